	.target	sm_90a

	.elftype	@"ET_EXEC"


//--------------------- .note.nv.tkinfo           --------------------------
	.section	.note.nv.tkinfo,"",@"SHT_NOTE"
	.sectionflags	@"SHF_NOTE_NV_TKINFO"
	.tkinfo
        /*0018*/ 	.word	0x00000002
        /*0030*/ 	.string	""
        /*0030*/ 	.string	"ptxas"
        /*0030*/ 	.string	"Cuda compilation tools, release 13.0, V13.0.88"
        /*0030*/ 	.string	"Build cuda_13.0.r13.0/compiler.36424714_0"
        /*0030*/ 	.string	"-arch sm_90a -m 64 "



//--------------------- .note.nv.cuinfo           --------------------------
	.section	.note.nv.cuinfo,"",@"SHT_NOTE"
	.sectionflags	@"SHF_NOTE_NV_CUINFO"
        /*0018*/ 	.short	0x0002
        /*001a*/ 	.short	0x005a
        /*001c*/ 	.short	0x0082
	.zero		2


//--------------------- .nv.info                  --------------------------
	.section	.nv.info,"",@"SHT_CUDA_INFO"
	.align	4


	//----- nvinfo : EIATTR_REGCOUNT
	.align		4
        /*0000*/ 	.byte	0x04, 0x2f
        /*0002*/ 	.short	(.L_19 - .L_18)
	.align		4
.L_18:
        /*0004*/ 	.word	index@(_ZN7cutlass13device_kernelIN5flash11enable_sm90INS1_16FlashAttnFwdSm90INS1_25CollectiveMainloopFwdSm90ILi2EN4cute5tupleIJNS5_1CILi1EEES8_S8_EEENS6_IJNS7_ILi192EEENS7_ILi128EEENS7_ILi96EEEEEELi96ENS_10bfloat16_tEfNS_4arch4Sm90ELb1ELb0ELb0ELb1ELb1ELb1ELb0ELb0ELb1ELb1ELb1ELb0EEENS1_21CollectiveEpilogueFwdINS6_IJSA_SC_SB_EEES9_SE_SG_Li384ELb1ELb1ELb1ELb0EEENS1_36VarlenDynamicPersistentTileSchedulerILi192ELi128ELi384ELi128ELb1ELb1ELb1ELb1ELb1ELb1EEEEEEEEEvNT_6ParamsE)
        /*0008*/ 	.word	0x00000080


	//----- nvinfo : EIATTR_FRAME_SIZE
	.align		4
.L_19:
        /*000c*/ 	.byte	0x04, 0x11
        /*000e*/ 	.short	(.L_21 - .L_20)
	.align		4
.L_20:
        /*0010*/ 	.word	index@(_ZN7cutlass13device_kernelIN5flash11enable_sm90INS1_16FlashAttnFwdSm90INS1_25CollectiveMainloopFwdSm90ILi2EN4cute5tupleIJNS5_1CILi1EEES8_S8_EEENS6_IJNS7_ILi192EEENS7_ILi128EEENS7_ILi96EEEEEELi96ENS_10bfloat16_tEfNS_4arch4Sm90ELb1ELb0ELb0ELb1ELb1ELb1ELb0ELb0ELb1ELb1ELb1ELb0EEENS1_21CollectiveEpilogueFwdINS6_IJSA_SC_SB_EEES9_SE_SG_Li384ELb1ELb1ELb1ELb0EEENS1_36VarlenDynamicPersistentTileSchedulerILi192ELi128ELi384ELi128ELb1ELb1ELb1ELb1ELb1ELb1EEEEEEEEEvNT_6ParamsE)
        /*0014*/ 	.word	0x000000e8


	//----- nvinfo : EIATTR_REGCOUNT
	.align		4
.L_21:
        /*0018*/ 	.byte	0x04, 0x2f
        /*001a*/ 	.short	(.L_23 - .L_22)
	.align		4
.L_22:
        /*001c*/ 	.word	index@(_ZN7cutlass13device_kernelIN5flash11enable_sm90INS1_16FlashAttnFwdSm90INS1_25CollectiveMainloopFwdSm90ILi2EN4cute5tupleIJNS5_1CILi1EEES8_S8_EEENS6_IJNS7_ILi192EEENS7_ILi128EEENS7_ILi96EEEEEELi96ENS_10bfloat16_tEfNS_4arch4Sm90ELb1ELb0ELb0ELb1ELb1ELb0ELb0ELb0ELb1ELb1ELb1ELb0EEENS1_21CollectiveEpilogueFwdINS6_IJSA_SC_SB_EEES9_SE_SG_Li384ELb1ELb1ELb1ELb0EEENS1_36VarlenDynamicPersistentTileSchedulerILi192ELi128ELi384ELi128ELb1ELb1ELb1ELb1ELb1ELb1EEEEEEEEEvNT_6ParamsE)
        /*0020*/ 	.word	0x00000080


	//----- nvinfo : EIATTR_FRAME_SIZE
	.align		4
.L_23:
        /*0024*/ 	.byte	0x04, 0x11
        /*0026*/ 	.short	(.L_25 - .L_24)
	.align		4
.L_24:
        /*0028*/ 	.word	index@(_ZN7cutlass13device_kernelIN5flash11enable_sm90INS1_16FlashAttnFwdSm90INS1_25CollectiveMainloopFwdSm90ILi2EN4cute5tupleIJNS5_1CILi1EEES8_S8_EEENS6_IJNS7_ILi192EEENS7_ILi128EEENS7_ILi96EEEEEELi96ENS_10bfloat16_tEfNS_4arch4Sm90ELb1ELb0ELb0ELb1ELb1ELb0ELb0ELb0ELb1ELb1ELb1ELb0EEENS1_21CollectiveEpilogueFwdINS6_IJSA_SC_SB_EEES9_SE_SG_Li384ELb1ELb1ELb1ELb0EEENS1_36VarlenDynamicPersistentTileSchedulerILi192ELi128ELi384ELi128ELb1ELb1ELb1ELb1ELb1ELb1EEEEEEEEEvNT_6ParamsE)
        /*002c*/ 	.word	0x00000050


	//----- nvinfo : EIATTR_REGCOUNT
	.align		4
.L_25:
        /*0030*/ 	.byte	0x04, 0x2f
        /*0032*/ 	.short	(.L_27 - .L_26)
	.align		4
.L_26:
        /*0034*/ 	.word	index@(_ZN7cutlass13device_kernelIN5flash11enable_sm90INS1_16FlashAttnFwdSm90INS1_25CollectiveMainloopFwdSm90ILi2EN4cute5tupleIJNS5_1CILi1EEES8_S8_EEENS6_IJNS7_ILi192EEENS7_ILi128EEENS7_ILi96EEEEEELi96ENS_10bfloat16_tEfNS_4arch4Sm90ELb1ELb0ELb0ELb0ELb1ELb0ELb0ELb0ELb1ELb1ELb1ELb0EEENS1_21CollectiveEpilogueFwdINS6_IJSA_SC_SB_EEES9_SE_SG_Li384ELb0ELb1ELb1ELb0EEENS1_19SingleTileSchedulerILb0ELb1ELb1ELi192EEEEEEEEEvNT_6ParamsE)
        /*0038*/ 	.word	0x00000080


	//----- nvinfo : EIATTR_FRAME_SIZE
	.align		4
.L_27:
        /*003c*/ 	.byte	0x04, 0x11
        /*003e*/ 	.short	(.L_29 - .L_28)
	.align		4
.L_28:
        /*0040*/ 	.word	index@(_ZN7cutlass13device_kernelIN5flash11enable_sm90INS1_16FlashAttnFwdSm90INS1_25CollectiveMainloopFwdSm90ILi2EN4cute5tupleIJNS5_1CILi1EEES8_S8_EEENS6_IJNS7_ILi192EEENS7_ILi128EEENS7_ILi96EEEEEELi96ENS_10bfloat16_tEfNS_4arch4Sm90ELb1ELb0ELb0ELb0ELb1ELb0ELb0ELb0ELb1ELb1ELb1ELb0EEENS1_21CollectiveEpilogueFwdINS6_IJSA_SC_SB_EEES9_SE_SG_Li384ELb0ELb1ELb1ELb0EEENS1_19SingleTileSchedulerILb0ELb1ELb1ELi192EEEEEEEEEvNT_6ParamsE)
        /*0044*/ 	.word	0x00000010


	//----- nvinfo : EIATTR_REGCOUNT
	.align		4
.L_29:
        /*0048*/ 	.byte	0x04, 0x2f
        /*004a*/ 	.short	(.L_31 - .L_30)
	.align		4
.L_30:
        /*004c*/ 	.word	index@(_ZN7cutlass13device_kernelIN5flash11enable_sm90INS1_16FlashAttnFwdSm90INS1_25CollectiveMainloopFwdSm90ILi2EN4cute5tupleIJNS5_1CILi1EEES8_S8_EEENS6_IJNS7_ILi192EEENS7_ILi128EEENS7_ILi96EEEEEELi96ENS_10bfloat16_tEfNS_4arch4Sm90ELb0ELb1ELb0ELb1ELb1ELb1ELb0ELb0ELb1ELb1ELb1ELb0EEENS1_21CollectiveEpilogueFwdINS6_IJSA_SC_SB_EEES9_SE_SG_Li384ELb1ELb1ELb1ELb0EEENS1_36VarlenDynamicPersistentTileSchedulerILi192ELi128ELi384ELi128ELb1ELb1ELb1ELb1ELb0ELb1EEEEEEEEEvNT_6ParamsE)
        /*0050*/ 	.word	0x00000080


	//----- nvinfo : EIATTR_FRAME_SIZE
	.align		4
.L_31:
        /*0054*/ 	.byte	0x04, 0x11
        /*0056*/ 	.short	(.L_33 - .L_32)
	.align		4
.L_32:
        /*0058*/ 	.word	index@(_ZN7cutlass13device_kernelIN5flash11enable_sm90INS1_16FlashAttnFwdSm90INS1_25CollectiveMainloopFwdSm90ILi2EN4cute5tupleIJNS5_1CILi1EEES8_S8_EEENS6_IJNS7_ILi192EEENS7_ILi128EEENS7_ILi96EEEEEELi96ENS_10bfloat16_tEfNS_4arch4Sm90ELb0ELb1ELb0ELb1ELb1ELb1ELb0ELb0ELb1ELb1ELb1ELb0EEENS1_21CollectiveEpilogueFwdINS6_IJSA_SC_SB_EEES9_SE_SG_Li384ELb1ELb1ELb1ELb0EEENS1_36VarlenDynamicPersistentTileSchedulerILi192ELi128ELi384ELi128ELb1ELb1ELb1ELb1ELb0ELb1EEEEEEEEEvNT_6ParamsE)
        /*005c*/ 	.word	0x00000098


	//----- nvinfo : EIATTR_REGCOUNT
	.align		4
.L_33:
        /*0060*/ 	.byte	0x04, 0x2f
        /*0062*/ 	.short	(.L_35 - .L_34)
	.align		4
.L_34:
        /*0064*/ 	.word	index@(_ZN7cutlass13device_kernelIN5flash11enable_sm90INS1_16FlashAttnFwdSm90INS1_25CollectiveMainloopFwdSm90ILi2EN4cute5tupleIJNS5_1CILi1EEES8_S8_EEENS6_IJNS7_ILi192EEENS7_ILi128EEENS7_ILi96EEEEEELi96ENS_10bfloat16_tEfNS_4arch4Sm90ELb0ELb1ELb0ELb1ELb1ELb0ELb0ELb0ELb1ELb1ELb1ELb0EEENS1_21CollectiveEpilogueFwdINS6_IJSA_SC_SB_EEES9_SE_SG_Li384ELb1ELb1ELb1ELb0EEENS1_36VarlenDynamicPersistentTileSchedulerILi192ELi128ELi384ELi128ELb1ELb1ELb1ELb1ELb0ELb1EEEEEEEEEvNT_6ParamsE)
        /*0068*/ 	.word	0x00000080


	//----- nvinfo : EIATTR_FRAME_SIZE
	.align		4
.L_35:
        /*006c*/ 	.byte	0x04, 0x11
        /*006e*/ 	.short	(.L_37 - .L_36)
	.align		4
.L_36:
        /*0070*/ 	.word	index@(_ZN7cutlass13device_kernelIN5flash11enable_sm90INS1_16FlashAttnFwdSm90INS1_25CollectiveMainloopFwdSm90ILi2EN4cute5tupleIJNS5_1CILi1EEES8_S8_EEENS6_IJNS7_ILi192EEENS7_ILi128EEENS7_ILi96EEEEEELi96ENS_10bfloat16_tEfNS_4arch4Sm90ELb0ELb1ELb0ELb1ELb1ELb0ELb0ELb0ELb1ELb1ELb1ELb0EEENS1_21CollectiveEpilogueFwdINS6_IJSA_SC_SB_EEES9_SE_SG_Li384ELb1ELb1ELb1ELb0EEENS1_36VarlenDynamicPersistentTileSchedulerILi192ELi128ELi384ELi128ELb1ELb1ELb1ELb1ELb0ELb1EEEEEEEEEvNT_6ParamsE)
        /*0074*/ 	.word	0x00000030


	//----- nvinfo : EIATTR_REGCOUNT
	.align		4
.L_37:
        /*0078*/ 	.byte	0x04, 0x2f
        /*007a*/ 	.short	(.L_39 - .L_38)
	.align		4
.L_38:
        /*007c*/ 	.word	index@(_ZN7cutlass13device_kernelIN5flash11enable_sm90INS1_16FlashAttnFwdSm90INS1_25CollectiveMainloopFwdSm90ILi2EN4cute5tupleIJNS5_1CILi1EEES8_S8_EEENS6_IJNS7_ILi192EEENS7_ILi128EEENS7_ILi96EEEEEELi96ENS_10bfloat16_tEfNS_4arch4Sm90ELb0ELb1ELb0ELb0ELb1ELb0ELb0ELb0ELb1ELb1ELb1ELb0EEENS1_21CollectiveEpilogueFwdINS6_IJSA_SC_SB_EEES9_SE_SG_Li384ELb0ELb1ELb1ELb0EEENS1_19SingleTileSchedulerILb0ELb1ELb1ELi192EEEEEEEEEvNT_6ParamsE)
        /*0080*/ 	.word	0x00000080


	//----- nvinfo : EIATTR_FRAME_SIZE
	.align		4
.L_39:
        /*0084*/ 	.byte	0x04, 0x11
        /*0086*/ 	.short	(.L_41 - .L_40)
	.align		4
.L_40:
        /*0088*/ 	.word	index@(_ZN7cutlass13device_kernelIN5flash11enable_sm90INS1_16FlashAttnFwdSm90INS1_25CollectiveMainloopFwdSm90ILi2EN4cute5tupleIJNS5_1CILi1EEES8_S8_EEENS6_IJNS7_ILi192EEENS7_ILi128EEENS7_ILi96EEEEEELi96ENS_10bfloat16_tEfNS_4arch4Sm90ELb0ELb1ELb0ELb0ELb1ELb0ELb0ELb0ELb1ELb1ELb1ELb0EEENS1_21CollectiveEpilogueFwdINS6_IJSA_SC_SB_EEES9_SE_SG_Li384ELb0ELb1ELb1ELb0EEENS1_19SingleTileSchedulerILb0ELb1ELb1ELi192EEEEEEEEEvNT_6ParamsE)
        /*008c*/ 	.word	0x00000010


	//----- nvinfo : EIATTR_REGCOUNT
	.align		4
.L_41:
        /*0090*/ 	.byte	0x04, 0x2f
        /*0092*/ 	.short	(.L_43 - .L_42)
	.align		4
.L_42:
        /*0094*/ 	.word	index@(_ZN7cutlass13device_kernelIN5flash11enable_sm90INS1_16FlashAttnFwdSm90INS1_25CollectiveMainloopFwdSm90ILi2EN4cute5tupleIJNS5_1CILi1EEES8_S8_EEENS6_IJNS7_ILi192EEENS7_ILi128EEENS7_ILi96EEEEEELi96ENS_10bfloat16_tEfNS_4arch4Sm90ELb0ELb0ELb0ELb1ELb1ELb1ELb0ELb0ELb1ELb1ELb1ELb0EEENS1_21CollectiveEpilogueFwdINS6_IJSA_SC_SB_EEES9_SE_SG_Li384ELb1ELb1ELb1ELb0EEENS1_36VarlenDynamicPersistentTileSchedulerILi192ELi128ELi384ELi128ELb1ELb1ELb1ELb0ELb1ELb1EEEEEEEEEvNT_6ParamsE)
        /*0098*/ 	.word	0x00000080


	//----- nvinfo : EIATTR_FRAME_SIZE
	.align		4
.L_43:
        /*009c*/ 	.byte	0x04, 0x11
        /*009e*/ 	.short	(.L_45 - .L_44)
	.align		4
.L_44:
        /*00a0*/ 	.word	index@(_ZN7cutlass13device_kernelIN5flash11enable_sm90INS1_16FlashAttnFwdSm90INS1_25CollectiveMainloopFwdSm90ILi2EN4cute5tupleIJNS5_1CILi1EEES8_S8_EEENS6_IJNS7_ILi192EEENS7_ILi128EEENS7_ILi96EEEEEELi96ENS_10bfloat16_tEfNS_4arch4Sm90ELb0ELb0ELb0ELb1ELb1ELb1ELb0ELb0ELb1ELb1ELb1ELb0EEENS1_21CollectiveEpilogueFwdINS6_IJSA_SC_SB_EEES9_SE_SG_Li384ELb1ELb1ELb1ELb0EEENS1_36VarlenDynamicPersistentTileSchedulerILi192ELi128ELi384ELi128ELb1ELb1ELb1ELb0ELb1ELb1EEEEEEEEEvNT_6ParamsE)
        /*00a4*/ 	.word	0x000000e0


	//----- nvinfo : EIATTR_REGCOUNT
	.align		4
.L_45:
        /*00a8*/ 	.byte	0x04, 0x2f
        /*00aa*/ 	.short	(.L_47 - .L_46)
	.align		4
.L_46:
        /*00ac*/ 	.word	index@(_ZN7cutlass13device_kernelIN5flash11enable_sm90INS1_16FlashAttnFwdSm90INS1_25CollectiveMainloopFwdSm90ILi2EN4cute5tupleIJNS5_1CILi1EEES8_S8_EEENS6_IJNS7_ILi192EEENS7_ILi128EEENS7_ILi96EEEEEELi96ENS_10bfloat16_tEfNS_4arch4Sm90ELb0ELb0ELb0ELb1ELb1ELb0ELb0ELb0ELb1ELb1ELb1ELb0EEENS1_21CollectiveEpilogueFwdINS6_IJSA_SC_SB_EEES9_SE_SG_Li384ELb1ELb1ELb1ELb0EEENS1_36VarlenDynamicPersistentTileSchedulerILi192ELi128ELi384ELi128ELb1ELb1ELb1ELb0ELb1ELb1EEEEEEEEEvNT_6ParamsE)
        /*00b0*/ 	.word	0x00000080


	//----- nvinfo : EIATTR_FRAME_SIZE
	.align		4
.L_47:
        /*00b4*/ 	.byte	0x04, 0x11
        /*00b6*/ 	.short	(.L_49 - .L_48)
	.align		4
.L_48:
        /*00b8*/ 	.word	index@(_ZN7cutlass13device_kernelIN5flash11enable_sm90INS1_16FlashAttnFwdSm90INS1_25CollectiveMainloopFwdSm90ILi2EN4cute5tupleIJNS5_1CILi1EEES8_S8_EEENS6_IJNS7_ILi192EEENS7_ILi128EEENS7_ILi96EEEEEELi96ENS_10bfloat16_tEfNS_4arch4Sm90ELb0ELb0ELb0ELb1ELb1ELb0ELb0ELb0ELb1ELb1ELb1ELb0EEENS1_21CollectiveEpilogueFwdINS6_IJSA_SC_SB_EEES9_SE_SG_Li384ELb1ELb1ELb1ELb0EEENS1_36VarlenDynamicPersistentTileSchedulerILi192ELi128ELi384ELi128ELb1ELb1ELb1ELb0ELb1ELb1EEEEEEEEEvNT_6ParamsE)
        /*00bc*/ 	.word	0x00000050


	//----- nvinfo : EIATTR_REGCOUNT
	.align		4
.L_49:
        /*00c0*/ 	.byte	0x04, 0x2f
        /*00c2*/ 	.short	(.L_51 - .L_50)
	.align		4
.L_50:
        /*00c4*/ 	.word	index@(_ZN7cutlass13device_kernelIN5flash11enable_sm90INS1_16FlashAttnFwdSm90INS1_25CollectiveMainloopFwdSm90ILi2EN4cute5tupleIJNS5_1CILi1EEES8_S8_EEENS6_IJNS7_ILi192EEENS7_ILi128EEENS7_ILi96EEEEEELi96ENS_10bfloat16_tEfNS_4arch4Sm90ELb0ELb0ELb0ELb0ELb1ELb0ELb0ELb0ELb1ELb1ELb1ELb0EEENS1_21CollectiveEpilogueFwdINS6_IJSA_SC_SB_EEES9_SE_SG_Li384ELb0ELb1ELb1ELb0EEENS1_19SingleTileSchedulerILb0ELb1ELb1ELi192EEEEEEEEEvNT_6ParamsE)
        /*00c8*/ 	.word	0x00000080


	//----- nvinfo : EIATTR_FRAME_SIZE
	.align		4
.L_51:
        /*00cc*/ 	.byte	0x04, 0x11
        /*00ce*/ 	.short	(.L_53 - .L_52)
	.align		4
.L_52:
        /*00d0*/ 	.word	index@(_ZN7cutlass13device_kernelIN5flash11enable_sm90INS1_16FlashAttnFwdSm90INS1_25CollectiveMainloopFwdSm90ILi2EN4cute5tupleIJNS5_1CILi1EEES8_S8_EEENS6_IJNS7_ILi192EEENS7_ILi128EEENS7_ILi96EEEEEELi96ENS_10bfloat16_tEfNS_4arch4Sm90ELb0ELb0ELb0ELb0ELb1ELb0ELb0ELb0ELb1ELb1ELb1ELb0EEENS1_21CollectiveEpilogueFwdINS6_IJSA_SC_SB_EEES9_SE_SG_Li384ELb0ELb1ELb1ELb0EEENS1_19SingleTileSchedulerILb0ELb1ELb1ELi192EEEEEEEEEvNT_6ParamsE)
        /*00d4*/ 	.word	0x00000008


	//----- nvinfo : EIATTR_MIN_STACK_SIZE
	.align		4
.L_53:
        /*00d8*/ 	.byte	0x04, 0x12
        /*00da*/ 	.short	(.L_55 - .L_54)
	.align		4
.L_54:
        /*00dc*/ 	.word	index@(_ZN7cutlass13device_kernelIN5flash11enable_sm90INS1_16FlashAttnFwdSm90INS1_25CollectiveMainloopFwdSm90ILi2EN4cute5tupleIJNS5_1CILi1EEES8_S8_EEENS6_IJNS7_ILi192EEENS7_ILi128EEENS7_ILi96EEEEEELi96ENS_10bfloat16_tEfNS_4arch4Sm90ELb0ELb0ELb0ELb0ELb1ELb0ELb0ELb0ELb1ELb1ELb1ELb0EEENS1_21CollectiveEpilogueFwdINS6_IJSA_SC_SB_EEES9_SE_SG_Li384ELb0ELb1ELb1ELb0EEENS1_19SingleTileSchedulerILb0ELb1ELb1ELi192EEEEEEEEEvNT_6ParamsE)
        /*00e0*/ 	.word	0x00000008


	//----- nvinfo : EIATTR_MIN_STACK_SIZE
	.align		4
.L_55:
        /*00e4*/ 	.byte	0x04, 0x12
        /*00e6*/ 	.short	(.L_57 - .L_56)
	.align		4
.L_56:
        /*00e8*/ 	.word	index@(_ZN7cutlass13device_kernelIN5flash11enable_sm90INS1_16FlashAttnFwdSm90INS1_25CollectiveMainloopFwdSm90ILi2EN4cute5tupleIJNS5_1CILi1EEES8_S8_EEENS6_IJNS7_ILi192EEENS7_ILi128EEENS7_ILi96EEEEEELi96ENS_10bfloat16_tEfNS_4arch4Sm90ELb0ELb0ELb0ELb1ELb1ELb0ELb0ELb0ELb1ELb1ELb1ELb0EEENS1_21CollectiveEpilogueFwdINS6_IJSA_SC_SB_EEES9_SE_SG_Li384ELb1ELb1ELb1ELb0EEENS1_36VarlenDynamicPersistentTileSchedulerILi192ELi128ELi384ELi128ELb1ELb1ELb1ELb0ELb1ELb1EEEEEEEEEvNT_6ParamsE)
        /*00ec*/ 	.word	0x00000050


	//----- nvinfo : EIATTR_MIN_STACK_SIZE
	.align		4
.L_57:
        /*00f0*/ 	.byte	0x04, 0x12
        /*00f2*/ 	.short	(.L_59 - .L_58)
	.align		4
.L_58:
        /*00f4*/ 	.word	index@(_ZN7cutlass13device_kernelIN5flash11enable_sm90INS1_16FlashAttnFwdSm90INS1_25CollectiveMainloopFwdSm90ILi2EN4cute5tupleIJNS5_1CILi1EEES8_S8_EEENS6_IJNS7_ILi192EEENS7_ILi128EEENS7_ILi96EEEEEELi96ENS_10bfloat16_tEfNS_4arch4Sm90ELb0ELb0ELb0ELb1ELb1ELb1ELb0ELb0ELb1ELb1ELb1ELb0EEENS1_21CollectiveEpilogueFwdINS6_IJSA_SC_SB_EEES9_SE_SG_Li384ELb1ELb1ELb1ELb0EEENS1_36VarlenDynamicPersistentTileSchedulerILi192ELi128ELi384ELi128ELb1ELb1ELb1ELb0ELb1ELb1EEEEEEEEEvNT_6ParamsE)
        /*00f8*/ 	.word	0x000000e0


	//----- nvinfo : EIATTR_MIN_STACK_SIZE
	.align		4
.L_59:
        /*00fc*/ 	.byte	0x04, 0x12
        /*00fe*/ 	.short	(.L_61 - .L_60)
	.align		4
.L_60:
        /*0100*/ 	.word	index@(_ZN7cutlass13device_kernelIN5flash11enable_sm90INS1_16FlashAttnFwdSm90INS1_25CollectiveMainloopFwdSm90ILi2EN4cute5tupleIJNS5_1CILi1EEES8_S8_EEENS6_IJNS7_ILi192EEENS7_ILi128EEENS7_ILi96EEEEEELi96ENS_10bfloat16_tEfNS_4arch4Sm90ELb0ELb1ELb0ELb0ELb1ELb0ELb0ELb0ELb1ELb1ELb1ELb0EEENS1_21CollectiveEpilogueFwdINS6_IJSA_SC_SB_EEES9_SE_SG_Li384ELb0ELb1ELb1ELb0EEENS1_19SingleTileSchedulerILb0ELb1ELb1ELi192EEEEEEEEEvNT_6ParamsE)
        /*0104*/ 	.word	0x00000010


	//----- nvinfo : EIATTR_MIN_STACK_SIZE
	.align		4
.L_61:
        /*0108*/ 	.byte	0x04, 0x12
        /*010a*/ 	.short	(.L_63 - .L_62)
	.align		4
.L_62:
        /*010c*/ 	.word	index@(_ZN7cutlass13device_kernelIN5flash11enable_sm90INS1_16FlashAttnFwdSm90INS1_25CollectiveMainloopFwdSm90ILi2EN4cute5tupleIJNS5_1CILi1EEES8_S8_EEENS6_IJNS7_ILi192EEENS7_ILi128EEENS7_ILi96EEEEEELi96ENS_10bfloat16_tEfNS_4arch4Sm90ELb0ELb1ELb0ELb1ELb1ELb0ELb0ELb0ELb1ELb1ELb1ELb0EEENS1_21CollectiveEpilogueFwdINS6_IJSA_SC_SB_EEES9_SE_SG_Li384ELb1ELb1ELb1ELb0EEENS1_36VarlenDynamicPersistentTileSchedulerILi192ELi128ELi384ELi128ELb1ELb1ELb1ELb1ELb0ELb1EEEEEEEEEvNT_6ParamsE)
        /*0110*/ 	.word	0x00000030


	//----- nvinfo : EIATTR_MIN_STACK_SIZE
	.align		4
.L_63:
        /*0114*/ 	.byte	0x04, 0x12
        /*0116*/ 	.short	(.L_65 - .L_64)
	.align		4
.L_64:
        /*0118*/ 	.word	index@(_ZN7cutlass13device_kernelIN5flash11enable_sm90INS1_16FlashAttnFwdSm90INS1_25CollectiveMainloopFwdSm90ILi2EN4cute5tupleIJNS5_1CILi1EEES8_S8_EEENS6_IJNS7_ILi192EEENS7_ILi128EEENS7_ILi96EEEEEELi96ENS_10bfloat16_tEfNS_4arch4Sm90ELb0ELb1ELb0ELb1ELb1ELb1ELb0ELb0ELb1ELb1ELb1ELb0EEENS1_21CollectiveEpilogueFwdINS6_IJSA_SC_SB_EEES9_SE_SG_Li384ELb1ELb1ELb1ELb0EEENS1_36VarlenDynamicPersistentTileSchedulerILi192ELi128ELi384ELi128ELb1ELb1ELb1ELb1ELb0ELb1EEEEEEEEEvNT_6ParamsE)
        /*011c*/ 	.word	0x00000098


	//----- nvinfo : EIATTR_MIN_STACK_SIZE
	.align		4
.L_65:
        /*0120*/ 	.byte	0x04, 0x12
        /*0122*/ 	.short	(.L_67 - .L_66)
	.align		4
.L_66:
        /*0124*/ 	.word	index@(_ZN7cutlass13device_kernelIN5flash11enable_sm90INS1_16FlashAttnFwdSm90INS1_25CollectiveMainloopFwdSm90ILi2EN4cute5tupleIJNS5_1CILi1EEES8_S8_EEENS6_IJNS7_ILi192EEENS7_ILi128EEENS7_ILi96EEEEEELi96ENS_10bfloat16_tEfNS_4arch4Sm90ELb1ELb0ELb0ELb0ELb1ELb0ELb0ELb0ELb1ELb1ELb1ELb0EEENS1_21CollectiveEpilogueFwdINS6_IJSA_SC_SB_EEES9_SE_SG_Li384ELb0ELb1ELb1ELb0EEENS1_19SingleTileSchedulerILb0ELb1ELb1ELi192EEEEEEEEEvNT_6ParamsE)
        /*0128*/ 	.word	0x00000010


	//----- nvinfo : EIATTR_MIN_STACK_SIZE
	.align		4
.L_67:
        /*012c*/ 	.byte	0x04, 0x12
        /*012e*/ 	.short	(.L_69 - .L_68)
	.align		4
.L_68:
        /*0130*/ 	.word	index@(_ZN7cutlass13device_kernelIN5flash11enable_sm90INS1_16FlashAttnFwdSm90INS1_25CollectiveMainloopFwdSm90ILi2EN4cute5tupleIJNS5_1CILi1EEES8_S8_EEENS6_IJNS7_ILi192EEENS7_ILi128EEENS7_ILi96EEEEEELi96ENS_10bfloat16_tEfNS_4arch4Sm90ELb1ELb0ELb0ELb1ELb1ELb0ELb0ELb0ELb1ELb1ELb1ELb0EEENS1_21CollectiveEpilogueFwdINS6_IJSA_SC_SB_EEES9_SE_SG_Li384ELb1ELb1ELb1ELb0EEENS1_36VarlenDynamicPersistentTileSchedulerILi192ELi128ELi384ELi128ELb1ELb1ELb1ELb1ELb1ELb1EEEEEEEEEvNT_6ParamsE)
        /*0134*/ 	.word	0x00000050


	//----- nvinfo : EIATTR_MIN_STACK_SIZE
	.align		4
.L_69:
        /*0138*/ 	.byte	0x04, 0x12
        /*013a*/ 	.short	(.L_71 - .L_70)
	.align		4
.L_70:
        /*013c*/ 	.word	index@(_ZN7cutlass13device_kernelIN5flash11enable_sm90INS1_16FlashAttnFwdSm90INS1_25CollectiveMainloopFwdSm90ILi2EN4cute5tupleIJNS5_1CILi1EEES8_S8_EEENS6_IJNS7_ILi192EEENS7_ILi128EEENS7_ILi96EEEEEELi96ENS_10bfloat16_tEfNS_4arch4Sm90ELb1ELb0ELb0ELb1ELb1ELb1ELb0ELb0ELb1ELb1ELb1ELb0EEENS1_21CollectiveEpilogueFwdINS6_IJSA_SC_SB_EEES9_SE_SG_Li384ELb1ELb1ELb1ELb0EEENS1_36VarlenDynamicPersistentTileSchedulerILi192ELi128ELi384ELi128ELb1ELb1ELb1ELb1ELb1ELb1EEEEEEEEEvNT_6ParamsE)
        /*0140*/ 	.word	0x000000e8
.L_71:


//--------------------- .nv.compat                --------------------------
	.section	.nv.compat,"",@"SHT_CUDA_COMPAT_INFO"
	.align	4
        /*0000*/ 	.byte	0x02, 0x09, 0x01, 0x00, 0x02, 0x02, 0x04, 0x00, 0x02, 0x05, 0x05, 0x00, 0x03, 0x07, 0x01, 0x01
        /*0010*/ 	.byte	0x02, 0x03, 0x01, 0x00, 0x02, 0x06, 0x01, 0x00, 0x04, 0x0b, 0x08, 0x00, 0x00, 0x00, 0x00, 0x00
        /*0020*/ 	.byte	0x00, 0x00, 0x00, 0x00


//--------------------- .nv.info._ZN7cutlass13device_kernelIN5flash11enable_sm90INS1_16FlashAttnFwdSm90INS1_25CollectiveMainloopFwdSm90ILi2EN4cute5tupleIJNS5_1CILi1EEES8_S8_EEENS6_IJNS7_ILi192EEENS7_ILi128EEENS7_ILi96EEEEEELi96ENS_10bfloat16_tEfNS_4arch4Sm90ELb0ELb0ELb0ELb0ELb1ELb0ELb0ELb0ELb1ELb1ELb1ELb0EEENS1_21CollectiveEpilogueFwdINS6_IJSA_SC_SB_EEES9_SE_SG_Li384ELb0ELb1ELb1ELb0EEENS1_19SingleTileSchedulerILb0ELb1ELb1ELi192EEEEEEEEEvNT_6ParamsE --------------------------
	.section	.nv.info._ZN7cutlass13device_kernelIN5flash11enable_sm90INS1_16FlashAttnFwdSm90INS1_25CollectiveMainloopFwdSm90ILi2EN4cute5tupleIJNS5_1CILi1EEES8_S8_EEENS6_IJNS7_ILi192EEENS7_ILi128EEENS7_ILi96EEEEEELi96ENS_10bfloat16_tEfNS_4arch4Sm90ELb0ELb0ELb0ELb0ELb1ELb0ELb0ELb0ELb1ELb1ELb1ELb0EEENS1_21CollectiveEpilogueFwdINS6_IJSA_SC_SB_EEES9_SE_SG_Li384ELb0ELb1ELb1ELb0EEENS1_19SingleTileSchedulerILb0ELb1ELb1ELi192EEEEEEEEEvNT_6ParamsE,"",@"SHT_CUDA_INFO"
	.sectionflags	@""
	.align	4


	//----- nvinfo : EIATTR_CUDA_API_VERSION
	.align		4
        /*0000*/ 	.byte	0x04, 0x37
        /*0002*/ 	.short	(.L_73 - .L_72)
.L_72:
        /*0004*/ 	.word	0x00000082


	//----- nvinfo : EIATTR_KPARAM_INFO
	.align		4
.L_73:
        /*0008*/ 	.byte	0x04, 0x17
        /*000a*/ 	.short	(.L_75 - .L_74)
.L_74:
        /*000c*/ 	.word	0x00000000
        /*0010*/ 	.short	0x0000
        /*0012*/ 	.short	0x0070
        /*0014*/ 	.byte	0x00, 0xf0, 0x01, 0x28


	//----- nvinfo : EIATTR_SPARSE_MMA_MASK
	.align		4
.L_75:
        /*0018*/ 	.byte	0x03, 0x50
        /*001a*/ 	.short	0x0000


	//----- nvinfo : EIATTR_MAXREG_COUNT
	.align		4
        /*001c*/ 	.byte	0x03, 0x1b
        /*001e*/ 	.short	0x0080


	//----- nvinfo : EIATTR_NUM_BARRIERS
	.align		4
        /*0020*/ 	.byte	0x02, 0x4c
        /*0022*/ 	.byte	0x10
	.zero		1


	//----- nvinfo : EIATTR_EXTERNS
	.align		4
        /*0024*/ 	.byte	0x04, 0x0f
        /*0026*/ 	.short	(.L_77 - .L_76)


	//   ....[0]....
	.align		4
.L_76:
        /*0028*/ 	.word	index@(__assertfail)


	//----- nvinfo : EIATTR_ANNOTATIONS
	.align		4
.L_77:
        /*002c*/ 	.byte	0x04, 0x55
        /*002e*/ 	.short	(.L_79 - .L_78)


	//   ....[0]....
.L_78:
        /*0030*/ 	.word	0x00000001
        /*0034*/ 	.byte	0xf0, 0x83, 0x00, 0x00, 0x01, 0x00, 0x00, 0x00, 0x00, 0x84, 0x00, 0x00, 0x01, 0x00, 0x00, 0x00
        /*0044*/ 	.byte	0x70, 0x9b, 0x00, 0x00, 0x01, 0x00, 0x00, 0x00, 0x90, 0x9b, 0x00, 0x00


	//----- nvinfo : EIATTR_MERCURY_ISA_VERSION
	.align		4
.L_79:
        /*0050*/ 	.byte	0x03, 0x5f
        /*0052*/ 	.short	0x0101


	//----- nvinfo : EIATTR_INT_WARP_WIDE_INSTR_OFFSETS
	.align		4
        /*0054*/ 	.byte	0x04, 0x31
        /*0056*/ 	.short	(.L_81 - .L_80)


	//   ....[0]....
.L_80:
        /*0058*/ 	.word	0x000000c0


	//   ....[1]....
        /*005c*/ 	.word	0x000000d0


	//   ....[2]....
        /*0060*/ 	.word	0x00000170


	//----- nvinfo : EIATTR_COOP_GROUP_MASK_REGIDS
	.align		4
.L_81:
        /*0064*/ 	.byte	0x04, 0x29
        /*0066*/ 	.short	(.L_83 - .L_82)


	//   ....[0]....
.L_82:
        /*0068*/ 	.word	0xffffffff


	//   ....[1]....
        /*006c*/ 	.word	0xffffffff


	//   ....[2]....
        /*0070*/ 	.word	0xffffffff


	//   ....[3]....
        /*0074*/ 	.word	0xffffffff


	//   ....[4]....
        /*0078*/ 	.word	0xffffffff


	//   ....[5]....
        /*007c*/ 	.word	0xffffffff


	//   ....[6]....
        /*0080*/ 	.word	0xffffffff


	//   ....[7]....
        /*0084*/ 	.word	0xffffffff


	//   ....[8]....
        /*0088*/ 	.word	0xffffffff


	//   ....[9]....
        /*008c*/ 	.word	0xffffffff


	//   ....[10]....
        /*0090*/ 	.word	0xffffffff


	//   ....[11]....
        /*0094*/ 	.word	0xffffffff


	//   ....[12]....
        /*0098*/ 	.word	0xffffffff


	//   ....[13]....
        /*009c*/ 	.word	0xffffffff


	//   ....[14]....
        /*00a0*/ 	.word	0xffffffff


	//   ....[15]....
        /*00a4*/ 	.word	0xffffffff


	//   ....[16]....
        /*00a8*/ 	.word	0xffffffff


	//   ....[17]....
        /*00ac*/ 	.word	0xffffffff


	//   ....[18]....
        /*00b0*/ 	.word	0xffffffff


	//   ....[19]....
        /*00b4*/ 	.word	0xffffffff


	//   ....[20]....
        /*00b8*/ 	.word	0xffffffff


	//   ....[21]....
        /*00bc*/ 	.word	0xffffffff


	//   ....[22]....
        /*00c0*/ 	.word	0xffffffff


	//   ....[23]....
        /*00c4*/ 	.word	0xffffffff


	//   ....[24]....
        /*00c8*/ 	.word	0xffffffff


	//   ....[25]....
        /*00cc*/ 	.word	0xffffffff


	//   ....[26]....
        /*00d0*/ 	.word	0xffffffff


	//   ....[27]....
        /*00d4*/ 	.word	0xffffffff


	//   ....[28]....
        /*00d8*/ 	.word	0xffffffff


	//   ....[29]....
        /*00dc*/ 	.word	0xffffffff


	//   ....[30]....
        /*00e0*/ 	.word	0xffffffff


	//   ....[31]....
        /*00e4*/ 	.word	0xffffffff


	//   ....[32]....
        /*00e8*/ 	.word	0xffffffff


	//   ....[33]....
        /*00ec*/ 	.word	0xffffffff


	//   ....[34]....
        /*00f0*/ 	.word	0xffffffff


	//   ....[35]....
        /*00f4*/ 	.word	0xffffffff


	//   ....[36]....
        /*00f8*/ 	.word	0xffffffff


	//   ....[37]....
        /*00fc*/ 	.word	0xffffffff


	//   ....[38]....
        /*0100*/ 	.word	0xffffffff


	//   ....[39]....
        /*0104*/ 	.word	0xffffffff


	//   ....[40]....
        /*0108*/ 	.word	0xffffffff


	//   ....[41]....
        /*010c*/ 	.word	0xffffffff


	//   ....[42]....
        /*0110*/ 	.word	0xffffffff


	//   ....[43]....
        /*0114*/ 	.word	0xffffffff


	//   ....[44]....
        /*0118*/ 	.word	0xffffffff


	//   ....[45]....
        /*011c*/ 	.word	0xffffffff


	//   ....[46]....
        /*0120*/ 	.word	0xffffffff


	//   ....[47]....
        /*0124*/ 	.word	0xffffffff


	//   ....[48]....
        /*0128*/ 	.word	0xffffffff


	//   ....[49]....
        /*012c*/ 	.word	0xffffffff


	//   ....[50]....
        /*0130*/ 	.word	0xffffffff


	//   ....[51]....
        /*0134*/ 	.word	0xffffffff


	//   ....[52]....
        /*0138*/ 	.word	0xffffffff


	//   ....[53]....
        /*013c*/ 	.word	0xffffffff


	//   ....[54]....
        /*0140*/ 	.word	0xffffffff


	//   ....[55]....
        /*0144*/ 	.word	0xffffffff


	//   ....[56]....
        /*0148*/ 	.word	0xffffffff


	//   ....[57]....
        /*014c*/ 	.word	0xffffffff


	//   ....[58]....
        /*0150*/ 	.word	0xffffffff


	//   ....[59]....
        /*0154*/ 	.word	0xffffffff


	//   ....[60]....
        /*0158*/ 	.word	0xffffffff


	//   ....[61]....
        /*015c*/ 	.word	0xffffffff


	//   ....[62]....
        /*0160*/ 	.word	0xffffffff


	//   ....[63]....
        /*0164*/ 	.word	0xffffffff


	//   ....[64]....
        /*0168*/ 	.word	0xffffffff


	//   ....[65]....
        /*016c*/ 	.word	0xffffffff


	//   ....[66]....
        /*0170*/ 	.word	0xffffffff


	//   ....[67]....
        /*0174*/ 	.word	0xffffffff


	//   ....[68]....
        /*0178*/ 	.word	0xffffffff


	//   ....[69]....
        /*017c*/ 	.word	0xffffffff


	//   ....[70]....
        /*0180*/ 	.word	0xffffffff


	//   ....[71]....
        /*0184*/ 	.word	0xffffffff


	//   ....[72]....
        /*0188*/ 	.word	0xffffffff


	//   ....[73]....
        /*018c*/ 	.word	0xffffffff


	//   ....[74]....
        /*0190*/ 	.word	0xffffffff


	//   ....[75]....
        /*0194*/ 	.word	0x0500000f


	//   ....[76]....
        /*0198*/ 	.word	0x0500000f


	//   ....[77]....
        /*019c*/ 	.word	0x0500000f


	//   ....[78]....
        /*01a0*/ 	.word	0x0500000f


	//   ....[79]....
        /*01a4*/ 	.word	0x0500000f


	//   ....[80]....
        /*01a8*/ 	.word	0x0500000f


	//   ....[81]....
        /*01ac*/ 	.word	0x0500000f


	//   ....[82]....
        /*01b0*/ 	.word	0x0500000f


	//   ....[83]....
        /*01b4*/ 	.word	0x0500000f


	//   ....[84]....
        /*01b8*/ 	.word	0x0500000f


	//   ....[85]....
        /*01bc*/ 	.word	0x0500000f


	//   ....[86]....
        /*01c0*/ 	.word	0x0500000f


	//   ....[87]....
        /*01c4*/ 	.word	0x0500000f


	//   ....[88]....
        /*01c8*/ 	.word	0x0500000f


	//   ....[89]....
        /*01cc*/ 	.word	0x0500000f


	//   ....[90]....
        /*01d0*/ 	.word	0x0500000f


	//   ....[91]....
        /*01d4*/ 	.word	0x0500000f


	//   ....[92]....
        /*01d8*/ 	.word	0x0500000f


	//   ....[93]....
        /*01dc*/ 	.word	0x0500000f


	//   ....[94]....
        /*01e0*/ 	.word	0x0500000f


	//   ....[95]....
        /*01e4*/ 	.word	0x0500000f


	//   ....[96]....
        /*01e8*/ 	.word	0x0500000f


	//   ....[97]....
        /*01ec*/ 	.word	0x0500000f


	//   ....[98]....
        /*01f0*/ 	.word	0x0500000f


	//   ....[99]....
        /*01f4*/ 	.word	0x0500000f


	//   ....[100]....
        /*01f8*/ 	.word	0x0500000f


	//   ....[101]....
        /*01fc*/ 	.word	0x0500000f


	//   ....[102]....
        /*0200*/ 	.word	0x0500000f


	//   ....[103]....
        /*0204*/ 	.word	0x0500000f


	//   ....[104]....
        /*0208*/ 	.word	0x0500000f


	//   ....[105]....
        /*020c*/ 	.word	0x0500000f


	//   ....[106]....
        /*0210*/ 	.word	0x0500000f


	//   ....[107]....
        /*0214*/ 	.word	0x0500000f


	//   ....[108]....
        /*0218*/ 	.word	0x0500000f


	//   ....[109]....
        /*021c*/ 	.word	0x0500000f


	//   ....[110]....
        /*0220*/ 	.word	0x0500000f


	//   ....[111]....
        /*0224*/ 	.word	0x0500000f


	//   ....[112]....
        /*0228*/ 	.word	0x0500000f


	//   ....[113]....
        /*022c*/ 	.word	0x0500000f


	//   ....[114]....
        /*0230*/ 	.word	0x0500000f


	//   ....[115]....
        /*0234*/ 	.word	0x0500000f


	//   ....[116]....
        /*0238*/ 	.word	0x0500000f


	//   ....[117]....
        /*023c*/ 	.word	0x0500000f


	//   ....[118]....
        /*0240*/ 	.word	0x0500000f


	//   ....[119]....
        /*0244*/ 	.word	0x0500000f


	//   ....[120]....
        /*0248*/ 	.word	0x0500000f


	//----- nvinfo : EIATTR_COOP_GROUP_INSTR_OFFSETS
	.align		4
.L_83:
        /*024c*/ 	.byte	0x04, 0x28
        /*024e*/ 	.short	(.L_85 - .L_84)


	//   ....[0]....
.L_84:
        /*0250*/ 	.word	0x00000080


	//   ....[1]....
        /*0254*/ 	.word	0x00000090


	//   ....[2]....
        /*0258*/ 	.word	0x000002d0


	//   ....[3]....
        /*025c*/ 	.word	0x00000430


	//   ....[4]....
        /*0260*/ 	.word	0x00000550


	//   ....[5]....
        /*0264*/ 	.word	0x000006b0


	//   ....[6]....
        /*0268*/ 	.word	0x00000f50


	//   ....[7]....
        /*026c*/ 	.word	0x000021e0


	//   ....[8]....
        /*0270*/ 	.word	0x000022e0


	//   ....[9]....
        /*0274*/ 	.word	0x000027f0


	//   ....[10]....
        /*0278*/ 	.word	0x00002880


	//   ....[11]....
        /*027c*/ 	.word	0x000035d0


	//   ....[12]....
        /*0280*/ 	.word	0x00004460


	//   ....[13]....
        /*0284*/ 	.word	0x00004470


	//   ....[14]....
        /*0288*/ 	.word	0x000044d0


	//   ....[15]....
        /*028c*/ 	.word	0x000044f0


	//   ....[16]....
        /*0290*/ 	.word	0x00005850


	//   ....[17]....
        /*0294*/ 	.word	0x00005990


	//   ....[18]....
        /*0298*/ 	.word	0x000059d0


	//   ....[19]....
        /*029c*/ 	.word	0x00005ae0


	//   ....[20]....
        /*02a0*/ 	.word	0x00005af0


	//   ....[21]....
        /*02a4*/ 	.word	0x000069e0


	//   ....[22]....
        /*02a8*/ 	.word	0x00006a30


	//   ....[23]....
        /*02ac*/ 	.word	0x00006a70


	//   ....[24]....
        /*02b0*/ 	.word	0x00006aa0


	//   ....[25]....
        /*02b4*/ 	.word	0x00006ad0


	//   ....[26]....
        /*02b8*/ 	.word	0x00006ae0


	//   ....[27]....
        /*02bc*/ 	.word	0x00006fb0


	//   ....[28]....
        /*02c0*/ 	.word	0x00006fc0


	//   ....[29]....
        /*02c4*/ 	.word	0x00007860


	//   ....[30]....
        /*02c8*/ 	.word	0x00008a70


	//   ....[31]....
        /*02cc*/ 	.word	0x00008a80


	//   ....[32]....
        /*02d0*/ 	.word	0x00008a90


	//   ....[33]....
        /*02d4*/ 	.word	0x00008aa0


	//   ....[34]....
        /*02d8*/ 	.word	0x00008ac0


	//   ....[35]....
        /*02dc*/ 	.word	0x00008ad0


	//   ....[36]....
        /*02e0*/ 	.word	0x00008af0


	//   ....[37]....
        /*02e4*/ 	.word	0x00008b20


	//   ....[38]....
        /*02e8*/ 	.word	0x00009480


	//   ....[39]....
        /*02ec*/ 	.word	0x000094b0


	//   ....[40]....
        /*02f0*/ 	.word	0x000094e0


	//   ....[41]....
        /*02f4*/ 	.word	0x00009510


	//   ....[42]....
        /*02f8*/ 	.word	0x00009550


	//   ....[43]....
        /*02fc*/ 	.word	0x000095c0


	//   ....[44]....
        /*0300*/ 	.word	0x000095f0


	//   ....[45]....
        /*0304*/ 	.word	0x00009650


	//   ....[46]....
        /*0308*/ 	.word	0x00009680


	//   ....[47]....
        /*030c*/ 	.word	0x000096e0


	//   ....[48]....
        /*0310*/ 	.word	0x00009710


	//   ....[49]....
        /*0314*/ 	.word	0x00009760


	//   ....[50]....
        /*0318*/ 	.word	0x00009fc0


	//   ....[51]....
        /*031c*/ 	.word	0x00009fd0


	//   ....[52]....
        /*0320*/ 	.word	0x00009fe0


	//   ....[53]....
        /*0324*/ 	.word	0x0000a070


	//   ....[54]....
        /*0328*/ 	.word	0x0000a080


	//   ....[55]....
        /*032c*/ 	.word	0x0000a0e0


	//   ....[56]....
        /*0330*/ 	.word	0x0000a110


	//   ....[57]....
        /*0334*/ 	.word	0x0000a150


	//   ....[58]....
        /*0338*/ 	.word	0x0000a390


	//   ....[59]....
        /*033c*/ 	.word	0x0000a3b0


	//   ....[60]....
        /*0340*/ 	.word	0x0000a3d0


	//   ....[61]....
        /*0344*/ 	.word	0x0000a450


	//   ....[62]....
        /*0348*/ 	.word	0x0000a470


	//   ....[63]....
        /*034c*/ 	.word	0x0000a4f0


	//   ....[64]....
        /*0350*/ 	.word	0x0000a510


	//   ....[65]....
        /*0354*/ 	.word	0x0000a520


	//   ....[66]....
        /*0358*/ 	.word	0x0000aab0


	//   ....[67]....
        /*035c*/ 	.word	0x0000aad0


	//   ....[68]....
        /*0360*/ 	.word	0x0000aaf0


	//   ....[69]....
        /*0364*/ 	.word	0x0000ab00


	//   ....[70]....
        /*0368*/ 	.word	0x0000aba0


	//   ....[71]....
        /*036c*/ 	.word	0x0000abd0


	//   ....[72]....
        /*0370*/ 	.word	0x0000abe0


	//   ....[73]....
        /*0374*/ 	.word	0x0000ac50


	//   ....[74]....
        /*0378*/ 	.word	0x0000aff0


	//   ....[75]....
        /*037c*/ 	.word	0x0000b490


	//   ....[76]....
        /*0380*/ 	.word	0x0000b580


	//   ....[77]....
        /*0384*/ 	.word	0x0000b630


	//   ....[78]....
        /*0388*/ 	.word	0x0000b6b0


	//   ....[79]....
        /*038c*/ 	.word	0x0000b790


	//   ....[80]....
        /*0390*/ 	.word	0x0000b800


	//   ....[81]....
        /*0394*/ 	.word	0x0000b8e0


	//   ....[82]....
        /*0398*/ 	.word	0x0000b9a0


	//   ....[83]....
        /*039c*/ 	.word	0x0000ba90


	//   ....[84]....
        /*03a0*/ 	.word	0x0000bb30


	//   ....[85]....
        /*03a4*/ 	.word	0x0000bb90


	//   ....[86]....
        /*03a8*/ 	.word	0x0000bc40


	//   ....[87]....
        /*03ac*/ 	.word	0x0000bd10


	//   ....[88]....
        /*03b0*/ 	.word	0x0000bd90


	//   ....[89]....
        /*03b4*/ 	.word	0x0000be60


	//   ....[90]....
        /*03b8*/ 	.word	0x0000bed0


	//   ....[91]....
        /*03bc*/ 	.word	0x0000bf90


	//   ....[92]....
        /*03c0*/ 	.word	0x0000c030


	//   ....[93]....
        /*03c4*/ 	.word	0x0000c100


	//   ....[94]....
        /*03c8*/ 	.word	0x0000c170


	//   ....[95]....
        /*03cc*/ 	.word	0x0000c230


	//   ....[96]....
        /*03d0*/ 	.word	0x0000c370


	//   ....[97]....
        /*03d4*/ 	.word	0x0000c440


	//   ....[98]....
        /*03d8*/ 	.word	0x0000c4c0


	//   ....[99]....
        /*03dc*/ 	.word	0x0000c5b0


	//   ....[100]....
        /*03e0*/ 	.word	0x0000c610


	//   ....[101]....
        /*03e4*/ 	.word	0x0000c6e0


	//   ....[102]....
        /*03e8*/ 	.word	0x0000c740


	//   ....[103]....
        /*03ec*/ 	.word	0x0000c820


	//   ....[104]....
        /*03f0*/ 	.word	0x0000c910


	//   ....[105]....
        /*03f4*/ 	.word	0x0000c9b0


	//   ....[106]....
        /*03f8*/ 	.word	0x0000ca10


	//   ....[107]....
        /*03fc*/ 	.word	0x0000cb00


	//   ....[108]....
        /*0400*/ 	.word	0x0000cb60


	//   ....[109]....
        /*0404*/ 	.word	0x0000cc50


	//   ....[110]....
        /*0408*/ 	.word	0x0000ccb0


	//   ....[111]....
        /*040c*/ 	.word	0x0000cd70


	//   ....[112]....
        /*0410*/ 	.word	0x0000ceb0


	//   ....[113]....
        /*0414*/ 	.word	0x0000cf60


	//   ....[114]....
        /*0418*/ 	.word	0x0000d050


	//   ....[115]....
        /*041c*/ 	.word	0x0000d160


	//   ....[116]....
        /*0420*/ 	.word	0x0000d1e0


	//   ....[117]....
        /*0424*/ 	.word	0x0000d2d0


	//   ....[118]....
        /*0428*/ 	.word	0x0000d340


	//   ....[119]....
        /*042c*/ 	.word	0x0000d410


	//   ....[120]....
        /*0430*/ 	.word	0x0000d520


	//----- nvinfo : EIATTR_REG_RECONFIG
	.align		4
.L_85:
        /*0434*/ 	.byte	0x01, 0x54
	.zero		2


	//----- nvinfo : EIATTR_SYSCALL_OFFSETS
	.align		4
        /*0438*/ 	.byte	0x04, 0x46
        /*043a*/ 	.short	(.L_87 - .L_86)


	//   ....[0]....
.L_86:
        /*043c*/ 	.word	0x00001110


	//   ....[1]....
        /*0440*/ 	.word	0x00007fa0


	//   ....[2]....
        /*0444*/ 	.word	0x000080e0


	//   ....[3]....
        /*0448*/ 	.word	0x000081d0


	//   ....[4]....
        /*044c*/ 	.word	0x00008fc0


	//----- nvinfo : EIATTR_MBARRIER_INSTR_OFFSETS
	.align		4
.L_87:
        /*0450*/ 	.byte	0x04, 0x39
        /*0452*/ 	.short	(.L_89 - .L_88)


	//   ....[0]....
.L_88:
        /*0454*/ 	.word	0x00000180
        /*0458*/ 	.word	0x000000ff
        /*045c*/ 	.word	0x0002d800
        /*0460*/ 	.short	0x0100
        /*0462*/ 	.byte	0x08
	.zero		1


	//   ....[1]....
        /*0464*/ 	.word	0x00000190
        /*0468*/ 	.word	0x000000ff
        /*046c*/ 	.word	0x0002d820
        /*0470*/ 	.short	0x0100
        /*0472*/ 	.byte	0x08
	.zero		1


	//   ....[2]....
        /*0474*/ 	.word	0x00000280
        /*0478*/ 	.word	0x000000ff
        /*047c*/ 	.word	0x0002d830
        /*0480*/ 	.short	0x0100
        /*0482*/ 	.byte	0x08
	.zero		1


	//   ....[3]....
        /*0484*/ 	.word	0x00000290
        /*0488*/ 	.word	0x000000ff
        /*048c*/ 	.word	0x0002d840
        /*0490*/ 	.short	0x0100
        /*0492*/ 	.byte	0x08
	.zero		1


	//   ....[4]....
        /*0494*/ 	.word	0x000002a0
        /*0498*/ 	.word	0x000000ff
        /*049c*/ 	.word	0x0002d838
        /*04a0*/ 	.short	0x0100
        /*04a2*/ 	.byte	0x08
	.zero		1


	//   ....[5]....
        /*04a4*/ 	.word	0x000002b0
        /*04a8*/ 	.word	0x000000ff
        /*04ac*/ 	.word	0x0002d848
        /*04b0*/ 	.short	0x0100
        /*04b2*/ 	.byte	0x08
	.zero		1


	//   ....[6]....
        /*04b4*/ 	.word	0x000003e0
        /*04b8*/ 	.word	0x000000ff
        /*04bc*/ 	.word	0x0002d850
        /*04c0*/ 	.short	0x0100
        /*04c2*/ 	.byte	0x08
	.zero		1


	//   ....[7]....
        /*04c4*/ 	.word	0x000003f0
        /*04c8*/ 	.word	0x000000ff
        /*04cc*/ 	.word	0x0002d860
        /*04d0*/ 	.short	0x0100
        /*04d2*/ 	.byte	0x08
	.zero		1


	//   ....[8]....
        /*04d4*/ 	.word	0x00000400
        /*04d8*/ 	.word	0x000000ff
        /*04dc*/ 	.word	0x0002d858
        /*04e0*/ 	.short	0x0100
        /*04e2*/ 	.byte	0x08
	.zero		1


	//   ....[9]....
        /*04e4*/ 	.word	0x00000410
        /*04e8*/ 	.word	0x000000ff
        /*04ec*/ 	.word	0x0002d868
        /*04f0*/ 	.short	0x0100
        /*04f2*/ 	.byte	0x08
	.zero		1


	//   ....[10]....
        /*04f4*/ 	.word	0x00000500
        /*04f8*/ 	.word	0x000000ff
        /*04fc*/ 	.word	0x0002d870
        /*0500*/ 	.short	0x0100
        /*0502*/ 	.byte	0x06
	.zero		1


	//   ....[11]....
        /*0504*/ 	.word	0x00000510
        /*0508*/ 	.word	0x000000ff
        /*050c*/ 	.word	0x0002d880
        /*0510*/ 	.short	0x0100
        /*0512*/ 	.byte	0x06
	.zero		1


	//   ....[12]....
        /*0514*/ 	.word	0x00000520
        /*0518*/ 	.word	0x000000ff
        /*051c*/ 	.word	0x0002d878
        /*0520*/ 	.short	0x0100
        /*0522*/ 	.byte	0x06
	.zero		1


	//   ....[13]....
        /*0524*/ 	.word	0x00000530
        /*0528*/ 	.word	0x000000ff
        /*052c*/ 	.word	0x0002d888
        /*0530*/ 	.short	0x0100
        /*0532*/ 	.byte	0x06
	.zero		1


	//   ....[14]....
        /*0534*/ 	.word	0x00000660
        /*0538*/ 	.word	0x000000ff
        /*053c*/ 	.word	0x0002d890
        /*0540*/ 	.short	0x0100
        /*0542*/ 	.byte	0x08
	.zero		1


	//   ....[15]....
        /*0544*/ 	.word	0x00000670
        /*0548*/ 	.word	0x000000ff
        /*054c*/ 	.word	0x0002d8a0
        /*0550*/ 	.short	0x0100
        /*0552*/ 	.byte	0x08
	.zero		1


	//   ....[16]....
        /*0554*/ 	.word	0x00000680
        /*0558*/ 	.word	0x000000ff
        /*055c*/ 	.word	0x0002d898
        /*0560*/ 	.short	0x0100
        /*0562*/ 	.byte	0x08
	.zero		1


	//   ....[17]....
        /*0564*/ 	.word	0x00000690
        /*0568*/ 	.word	0x000000ff
        /*056c*/ 	.word	0x0002d8a8
        /*0570*/ 	.short	0x0100
        /*0572*/ 	.byte	0x08
	.zero		1


	//   ....[18]....
        /*0574*/ 	.word	0x000007d0
        /*0578*/ 	.word	0x000000ff
        /*057c*/ 	.word	0x0002d8b0
        /*0580*/ 	.short	0x0100
        /*0582*/ 	.byte	0x08
	.zero		1


	//   ....[19]....
        /*0584*/ 	.word	0x000007e0
        /*0588*/ 	.word	0x000000ff
        /*058c*/ 	.word	0x0002d8c0
        /*0590*/ 	.short	0x0100
        /*0592*/ 	.byte	0x08
	.zero		1


	//   ....[20]....
        /*0594*/ 	.word	0x000007f0
        /*0598*/ 	.word	0x000000ff
        /*059c*/ 	.word	0x0002d8b8
        /*05a0*/ 	.short	0x0100
        /*05a2*/ 	.byte	0x08
	.zero		1


	//   ....[21]....
        /*05a4*/ 	.word	0x00000800
        /*05a8*/ 	.word	0x000000ff
        /*05ac*/ 	.word	0x0002d8c8
        /*05b0*/ 	.short	0x0100
        /*05b2*/ 	.byte	0x08
	.zero		1


	//   ....[22]....
        /*05b4*/ 	.word	0x00001140
        /*05b8*/ 	.word	0x000000ff
        /*05bc*/ 	.word	0x0002d800
        /*05c0*/ 	.short	0x010a
        /*05c2*/ 	.byte	0x29
	.zero		1


	//   ....[23]....
        /*05c4*/ 	.word	0x00001240
        /*05c8*/ 	.word	0x000000ff
        /*05cc*/ 	.word	0x0002d830
        /*05d0*/ 	.short	0x010a
        /*05d2*/ 	.byte	0x29
	.zero		1


	//   ....[24]....
        /*05d4*/ 	.word	0x00001280
        /*05d8*/ 	.word	0x000000ff
        /*05dc*/ 	.word	0x0002d830
        /*05e0*/ 	.short	0x010a
        /*05e2*/ 	.byte	0x29
	.zero		1


	//   ....[25]....
        /*05e4*/ 	.word	0x00001780
        /*05e8*/ 	.word	0x000000ff
        /*05ec*/ 	.word	0x00000000
        /*05f0*/ 	.short	0x0101
        /*05f2*/ 	.byte	0x07
	.zero		1


	//   ....[26]....
        /*05f4*/ 	.word	0x00003890
        /*05f8*/ 	.word	0x000000ff
        /*05fc*/ 	.word	0x0002d830
        /*0600*/ 	.short	0x010a
        /*0602*/ 	.byte	0x0a
	.zero		1


	//   ....[27]....
        /*0604*/ 	.word	0x000038d0
        /*0608*/ 	.word	0x000000ff
        /*060c*/ 	.word	0x0002d830
        /*0610*/ 	.short	0x010a
        /*0612*/ 	.byte	0x0a
	.zero		1


	//   ....[28]....
        /*0614*/ 	.word	0x00003bb0
        /*0618*/ 	.word	0x000000ff
        /*061c*/ 	.word	0x0002d850
        /*0620*/ 	.short	0x010a
        /*0622*/ 	.byte	0x0a
	.zero		1


	//   ....[29]....
        /*0624*/ 	.word	0x00003bf0
        /*0628*/ 	.word	0x000000ff
        /*062c*/ 	.word	0x0002d850
        /*0630*/ 	.short	0x010a
        /*0632*/ 	.byte	0x0a
	.zero		1


	//   ....[30]....
        /*0634*/ 	.word	0x000044e0
        /*0638*/ 	.word	0x000000ff
        /*063c*/ 	.word	0x00000000
        /*0640*/ 	.short	0x0101
        /*0642*/ 	.byte	0x0a
	.zero		1


	//   ....[31]....
        /*0644*/ 	.word	0x000052e0
        /*0648*/ 	.word	0x000000ff
        /*064c*/ 	.word	0x00000000
        /*0650*/ 	.short	0x0101
        /*0652*/ 	.byte	0x07
	.zero		1


	//   ....[32]....
        /*0654*/ 	.word	0x000058e0
        /*0658*/ 	.word	0x000000ff
        /*065c*/ 	.word	0x0002d850
        /*0660*/ 	.short	0x010a
        /*0662*/ 	.byte	0x06
	.zero		1


	//   ....[33]....
        /*0664*/ 	.word	0x00005920
        /*0668*/ 	.word	0x000000ff
        /*066c*/ 	.word	0x0002d850
        /*0670*/ 	.short	0x010a
        /*0672*/ 	.byte	0x06
	.zero		1


	//   ....[34]....
        /*0674*/ 	.word	0x00005fc0
        /*0678*/ 	.word	0x000000ff
        /*067c*/ 	.word	0x00000000
        /*0680*/ 	.short	0x0101
        /*0682*/ 	.byte	0x06
	.zero		1


	//   ....[35]....
        /*0684*/ 	.word	0x00006af0
        /*0688*/ 	.word	0x000000ff
        /*068c*/ 	.word	0x00000000
        /*0690*/ 	.short	0x0101
        /*0692*/ 	.byte	0x04
	.zero		1


	//   ....[36]....
        /*0694*/ 	.word	0x00008730
        /*0698*/ 	.word	0x000000ff
        /*069c*/ 	.word	0x0002d840
        /*06a0*/ 	.short	0x010a
        /*06a2*/ 	.byte	0x2d
	.zero		1


	//   ....[37]....
        /*06a4*/ 	.word	0x00008d60
        /*06a8*/ 	.word	0x000000ff
        /*06ac*/ 	.word	0x0002d830
        /*06b0*/ 	.short	0x0107
        /*06b2*/ 	.byte	0x2d
	.zero		1


	//   ....[38]....
        /*06b4*/ 	.word	0x00008df0
        /*06b8*/ 	.word	0x000000ff
        /*06bc*/ 	.word	0x0002d830
        /*06c0*/ 	.short	0x0101
        /*06c2*/ 	.byte	0x2d
	.zero		1


	//   ....[39]....
        /*06c4*/ 	.word	0x000098b0
        /*06c8*/ 	.word	0x000000ff
        /*06cc*/ 	.word	0x0002d800
        /*06d0*/ 	.short	0x0107
        /*06d2*/ 	.byte	0x2d
	.zero		1


	//   ....[40]....
        /*06d4*/ 	.word	0x00009910
        /*06d8*/ 	.word	0x000000ff
        /*06dc*/ 	.word	0x0002d800
        /*06e0*/ 	.short	0x0101
        /*06e2*/ 	.byte	0x2d
	.zero		1


	//   ....[41]....
        /*06e4*/ 	.word	0x00009920
        /*06e8*/ 	.word	0x000000ff
        /*06ec*/ 	.word	0x0002d820
        /*06f0*/ 	.short	0x010a
        /*06f2*/ 	.byte	0x2d
	.zero		1


	//   ....[42]....
        /*06f4*/ 	.word	0x00009d90
        /*06f8*/ 	.word	0x00000007
        /*06fc*/ 	.word	0x0002d840
        /*0700*/ 	.short	0x010a
        /*0702*/ 	.byte	0x3f
	.zero		1


	//   ....[43]....
        /*0704*/ 	.word	0x0000a200
        /*0708*/ 	.word	0x00000007
        /*070c*/ 	.word	0x0002d830
        /*0710*/ 	.short	0x0107
        /*0712*/ 	.byte	0x3f
	.zero		1


	//   ....[44]....
        /*0714*/ 	.word	0x0000a2d0
        /*0718*/ 	.word	0x00000007
        /*071c*/ 	.word	0x0002d830
        /*0720*/ 	.short	0x0101
        /*0722*/ 	.byte	0x3f
	.zero		1


	//   ....[45]....
        /*0724*/ 	.word	0x0000a330
        /*0728*/ 	.word	0x00000007
        /*072c*/ 	.word	0x0002d860
        /*0730*/ 	.short	0x010a
        /*0732*/ 	.byte	0x3f
	.zero		1


	//   ....[46]....
        /*0734*/ 	.word	0x0000a690
        /*0738*/ 	.word	0x00000007
        /*073c*/ 	.word	0x0002d850
        /*0740*/ 	.short	0x0107
        /*0742*/ 	.byte	0x3f
	.zero		1


	//   ....[47]....
        /*0744*/ 	.word	0x0000a800
        /*0748*/ 	.word	0x00000007
        /*074c*/ 	.word	0x0002d850
        /*0750*/ 	.short	0x0101
        /*0752*/ 	.byte	0x3f
	.zero		1


	//   ....[48]....
        /*0754*/ 	.word	0x0000a9c0
        /*0758*/ 	.word	0x00000000
        /*075c*/ 	.word	0x0002d860
        /*0760*/ 	.short	0x010a
        /*0762*/ 	.byte	0x3f
	.zero		1


	//   ....[49]....
        /*0764*/ 	.word	0x0000ae10
        /*0768*/ 	.word	0x00000000
        /*076c*/ 	.word	0x0002d850
        /*0770*/ 	.short	0x0107
        /*0772*/ 	.byte	0x3f
	.zero		1


	//   ....[50]....
        /*0774*/ 	.word	0x0000aef0
        /*0778*/ 	.word	0x00000000
        /*077c*/ 	.word	0x0002d850
        /*0780*/ 	.short	0x0101
        /*0782*/ 	.byte	0x3f
	.zero		1


	//   ....[51]....
        /*0784*/ 	.word	0x0000af80
        /*0788*/ 	.word	0x00000007
        /*078c*/ 	.word	0x0002d820
        /*0790*/ 	.short	0x010a
        /*0792*/ 	.byte	0x3f
	.zero		1


	//   ....[52]....
        /*0794*/ 	.word	0x0000b0e0
        /*0798*/ 	.word	0x00000005
        /*079c*/ 	.word	0x0002d840
        /*07a0*/ 	.short	0x010a
        /*07a2*/ 	.byte	0x3f
	.zero		1


	//   ....[53]....
        /*07a4*/ 	.word	0x0000b180
        /*07a8*/ 	.word	0x00000003
        /*07ac*/ 	.word	0x0002d840
        /*07b0*/ 	.short	0x010a
        /*07b2*/ 	.byte	0x3f
	.zero		1


	//   ....[54]....
        /*07b4*/ 	.word	0x0000b1c0
        /*07b8*/ 	.word	0x00000005
        /*07bc*/ 	.word	0x0002d860
        /*07c0*/ 	.short	0x010a
        /*07c2*/ 	.byte	0x3f
	.zero		1


	//   ....[55]....
        /*07c4*/ 	.word	0x0000b200
        /*07c8*/ 	.word	0x00000003
        /*07cc*/ 	.word	0x0002d860
        /*07d0*/ 	.short	0x010a
        /*07d2*/ 	.byte	0x3f
	.zero		1


	//   ....[56]....
        /*07d4*/ 	.word	0x0000b270
        /*07d8*/ 	.word	0x00000005
        /*07dc*/ 	.word	0x0002d800
        /*07e0*/ 	.short	0x010a
        /*07e2*/ 	.byte	0x3f
	.zero		1


	//   ....[57]....
        /*07e4*/ 	.word	0x0000b2d0
        /*07e8*/ 	.word	0x00000003
        /*07ec*/ 	.word	0x0002d830
        /*07f0*/ 	.short	0x010a
        /*07f2*/ 	.byte	0x3f
	.zero		1


	//   ....[58]....
        /*07f4*/ 	.word	0x0000b330
        /*07f8*/ 	.word	0x0000000b
        /*07fc*/ 	.word	0x0002d830
        /*0800*/ 	.short	0x010a
        /*0802*/ 	.byte	0x3f
	.zero		1


	//   ....[59]....
        /*0804*/ 	.word	0x0000b390
        /*0808*/ 	.word	0x0000000b
        /*080c*/ 	.word	0x0002d850
        /*0810*/ 	.short	0x010a
        /*0812*/ 	.byte	0x3f
	.zero		1


	//   ....[60]....
        /*0814*/ 	.word	0x0000b3f0
        /*0818*/ 	.word	0x00000003
        /*081c*/ 	.word	0x0002d850
        /*0820*/ 	.short	0x010a
        /*0822*/ 	.byte	0x3f
	.zero		1


	//   ....[61]....
        /*0824*/ 	.word	0x0000b4d0
        /*0828*/ 	.word	0x00000002
        /*082c*/ 	.word	0x0002d840
        /*0830*/ 	.short	0x010a
        /*0832*/ 	.byte	0x3f
	.zero		1


	//   ....[62]....
        /*0834*/ 	.word	0x0000c270
        /*0838*/ 	.word	0x00000003
        /*083c*/ 	.word	0x0002d820
        /*0840*/ 	.short	0x010a
        /*0842*/ 	.byte	0x3f
	.zero		1


	//   ....[63]....
        /*0844*/ 	.word	0x0000c2c0
        /*0848*/ 	.word	0x00000007
        /*084c*/ 	.word	0x0002d840
        /*0850*/ 	.short	0x010a
        /*0852*/ 	.byte	0x3f
	.zero		1


	//   ....[64]....
        /*0854*/ 	.word	0x0000c860
        /*0858*/ 	.word	0x00000007
        /*085c*/ 	.word	0x0002d860
        /*0860*/ 	.short	0x010a
        /*0862*/ 	.byte	0x3f
	.zero		1


	//   ....[65]....
        /*0864*/ 	.word	0x0000ce00
        /*0868*/ 	.word	0x00000000
        /*086c*/ 	.word	0x0002d860
        /*0870*/ 	.short	0x010a
        /*0872*/ 	.byte	0x3f
	.zero		1


	//   ....[66]....
        /*0874*/ 	.word	0x0000d440
        /*0878*/ 	.word	0x00000007
        /*087c*/ 	.word	0x0002d820
        /*0880*/ 	.short	0x010a
        /*0882*/ 	.byte	0x3f
	.zero		1


	//   ....[67]....
        /*0884*/ 	.word	0x0000d5e0
        /*0888*/ 	.word	0x00000005
        /*088c*/ 	.word	0x0002d840
        /*0890*/ 	.short	0x010a
        /*0892*/ 	.byte	0x3f
	.zero		1


	//   ....[68]....
        /*0894*/ 	.word	0x0000d630
        /*0898*/ 	.word	0x00000003
        /*089c*/ 	.word	0x0002d840
        /*08a0*/ 	.short	0x010a
        /*08a2*/ 	.byte	0x3f
	.zero		1


	//   ....[69]....
        /*08a4*/ 	.word	0x0000d680
        /*08a8*/ 	.word	0x00000005
        /*08ac*/ 	.word	0x0002d860
        /*08b0*/ 	.short	0x010a
        /*08b2*/ 	.byte	0x3f
	.zero		1


	//----- nvinfo : EIATTR_NUM_MBARRIERS
	.align		4
.L_89:
        /*08b4*/ 	.byte	0x03, 0x38
        /*08b6*/ 	.short	0x0016


	//----- nvinfo : EIATTR_EXIT_INSTR_OFFSETS
	.align		4
        /*08b8*/ 	.byte	0x04, 0x1c
        /*08ba*/ 	.short	(.L_91 - .L_90)


	//   ....[0]....
.L_90:
        /*08bc*/ 	.word	0x0000b250


	//----- nvinfo : EIATTR_MAX_THREADS
	.align		4
.L_91:
        /*08c0*/ 	.byte	0x04, 0x05
        /*08c2*/ 	.short	(.L_93 - .L_92)
.L_92:
        /*08c4*/ 	.word	0x00000200
        /*08c8*/ 	.word	0x00000001
        /*08cc*/ 	.word	0x00000001


	//----- nvinfo : EIATTR_CRS_STACK_SIZE
	.align		4
.L_93:
        /*08d0*/ 	.byte	0x04, 0x1e
        /*08d2*/ 	.short	(.L_95 - .L_94)
.L_94:
        /*08d4*/ 	.word	0x00000000


	//----- nvinfo : EIATTR_CBANK_PARAM_SIZE
	.align		4
.L_95:
        /*08d8*/ 	.byte	0x03, 0x19
        /*08da*/ 	.short	0x0a70


	//----- nvinfo : EIATTR_PARAM_CBANK
	.align		4
        /*08dc*/ 	.byte	0x04, 0x0a
        /*08de*/ 	.short	(.L_97 - .L_96)
	.align		4
.L_96:
        /*08e0*/ 	.word	index@(.nv.constant0._ZN7cutlass13device_kernelIN5flash11enable_sm90INS1_16FlashAttnFwdSm90INS1_25CollectiveMainloopFwdSm90ILi2EN4cute5tupleIJNS5_1CILi1EEES8_S8_EEENS6_IJNS7_ILi192EEENS7_ILi128EEENS7_ILi96EEEEEELi96ENS_10bfloat16_tEfNS_4arch4Sm90ELb0ELb0ELb0ELb0ELb1ELb0ELb0ELb0ELb1ELb1ELb1ELb0EEENS1_21CollectiveEpilogueFwdINS6_IJSA_SC_SB_EEES9_SE_SG_Li384ELb0ELb1ELb1ELb0EEENS1_19SingleTileSchedulerILb0ELb1ELb1ELi192EEEEEEEEEvNT_6ParamsE)
        /*08e4*/ 	.short	0x0210
        /*08e6*/ 	.short	0x0a70


	//----- nvinfo : EIATTR_SW_WAR
	.align		4
.L_97:
        /*08e8*/ 	.byte	0x04, 0x36
        /*08ea*/ 	.short	(.L_99 - .L_98)
.L_98:
        /*08ec*/ 	.word	0x00000008
.L_99:


//--------------------- .nv.info._ZN7cutlass13device_kernelIN5flash11enable_sm90INS1_16FlashAttnFwdSm90INS1_25CollectiveMainloopFwdSm90ILi2EN4cute5tupleIJNS5_1CILi1EEES8_S8_EEENS6_IJNS7_ILi192EEENS7_ILi128EEENS7_ILi96EEEEEELi96ENS_10bfloat16_tEfNS_4arch4Sm90ELb0ELb0ELb0ELb1ELb1ELb0ELb0ELb0ELb1ELb1ELb1ELb0EEENS1_21CollectiveEpilogueFwdINS6_IJSA_SC_SB_EEES9_SE_SG_Li384ELb1ELb1ELb1ELb0EEENS1_36VarlenDynamicPersistentTileSchedulerILi192ELi128ELi384ELi128ELb1ELb1ELb1ELb0ELb1ELb1EEEEEEEEEvNT_6ParamsE --------------------------
	.section	.nv.info._ZN7cutlass13device_kernelIN5flash11enable_sm90INS1_16FlashAttnFwdSm90INS1_25CollectiveMainloopFwdSm90ILi2EN4cute5tupleIJNS5_1CILi1EEES8_S8_EEENS6_IJNS7_ILi192EEENS7_ILi128EEENS7_ILi96EEEEEELi96ENS_10bfloat16_tEfNS_4arch4Sm90ELb0ELb0ELb0ELb1ELb1ELb0ELb0ELb0ELb1ELb1ELb1ELb0EEENS1_21CollectiveEpilogueFwdINS6_IJSA_SC_SB_EEES9_SE_SG_Li384ELb1ELb1ELb1ELb0EEENS1_36VarlenDynamicPersistentTileSchedulerILi192ELi128ELi384ELi128ELb1ELb1ELb1ELb0ELb1ELb1EEEEEEEEEvNT_6ParamsE,"",@"SHT_CUDA_INFO"
	.sectionflags	@""
	.align	4


	//----- nvinfo : EIATTR_CUDA_API_VERSION
	.align		4
        /*0000*/ 	.byte	0x04, 0x37
        /*0002*/ 	.short	(.L_101 - .L_100)
.L_100:
        /*0004*/ 	.word	0x00000082


	//----- nvinfo : EIATTR_KPARAM_INFO
	.align		4
.L_101:
        /*0008*/ 	.byte	0x04, 0x17
        /*000a*/ 	.short	(.L_103 - .L_102)
.L_102:
        /*000c*/ 	.word	0x00000000
        /*0010*/ 	.short	0x0000
        /*0012*/ 	.short	0x0070
        /*0014*/ 	.byte	0x00, 0xf0, 0x01, 0x2a


	//----- nvinfo : EIATTR_SPARSE_MMA_MASK
	.align		4
.L_103:
        /*0018*/ 	.byte	0x03, 0x50
        /*001a*/ 	.short	0x0000


	//----- nvinfo : EIATTR_MAXREG_COUNT
	.align		4
        /*001c*/ 	.byte	0x03, 0x1b
        /*001e*/ 	.short	0x0080


	//----- nvinfo : EIATTR_NUM_BARRIERS
	.align		4
        /*0020*/ 	.byte	0x02, 0x4c
        /*0022*/ 	.byte	0x10
	.zero		1


	//----- nvinfo : EIATTR_EXTERNS
	.align		4
        /*0024*/ 	.byte	0x04, 0x0f
        /*0026*/ 	.short	(.L_105 - .L_104)


	//   ....[0]....
	.align		4
.L_104:
        /*0028*/ 	.word	index@(__assertfail)


	//----- nvinfo : EIATTR_ANNOTATIONS
	.align		4
.L_105:
        /*002c*/ 	.byte	0x04, 0x55
        /*002e*/ 	.short	(.L_107 - .L_106)


	//   ....[0]....
.L_106:
        /*0030*/ 	.word	0x00000001
        /*0034*/ 	.byte	0x60, 0x08, 0x00, 0x00, 0x01, 0x00, 0x00, 0x00, 0xb0, 0x09, 0x00, 0x00, 0x01, 0x00, 0x00, 0x00
        /* <DEDUP_REMOVED lines=33> */
        /*0254*/ 	.byte	0x90, 0xf1, 0x00, 0x00


	//----- nvinfo : EIATTR_MERCURY_ISA_VERSION
	.align		4
.L_107:
        /*0258*/ 	.byte	0x03, 0x5f
        /*025a*/ 	.short	0x0101


	//----- nvinfo : EIATTR_UNUSED_LOAD_BYTE_OFFSET
	.align		4
        /*025c*/ 	.byte	0x04, 0x44
        /*025e*/ 	.short	(.L_109 - .L_108)


	//   ....[0]....
.L_108:
        /*0260*/ 	.word	0x00000970
        /*0264*/ 	.word	0x0000fff0


	//   ....[1]....
        /*0268*/ 	.word	0x00006810
        /*026c*/ 	.word	0x0000fff0


	//----- nvinfo : EIATTR_INT_WARP_WIDE_INSTR_OFFSETS
	.align		4
.L_109:
        /*0270*/ 	.byte	0x04, 0x31
        /*0272*/ 	.short	(.L_111 - .L_110)


	//   ....[0]....
.L_110:
        /*0274*/ 	.word	0x000000c0


	//   ....[1]....
        /*0278*/ 	.word	0x000000d0


	//   ....[2]....
        /*027c*/ 	.word	0x00000170


	//   ....[3]....
        /*0280*/ 	.word	0x0000a4f0


	//   ....[4]....
        /*0284*/ 	.word	0x0000a580


	//   ....[5]....
        /*0288*/ 	.word	0x0000d230


	//   ....[6]....
        /*028c*/ 	.word	0x0000d2c0


	//----- nvinfo : EIATTR_COOP_GROUP_MASK_REGIDS
	.align		4
.L_111:
        /*0290*/ 	.byte	0x04, 0x29
        /*0292*/ 	.short	(.L_113 - .L_112)


	//   ....[0]....
.L_112:
        /*0294*/ 	.word	0xffffffff


	//   ....[1]....
        /*0298*/ 	.word	0xffffffff


	//   ....[2]....
        /*029c*/ 	.word	0xffffffff


	//   ....[3]....
        /*02a0*/ 	.word	0xffffffff


	//   ....[4]....
        /*02a4*/ 	.word	0xffffffff


	//   ....[5]....
        /*02a8*/ 	.word	0xffffffff


	//   ....[6]....
        /*02ac*/ 	.word	0xffffffff


	//   ....[7]....
        /*02b0*/ 	.word	0xffffffff


	//   ....[8]....
        /*02b4*/ 	.word	0xffffffff


	//   ....[9]....
        /*02b8*/ 	.word	0xffffffff


	//   ....[10]....
        /*02bc*/ 	.word	0xffffffff


	//   ....[11]....
        /*02c0*/ 	.word	0xffffffff


	//   ....[12]....
        /*02c4*/ 	.word	0xffffffff


	//   ....[13]....
        /*02c8*/ 	.word	0xffffffff


	//   ....[14]....
        /*02cc*/ 	.word	0xffffffff


	//   ....[15]....
        /*02d0*/ 	.word	0xffffffff


	//   ....[16]....
        /*02d4*/ 	.word	0xffffffff


	//   ....[17]....
        /*02d8*/ 	.word	0xffffffff


	//   ....[18]....
        /*02dc*/ 	.word	0xffffffff


	//   ....[19]....
        /*02e0*/ 	.word	0xffffffff


	//   ....[20]....
        /*02e4*/ 	.word	0xffffffff


	//   ....[21]....
        /*02e8*/ 	.word	0xffffffff


	//   ....[22]....
        /*02ec*/ 	.word	0xffffffff


	//   ....[23]....
        /*02f0*/ 	.word	0xffffffff


	//   ....[24]....
        /*02f4*/ 	.word	0xffffffff


	//   ....[25]....
        /*02f8*/ 	.word	0xffffffff


	//   ....[26]....
        /*02fc*/ 	.word	0xffffffff


	//   ....[27]....
        /*0300*/ 	.word	0xffffffff


	//   ....[28]....
        /*0304*/ 	.word	0xffffffff


	//   ....[29]....
        /*0308*/ 	.word	0xffffffff


	//   ....[30]....
        /*030c*/ 	.word	0xffffffff


	//   ....[31]....
        /*0310*/ 	.word	0xffffffff


	//   ....[32]....
        /*0314*/ 	.word	0xffffffff


	//   ....[33]....
        /*0318*/ 	.word	0xffffffff


	//   ....[34]....
        /*031c*/ 	.word	0xffffffff


	//   ....[35]....
        /*0320*/ 	.word	0xffffffff


	//   ....[36]....
        /*0324*/ 	.word	0xffffffff


	//   ....[37]....
        /*0328*/ 	.word	0xffffffff


	//   ....[38]....
        /*032c*/ 	.word	0xffffffff


	//   ....[39]....
        /*0330*/ 	.word	0xffffffff


	//   ....[40]....
        /*0334*/ 	.word	0xffffffff


	//   ....[41]....
        /*0338*/ 	.word	0xffffffff


	//   ....[42]....
        /*033c*/ 	.word	0xffffffff


	//   ....[43]....
        /*0340*/ 	.word	0xffffffff


	//   ....[44]....
        /*0344*/ 	.word	0xffffffff


	//   ....[45]....
        /*0348*/ 	.word	0xffffffff


	//   ....[46]....
        /*034c*/ 	.word	0xffffffff


	//   ....[47]....
        /*0350*/ 	.word	0xffffffff


	//   ....[48]....
        /*0354*/ 	.word	0xffffffff


	//   ....[49]....
        /*0358*/ 	.word	0xffffffff


	//   ....[50]....
        /*035c*/ 	.word	0xffffffff


	//   ....[51]....
        /*0360*/ 	.word	0xffffffff


	//   ....[52]....
        /*0364*/ 	.word	0xffffffff


	//   ....[53]....
        /*0368*/ 	.word	0xffffffff


	//   ....[54]....
        /*036c*/ 	.word	0xffffffff


	//   ....[55]....
        /*0370*/ 	.word	0xffffffff


	//   ....[56]....
        /*0374*/ 	.word	0xffffffff


	//   ....[57]....
        /*0378*/ 	.word	0xffffffff


	//   ....[58]....
        /*037c*/ 	.word	0xffffffff


	//   ....[59]....
        /*0380*/ 	.word	0xffffffff


	//   ....[60]....
        /*0384*/ 	.word	0xffffffff


	//   ....[61]....
        /*0388*/ 	.word	0xffffffff


	//   ....[62]....
        /*038c*/ 	.word	0xffffffff


	//   ....[63]....
        /*0390*/ 	.word	0xffffffff


	//   ....[64]....
        /*0394*/ 	.word	0xffffffff


	//   ....[65]....
        /*0398*/ 	.word	0xffffffff


	//   ....[66]....
        /*039c*/ 	.word	0xffffffff


	//   ....[67]....
        /*03a0*/ 	.word	0xffffffff


	//   ....[68]....
        /*03a4*/ 	.word	0xffffffff


	//   ....[69]....
        /*03a8*/ 	.word	0xffffffff


	//   ....[70]....
        /*03ac*/ 	.word	0xffffffff


	//   ....[71]....
        /*03b0*/ 	.word	0xffffffff


	//   ....[72]....
        /*03b4*/ 	.word	0xffffffff


	//   ....[73]....
        /*03b8*/ 	.word	0xffffffff


	//   ....[74]....
        /*03bc*/ 	.word	0xffffffff


	//   ....[75]....
        /*03c0*/ 	.word	0xffffffff


	//   ....[76]....
        /*03c4*/ 	.word	0xffffffff


	//   ....[77]....
        /*03c8*/ 	.word	0xffffffff


	//   ....[78]....
        /*03cc*/ 	.word	0xffffffff


	//   ....[79]....
        /*03d0*/ 	.word	0xffffffff


	//   ....[80]....
        /*03d4*/ 	.word	0xffffffff


	//   ....[81]....
        /*03d8*/ 	.word	0xffffffff


	//   ....[82]....
        /*03dc*/ 	.word	0xffffffff


	//   ....[83]....
        /*03e0*/ 	.word	0xffffffff


	//   ....[84]....
        /*03e4*/ 	.word	0xffffffff


	//   ....[85]....
        /*03e8*/ 	.word	0xffffffff


	//   ....[86]....
        /*03ec*/ 	.word	0xffffffff


	//   ....[87]....
        /*03f0*/ 	.word	0xffffffff


	//   ....[88]....
        /*03f4*/ 	.word	0xffffffff


	//   ....[89]....
        /*03f8*/ 	.word	0xffffffff


	//   ....[90]....
        /*03fc*/ 	.word	0xffffffff


	//   ....[91]....
        /*0400*/ 	.word	0xffffffff


	//   ....[92]....
        /*0404*/ 	.word	0xffffffff


	//   ....[93]....
        /*0408*/ 	.word	0xffffffff


	//   ....[94]....
        /*040c*/ 	.word	0xffffffff


	//   ....[95]....
        /*0410*/ 	.word	0xffffffff


	//   ....[96]....
        /*0414*/ 	.word	0xffffffff


	//   ....[97]....
        /*0418*/ 	.word	0xffffffff


	//   ....[98]....
        /*041c*/ 	.word	0xffffffff


	//   ....[99]....
        /*0420*/ 	.word	0xffffffff


	//   ....[100]....
        /*0424*/ 	.word	0xffffffff


	//   ....[101]....
        /*0428*/ 	.word	0xffffffff


	//   ....[102]....
        /*042c*/ 	.word	0xffffffff


	//   ....[103]....
        /*0430*/ 	.word	0xffffffff


	//   ....[104]....
        /*0434*/ 	.word	0xffffffff


	//   ....[105]....
        /*0438*/ 	.word	0xffffffff


	//   ....[106]....
        /*043c*/ 	.word	0xffffffff


	//   ....[107]....
        /*0440*/ 	.word	0xffffffff


	//   ....[108]....
        /*0444*/ 	.word	0xffffffff


	//   ....[109]....
        /*0448*/ 	.word	0xffffffff


	//   ....[110]....
        /*044c*/ 	.word	0xffffffff


	//   ....[111]....
        /*0450*/ 	.word	0xffffffff


	//   ....[112]....
        /*0454*/ 	.word	0xffffffff


	//   ....[113]....
        /*0458*/ 	.word	0xffffffff


	//   ....[114]....
        /*045c*/ 	.word	0xffffffff


	//   ....[115]....
        /*0460*/ 	.word	0xffffffff


	//   ....[116]....
        /*0464*/ 	.word	0xffffffff


	//   ....[117]....
        /*0468*/ 	.word	0x0500000f


	//   ....[118]....
        /*046c*/ 	.word	0x0500000f


	//   ....[119]....
        /*0470*/ 	.word	0x0500000f


	//   ....[120]....
        /*0474*/ 	.word	0x0500000f


	//   ....[121]....
        /*0478*/ 	.word	0x0500000f


	//   ....[122]....
        /*047c*/ 	.word	0x0500000f


	//   ....[123]....
        /*0480*/ 	.word	0x0500000f


	//   ....[124]....
        /*0484*/ 	.word	0x0500000f


	//   ....[125]....
        /*0488*/ 	.word	0x0500000f


	//   ....[126]....
        /*048c*/ 	.word	0x0500000f


	//   ....[127]....
        /*0490*/ 	.word	0x0500000f


	//   ....[128]....
        /*0494*/ 	.word	0x0500000f


	//   ....[129]....
        /*0498*/ 	.word	0x0500000f


	//   ....[130]....
        /*049c*/ 	.word	0x0500000f


	//   ....[131]....
        /*04a0*/ 	.word	0x0500000f


	//   ....[132]....
        /*04a4*/ 	.word	0x0500000f


	//   ....[133]....
        /*04a8*/ 	.word	0x0500000f


	//   ....[134]....
        /*04ac*/ 	.word	0x0500000f


	//   ....[135]....
        /*04b0*/ 	.word	0x0500000f


	//   ....[136]....
        /*04b4*/ 	.word	0x0500000f


	//   ....[137]....
        /*04b8*/ 	.word	0x0500000f


	//   ....[138]....
        /*04bc*/ 	.word	0x0500000f


	//   ....[139]....
        /*04c0*/ 	.word	0x0500000f


	//   ....[140]....
        /*04c4*/ 	.word	0x0500000f


	//   ....[141]....
        /*04c8*/ 	.word	0x0500000f


	//   ....[142]....
        /*04cc*/ 	.word	0x0500000f


	//   ....[143]....
        /*04d0*/ 	.word	0x0500000f


	//   ....[144]....
        /*04d4*/ 	.word	0x0500000f


	//   ....[145]....
        /*04d8*/ 	.word	0x0500000f


	//   ....[146]....
        /*04dc*/ 	.word	0x0500000f


	//   ....[147]....
        /*04e0*/ 	.word	0x0500000f


	//   ....[148]....
        /*04e4*/ 	.word	0x0500000f


	//   ....[149]....
        /*04e8*/ 	.word	0x0500000f


	//   ....[150]....
        /*04ec*/ 	.word	0x0500000f


	//   ....[151]....
        /*04f0*/ 	.word	0x0500000f


	//   ....[152]....
        /*04f4*/ 	.word	0x0500000f


	//   ....[153]....
        /*04f8*/ 	.word	0x0500000f


	//   ....[154]....
        /*04fc*/ 	.word	0x0500000f


	//   ....[155]....
        /*0500*/ 	.word	0x0500000f


	//   ....[156]....
        /*0504*/ 	.word	0x0500000f


	//   ....[157]....
        /*0508*/ 	.word	0x0500000f


	//   ....[158]....
        /*050c*/ 	.word	0x0500000f


	//   ....[159]....
        /*0510*/ 	.word	0x0500000f


	//   ....[160]....
        /*0514*/ 	.word	0x0500000f


	//   ....[161]....
        /*0518*/ 	.word	0x0500000f


	//   ....[162]....
        /*051c*/ 	.word	0x0500000f


	//   ....[163]....
        /*0520*/ 	.word	0x0500000f


	//   ....[164]....
        /*0524*/ 	.word	0x0500000f


	//   ....[165]....
        /*0528*/ 	.word	0x0500000f


	//   ....[166]....
        /*052c*/ 	.word	0x0500000f


	//   ....[167]....
        /*0530*/ 	.word	0x0500000f


	//   ....[168]....
        /*0534*/ 	.word	0x0500000f


	//   ....[169]....
        /*0538*/ 	.word	0x0500000f


	//   ....[170]....
        /*053c*/ 	.word	0x0500000f


	//   ....[171]....
        /*0540*/ 	.word	0x0500000f


	//   ....[172]....
        /*0544*/ 	.word	0x0500000f


	//   ....[173]....
        /*0548*/ 	.word	0x0500000f


	//   ....[174]....
        /*054c*/ 	.word	0x0500000f


	//   ....[175]....
        /*0550*/ 	.word	0x0500000f


	//   ....[176]....
        /*0554*/ 	.word	0x0500000f


	//   ....[177]....
        /*0558*/ 	.word	0x0500000f


	//   ....[178]....
        /*055c*/ 	.word	0x0500000f


	//   ....[179]....
        /*0560*/ 	.word	0x0500000f


	//   ....[180]....
        /*0564*/ 	.word	0x0500000f


	//----- nvinfo : EIATTR_COOP_GROUP_INSTR_OFFSETS
	.align		4
.L_113:
        /*0568*/ 	.byte	0x04, 0x28
        /*056a*/ 	.short	(.L_115 - .L_114)


	//   ....[0]....
.L_114:
        /*056c*/ 	.word	0x00000080


	//   ....[1]....
        /*0570*/ 	.word	0x000000b0


	//   ....[2]....
        /*0574*/ 	.word	0x000002d0


	//   ....[3]....
        /*0578*/ 	.word	0x00000430


	//   ....[4]....
        /*057c*/ 	.word	0x00000550


	//   ....[5]....
        /*0580*/ 	.word	0x000006b0


	//   ....[6]....
        /*0584*/ 	.word	0x00001780


	//   ....[7]....
        /*0588*/ 	.word	0x000026e0


	//   ....[8]....
        /*058c*/ 	.word	0x000027e0


	//   ....[9]....
        /*0590*/ 	.word	0x00002de0


	//   ....[10]....
        /*0594*/ 	.word	0x00002e40


	//   ....[11]....
        /*0598*/ 	.word	0x00003b40


	//   ....[12]....
        /*059c*/ 	.word	0x00004800


	//   ....[13]....
        /*05a0*/ 	.word	0x00004820


	//   ....[14]....
        /*05a4*/ 	.word	0x00004a50


	//   ....[15]....
        /*05a8*/ 	.word	0x00004a70


	//   ....[16]....
        /*05ac*/ 	.word	0x00005db0


	//   ....[17]....
        /*05b0*/ 	.word	0x00005eb0


	//   ....[18]....
        /*05b4*/ 	.word	0x00005f10


	//   ....[19]....
        /*05b8*/ 	.word	0x00005ff0


	//   ....[20]....
        /*05bc*/ 	.word	0x00006000


	//   ....[21]....
        /*05c0*/ 	.word	0x00007190


	//   ....[22]....
        /*05c4*/ 	.word	0x000071a0


	//   ....[23]....
        /*05c8*/ 	.word	0x000071b0


	//   ....[24]....
        /*05cc*/ 	.word	0x000071f0


	//   ....[25]....
        /*05d0*/ 	.word	0x000078a0


	//   ....[26]....
        /*05d4*/ 	.word	0x000078d0


	//   ....[27]....
        /*05d8*/ 	.word	0x000079f0


	//   ....[28]....
        /*05dc*/ 	.word	0x00007a10


	//   ....[29]....
        /*05e0*/ 	.word	0x00007e70


	//   ....[30]....
        /*05e4*/ 	.word	0x00007e80


	//   ....[31]....
        /*05e8*/ 	.word	0x000081b0


	//   ....[32]....
        /*05ec*/ 	.word	0x000081c0


	//   ....[33]....
        /*05f0*/ 	.word	0x00008d60


	//   ....[34]....
        /*05f4*/ 	.word	0x00008d70


	//   ....[35]....
        /*05f8*/ 	.word	0x00008e70


	//   ....[36]....
        /*05fc*/ 	.word	0x00008e90


	//   ....[37]....
        /*0600*/ 	.word	0x00009000


	//   ....[38]....
        /*0604*/ 	.word	0x00009210


	//   ....[39]....
        /*0608*/ 	.word	0x00009240


	//   ....[40]....
        /*060c*/ 	.word	0x00009270


	//   ....[41]....
        /*0610*/ 	.word	0x000092a0


	//   ....[42]....
        /*0614*/ 	.word	0x000092d0


	//   ....[43]....
        /*0618*/ 	.word	0x00009300


	//   ....[44]....
        /*061c*/ 	.word	0x00009470


	//   ....[45]....
        /*0620*/ 	.word	0x000094a0


	//   ....[46]....
        /*0624*/ 	.word	0x000094d0


	//   ....[47]....
        /*0628*/ 	.word	0x00009500


	//   ....[48]....
        /*062c*/ 	.word	0x00009530


	//   ....[49]....
        /*0630*/ 	.word	0x00009560


	//   ....[50]....
        /*0634*/ 	.word	0x000095f0


	//   ....[51]....
        /*0638*/ 	.word	0x00009620


	//   ....[52]....
        /*063c*/ 	.word	0x00009630


	//   ....[53]....
        /*0640*/ 	.word	0x000096d0


	//   ....[54]....
        /*0644*/ 	.word	0x0000b150


	//   ....[55]....
        /*0648*/ 	.word	0x0000b170


	//   ....[56]....
        /*064c*/ 	.word	0x0000b220


	//   ....[57]....
        /*0650*/ 	.word	0x0000b240


	//   ....[58]....
        /*0654*/ 	.word	0x0000b2e0


	//   ....[59]....
        /*0658*/ 	.word	0x0000b300


	//   ....[60]....
        /*065c*/ 	.word	0x0000b310


	//   ....[61]....
        /*0660*/ 	.word	0x0000b320


	//   ....[62]....
        /*0664*/ 	.word	0x0000bcb0


	//   ....[63]....
        /*0668*/ 	.word	0x0000bcd0


	//   ....[64]....
        /*066c*/ 	.word	0x0000bd30


	//   ....[65]....
        /*0670*/ 	.word	0x0000bd70


	//   ....[66]....
        /*0674*/ 	.word	0x0000bdd0


	//   ....[67]....
        /*0678*/ 	.word	0x0000be10


	//   ....[68]....
        /*067c*/ 	.word	0x0000be20


	//   ....[69]....
        /*0680*/ 	.word	0x0000be40


	//   ....[70]....
        /*0684*/ 	.word	0x0000bf10


	//   ....[71]....
        /*0688*/ 	.word	0x0000bf50


	//   ....[72]....
        /*068c*/ 	.word	0x0000bf60


	//   ....[73]....
        /*0690*/ 	.word	0x0000bf80


	//   ....[74]....
        /*0694*/ 	.word	0x0000c810


	//   ....[75]....
        /*0698*/ 	.word	0x0000c820


	//   ....[76]....
        /*069c*/ 	.word	0x0000c840


	//   ....[77]....
        /*06a0*/ 	.word	0x0000c8c0


	//   ....[78]....
        /*06a4*/ 	.word	0x0000c8d0


	//   ....[79]....
        /*06a8*/ 	.word	0x0000c930


	//   ....[80]....
        /*06ac*/ 	.word	0x0000c960


	//   ....[81]....
        /*06b0*/ 	.word	0x0000c9a0


	//   ....[82]....
        /*06b4*/ 	.word	0x0000cc90


	//   ....[83]....
        /*06b8*/ 	.word	0x0000ccb0


	//   ....[84]....
        /*06bc*/ 	.word	0x0000cd50


	//   ....[85]....
        /*06c0*/ 	.word	0x0000cd60


	//   ....[86]....
        /*06c4*/ 	.word	0x0000cdf0


	//   ....[87]....
        /*06c8*/ 	.word	0x0000ce00


	//   ....[88]....
        /*06cc*/ 	.word	0x0000ce10


	//   ....[89]....
        /*06d0*/ 	.word	0x0000cea0


	//   ....[90]....
        /*06d4*/ 	.word	0x0000d4b0


	//   ....[91]....
        /*06d8*/ 	.word	0x0000d4c0


	//   ....[92]....
        /*06dc*/ 	.word	0x0000d550


	//   ....[93]....
        /*06e0*/ 	.word	0x0000d5f0


	//   ....[94]....
        /*06e4*/ 	.word	0x0000d610


	//   ....[95]....
        /*06e8*/ 	.word	0x0000d690


	//   ....[96]....
        /*06ec*/ 	.word	0x0000d6b0


	//   ....[97]....
        /*06f0*/ 	.word	0x0000d6c0


	//   ....[98]....
        /*06f4*/ 	.word	0x0000dae0


	//   ....[99]....
        /*06f8*/ 	.word	0x0000db10


	//   ....[100]....
        /*06fc*/ 	.word	0x0000db80


	//   ....[101]....
        /*0700*/ 	.word	0x0000dbb0


	//   ....[102]....
        /*0704*/ 	.word	0x0000dbe0


	//   ....[103]....
        /*0708*/ 	.word	0x0000dc10


	//   ....[104]....
        /*070c*/ 	.word	0x0000dc40


	//   ....[105]....
        /*0710*/ 	.word	0x0000dc70


	//   ....[106]....
        /*0714*/ 	.word	0x0000de10


	//   ....[107]....
        /*0718*/ 	.word	0x0000de40


	//   ....[108]....
        /*071c*/ 	.word	0x0000de70


	//   ....[109]....
        /*0720*/ 	.word	0x0000dea0


	//   ....[110]....
        /*0724*/ 	.word	0x0000ded0


	//   ....[111]....
        /*0728*/ 	.word	0x0000df00


	//   ....[112]....
        /*072c*/ 	.word	0x0000dfc0


	//   ....[113]....
        /*0730*/ 	.word	0x0000dfe0


	//   ....[114]....
        /*0734*/ 	.word	0x0000dff0


	//   ....[115]....
        /*0738*/ 	.word	0x0000e050


	//   ....[116]....
        /*073c*/ 	.word	0x0000e670


	//   ....[117]....
        /*0740*/ 	.word	0x0000eb50


	//   ....[118]....
        /*0744*/ 	.word	0x0000ec40


	//   ....[119]....
        /*0748*/ 	.word	0x0000ece0


	//   ....[120]....
        /*074c*/ 	.word	0x0000ed40


	//   ....[121]....
        /*0750*/ 	.word	0x0000ee50


	//   ....[122]....
        /*0754*/ 	.word	0x0000eec0


	//   ....[123]....
        /*0758*/ 	.word	0x0000efd0


	//   ....[124]....
        /*075c*/ 	.word	0x0000f040


	//   ....[125]....
        /*0760*/ 	.word	0x0000f0e0


	//   ....[126]....
        /*0764*/ 	.word	0x0000f210


	//   ....[127]....
        /*0768*/ 	.word	0x0000f260


	//   ....[128]....
        /*076c*/ 	.word	0x0000f2d0


	//   ....[129]....
        /*0770*/ 	.word	0x0000f3c0


	//   ....[130]....
        /*0774*/ 	.word	0x0000f440


	//   ....[131]....
        /*0778*/ 	.word	0x0000f520


	//   ....[132]....
        /*077c*/ 	.word	0x0000f5a0


	//   ....[133]....
        /*0780*/ 	.word	0x0000f600


	//   ....[134]....
        /*0784*/ 	.word	0x0000f700


	//   ....[135]....
        /*0788*/ 	.word	0x0000f800


	//   ....[136]....
        /*078c*/ 	.word	0x0000f860


	//   ....[137]....
        /*0790*/ 	.word	0x0000f940


	//   ....[138]....
        /*0794*/ 	.word	0x0000fa80


	//   ....[139]....
        /*0798*/ 	.word	0x0000fb60


	//   ....[140]....
        /*079c*/ 	.word	0x0000fbe0


	//   ....[141]....
        /*07a0*/ 	.word	0x0000fcc0


	//   ....[142]....
        /*07a4*/ 	.word	0x0000fd20


	//   ....[143]....
        /*07a8*/ 	.word	0x0000fdf0


	//   ....[144]....
        /*07ac*/ 	.word	0x0000fe50


	//   ....[145]....
        /*07b0*/ 	.word	0x0000ff30


	//   ....[146]....
        /*07b4*/ 	.word	0x00010020


	//   ....[147]....
        /*07b8*/ 	.word	0x000100c0


	//   ....[148]....
        /*07bc*/ 	.word	0x00010120


	//   ....[149]....
        /*07c0*/ 	.word	0x00010220


	//   ....[150]....
        /*07c4*/ 	.word	0x00010280


	//   ....[151]....
        /*07c8*/ 	.word	0x00010380


	//   ....[152]....
        /*07cc*/ 	.word	0x000103e0


	//   ....[153]....
        /*07d0*/ 	.word	0x000104b0


	//   ....[154]....
        /*07d4*/ 	.word	0x00010600


	//   ....[155]....
        /*07d8*/ 	.word	0x000106b0


	//   ....[156]....
        /*07dc*/ 	.word	0x000107c0


	//   ....[157]....
        /*07e0*/ 	.word	0x000108a0


	//   ....[158]....
        /*07e4*/ 	.word	0x00010900


	//   ....[159]....
        /*07e8*/ 	.word	0x000109f0


	//   ....[160]....
        /*07ec*/ 	.word	0x00010a50


	//   ....[161]....
        /*07f0*/ 	.word	0x00010b30


	//   ....[162]....
        /*07f4*/ 	.word	0x00010bc0


	//   ....[163]....
        /*07f8*/ 	.word	0x00010c60


	//   ....[164]....
        /*07fc*/ 	.word	0x00010de0


	//   ....[165]....
        /*0800*/ 	.word	0x00010e50


	//   ....[166]....
        /*0804*/ 	.word	0x00010ec0


	//   ....[167]....
        /*0808*/ 	.word	0x00010f30


	//   ....[168]....
        /*080c*/ 	.word	0x00010fa0


	//   ....[169]....
        /*0810*/ 	.word	0x00011020


	//   ....[170]....
        /*0814*/ 	.word	0x000110a0


	//   ....[171]....
        /*0818*/ 	.word	0x00011130


	//   ....[172]....
        /*081c*/ 	.word	0x000111a0


	//   ....[173]....
        /*0820*/ 	.word	0x00011210


	//   ....[174]....
        /*0824*/ 	.word	0x00011280


	//   ....[175]....
        /*0828*/ 	.word	0x00011300


	//   ....[176]....
        /*082c*/ 	.word	0x00011370


	//   ....[177]....
        /*0830*/ 	.word	0x00011410


	//   ....[178]....
        /*0834*/ 	.word	0x00011460


	//   ....[179]....
        /*0838*/ 	.word	0x000114f0


	//   ....[180]....
        /*083c*/ 	.word	0x00011620


	//----- nvinfo : EIATTR_REG_RECONFIG
	.align		4
.L_115:
        /*0840*/ 	.byte	0x01, 0x54
	.zero		2


	//----- nvinfo : EIATTR_SYSCALL_OFFSETS
	.align		4
        /*0844*/ 	.byte	0x04, 0x46
        /*0846*/ 	.short	(.L_117 - .L_116)


	//   ....[0]....
.L_116:
        /*0848*/ 	.word	0x00001900


	//   ....[1]....
        /*084c*/ 	.word	0x0000a6e0


	//   ....[2]....
        /*0850*/ 	.word	0x0000a830


	//   ....[3]....
        /*0854*/ 	.word	0x0000a920


	//   ....[4]....
        /*0858*/ 	.word	0x0000b760


	//----- nvinfo : EIATTR_MBARRIER_INSTR_OFFSETS
	.align		4
.L_117:
        /*085c*/ 	.byte	0x04, 0x39
        /*085e*/ 	.short	(.L_119 - .L_118)


	//   ....[0]....
.L_118:
        /*0860*/ 	.word	0x00000180
        /*0864*/ 	.word	0x000000ff
        /*0868*/ 	.word	0x0002d800
        /*086c*/ 	.short	0x0100
        /*086e*/ 	.byte	0x08
	.zero		1


	//   ....[1]....
        /*0870*/ 	.word	0x00000190
        /*0874*/ 	.word	0x000000ff
        /*0878*/ 	.word	0x0002d820
        /*087c*/ 	.short	0x0100
        /*087e*/ 	.byte	0x08
	.zero		1


	//   ....[2]....
        /*0880*/ 	.word	0x00000280
        /*0884*/ 	.word	0x000000ff
        /*0888*/ 	.word	0x0002d830
        /*088c*/ 	.short	0x0100
        /*088e*/ 	.byte	0x08
	.zero		1


	//   ....[3]....
        /*0890*/ 	.word	0x00000290
        /*0894*/ 	.word	0x000000ff
        /*0898*/ 	.word	0x0002d840
        /*089c*/ 	.short	0x0100
        /*089e*/ 	.byte	0x08
	.zero		1


	//   ....[4]....
        /*08a0*/ 	.word	0x000002a0
        /*08a4*/ 	.word	0x000000ff
        /*08a8*/ 	.word	0x0002d838
        /*08ac*/ 	.short	0x0100
        /*08ae*/ 	.byte	0x08
	.zero		1


	//   ....[5]....
        /*08b0*/ 	.word	0x000002b0
        /*08b4*/ 	.word	0x000000ff
        /*08b8*/ 	.word	0x0002d848
        /*08bc*/ 	.short	0x0100
        /*08be*/ 	.byte	0x08
	.zero		1


	//   ....[6]....
        /*08c0*/ 	.word	0x000003e0
        /*08c4*/ 	.word	0x000000ff
        /*08c8*/ 	.word	0x0002d850
        /*08cc*/ 	.short	0x0100
        /*08ce*/ 	.byte	0x08
	.zero		1


	//   ....[7]....
        /*08d0*/ 	.word	0x000003f0
        /*08d4*/ 	.word	0x000000ff
        /*08d8*/ 	.word	0x0002d860
        /*08dc*/ 	.short	0x0100
        /*08de*/ 	.byte	0x08
	.zero		1


	//   ....[8]....
        /*08e0*/ 	.word	0x00000400
        /*08e4*/ 	.word	0x000000ff
        /*08e8*/ 	.word	0x0002d858
        /*08ec*/ 	.short	0x0100
        /*08ee*/ 	.byte	0x08
	.zero		1


	//   ....[9]....
        /*08f0*/ 	.word	0x00000410
        /*08f4*/ 	.word	0x000000ff
        /*08f8*/ 	.word	0x0002d868
        /*08fc*/ 	.short	0x0100
        /*08fe*/ 	.byte	0x08
	.zero		1


	//   ....[10]....
        /*0900*/ 	.word	0x00000500
        /*0904*/ 	.word	0x000000ff
        /*0908*/ 	.word	0x0002d870
        /*090c*/ 	.short	0x0100
        /*090e*/ 	.byte	0x06
	.zero		1


	//   ....[11]....
        /*0910*/ 	.word	0x00000510
        /*0914*/ 	.word	0x000000ff
        /*0918*/ 	.word	0x0002d880
        /*091c*/ 	.short	0x0100
        /*091e*/ 	.byte	0x06
	.zero		1


	//   ....[12]....
        /*0920*/ 	.word	0x00000520
        /*0924*/ 	.word	0x000000ff
        /*0928*/ 	.word	0x0002d878
        /*092c*/ 	.short	0x0100
        /*092e*/ 	.byte	0x06
	.zero		1


	//   ....[13]....
        /*0930*/ 	.word	0x00000530
        /*0934*/ 	.word	0x000000ff
        /*0938*/ 	.word	0x0002d888
        /*093c*/ 	.short	0x0100
        /*093e*/ 	.byte	0x06
	.zero		1


	//   ....[14]....
        /*0940*/ 	.word	0x00000660
        /*0944*/ 	.word	0x000000ff
        /*0948*/ 	.word	0x0002d890
        /*094c*/ 	.short	0x0100
        /*094e*/ 	.byte	0x08
	.zero		1


	//   ....[15]....
        /*0950*/ 	.word	0x00000670
        /*0954*/ 	.word	0x000000ff
        /*0958*/ 	.word	0x0002d8a0
        /*095c*/ 	.short	0x0100
        /*095e*/ 	.byte	0x08
	.zero		1


	//   ....[16]....
        /*0960*/ 	.word	0x00000680
        /*0964*/ 	.word	0x000000ff
        /*0968*/ 	.word	0x0002d898
        /*096c*/ 	.short	0x0100
        /*096e*/ 	.byte	0x08
	.zero		1


	//   ....[17]....
        /*0970*/ 	.word	0x00000690
        /*0974*/ 	.word	0x000000ff
        /*0978*/ 	.word	0x0002d8a8
        /*097c*/ 	.short	0x0100
        /*097e*/ 	.byte	0x08
	.zero		1


	//   ....[18]....
        /*0980*/ 	.word	0x000007c0
        /*0984*/ 	.word	0x000000ff
        /*0988*/ 	.word	0x0002d8b0
        /*098c*/ 	.short	0x0100
        /*098e*/ 	.byte	0x08
	.zero		1


	//   ....[19]....
        /*0990*/ 	.word	0x000007d0
        /*0994*/ 	.word	0x000000ff
        /*0998*/ 	.word	0x0002d8c0
        /*099c*/ 	.short	0x0100
        /*099e*/ 	.byte	0x08
	.zero		1


	//   ....[20]....
        /*09a0*/ 	.word	0x000007e0
        /*09a4*/ 	.word	0x000000ff
        /*09a8*/ 	.word	0x0002d8b8
        /*09ac*/ 	.short	0x0100
        /*09ae*/ 	.byte	0x08
	.zero		1


	//   ....[21]....
        /*09b0*/ 	.word	0x000007f0
        /*09b4*/ 	.word	0x000000ff
        /*09b8*/ 	.word	0x0002d8c8
        /*09bc*/ 	.short	0x0100
        /*09be*/ 	.byte	0x08
	.zero		1


	//   ....[22]....
        /*09c0*/ 	.word	0x00001970
        /*09c4*/ 	.word	0x000000ff
        /*09c8*/ 	.word	0x0002d800
        /*09cc*/ 	.short	0x010a
        /*09ce*/ 	.byte	0x28
	.zero		1


	//   ....[23]....
        /*09d0*/ 	.word	0x000019e0
        /*09d4*/ 	.word	0x00000005
        /*09d8*/ 	.word	0x0002d830
        /*09dc*/ 	.short	0x010a
        /*09de*/ 	.byte	0x3f
	.zero		1


	//   ....[24]....
        /*09e0*/ 	.word	0x00001a30
        /*09e4*/ 	.word	0x00000005
        /*09e8*/ 	.word	0x0002d830
        /*09ec*/ 	.short	0x010a
        /*09ee*/ 	.byte	0x3f
	.zero		1


	//   ....[25]....
        /*09f0*/ 	.word	0x00002820
        /*09f4*/ 	.word	0x000000ff
        /*09f8*/ 	.word	0x00000000
        /*09fc*/ 	.short	0x0101
        /*09fe*/ 	.byte	0x06
	.zero		1


	//   ....[26]....
        /*0a00*/ 	.word	0x00003de0
        /*0a04*/ 	.word	0x000000ff
        /*0a08*/ 	.word	0x0002d830
        /*0a0c*/ 	.short	0x010a
        /*0a0e*/ 	.byte	0x07
	.zero		1


	//   ....[27]....
        /*0a10*/ 	.word	0x00003e20
        /*0a14*/ 	.word	0x000000ff
        /*0a18*/ 	.word	0x0002d830
        /*0a1c*/ 	.short	0x010a
        /*0a1e*/ 	.byte	0x07
	.zero		1


	//   ....[28]....
        /*0a20*/ 	.word	0x00004100
        /*0a24*/ 	.word	0x000000ff
        /*0a28*/ 	.word	0x0002d850
        /*0a2c*/ 	.short	0x010a
        /*0a2e*/ 	.byte	0x07
	.zero		1


	//   ....[29]....
        /*0a30*/ 	.word	0x00004140
        /*0a34*/ 	.word	0x000000ff
        /*0a38*/ 	.word	0x0002d850
        /*0a3c*/ 	.short	0x010a
        /*0a3e*/ 	.byte	0x07
	.zero		1


	//   ....[30]....
        /*0a40*/ 	.word	0x00004640
        /*0a44*/ 	.word	0x000000ff
        /*0a48*/ 	.word	0x00000000
        /*0a4c*/ 	.short	0x0101
        /*0a4e*/ 	.byte	0x07
	.zero		1


	//   ....[31]....
        /*0a50*/ 	.word	0x00005850
        /*0a54*/ 	.word	0x000000ff
        /*0a58*/ 	.word	0x00000000
        /*0a5c*/ 	.short	0x0101
        /*0a5e*/ 	.byte	0x06
	.zero		1


	//   ....[32]....
        /*0a60*/ 	.word	0x00005e20
        /*0a64*/ 	.word	0x000000ff
        /*0a68*/ 	.word	0x0002d850
        /*0a6c*/ 	.short	0x010a
        /*0a6e*/ 	.byte	0x04
	.zero		1


	//   ....[33]....
        /*0a70*/ 	.word	0x00005e60
        /*0a74*/ 	.word	0x000000ff
        /*0a78*/ 	.word	0x0002d850
        /*0a7c*/ 	.short	0x010a
        /*0a7e*/ 	.byte	0x04
	.zero		1


	//   ....[34]....
        /*0a80*/ 	.word	0x000064e0
        /*0a84*/ 	.word	0x000000ff
        /*0a88*/ 	.word	0x00000000
        /*0a8c*/ 	.short	0x0101
        /*0a8e*/ 	.byte	0x04
	.zero		1


	//   ....[35]....
        /*0a90*/ 	.word	0x000078c0
        /*0a94*/ 	.word	0x000000ff
        /*0a98*/ 	.word	0x00000000
        /*0a9c*/ 	.short	0x0101
        /*0a9e*/ 	.byte	0x04
	.zero		1


	//   ....[36]....
        /*0aa0*/ 	.word	0x00007de0
        /*0aa4*/ 	.word	0x000000ff
        /*0aa8*/ 	.word	0x00000000
        /*0aac*/ 	.short	0x0101
        /*0aae*/ 	.byte	0x04
	.zero		1


	//   ....[37]....
        /*0ab0*/ 	.word	0x0000aee0
        /*0ab4*/ 	.word	0x00000002
        /*0ab8*/ 	.word	0x0002d840
        /*0abc*/ 	.short	0x010a
        /*0abe*/ 	.byte	0x3f
	.zero		1


	//   ....[38]....
        /*0ac0*/ 	.word	0x0000b460
        /*0ac4*/ 	.word	0x00000002
        /*0ac8*/ 	.word	0x0002d830
        /*0acc*/ 	.short	0x0107
        /*0ace*/ 	.byte	0x3f
	.zero		1


	//   ....[39]....
        /*0ad0*/ 	.word	0x0000b530
        /*0ad4*/ 	.word	0x00000002
        /*0ad8*/ 	.word	0x0002d830
        /*0adc*/ 	.short	0x0101
        /*0ade*/ 	.byte	0x3f
	.zero		1


	//   ....[40]....
        /*0ae0*/ 	.word	0x0000c0c0
        /*0ae4*/ 	.word	0x00000011
        /*0ae8*/ 	.word	0x0002d800
        /*0aec*/ 	.short	0x0107
        /*0aee*/ 	.byte	0x3f
	.zero		1


	//   ....[41]....
        /*0af0*/ 	.word	0x0000c1b0
        /*0af4*/ 	.word	0x00000011
        /*0af8*/ 	.word	0x0002d800
        /*0afc*/ 	.short	0x0101
        /*0afe*/ 	.byte	0x3f
	.zero		1


	//   ....[42]....
        /*0b00*/ 	.word	0x0000c1d0
        /*0b04*/ 	.word	0x00000011
        /*0b08*/ 	.word	0x0002d820
        /*0b0c*/ 	.short	0x010a
        /*0b0e*/ 	.byte	0x3f
	.zero		1


	//   ....[43]....
        /*0b10*/ 	.word	0x0000c5f0
        /*0b14*/ 	.word	0x00000005
        /*0b18*/ 	.word	0x0002d840
        /*0b1c*/ 	.short	0x010a
        /*0b1e*/ 	.byte	0x3f
	.zero		1


	//   ....[44]....
        /*0b20*/ 	.word	0x0000ca50
        /*0b24*/ 	.word	0x00000005
        /*0b28*/ 	.word	0x0002d830
        /*0b2c*/ 	.short	0x0107
        /*0b2e*/ 	.byte	0x3f
	.zero		1


	//   ....[45]....
        /*0b30*/ 	.word	0x0000cb10
        /*0b34*/ 	.word	0x00000005
        /*0b38*/ 	.word	0x0002d830
        /*0b3c*/ 	.short	0x0101
        /*0b3e*/ 	.byte	0x3f
	.zero		1


	//   ....[46]....
        /*0b40*/ 	.word	0x0000cb70
        /*0b44*/ 	.word	0x00000005
        /*0b48*/ 	.word	0x0002d860
        /*0b4c*/ 	.short	0x010a
        /*0b4e*/ 	.byte	0x3f
	.zero		1


	//   ....[47]....
        /*0b50*/ 	.word	0x0000d060
        /*0b54*/ 	.word	0x00000005
        /*0b58*/ 	.word	0x0002d850
        /*0b5c*/ 	.short	0x0107
        /*0b5e*/ 	.byte	0x3f
	.zero		1


	//   ....[48]....
        /*0b60*/ 	.word	0x0000d150
        /*0b64*/ 	.word	0x00000005
        /*0b68*/ 	.word	0x0002d850
        /*0b6c*/ 	.short	0x0101
        /*0b6e*/ 	.byte	0x3f
	.zero		1


	//   ....[49]....
        /*0b70*/ 	.word	0x0000d370
        /*0b74*/ 	.word	0x00000000
        /*0b78*/ 	.word	0x0002d860
        /*0b7c*/ 	.short	0x010a
        /*0b7e*/ 	.byte	0x3f
	.zero		1


	//   ....[50]....
        /*0b80*/ 	.word	0x0000d7f0
        /*0b84*/ 	.word	0x00000000
        /*0b88*/ 	.word	0x0002d850
        /*0b8c*/ 	.short	0x0107
        /*0b8e*/ 	.byte	0x3f
	.zero		1


	//   ....[51]....
        /*0b90*/ 	.word	0x0000d8c0
        /*0b94*/ 	.word	0x00000000
        /*0b98*/ 	.word	0x0002d850
        /*0b9c*/ 	.short	0x0101
        /*0b9e*/ 	.byte	0x3f
	.zero		1


	//   ....[52]....
        /*0ba0*/ 	.word	0x0000e5f0
        /*0ba4*/ 	.word	0x00000005
        /*0ba8*/ 	.word	0x0002d820
        /*0bac*/ 	.short	0x010a
        /*0bae*/ 	.byte	0x3f
	.zero		1


	//   ....[53]....
        /*0bb0*/ 	.word	0x0000e770
        /*0bb4*/ 	.word	0x00000003
        /*0bb8*/ 	.word	0x0002d840
        /*0bbc*/ 	.short	0x010a
        /*0bbe*/ 	.byte	0x3f
	.zero		1


	//   ....[54]....
        /*0bc0*/ 	.word	0x0000e810
        /*0bc4*/ 	.word	0x00000005
        /*0bc8*/ 	.word	0x0002d840
        /*0bcc*/ 	.short	0x010a
        /*0bce*/ 	.byte	0x3f
	.zero		1


	//   ....[55]....
        /*0bd0*/ 	.word	0x0000e850
        /*0bd4*/ 	.word	0x00000003
        /*0bd8*/ 	.word	0x0002d860
        /*0bdc*/ 	.short	0x010a
        /*0bde*/ 	.byte	0x3f
	.zero		1


	//   ....[56]....
        /*0be0*/ 	.word	0x0000e890
        /*0be4*/ 	.word	0x00000005
        /*0be8*/ 	.word	0x0002d860
        /*0bec*/ 	.short	0x010a
        /*0bee*/ 	.byte	0x3f
	.zero		1


	//   ....[57]....
        /*0bf0*/ 	.word	0x0000e900
        /*0bf4*/ 	.word	0x00000003
        /*0bf8*/ 	.word	0x0002d800
        /*0bfc*/ 	.short	0x010a
        /*0bfe*/ 	.byte	0x3f
	.zero		1


	//   ....[58]....
        /*0c00*/ 	.word	0x0000e950
        /*0c04*/ 	.word	0x00000005
        /*0c08*/ 	.word	0x0002d830
        /*0c0c*/ 	.short	0x010a
        /*0c0e*/ 	.byte	0x3f
	.zero		1


	//   ....[59]....
        /*0c10*/ 	.word	0x0000e9b0
        /*0c14*/ 	.word	0x00000003
        /*0c18*/ 	.word	0x0002d830
        /*0c1c*/ 	.short	0x010a
        /*0c1e*/ 	.byte	0x3f
	.zero		1


	//   ....[60]....
        /*0c20*/ 	.word	0x0000ea10
        /*0c24*/ 	.word	0x00000003
        /*0c28*/ 	.word	0x0002d850
        /*0c2c*/ 	.short	0x010a
        /*0c2e*/ 	.byte	0x3f
	.zero		1


	//   ....[61]....
        /*0c30*/ 	.word	0x0000ea70
        /*0c34*/ 	.word	0x00000006
        /*0c38*/ 	.word	0x0002d850
        /*0c3c*/ 	.short	0x010a
        /*0c3e*/ 	.byte	0x3f
	.zero		1


	//   ....[62]....
        /*0c40*/ 	.word	0x0000eb90
        /*0c44*/ 	.word	0x00000002
        /*0c48*/ 	.word	0x0002d840
        /*0c4c*/ 	.short	0x010a
        /*0c4e*/ 	.byte	0x3f
	.zero		1


	//   ....[63]....
        /*0c50*/ 	.word	0x0000f980
        /*0c54*/ 	.word	0x00000011
        /*0c58*/ 	.word	0x0002d820
        /*0c5c*/ 	.short	0x010a
        /*0c5e*/ 	.byte	0x3f
	.zero		1


	//   ....[64]....
        /*0c60*/ 	.word	0x0000f9d0
        /*0c64*/ 	.word	0x00000005
        /*0c68*/ 	.word	0x0002d840
        /*0c6c*/ 	.short	0x010a
        /*0c6e*/ 	.byte	0x3f
	.zero		1


	//   ....[65]....
        /*0c70*/ 	.word	0x0000ff70
        /*0c74*/ 	.word	0x00000005
        /*0c78*/ 	.word	0x0002d860
        /*0c7c*/ 	.short	0x010a
        /*0c7e*/ 	.byte	0x3f
	.zero		1


	//   ....[66]....
        /*0c80*/ 	.word	0x00010550
        /*0c84*/ 	.word	0x00000000
        /*0c88*/ 	.word	0x0002d860
        /*0c8c*/ 	.short	0x010a
        /*0c8e*/ 	.byte	0x3f
	.zero		1


	//   ....[67]....
        /*0c90*/ 	.word	0x00011540
        /*0c94*/ 	.word	0x00000005
        /*0c98*/ 	.word	0x0002d820
        /*0c9c*/ 	.short	0x010a
        /*0c9e*/ 	.byte	0x3f
	.zero		1


	//   ....[68]....
        /*0ca0*/ 	.word	0x000116e0
        /*0ca4*/ 	.word	0x00000003
        /*0ca8*/ 	.word	0x0002d840
        /*0cac*/ 	.short	0x010a
        /*0cae*/ 	.byte	0x3f
	.zero		1


	//   ....[69]....
        /*0cb0*/ 	.word	0x00011730
        /*0cb4*/ 	.word	0x00000005
        /*0cb8*/ 	.word	0x0002d840
        /*0cbc*/ 	.short	0x010a
        /*0cbe*/ 	.byte	0x3f
	.zero		1


	//   ....[70]....
        /*0cc0*/ 	.word	0x00011780
        /*0cc4*/ 	.word	0x00000003
        /*0cc8*/ 	.word	0x0002d860
        /*0ccc*/ 	.short	0x010a
        /*0cce*/ 	.byte	0x3f
	.zero		1


	//----- nvinfo : EIATTR_NUM_MBARRIERS
	.align		4
.L_119:
        /*0cd0*/ 	.byte	0x03, 0x38
        /*0cd2*/ 	.short	0x0016


	//----- nvinfo : EIATTR_EXIT_INSTR_OFFSETS
	.align		4
        /*0cd4*/ 	.byte	0x04, 0x1c
        /*0cd6*/ 	.short	(.L_121 - .L_120)


	//   ....[0]....
.L_120:
        /*0cd8*/ 	.word	0x000009a0


	//   ....[1]....
        /*0cdc*/ 	.word	0x00008fb0


	//   ....[2]....
        /*0ce0*/ 	.word	0x0000e8e0


	//----- nvinfo : EIATTR_MAX_THREADS
	.align		4
.L_121:
        /*0ce4*/ 	.byte	0x04, 0x05
        /*0ce6*/ 	.short	(.L_123 - .L_122)
.L_122:
        /*0ce8*/ 	.word	0x00000200
        /*0cec*/ 	.word	0x00000001
        /*0cf0*/ 	.word	0x00000001


	//----- nvinfo : EIATTR_CRS_STACK_SIZE
	.align		4
.L_123:
        /*0cf4*/ 	.byte	0x04, 0x1e
        /*0cf6*/ 	.short	(.L_125 - .L_124)
.L_124:
        /*0cf8*/ 	.word	0x00000000


	//----- nvinfo : EIATTR_CBANK_PARAM_SIZE
	.align		4
.L_125:
        /*0cfc*/ 	.byte	0x03, 0x19
        /*0cfe*/ 	.short	0x0af0


	//----- nvinfo : EIATTR_PARAM_CBANK
	.align		4
        /*0d00*/ 	.byte	0x04, 0x0a
        /*0d02*/ 	.short	(.L_127 - .L_126)
	.align		4
.L_126:
        /*0d04*/ 	.word	index@(.nv.constant0._ZN7cutlass13device_kernelIN5flash11enable_sm90INS1_16FlashAttnFwdSm90INS1_25CollectiveMainloopFwdSm90ILi2EN4cute5tupleIJNS5_1CILi1EEES8_S8_EEENS6_IJNS7_ILi192EEENS7_ILi128EEENS7_ILi96EEEEEELi96ENS_10bfloat16_tEfNS_4arch4Sm90ELb0ELb0ELb0ELb1ELb1ELb0ELb0ELb0ELb1ELb1ELb1ELb0EEENS1_21CollectiveEpilogueFwdINS6_IJSA_SC_SB_EEES9_SE_SG_Li384ELb1ELb1ELb1ELb0EEENS1_36VarlenDynamicPersistentTileSchedulerILi192ELi128ELi384ELi128ELb1ELb1ELb1ELb0ELb1ELb1EEEEEEEEEvNT_6ParamsE)
        /*0d08*/ 	.short	0x0210
        /*0d0a*/ 	.short	0x0af0


	//----- nvinfo : EIATTR_SW_WAR
	.align		4
.L_127:
        /*0d0c*/ 	.byte	0x04, 0x36
        /*0d0e*/ 	.short	(.L_129 - .L_128)
.L_128:
        /*0d10*/ 	.word	0x00000008
.L_129:


//--------------------- .nv.info._ZN7cutlass13device_kernelIN5flash11enable_sm90INS1_16FlashAttnFwdSm90INS1_25CollectiveMainloopFwdSm90ILi2EN4cute5tupleIJNS5_1CILi1EEES8_S8_EEENS6_IJNS7_ILi192EEENS7_ILi128EEENS7_ILi96EEEEEELi96ENS_10bfloat16_tEfNS_4arch4Sm90ELb0ELb0ELb0ELb1ELb1ELb1ELb0ELb0ELb1ELb1ELb1ELb0EEENS1_21CollectiveEpilogueFwdINS6_IJSA_SC_SB_EEES9_SE_SG_Li384ELb1ELb1ELb1ELb0EEENS1_36VarlenDynamicPersistentTileSchedulerILi192ELi128ELi384ELi128ELb1ELb1ELb1ELb0ELb1ELb1EEEEEEEEEvNT_6ParamsE --------------------------
	.section	.nv.info._ZN7cutlass13device_kernelIN5flash11enable_sm90INS1_16FlashAttnFwdSm90INS1_25CollectiveMainloopFwdSm90ILi2EN4cute5tupleIJNS5_1CILi1EEES8_S8_EEENS6_IJNS7_ILi192EEENS7_ILi128EEENS7_ILi96EEEEEELi96ENS_10bfloat16_tEfNS_4arch4Sm90ELb0ELb0ELb0ELb1ELb1ELb1ELb0ELb0ELb1ELb1ELb1ELb0EEENS1_21CollectiveEpilogueFwdINS6_IJSA_SC_SB_EEES9_SE_SG_Li384ELb1ELb1ELb1ELb0EEENS1_36VarlenDynamicPersistentTileSchedulerILi192ELi128ELi384ELi128ELb1ELb1ELb1ELb0ELb1ELb1EEEEEEEEEvNT_6ParamsE,"",@"SHT_CUDA_INFO"
	.sectionflags	@""
	.align	4


	//----- nvinfo : EIATTR_CUDA_API_VERSION
	.align		4
        /*0000*/ 	.byte	0x04, 0x37
        /*0002*/ 	.short	(.L_131 - .L_130)
.L_130:
        /*0004*/ 	.word	0x00000082


	//----- nvinfo : EIATTR_KPARAM_INFO
	.align		4
.L_131:
        /*0008*/ 	.byte	0x04, 0x17
        /*000a*/ 	.short	(.L_133 - .L_132)
.L_132:
        /*000c*/ 	.word	0x00000000
        /*0010*/ 	.short	0x0000
        /*0012*/ 	.short	0x0070
        /*0014*/ 	.byte	0x00, 0xf0, 0x01, 0x2a


	//----- nvinfo : EIATTR_SPARSE_MMA_MASK
	.align		4
.L_133:
        /*0018*/ 	.byte	0x03, 0x50
        /*001a*/ 	.short	0x0000


	//----- nvinfo : EIATTR_MAXREG_COUNT
	.align		4
        /*001c*/ 	.byte	0x03, 0x1b
        /*001e*/ 	.short	0x0080


	//----- nvinfo : EIATTR_NUM_BARRIERS
	.align		4
        /*0020*/ 	.byte	0x02, 0x4c
        /*0022*/ 	.byte	0x10
	.zero		1


	//----- nvinfo : EIATTR_EXTERNS
	.align		4
        /*0024*/ 	.byte	0x04, 0x0f
        /*0026*/ 	.short	(.L_135 - .L_134)


	//   ....[0]....
	.align		4
.L_134:
        /*0028*/ 	.word	index@(__assertfail)


	//----- nvinfo : EIATTR_ANNOTATIONS
	.align		4
.L_135:
        /*002c*/ 	.byte	0x04, 0x55
        /*002e*/ 	.short	(.L_137 - .L_136)


	//   ....[0]....
.L_136:
        /* <DEDUP_REMOVED lines=115> */


	//----- nvinfo : EIATTR_MERCURY_ISA_VERSION
	.align		4
.L_137:
        /*0748*/ 	.byte	0x03, 0x5f
        /*074a*/ 	.short	0x0101


	//----- nvinfo : EIATTR_UNUSED_LOAD_BYTE_OFFSET
	.align		4
        /*074c*/ 	.byte	0x04, 0x44
        /*074e*/ 	.short	(.L_139 - .L_138)


	//   ....[0]....
.L_138:
        /*0750*/ 	.word	0x00000a90
        /*0754*/ 	.word	0x0000fff0


	//   ....[1]....
        /*0758*/ 	.word	0x00011080
        /*075c*/ 	.word	0x0000fff0


	//----- nvinfo : EIATTR_INT_WARP_WIDE_INSTR_OFFSETS
	.align		4
.L_139:
        /*0760*/ 	.byte	0x04, 0x31
        /*0762*/ 	.short	(.L_141 - .L_140)


	//   ....[0]....
.L_140:
        /*0764*/ 	.word	0x00000130


	//   ....[1]....
        /*0768*/ 	.word	0x00000170


	//   ....[2]....
        /*076c*/ 	.word	0x000001e0


	//   ....[3]....
        /*0770*/ 	.word	0x00016a40


	//   ....[4]....
        /*0774*/ 	.word	0x00016ad0


	//   ....[5]....
        /*0778*/ 	.word	0x00019740


	//   ....[6]....
        /*077c*/ 	.word	0x000197d0


	//----- nvinfo : EIATTR_COOP_GROUP_MASK_REGIDS
	.align		4
.L_141:
        /*0780*/ 	.byte	0x04, 0x29
        /*0782*/ 	.short	(.L_143 - .L_142)


	//   ....[0]....
.L_142:
        /*0784*/ 	.word	0xffffffff


	//   ....[1]....
        /*0788*/ 	.word	0xffffffff


	//   ....[2]....
        /*078c*/ 	.word	0xffffffff


	//   ....[3]....
        /*0790*/ 	.word	0xffffffff


	//   ....[4]....
        /*0794*/ 	.word	0xffffffff


	//   ....[5]....
        /*0798*/ 	.word	0xffffffff


	//   ....[6]....
        /*079c*/ 	.word	0xffffffff


	//   ....[7]....
        /*07a0*/ 	.word	0xffffffff


	//   ....[8]....
        /*07a4*/ 	.word	0xffffffff


	//   ....[9]....
        /*07a8*/ 	.word	0xffffffff


	//   ....[10]....
        /*07ac*/ 	.word	0xffffffff


	//   ....[11]....
        /*07b0*/ 	.word	0xffffffff


	//   ....[12]....
        /*07b4*/ 	.word	0xffffffff


	//   ....[13]....
        /*07b8*/ 	.word	0xffffffff


	//   ....[14]....
        /*07bc*/ 	.word	0xffffffff


	//   ....[15]....
        /*07c0*/ 	.word	0xffffffff


	//   ....[16]....
        /*07c4*/ 	.word	0xffffffff


	//   ....[17]....
        /*07c8*/ 	.word	0xffffffff


	//   ....[18]....
        /*07cc*/ 	.word	0xffffffff


	//   ....[19]....
        /*07d0*/ 	.word	0xffffffff


	//   ....[20]....
        /*07d4*/ 	.word	0xffffffff


	//   ....[21]....
        /*07d8*/ 	.word	0xffffffff


	//   ....[22]....
        /*07dc*/ 	.word	0xffffffff


	//   ....[23]....
        /*07e0*/ 	.word	0xffffffff


	//   ....[24]....
        /*07e4*/ 	.word	0xffffffff


	//   ....[25]....
        /*07e8*/ 	.word	0xffffffff


	//   ....[26]....
        /*07ec*/ 	.word	0xffffffff


	//   ....[27]....
        /*07f0*/ 	.word	0xffffffff


	//   ....[28]....
        /*07f4*/ 	.word	0xffffffff


	//   ....[29]....
        /*07f8*/ 	.word	0xffffffff


	//   ....[30]....
        /*07fc*/ 	.word	0xffffffff


	//   ....[31]....
        /*0800*/ 	.word	0xffffffff


	//   ....[32]....
        /*0804*/ 	.word	0xffffffff


	//   ....[33]....
        /*0808*/ 	.word	0xffffffff


	//   ....[34]....
        /*080c*/ 	.word	0xffffffff


	//   ....[35]....
        /*0810*/ 	.word	0xffffffff


	//   ....[36]....
        /*0814*/ 	.word	0xffffffff


	//   ....[37]....
        /*0818*/ 	.word	0xffffffff


	//   ....[38]....
        /*081c*/ 	.word	0xffffffff


	//   ....[39]....
        /*0820*/ 	.word	0xffffffff


	//   ....[40]....
        /*0824*/ 	.word	0xffffffff


	//   ....[41]....
        /*0828*/ 	.word	0xffffffff


	//   ....[42]....
        /*082c*/ 	.word	0xffffffff


	//   ....[43]....
        /*0830*/ 	.word	0xffffffff


	//   ....[44]....
        /*0834*/ 	.word	0xffffffff


	//   ....[45]....
        /*0838*/ 	.word	0xffffffff


	//   ....[46]....
        /*083c*/ 	.word	0xffffffff


	//   ....[47]....
        /*0840*/ 	.word	0xffffffff


	//   ....[48]....
        /*0844*/ 	.word	0xffffffff


	//   ....[49]....
        /*0848*/ 	.word	0xffffffff


	//   ....[50]....
        /*084c*/ 	.word	0xffffffff


	//   ....[51]....
        /*0850*/ 	.word	0xffffffff


	//   ....[52]....
        /*0854*/ 	.word	0xffffffff


	//   ....[53]....
        /*0858*/ 	.word	0xffffffff


	//   ....[54]....
        /*085c*/ 	.word	0xffffffff


	//   ....[55]....
        /*0860*/ 	.word	0xffffffff


	//   ....[56]....
        /*0864*/ 	.word	0xffffffff


	//   ....[57]....
        /*0868*/ 	.word	0xffffffff


	//   ....[58]....
        /*086c*/ 	.word	0xffffffff


	//   ....[59]....
        /*0870*/ 	.word	0xffffffff


	//   ....[60]....
        /*0874*/ 	.word	0xffffffff


	//   ....[61]....
        /*0878*/ 	.word	0xffffffff


	//   ....[62]....
        /*087c*/ 	.word	0xffffffff


	//   ....[63]....
        /*0880*/ 	.word	0xffffffff


	//   ....[64]....
        /*0884*/ 	.word	0xffffffff


	//   ....[65]....
        /*0888*/ 	.word	0xffffffff


	//   ....[66]....
        /*088c*/ 	.word	0xffffffff


	//   ....[67]....
        /*0890*/ 	.word	0xffffffff


	//   ....[68]....
        /*0894*/ 	.word	0xffffffff


	//   ....[69]....
        /*0898*/ 	.word	0xffffffff


	//   ....[70]....
        /*089c*/ 	.word	0xffffffff


	//   ....[71]....
        /*08a0*/ 	.word	0xffffffff


	//   ....[72]....
        /*08a4*/ 	.word	0xffffffff


	//   ....[73]....
        /*08a8*/ 	.word	0xffffffff


	//   ....[74]....
        /*08ac*/ 	.word	0xffffffff


	//   ....[75]....
        /*08b0*/ 	.word	0xffffffff


	//   ....[76]....
        /*08b4*/ 	.word	0xffffffff


	//   ....[77]....
        /*08b8*/ 	.word	0xffffffff


	//   ....[78]....
        /*08bc*/ 	.word	0xffffffff


	//   ....[79]....
        /*08c0*/ 	.word	0xffffffff


	//   ....[80]....
        /*08c4*/ 	.word	0xffffffff


	//   ....[81]....
        /*08c8*/ 	.word	0xffffffff


	//   ....[82]....
        /*08cc*/ 	.word	0xffffffff


	//   ....[83]....
        /*08d0*/ 	.word	0xffffffff


	//   ....[84]....
        /*08d4*/ 	.word	0xffffffff


	//   ....[85]....
        /*08d8*/ 	.word	0xffffffff


	//   ....[86]....
        /*08dc*/ 	.word	0xffffffff


	//   ....[87]....
        /*08e0*/ 	.word	0xffffffff


	//   ....[88]....
        /*08e4*/ 	.word	0xffffffff


	//   ....[89]....
        /*08e8*/ 	.word	0xffffffff


	//   ....[90]....
        /*08ec*/ 	.word	0xffffffff


	//   ....[91]....
        /*08f0*/ 	.word	0xffffffff


	//   ....[92]....
        /*08f4*/ 	.word	0xffffffff


	//   ....[93]....
        /*08f8*/ 	.word	0xffffffff


	//   ....[94]....
        /*08fc*/ 	.word	0xffffffff


	//   ....[95]....
        /*0900*/ 	.word	0xffffffff


	//   ....[96]....
        /*0904*/ 	.word	0xffffffff


	//   ....[97]....
        /*0908*/ 	.word	0xffffffff


	//   ....[98]....
        /*090c*/ 	.word	0xffffffff


	//   ....[99]....
        /*0910*/ 	.word	0xffffffff


	//   ....[100]....
        /*0914*/ 	.word	0xffffffff


	//   ....[101]....
        /*0918*/ 	.word	0xffffffff


	//   ....[102]....
        /*091c*/ 	.word	0xffffffff


	//   ....[103]....
        /*0920*/ 	.word	0xffffffff


	//   ....[104]....
        /*0924*/ 	.word	0xffffffff


	//   ....[105]....
        /*0928*/ 	.word	0xffffffff


	//   ....[106]....
        /*092c*/ 	.word	0xffffffff


	//   ....[107]....
        /*0930*/ 	.word	0xffffffff


	//   ....[108]....
        /*0934*/ 	.word	0xffffffff


	//   ....[109]....
        /*0938*/ 	.word	0xffffffff


	//   ....[110]....
        /*093c*/ 	.word	0xffffffff


	//   ....[111]....
        /*0940*/ 	.word	0xffffffff


	//   ....[112]....
        /*0944*/ 	.word	0xffffffff


	//   ....[113]....
        /*0948*/ 	.word	0xffffffff


	//   ....[114]....
        /*094c*/ 	.word	0xffffffff


	//   ....[115]....
        /*0950*/ 	.word	0xffffffff


	//   ....[116]....
        /*0954*/ 	.word	0xffffffff


	//   ....[117]....
        /*0958*/ 	.word	0xffffffff


	//   ....[118]....
        /*095c*/ 	.word	0xffffffff


	//   ....[119]....
        /*0960*/ 	.word	0xffffffff


	//   ....[120]....
        /*0964*/ 	.word	0xffffffff


	//   ....[121]....
        /*0968*/ 	.word	0xffffffff


	//   ....[122]....
        /*096c*/ 	.word	0xffffffff


	//   ....[123]....
        /*0970*/ 	.word	0xffffffff


	//   ....[124]....
        /*0974*/ 	.word	0xffffffff


	//   ....[125]....
        /*0978*/ 	.word	0xffffffff


	//   ....[126]....
        /*097c*/ 	.word	0xffffffff


	//   ....[127]....
        /*0980*/ 	.word	0xffffffff


	//   ....[128]....
        /*0984*/ 	.word	0xffffffff


	//   ....[129]....
        /*0988*/ 	.word	0xffffffff


	//   ....[130]....
        /*098c*/ 	.word	0xffffffff


	//   ....[131]....
        /*0990*/ 	.word	0xffffffff


	//   ....[132]....
        /*0994*/ 	.word	0xffffffff


	//   ....[133]....
        /*0998*/ 	.word	0xffffffff


	//   ....[134]....
        /*099c*/ 	.word	0xffffffff


	//   ....[135]....
        /*09a0*/ 	.word	0x0500000f


	//   ....[136]....
        /*09a4*/ 	.word	0x0500000f


	//   ....[137]....
        /*09a8*/ 	.word	0x0500000f


	//   ....[138]....
        /*09ac*/ 	.word	0x0500000f


	//   ....[139]....
        /*09b0*/ 	.word	0x0500000f


	//   ....[140]....
        /*09b4*/ 	.word	0x0500000f


	//   ....[141]....
        /*09b8*/ 	.word	0x0500000f


	//   ....[142]....
        /*09bc*/ 	.word	0x0500000f


	//   ....[143]....
        /*09c0*/ 	.word	0x0500000f


	//   ....[144]....
        /*09c4*/ 	.word	0x0500000f


	//   ....[145]....
        /*09c8*/ 	.word	0x0500000f


	//   ....[146]....
        /*09cc*/ 	.word	0x0500000f


	//   ....[147]....
        /*09d0*/ 	.word	0x0500000f


	//   ....[148]....
        /*09d4*/ 	.word	0x0500000f


	//   ....[149]....
        /*09d8*/ 	.word	0x0500000f


	//   ....[150]....
        /*09dc*/ 	.word	0x0500000f


	//   ....[151]....
        /*09e0*/ 	.word	0x0500000f


	//   ....[152]....
        /*09e4*/ 	.word	0x0500000f


	//   ....[153]....
        /*09e8*/ 	.word	0x0500000f


	//   ....[154]....
        /*09ec*/ 	.word	0x0500000f


	//   ....[155]....
        /*09f0*/ 	.word	0x0500000f


	//   ....[156]....
        /*09f4*/ 	.word	0x0500000f


	//   ....[157]....
        /*09f8*/ 	.word	0x0500000f


	//   ....[158]....
        /*09fc*/ 	.word	0x0500000f


	//   ....[159]....
        /*0a00*/ 	.word	0x0500000f


	//   ....[160]....
        /*0a04*/ 	.word	0x0500000f


	//   ....[161]....
        /*0a08*/ 	.word	0x0500000f


	//   ....[162]....
        /*0a0c*/ 	.word	0x0500000f


	//   ....[163]....
        /*0a10*/ 	.word	0x0500000f


	//   ....[164]....
        /*0a14*/ 	.word	0x0500000f


	//   ....[165]....
        /*0a18*/ 	.word	0x0500000f


	//   ....[166]....
        /*0a1c*/ 	.word	0x0500000f


	//   ....[167]....
        /*0a20*/ 	.word	0x0500000f


	//   ....[168]....
        /*0a24*/ 	.word	0x0500000f


	//   ....[169]....
        /*0a28*/ 	.word	0x0500000f


	//   ....[170]....
        /*0a2c*/ 	.word	0x0500000f


	//   ....[171]....
        /*0a30*/ 	.word	0x0500000f


	//   ....[172]....
        /*0a34*/ 	.word	0x0500000f


	//   ....[173]....
        /*0a38*/ 	.word	0x0500000f


	//   ....[174]....
        /*0a3c*/ 	.word	0x0500000f


	//   ....[175]....
        /*0a40*/ 	.word	0x0500000f


	//   ....[176]....
        /*0a44*/ 	.word	0x0500000f


	//   ....[177]....
        /*0a48*/ 	.word	0x0500000f


	//   ....[178]....
        /*0a4c*/ 	.word	0x0500000f


	//   ....[179]....
        /*0a50*/ 	.word	0x0500000f


	//   ....[180]....
        /*0a54*/ 	.word	0x0500000f


	//   ....[181]....
        /*0a58*/ 	.word	0x0500000f


	//   ....[182]....
        /*0a5c*/ 	.word	0x0500000f


	//   ....[183]....
        /*0a60*/ 	.word	0x0500000f


	//   ....[184]....
        /*0a64*/ 	.word	0x0500000f


	//   ....[185]....
        /*0a68*/ 	.word	0x0500000f


	//   ....[186]....
        /*0a6c*/ 	.word	0x0500000f


	//   ....[187]....
        /*0a70*/ 	.word	0x0500000f


	//   ....[188]....
        /*0a74*/ 	.word	0x0500000f


	//   ....[189]....
        /*0a78*/ 	.word	0x0500000f


	//   ....[190]....
        /*0a7c*/ 	.word	0x0500000f


	//   ....[191]....
        /*0a80*/ 	.word	0x0500000f


	//   ....[192]....
        /*0a84*/ 	.word	0x0500000f


	//   ....[193]....
        /*0a88*/ 	.word	0x0500000f


	//   ....[194]....
        /*0a8c*/ 	.word	0x0500000f


	//   ....[195]....
        /*0a90*/ 	.word	0x0500000f


	//   ....[196]....
        /*0a94*/ 	.word	0x0500000f


	//   ....[197]....
        /*0a98*/ 	.word	0x0500000f


	//   ....[198]....
        /*0a9c*/ 	.word	0x0500000f


	//   ....[199]....
        /*0aa0*/ 	.word	0x0500000f


	//   ....[200]....
        /*0aa4*/ 	.word	0x0500000f


	//   ....[201]....
        /*0aa8*/ 	.word	0x0500000f


	//   ....[202]....
        /*0aac*/ 	.word	0x0500000f


	//   ....[203]....
        /*0ab0*/ 	.word	0x0500000f


	//   ....[204]....
        /*0ab4*/ 	.word	0x0500000f


	//   ....[205]....
        /*0ab8*/ 	.word	0x0500000f


	//   ....[206]....
        /*0abc*/ 	.word	0x0500000f


	//   ....[207]....
        /*0ac0*/ 	.word	0x0500000f


	//   ....[208]....
        /*0ac4*/ 	.word	0x0500000f


	//   ....[209]....
        /*0ac8*/ 	.word	0x0500000f


	//   ....[210]....
        /*0acc*/ 	.word	0x0500000f


	//   ....[211]....
        /*0ad0*/ 	.word	0x0500000f


	//   ....[212]....
        /*0ad4*/ 	.word	0x0500000f


	//   ....[213]....
        /*0ad8*/ 	.word	0x0500000f


	//   ....[214]....
        /*0adc*/ 	.word	0x0500000f


	//   ....[215]....
        /*0ae0*/ 	.word	0x0500000f


	//   ....[216]....
        /*0ae4*/ 	.word	0x0500000f


	//   ....[217]....
        /*0ae8*/ 	.word	0x0500000f


	//   ....[218]....
        /*0aec*/ 	.word	0x0500000f


	//   ....[219]....
        /*0af0*/ 	.word	0x0500000f


	//   ....[220]....
        /*0af4*/ 	.word	0x0500000f


	//   ....[221]....
        /*0af8*/ 	.word	0x0500000f


	//   ....[222]....
        /*0afc*/ 	.word	0x0500000f


	//   ....[223]....
        /*0b00*/ 	.word	0x0500000f


	//   ....[224]....
        /*0b04*/ 	.word	0x0500000f


	//   ....[225]....
        /*0b08*/ 	.word	0x0500000f


	//   ....[226]....
        /*0b0c*/ 	.word	0x0500000f


	//----- nvinfo : EIATTR_COOP_GROUP_INSTR_OFFSETS
	.align		4
.L_143:
        /*0b10*/ 	.byte	0x04, 0x28
        /*0b12*/ 	.short	(.L_145 - .L_144)


	//   ....[0]....
.L_144:
        /*0b14*/ 	.word	0x00000070


	//   ....[1]....
        /*0b18*/ 	.word	0x00000140


	//   ....[2]....
        /*0b1c*/ 	.word	0x00000190


	//   ....[3]....
        /*0b20*/ 	.word	0x000003c0


	//   ....[4]....
        /*0b24*/ 	.word	0x00000520


	//   ....[5]....
        /*0b28*/ 	.word	0x00000640


	//   ....[6]....
        /*0b2c*/ 	.word	0x000007a0


	//   ....[7]....
        /*0b30*/ 	.word	0x00003510


	//   ....[8]....
        /*0b34*/ 	.word	0x00003520


	//   ....[9]....
        /*0b38*/ 	.word	0x00005190


	//   ....[10]....
        /*0b3c*/ 	.word	0x000051a0


	//   ....[11]....
        /*0b40*/ 	.word	0x00006bc0


	//   ....[12]....
        /*0b44*/ 	.word	0x00006bd0


	//   ....[13]....
        /*0b48*/ 	.word	0x00007090


	//   ....[14]....
        /*0b4c*/ 	.word	0x000070b0


	//   ....[15]....
        /*0b50*/ 	.word	0x00007920


	//   ....[16]....
        /*0b54*/ 	.word	0x00007ef0


	//   ....[17]....
        /*0b58*/ 	.word	0x00007f00


	//   ....[18]....
        /*0b5c*/ 	.word	0x00007f10


	//   ....[19]....
        /*0b60*/ 	.word	0x00007f20


	//   ....[20]....
        /*0b64*/ 	.word	0x00009ca0


	//   ....[21]....
        /*0b68*/ 	.word	0x00009cb0


	//   ....[22]....
        /*0b6c*/ 	.word	0x00009cc0


	//   ....[23]....
        /*0b70*/ 	.word	0x00009cd0


	//   ....[24]....
        /*0b74*/ 	.word	0x0000caa0


	//   ....[25]....
        /*0b78*/ 	.word	0x0000cac0


	//   ....[26]....
        /*0b7c*/ 	.word	0x0000cae0


	//   ....[27]....
        /*0b80*/ 	.word	0x0000cb00


	//   ....[28]....
        /*0b84*/ 	.word	0x0000dd70


	//   ....[29]....
        /*0b88*/ 	.word	0x0000edd0


	//   ....[30]....
        /*0b8c*/ 	.word	0x0000edf0


	//   ....[31]....
        /*0b90*/ 	.word	0x0000f020


	//   ....[32]....
        /*0b94*/ 	.word	0x0000f040


	//   ....[33]....
        /*0b98*/ 	.word	0x000103e0


	//   ....[34]....
        /*0b9c*/ 	.word	0x000105e0


	//   ....[35]....
        /*0ba0*/ 	.word	0x00010ab0


	//   ....[36]....
        /*0ba4*/ 	.word	0x00010ac0


	//   ....[37]....
        /*0ba8*/ 	.word	0x00010af0


	//   ....[38]....
        /*0bac*/ 	.word	0x00011a40


	//   ....[39]....
        /*0bb0*/ 	.word	0x00011a60


	//   ....[40]....
        /*0bb4*/ 	.word	0x00011a70


	//   ....[41]....
        /*0bb8*/ 	.word	0x00011a80


	//   ....[42]....
        /*0bbc*/ 	.word	0x00012120


	//   ....[43]....
        /*0bc0*/ 	.word	0x00012130


	//   ....[44]....
        /*0bc4*/ 	.word	0x00012280


	//   ....[45]....
        /*0bc8*/ 	.word	0x00012290


	//   ....[46]....
        /*0bcc*/ 	.word	0x00012680


	//   ....[47]....
        /*0bd0*/ 	.word	0x00012690


	//   ....[48]....
        /*0bd4*/ 	.word	0x00012b90


	//   ....[49]....
        /*0bd8*/ 	.word	0x00012ba0


	//   ....[50]....
        /*0bdc*/ 	.word	0x00013950


	//   ....[51]....
        /*0be0*/ 	.word	0x00013960


	//   ....[52]....
        /*0be4*/ 	.word	0x00013ac0


	//   ....[53]....
        /*0be8*/ 	.word	0x00013ad0


	//   ....[54]....
        /*0bec*/ 	.word	0x00013c70


	//   ....[55]....
        /*0bf0*/ 	.word	0x00013e80


	//   ....[56]....
        /*0bf4*/ 	.word	0x00013eb0


	//   ....[57]....
        /*0bf8*/ 	.word	0x00013ee0


	//   ....[58]....
        /*0bfc*/ 	.word	0x00013f10


	//   ....[59]....
        /*0c00*/ 	.word	0x00013f40


	//   ....[60]....
        /*0c04*/ 	.word	0x00013f70


	//   ....[61]....
        /*0c08*/ 	.word	0x00014100


	//   ....[62]....
        /*0c0c*/ 	.word	0x00014130


	//   ....[63]....
        /*0c10*/ 	.word	0x00014160


	//   ....[64]....
        /*0c14*/ 	.word	0x00014190


	//   ....[65]....
        /*0c18*/ 	.word	0x000141c0


	//   ....[66]....
        /*0c1c*/ 	.word	0x000141f0


	//   ....[67]....
        /*0c20*/ 	.word	0x00014280


	//   ....[68]....
        /*0c24*/ 	.word	0x000142b0


	//   ....[69]....
        /*0c28*/ 	.word	0x000142c0


	//   ....[70]....
        /*0c2c*/ 	.word	0x00014360


	//   ....[71]....
        /*0c30*/ 	.word	0x00015350


	//   ....[72]....
        /*0c34*/ 	.word	0x00017660


	//   ....[73]....
        /*0c38*/ 	.word	0x00017670


	//   ....[74]....
        /*0c3c*/ 	.word	0x00017730


	//   ....[75]....
        /*0c40*/ 	.word	0x00017740


	//   ....[76]....
        /*0c44*/ 	.word	0x000177f0


	//   ....[77]....
        /*0c48*/ 	.word	0x00017800


	//   ....[78]....
        /*0c4c*/ 	.word	0x00017810


	//   ....[79]....
        /*0c50*/ 	.word	0x00017820


	//   ....[80]....
        /*0c54*/ 	.word	0x000181e0


	//   ....[81]....
        /*0c58*/ 	.word	0x00018210


	//   ....[82]....
        /*0c5c*/ 	.word	0x000182d0


	//   ....[83]....
        /*0c60*/ 	.word	0x000182f0


	//   ....[84]....
        /*0c64*/ 	.word	0x00018390


	//   ....[85]....
        /*0c68*/ 	.word	0x000183b0


	//   ....[86]....
        /*0c6c*/ 	.word	0x000183c0


	//   ....[87]....
        /*0c70*/ 	.word	0x000183d0


	//   ....[88]....
        /*0c74*/ 	.word	0x000184f0


	//   ....[89]....
        /*0c78*/ 	.word	0x00018500


	//   ....[90]....
        /*0c7c*/ 	.word	0x00018510


	//   ....[91]....
        /*0c80*/ 	.word	0x000185a0


	//   ....[92]....
        /*0c84*/ 	.word	0x00018d60


	//   ....[93]....
        /*0c88*/ 	.word	0x00018d70


	//   ....[94]....
        /*0c8c*/ 	.word	0x00018d90


	//   ....[95]....
        /*0c90*/ 	.word	0x00018e10


	//   ....[96]....
        /*0c94*/ 	.word	0x00018e20


	//   ....[97]....
        /*0c98*/ 	.word	0x00018e80


	//   ....[98]....
        /*0c9c*/ 	.word	0x00018eb0


	//   ....[99]....
        /*0ca0*/ 	.word	0x00018ef0


	//   ....[100]....
        /*0ca4*/ 	.word	0x000191a0


	//   ....[101]....
        /*0ca8*/ 	.word	0x000191c0


	//   ....[102]....
        /*0cac*/ 	.word	0x00019260


	//   ....[103]....
        /*0cb0*/ 	.word	0x00019270


	//   ....[104]....
        /*0cb4*/ 	.word	0x00019300


	//   ....[105]....
        /*0cb8*/ 	.word	0x00019310


	//   ....[106]....
        /*0cbc*/ 	.word	0x00019320


	//   ....[107]....
        /*0cc0*/ 	.word	0x000193b0


	//   ....[108]....
        /*0cc4*/ 	.word	0x00019980


	//   ....[109]....
        /*0cc8*/ 	.word	0x00019990


	//   ....[110]....
        /*0ccc*/ 	.word	0x00019a20


	//   ....[111]....
        /*0cd0*/ 	.word	0x00019ac0


	//   ....[112]....
        /*0cd4*/ 	.word	0x00019ae0


	//   ....[113]....
        /*0cd8*/ 	.word	0x00019b60


	//   ....[114]....
        /*0cdc*/ 	.word	0x00019b80


	//   ....[115]....
        /*0ce0*/ 	.word	0x00019b90


	//   ....[116]....
        /*0ce4*/ 	.word	0x00019fd0


	//   ....[117]....
        /*0ce8*/ 	.word	0x0001a000


	//   ....[118]....
        /*0cec*/ 	.word	0x0001a070


	//   ....[119]....
        /*0cf0*/ 	.word	0x0001a0a0


	//   ....[120]....
        /*0cf4*/ 	.word	0x0001a0d0


	//   ....[121]....
        /*0cf8*/ 	.word	0x0001a100


	//   ....[122]....
        /*0cfc*/ 	.word	0x0001a130


	//   ....[123]....
        /*0d00*/ 	.word	0x0001a160


	//   ....[124]....
        /*0d04*/ 	.word	0x0001a300


	//   ....[125]....
        /*0d08*/ 	.word	0x0001a330


	//   ....[126]....
        /*0d0c*/ 	.word	0x0001a360


	//   ....[127]....
        /*0d10*/ 	.word	0x0001a390


	//   ....[128]....
        /*0d14*/ 	.word	0x0001a3c0


	//   ....[129]....
        /*0d18*/ 	.word	0x0001a3f0


	//   ....[130]....
        /*0d1c*/ 	.word	0x0001a4b0


	//   ....[131]....
        /*0d20*/ 	.word	0x0001a4d0


	//   ....[132]....
        /*0d24*/ 	.word	0x0001a4e0


	//   ....[133]....
        /*0d28*/ 	.word	0x0001a540


	//   ....[134]....
        /*0d2c*/ 	.word	0x0001ab60


	//   ....[135]....
        /*0d30*/ 	.word	0x0001aea0


	//   ....[136]....
        /*0d34*/ 	.word	0x0001af30


	//   ....[137]....
        /*0d38*/ 	.word	0x0001b020


	//   ....[138]....
        /*0d3c*/ 	.word	0x0001b0b0


	//   ....[139]....
        /*0d40*/ 	.word	0x0001b190


	//   ....[140]....
        /*0d44*/ 	.word	0x0001b220


	//   ....[141]....
        /*0d48*/ 	.word	0x0001b300


	//   ....[142]....
        /*0d4c*/ 	.word	0x0001b3b0


	//   ....[143]....
        /*0d50*/ 	.word	0x0001b440


	//   ....[144]....
        /*0d54*/ 	.word	0x0001b490


	//   ....[145]....
        /*0d58*/ 	.word	0x0001b4e0


	//   ....[146]....
        /*0d5c*/ 	.word	0x0001b5d0


	//   ....[147]....
        /*0d60*/ 	.word	0x0001b660


	//   ....[148]....
        /*0d64*/ 	.word	0x0001b6b0


	//   ....[149]....
        /*0d68*/ 	.word	0x0001b700


	//   ....[150]....
        /*0d6c*/ 	.word	0x0001b920


	//   ....[151]....
        /*0d70*/ 	.word	0x0001b970


	//   ....[152]....
        /*0d74*/ 	.word	0x0001ba00


	//   ....[153]....
        /*0d78*/ 	.word	0x0001ba90


	//   ....[154]....
        /*0d7c*/ 	.word	0x0001bb10


	//   ....[155]....
        /*0d80*/ 	.word	0x0001bb60


	//   ....[156]....
        /*0d84*/ 	.word	0x0001bbf0


	//   ....[157]....
        /*0d88*/ 	.word	0x0001bc80


	//   ....[158]....
        /*0d8c*/ 	.word	0x0001bd00


	//   ....[159]....
        /*0d90*/ 	.word	0x0001bd50


	//   ....[160]....
        /*0d94*/ 	.word	0x0001bde0


	//   ....[161]....
        /*0d98*/ 	.word	0x0001be70


	//   ....[162]....
        /*0d9c*/ 	.word	0x0001bf30


	//   ....[163]....
        /*0da0*/ 	.word	0x0001c210


	//   ....[164]....
        /*0da4*/ 	.word	0x0001c300


	//   ....[165]....
        /*0da8*/ 	.word	0x0001c390


	//   ....[166]....
        /*0dac*/ 	.word	0x0001c3f0


	//   ....[167]....
        /*0db0*/ 	.word	0x0001c510


	//   ....[168]....
        /*0db4*/ 	.word	0x0001c570


	//   ....[169]....
        /*0db8*/ 	.word	0x0001c690


	//   ....[170]....
        /*0dbc*/ 	.word	0x0001c6f0


	//   ....[171]....
        /*0dc0*/ 	.word	0x0001c7a0


	//   ....[172]....
        /*0dc4*/ 	.word	0x0001c8b0


	//   ....[173]....
        /*0dc8*/ 	.word	0x0001c920


	//   ....[174]....
        /*0dcc*/ 	.word	0x0001c980


	//   ....[175]....
        /*0dd0*/ 	.word	0x0001ca90


	//   ....[176]....
        /*0dd4*/ 	.word	0x0001caf0


	//   ....[177]....
        /*0dd8*/ 	.word	0x0001cc10


	//   ....[178]....
        /*0ddc*/ 	.word	0x0001cc70


	//   ....[179]....
        /*0de0*/ 	.word	0x0001cd10


	//   ....[180]....
        /*0de4*/ 	.word	0x0001cde0


	//   ....[181]....
        /*0de8*/ 	.word	0x0001cee0


	//   ....[182]....
        /*0dec*/ 	.word	0x0001cf40


	//   ....[183]....
        /*0df0*/ 	.word	0x0001cfe0


	//   ....[184]....
        /*0df4*/ 	.word	0x0001d180


	//   ....[185]....
        /*0df8*/ 	.word	0x0001d260


	//   ....[186]....
        /*0dfc*/ 	.word	0x0001d2e0


	//   ....[187]....
        /*0e00*/ 	.word	0x0001d3c0


	//   ....[188]....
        /*0e04*/ 	.word	0x0001d420


	//   ....[189]....
        /*0e08*/ 	.word	0x0001d4f0


	//   ....[190]....
        /*0e0c*/ 	.word	0x0001d550


	//   ....[191]....
        /*0e10*/ 	.word	0x0001d630


	//   ....[192]....
        /*0e14*/ 	.word	0x0001d720


	//   ....[193]....
        /*0e18*/ 	.word	0x0001d7c0


	//   ....[194]....
        /*0e1c*/ 	.word	0x0001d820


	//   ....[195]....
        /*0e20*/ 	.word	0x0001d920


	//   ....[196]....
        /*0e24*/ 	.word	0x0001d980


	//   ....[197]....
        /*0e28*/ 	.word	0x0001da80


	//   ....[198]....
        /*0e2c*/ 	.word	0x0001dae0


	//   ....[199]....
        /*0e30*/ 	.word	0x0001dbb0


	//   ....[200]....
        /*0e34*/ 	.word	0x0001dd00


	//   ....[201]....
        /*0e38*/ 	.word	0x0001ddb0


	//   ....[202]....
        /*0e3c*/ 	.word	0x0001dec0


	//   ....[203]....
        /*0e40*/ 	.word	0x0001dfa0


	//   ....[204]....
        /*0e44*/ 	.word	0x0001e000


	//   ....[205]....
        /*0e48*/ 	.word	0x0001e0f0


	//   ....[206]....
        /*0e4c*/ 	.word	0x0001e150


	//   ....[207]....
        /*0e50*/ 	.word	0x0001e230


	//   ....[208]....
        /*0e54*/ 	.word	0x0001e2c0


	//   ....[209]....
        /*0e58*/ 	.word	0x0001e360


	//   ....[210]....
        /*0e5c*/ 	.word	0x0001e4e0


	//   ....[211]....
        /*0e60*/ 	.word	0x0001e550


	//   ....[212]....
        /*0e64*/ 	.word	0x0001e5c0


	//   ....[213]....
        /*0e68*/ 	.word	0x0001e630


	//   ....[214]....
        /*0e6c*/ 	.word	0x0001e6a0


	//   ....[215]....
        /*0e70*/ 	.word	0x0001e720


	//   ....[216]....
        /*0e74*/ 	.word	0x0001e7a0


	//   ....[217]....
        /*0e78*/ 	.word	0x0001e830


	//   ....[218]....
        /*0e7c*/ 	.word	0x0001e8a0


	//   ....[219]....
        /*0e80*/ 	.word	0x0001e910


	//   ....[220]....
        /*0e84*/ 	.word	0x0001e980


	//   ....[221]....
        /*0e88*/ 	.word	0x0001ea00


	//   ....[222]....
        /*0e8c*/ 	.word	0x0001ea70


	//   ....[223]....
        /*0e90*/ 	.word	0x0001eb10


	//   ....[224]....
        /*0e94*/ 	.word	0x0001eb60


	//   ....[225]....
        /*0e98*/ 	.word	0x0001ebf0


	//   ....[226]....
        /*0e9c*/ 	.word	0x0001ed20


	//----- nvinfo : EIATTR_REG_RECONFIG
	.align		4
.L_145:
        /*0ea0*/ 	.byte	0x01, 0x54
	.zero		2


	//----- nvinfo : EIATTR_SYSCALL_OFFSETS
	.align		4
        /*0ea4*/ 	.byte	0x04, 0x46
        /*0ea6*/ 	.short	(.L_147 - .L_146)


	//   ....[0]....
.L_146:
        /*0ea8*/ 	.word	0x00002030


	//   ....[1]....
        /*0eac*/ 	.word	0x00002180


	//   ....[2]....
        /*0eb0*/ 	.word	0x00007af0


	//   ....[3]....
        /*0eb4*/ 	.word	0x00007e70


	//   ....[4]....
        /*0eb8*/ 	.word	0x00016c30


	//   ....[5]....
        /*0ebc*/ 	.word	0x00016d80


	//   ....[6]....
        /*0ec0*/ 	.word	0x00016e70


	//   ....[7]....
        /*0ec4*/ 	.word	0x00017ca0


	//----- nvinfo : EIATTR_MBARRIER_INSTR_OFFSETS
	.align		4
.L_147:
        /*0ec8*/ 	.byte	0x04, 0x39
        /*0eca*/ 	.short	(.L_149 - .L_148)


	//   ....[0]....
.L_148:
        /*0ecc*/ 	.word	0x00000270
        /*0ed0*/ 	.word	0x000000ff
        /*0ed4*/ 	.word	0x0002d800
        /*0ed8*/ 	.short	0x0100
        /*0eda*/ 	.byte	0x08
	.zero		1


	//   ....[1]....
        /*0edc*/ 	.word	0x00000280
        /*0ee0*/ 	.word	0x000000ff
        /*0ee4*/ 	.word	0x0002d820
        /*0ee8*/ 	.short	0x0100
        /*0eea*/ 	.byte	0x08
	.zero		1


	//   ....[2]....
        /*0eec*/ 	.word	0x00000370
        /*0ef0*/ 	.word	0x000000ff
        /*0ef4*/ 	.word	0x0002d830
        /*0ef8*/ 	.short	0x0100
        /*0efa*/ 	.byte	0x08
	.zero		1


	//   ....[3]....
        /*0efc*/ 	.word	0x00000380
        /*0f00*/ 	.word	0x000000ff
        /*0f04*/ 	.word	0x0002d840
        /*0f08*/ 	.short	0x0100
        /*0f0a*/ 	.byte	0x08
	.zero		1


	//   ....[4]....
        /*0f0c*/ 	.word	0x00000390
        /*0f10*/ 	.word	0x000000ff
        /*0f14*/ 	.word	0x0002d838
        /*0f18*/ 	.short	0x0100
        /*0f1a*/ 	.byte	0x08
	.zero		1


	//   ....[5]....
        /*0f1c*/ 	.word	0x000003a0
        /*0f20*/ 	.word	0x000000ff
        /*0f24*/ 	.word	0x0002d848
        /*0f28*/ 	.short	0x0100
        /*0f2a*/ 	.byte	0x08
	.zero		1


	//   ....[6]....
        /*0f2c*/ 	.word	0x000004d0
        /*0f30*/ 	.word	0x000000ff
        /*0f34*/ 	.word	0x0002d850
        /*0f38*/ 	.short	0x0100
        /*0f3a*/ 	.byte	0x08
	.zero		1


	//   ....[7]....
        /*0f3c*/ 	.word	0x000004e0
        /*0f40*/ 	.word	0x000000ff
        /*0f44*/ 	.word	0x0002d860
        /*0f48*/ 	.short	0x0100
        /*0f4a*/ 	.byte	0x08
	.zero		1


	//   ....[8]....
        /*0f4c*/ 	.word	0x000004f0
        /*0f50*/ 	.word	0x000000ff
        /*0f54*/ 	.word	0x0002d858
        /*0f58*/ 	.short	0x0100
        /*0f5a*/ 	.byte	0x08
	.zero		1


	//   ....[9]....
        /*0f5c*/ 	.word	0x00000500
        /*0f60*/ 	.word	0x000000ff
        /*0f64*/ 	.word	0x0002d868
        /*0f68*/ 	.short	0x0100
        /*0f6a*/ 	.byte	0x08
	.zero		1


	//   ....[10]....
        /*0f6c*/ 	.word	0x000005f0
        /*0f70*/ 	.word	0x000000ff
        /*0f74*/ 	.word	0x0002d870
        /*0f78*/ 	.short	0x0100
        /*0f7a*/ 	.byte	0x06
	.zero		1


	//   ....[11]....
        /*0f7c*/ 	.word	0x00000600
        /*0f80*/ 	.word	0x000000ff
        /*0f84*/ 	.word	0x0002d880
        /*0f88*/ 	.short	0x0100
        /*0f8a*/ 	.byte	0x06
	.zero		1


	//   ....[12]....
        /*0f8c*/ 	.word	0x00000610
        /*0f90*/ 	.word	0x000000ff
        /*0f94*/ 	.word	0x0002d878
        /*0f98*/ 	.short	0x0100
        /*0f9a*/ 	.byte	0x06
	.zero		1


	//   ....[13]....
        /*0f9c*/ 	.word	0x00000620
        /*0fa0*/ 	.word	0x000000ff
        /*0fa4*/ 	.word	0x0002d888
        /*0fa8*/ 	.short	0x0100
        /*0faa*/ 	.byte	0x06
	.zero		1


	//   ....[14]....
        /*0fac*/ 	.word	0x00000750
        /*0fb0*/ 	.word	0x000000ff
        /*0fb4*/ 	.word	0x0002d890
        /*0fb8*/ 	.short	0x0100
        /*0fba*/ 	.byte	0x08
	.zero		1


	//   ....[15]....
        /*0fbc*/ 	.word	0x00000760
        /*0fc0*/ 	.word	0x000000ff
        /*0fc4*/ 	.word	0x0002d8a0
        /*0fc8*/ 	.short	0x0100
        /*0fca*/ 	.byte	0x08
	.zero		1


	//   ....[16]....
        /*0fcc*/ 	.word	0x00000770
        /*0fd0*/ 	.word	0x000000ff
        /*0fd4*/ 	.word	0x0002d898
        /*0fd8*/ 	.short	0x0100
        /*0fda*/ 	.byte	0x08
	.zero		1


	//   ....[17]....
        /*0fdc*/ 	.word	0x00000780
        /*0fe0*/ 	.word	0x000000ff
        /*0fe4*/ 	.word	0x0002d8a8
        /*0fe8*/ 	.short	0x0100
        /*0fea*/ 	.byte	0x08
	.zero		1


	//   ....[18]....
        /*0fec*/ 	.word	0x000008b0
        /*0ff0*/ 	.word	0x000000ff
        /*0ff4*/ 	.word	0x0002d8b0
        /*0ff8*/ 	.short	0x0100
        /*0ffa*/ 	.byte	0x08
	.zero		1


	//   ....[19]....
        /*0ffc*/ 	.word	0x000008c0
        /*1000*/ 	.word	0x000000ff
        /*1004*/ 	.word	0x0002d8c0
        /*1008*/ 	.short	0x0100
        /*100a*/ 	.byte	0x08
	.zero		1


	//   ....[20]....
        /*100c*/ 	.word	0x000008d0
        /*1010*/ 	.word	0x000000ff
        /*1014*/ 	.word	0x0002d8b8
        /*1018*/ 	.short	0x0100
        /*101a*/ 	.byte	0x08
	.zero		1


	//   ....[21]....
        /*101c*/ 	.word	0x000008e0
        /*1020*/ 	.word	0x000000ff
        /*1024*/ 	.word	0x0002d8c8
        /*1028*/ 	.short	0x0100
        /*102a*/ 	.byte	0x08
	.zero		1


	//   ....[22]....
        /*102c*/ 	.word	0x000034c0
        /*1030*/ 	.word	0x0000001f
        /*1034*/ 	.word	0x0002d890
        /*1038*/ 	.short	0x010a
        /*103a*/ 	.byte	0x3f
	.zero		1


	//   ....[23]....
        /*103c*/ 	.word	0x00005140
        /*1040*/ 	.word	0x0000001f
        /*1044*/ 	.word	0x0002d890
        /*1048*/ 	.short	0x010a
        /*104a*/ 	.byte	0x3f
	.zero		1


	//   ....[24]....
        /*104c*/ 	.word	0x00006a30
        /*1050*/ 	.word	0x0000001f
        /*1054*/ 	.word	0x0002d890
        /*1058*/ 	.short	0x010a
        /*105a*/ 	.byte	0x3f
	.zero		1


	//   ....[25]....
        /*105c*/ 	.word	0x00006f00
        /*1060*/ 	.word	0x0000000b
        /*1064*/ 	.word	0x00000000
        /*1068*/ 	.short	0x0101
        /*106a*/ 	.byte	0x3f
	.zero		1


	//   ....[26]....
        /*106c*/ 	.word	0x00006f40
        /*1070*/ 	.word	0x0000001f
        /*1074*/ 	.word	0x0002d8b0
        /*1078*/ 	.short	0x010a
        /*107a*/ 	.byte	0x3f
	.zero		1


	//   ....[27]....
        /*107c*/ 	.word	0x000073d0
        /*1080*/ 	.word	0x0000001f
        /*1084*/ 	.word	0x00000000
        /*1088*/ 	.short	0x0101
        /*108a*/ 	.byte	0x3f
	.zero		1


	//   ....[28]....
        /*108c*/ 	.word	0x00007b90
        /*1090*/ 	.word	0x00000002
        /*1094*/ 	.word	0x0002d800
        /*1098*/ 	.short	0x010a
        /*109a*/ 	.byte	0x3f
	.zero		1


	//   ....[29]....
        /*109c*/ 	.word	0x00007be0
        /*10a0*/ 	.word	0x00000002
        /*10a4*/ 	.word	0x0002d800
        /*10a8*/ 	.short	0x010a
        /*10aa*/ 	.byte	0x3f
	.zero		1


	//   ....[30]....
        /*10ac*/ 	.word	0x00008690
        /*10b0*/ 	.word	0x00000002
        /*10b4*/ 	.word	0x0002d800
        /*10b8*/ 	.short	0x010a
        /*10ba*/ 	.byte	0x3f
	.zero		1


	//   ....[31]....
        /*10bc*/ 	.word	0x0000a210
        /*10c0*/ 	.word	0x00000002
        /*10c4*/ 	.word	0x0002d800
        /*10c8*/ 	.short	0x010a
        /*10ca*/ 	.byte	0x3f
	.zero		1


	//   ....[32]....
        /*10cc*/ 	.word	0x0000ba90
        /*10d0*/ 	.word	0x00000008
        /*10d4*/ 	.word	0x0002d830
        /*10d8*/ 	.short	0x010a
        /*10da*/ 	.byte	0x3f
	.zero		1


	//   ....[33]....
        /*10dc*/ 	.word	0x0000bb60
        /*10e0*/ 	.word	0x00000008
        /*10e4*/ 	.word	0x0002d830
        /*10e8*/ 	.short	0x010a
        /*10ea*/ 	.byte	0x3f
	.zero		1


	//   ....[34]....
        /*10ec*/ 	.word	0x0000cd20
        /*10f0*/ 	.word	0x00000008
        /*10f4*/ 	.word	0x00000000
        /*10f8*/ 	.short	0x0101
        /*10fa*/ 	.byte	0x3f
	.zero		1


	//   ....[35]....
        /*10fc*/ 	.word	0x0000e030
        /*1100*/ 	.word	0x00000003
        /*1104*/ 	.word	0x0002d830
        /*1108*/ 	.short	0x010a
        /*110a*/ 	.byte	0x3f
	.zero		1


	//   ....[36]....
        /*110c*/ 	.word	0x0000e080
        /*1110*/ 	.word	0x00000003
        /*1114*/ 	.word	0x0002d830
        /*1118*/ 	.short	0x010a
        /*111a*/ 	.byte	0x3f
	.zero		1


	//   ....[37]....
        /*111c*/ 	.word	0x0000e510
        /*1120*/ 	.word	0x00000003
        /*1124*/ 	.word	0x0002d850
        /*1128*/ 	.short	0x010a
        /*112a*/ 	.byte	0x3f
	.zero		1


	//   ....[38]....
        /*112c*/ 	.word	0x0000e550
        /*1130*/ 	.word	0x00000003
        /*1134*/ 	.word	0x0002d850
        /*1138*/ 	.short	0x010a
        /*113a*/ 	.byte	0x3f
	.zero		1


	//   ....[39]....
        /*113c*/ 	.word	0x0000ebc0
        /*1140*/ 	.word	0x00000000
        /*1144*/ 	.word	0x00000000
        /*1148*/ 	.short	0x0101
        /*114a*/ 	.byte	0x3f
	.zero		1


	//   ....[40]....
        /*114c*/ 	.word	0x0000fd80
        /*1150*/ 	.word	0x00000004
        /*1154*/ 	.word	0x00000000
        /*1158*/ 	.short	0x0101
        /*115a*/ 	.byte	0x3f
	.zero		1


	//   ....[41]....
        /*115c*/ 	.word	0x00010460
        /*1160*/ 	.word	0x0000000c
        /*1164*/ 	.word	0x0002d850
        /*1168*/ 	.short	0x010a
        /*116a*/ 	.byte	0x3f
	.zero		1


	//   ....[42]....
        /*116c*/ 	.word	0x00010510
        /*1170*/ 	.word	0x0000000c
        /*1174*/ 	.word	0x0002d850
        /*1178*/ 	.short	0x010a
        /*117a*/ 	.byte	0x3f
	.zero		1


	//   ....[43]....
        /*117c*/ 	.word	0x00010d10
        /*1180*/ 	.word	0x0000000c
        /*1184*/ 	.word	0x00000000
        /*1188*/ 	.short	0x0101
        /*118a*/ 	.byte	0x3f
	.zero		1


	//   ....[44]....
        /*118c*/ 	.word	0x00012080
        /*1190*/ 	.word	0x00000000
        /*1194*/ 	.word	0x00000000
        /*1198*/ 	.short	0x0101
        /*119a*/ 	.byte	0x3f
	.zero		1


	//   ....[45]....
        /*119c*/ 	.word	0x00012600
        /*11a0*/ 	.word	0x00000008
        /*11a4*/ 	.word	0x00000000
        /*11a8*/ 	.short	0x0101
        /*11aa*/ 	.byte	0x3f
	.zero		1


	//   ....[46]....
        /*11ac*/ 	.word	0x00015430
        /*11b0*/ 	.word	0x00000010
        /*11b4*/ 	.word	0x0002d820
        /*11b8*/ 	.short	0x010a
        /*11ba*/ 	.byte	0x3f
	.zero		1


	//   ....[47]....
        /*11bc*/ 	.word	0x000154f0
        /*11c0*/ 	.word	0x00000009
        /*11c4*/ 	.word	0x0002d8a0
        /*11c8*/ 	.short	0x010a
        /*11ca*/ 	.byte	0x3f
	.zero		1


	//   ....[48]....
        /*11cc*/ 	.word	0x00015920
        /*11d0*/ 	.word	0x00000009
        /*11d4*/ 	.word	0x0002d8c0
        /*11d8*/ 	.short	0x010a
        /*11da*/ 	.byte	0x3f
	.zero		1


	//   ....[49]....
        /*11dc*/ 	.word	0x00015e80
        /*11e0*/ 	.word	0x00000009
        /*11e4*/ 	.word	0x0002d8a0
        /*11e8*/ 	.short	0x010a
        /*11ea*/ 	.byte	0x3f
	.zero		1


	//   ....[50]....
        /*11ec*/ 	.word	0x000162a0
        /*11f0*/ 	.word	0x00000009
        /*11f4*/ 	.word	0x0002d8c0
        /*11f8*/ 	.short	0x010a
        /*11fa*/ 	.byte	0x3f
	.zero		1


	//   ....[51]....
        /*11fc*/ 	.word	0x00017420
        /*1200*/ 	.word	0x00000000
        /*1204*/ 	.word	0x0002d840
        /*1208*/ 	.short	0x010a
        /*120a*/ 	.byte	0x3f
	.zero		1


	//   ....[52]....
        /*120c*/ 	.word	0x00017970
        /*1210*/ 	.word	0x00000000
        /*1214*/ 	.word	0x0002d830
        /*1218*/ 	.short	0x0107
        /*121a*/ 	.byte	0x3f
	.zero		1


	//   ....[53]....
        /*121c*/ 	.word	0x00017a40
        /*1220*/ 	.word	0x00000000
        /*1224*/ 	.word	0x0002d830
        /*1228*/ 	.short	0x0101
        /*122a*/ 	.byte	0x3f
	.zero		1


	//   ....[54]....
        /*122c*/ 	.word	0x00018660
        /*1230*/ 	.word	0x00000010
        /*1234*/ 	.word	0x0002d800
        /*1238*/ 	.short	0x0107
        /*123a*/ 	.byte	0x3f
	.zero		1


	//   ....[55]....
        /*123c*/ 	.word	0x00018750
        /*1240*/ 	.word	0x00000010
        /*1244*/ 	.word	0x0002d800
        /*1248*/ 	.short	0x0101
        /*124a*/ 	.byte	0x3f
	.zero		1


	//   ....[56]....
        /*124c*/ 	.word	0x00018770
        /*1250*/ 	.word	0x00000010
        /*1254*/ 	.word	0x0002d820
        /*1258*/ 	.short	0x010a
        /*125a*/ 	.byte	0x3f
	.zero		1


	//   ....[57]....
        /*125c*/ 	.word	0x00018b90
        /*1260*/ 	.word	0x00000005
        /*1264*/ 	.word	0x0002d840
        /*1268*/ 	.short	0x010a
        /*126a*/ 	.byte	0x3f
	.zero		1


	//   ....[58]....
        /*126c*/ 	.word	0x00018fa0
        /*1270*/ 	.word	0x00000005
        /*1274*/ 	.word	0x0002d830
        /*1278*/ 	.short	0x0107
        /*127a*/ 	.byte	0x3f
	.zero		1


	//   ....[59]....
        /*127c*/ 	.word	0x00019060
        /*1280*/ 	.word	0x00000005
        /*1284*/ 	.word	0x0002d830
        /*1288*/ 	.short	0x0101
        /*128a*/ 	.byte	0x3f
	.zero		1


	//   ....[60]....
        /*128c*/ 	.word	0x000190c0
        /*1290*/ 	.word	0x00000005
        /*1294*/ 	.word	0x0002d860
        /*1298*/ 	.short	0x010a
        /*129a*/ 	.byte	0x3f
	.zero		1


	//   ....[61]....
        /*129c*/ 	.word	0x00019570
        /*12a0*/ 	.word	0x00000005
        /*12a4*/ 	.word	0x0002d850
        /*12a8*/ 	.short	0x0107
        /*12aa*/ 	.byte	0x3f
	.zero		1


	//   ....[62]....
        /*12ac*/ 	.word	0x00019660
        /*12b0*/ 	.word	0x00000005
        /*12b4*/ 	.word	0x0002d850
        /*12b8*/ 	.short	0x0101
        /*12ba*/ 	.byte	0x3f
	.zero		1


	//   ....[63]....
        /*12bc*/ 	.word	0x00019890
        /*12c0*/ 	.word	0x00000000
        /*12c4*/ 	.word	0x0002d860
        /*12c8*/ 	.short	0x010a
        /*12ca*/ 	.byte	0x3f
	.zero		1


	//   ....[64]....
        /*12cc*/ 	.word	0x00019cc0
        /*12d0*/ 	.word	0x00000000
        /*12d4*/ 	.word	0x0002d850
        /*12d8*/ 	.short	0x0107
        /*12da*/ 	.byte	0x3f
	.zero		1


	//   ....[65]....
        /*12dc*/ 	.word	0x00019da0
        /*12e0*/ 	.word	0x00000000
        /*12e4*/ 	.word	0x0002d850
        /*12e8*/ 	.short	0x0101
        /*12ea*/ 	.byte	0x3f
	.zero		1


	//   ....[66]....
        /*12ec*/ 	.word	0x0001aae0
        /*12f0*/ 	.word	0x00000005
        /*12f4*/ 	.word	0x0002d820
        /*12f8*/ 	.short	0x010a
        /*12fa*/ 	.byte	0x3f
	.zero		1


	//   ....[67]....
        /*12fc*/ 	.word	0x0001ac80
        /*1300*/ 	.word	0x00000003
        /*1304*/ 	.word	0x0002d840
        /*1308*/ 	.short	0x010a
        /*130a*/ 	.byte	0x3f
	.zero		1


	//   ....[68]....
        /*130c*/ 	.word	0x0001ad10
        /*1310*/ 	.word	0x00000005
        /*1314*/ 	.word	0x0002d840
        /*1318*/ 	.short	0x010a
        /*131a*/ 	.byte	0x3f
	.zero		1


	//   ....[69]....
        /*131c*/ 	.word	0x0001ad50
        /*1320*/ 	.word	0x00000003
        /*1324*/ 	.word	0x0002d860
        /*1328*/ 	.short	0x010a
        /*132a*/ 	.byte	0x3f
	.zero		1


	//   ....[70]....
        /*132c*/ 	.word	0x0001ad90
        /*1330*/ 	.word	0x00000005
        /*1334*/ 	.word	0x0002d860
        /*1338*/ 	.short	0x010a
        /*133a*/ 	.byte	0x3f
	.zero		1


	//   ....[71]....
        /*133c*/ 	.word	0x0001adf0
        /*1340*/ 	.word	0x0000001f
        /*1344*/ 	.word	0x0002d890
        /*1348*/ 	.short	0x010a
        /*134a*/ 	.byte	0x3f
	.zero		1


	//   ....[72]....
        /*134c*/ 	.word	0x0001af70
        /*1350*/ 	.word	0x0000001f
        /*1354*/ 	.word	0x0002d890
        /*1358*/ 	.short	0x010a
        /*135a*/ 	.byte	0x3f
	.zero		1


	//   ....[73]....
        /*135c*/ 	.word	0x0001b0f0
        /*1360*/ 	.word	0x0000001f
        /*1364*/ 	.word	0x0002d890
        /*1368*/ 	.short	0x010a
        /*136a*/ 	.byte	0x3f
	.zero		1


	//   ....[74]....
        /*136c*/ 	.word	0x0001b260
        /*1370*/ 	.word	0x0000001f
        /*1374*/ 	.word	0x0002d8b0
        /*1378*/ 	.short	0x010a
        /*137a*/ 	.byte	0x3f
	.zero		1


	//   ....[75]....
        /*137c*/ 	.word	0x0001b520
        /*1380*/ 	.word	0x00000002
        /*1384*/ 	.word	0x0002d800
        /*1388*/ 	.short	0x010a
        /*138a*/ 	.byte	0x3f
	.zero		1


	//   ....[76]....
        /*138c*/ 	.word	0x0001b740
        /*1390*/ 	.word	0x00000002
        /*1394*/ 	.word	0x0002d800
        /*1398*/ 	.short	0x010a
        /*139a*/ 	.byte	0x3f
	.zero		1


	//   ....[77]....
        /*139c*/ 	.word	0x0001b790
        /*13a0*/ 	.word	0x00000008
        /*13a4*/ 	.word	0x0002d830
        /*13a8*/ 	.short	0x010a
        /*13aa*/ 	.byte	0x3f
	.zero		1


	//   ....[78]....
        /*13ac*/ 	.word	0x0001b7e0
        /*13b0*/ 	.word	0x00000003
        /*13b4*/ 	.word	0x0002d830
        /*13b8*/ 	.short	0x010a
        /*13ba*/ 	.byte	0x3f
	.zero		1


	//   ....[79]....
        /*13bc*/ 	.word	0x0001b830
        /*13c0*/ 	.word	0x00000003
        /*13c4*/ 	.word	0x0002d850
        /*13c8*/ 	.short	0x010a
        /*13ca*/ 	.byte	0x3f
	.zero		1


	//   ....[80]....
        /*13cc*/ 	.word	0x0001b880
        /*13d0*/ 	.word	0x0000000c
        /*13d4*/ 	.word	0x0002d850
        /*13d8*/ 	.short	0x010a
        /*13da*/ 	.byte	0x3f
	.zero		1


	//   ....[81]....
        /*13dc*/ 	.word	0x0001bff0
        /*13e0*/ 	.word	0x00000010
        /*13e4*/ 	.word	0x0002d820
        /*13e8*/ 	.short	0x010a
        /*13ea*/ 	.byte	0x3f
	.zero		1


	//   ....[82]....
        /*13ec*/ 	.word	0x0001c040
        /*13f0*/ 	.word	0x00000009
        /*13f4*/ 	.word	0x0002d8a0
        /*13f8*/ 	.short	0x010a
        /*13fa*/ 	.byte	0x3f
	.zero		1


	//   ....[83]....
        /*13fc*/ 	.word	0x0001c090
        /*1400*/ 	.word	0x00000009
        /*1404*/ 	.word	0x0002d8c0
        /*1408*/ 	.short	0x010a
        /*140a*/ 	.byte	0x3f
	.zero		1


	//   ....[84]....
        /*140c*/ 	.word	0x0001c0e0
        /*1410*/ 	.word	0x00000009
        /*1414*/ 	.word	0x0002d8a0
        /*1418*/ 	.short	0x010a
        /*141a*/ 	.byte	0x3f
	.zero		1


	//   ....[85]....
        /*141c*/ 	.word	0x0001c130
        /*1420*/ 	.word	0x00000009
        /*1424*/ 	.word	0x0002d8c0
        /*1428*/ 	.short	0x010a
        /*142a*/ 	.byte	0x3f
	.zero		1


	//   ....[86]....
        /*142c*/ 	.word	0x0001c250
        /*1430*/ 	.word	0x00000000
        /*1434*/ 	.word	0x0002d840
        /*1438*/ 	.short	0x010a
        /*143a*/ 	.byte	0x3f
	.zero		1


	//   ....[87]....
        /*143c*/ 	.word	0x0001d080
        /*1440*/ 	.word	0x00000010
        /*1444*/ 	.word	0x0002d820
        /*1448*/ 	.short	0x010a
        /*144a*/ 	.byte	0x3f
	.zero		1


	//   ....[88]....
        /*144c*/ 	.word	0x0001d0d0
        /*1450*/ 	.word	0x00000005
        /*1454*/ 	.word	0x0002d840
        /*1458*/ 	.short	0x010a
        /*145a*/ 	.byte	0x3f
	.zero		1


	//   ....[89]....
        /*145c*/ 	.word	0x0001d670
        /*1460*/ 	.word	0x00000005
        /*1464*/ 	.word	0x0002d860
        /*1468*/ 	.short	0x010a
        /*146a*/ 	.byte	0x3f
	.zero		1


	//   ....[90]....
        /*146c*/ 	.word	0x0001dc50
        /*1470*/ 	.word	0x00000000
        /*1474*/ 	.word	0x0002d860
        /*1478*/ 	.short	0x010a
        /*147a*/ 	.byte	0x3f
	.zero		1


	//   ....[91]....
        /*147c*/ 	.word	0x0001ec40
        /*1480*/ 	.word	0x00000005
        /*1484*/ 	.word	0x0002d820
        /*1488*/ 	.short	0x010a
        /*148a*/ 	.byte	0x3f
	.zero		1


	//   ....[92]....
        /*148c*/ 	.word	0x0001ede0
        /*1490*/ 	.word	0x00000003
        /*1494*/ 	.word	0x0002d840
        /*1498*/ 	.short	0x010a
        /*149a*/ 	.byte	0x3f
	.zero		1


	//   ....[93]....
        /*149c*/ 	.word	0x0001ee30
        /*14a0*/ 	.word	0x00000005
        /*14a4*/ 	.word	0x0002d840
        /*14a8*/ 	.short	0x010a
        /*14aa*/ 	.byte	0x3f
	.zero		1


	//   ....[94]....
        /*14ac*/ 	.word	0x0001ee80
        /*14b0*/ 	.word	0x00000003
        /*14b4*/ 	.word	0x0002d860
        /*14b8*/ 	.short	0x010a
        /*14ba*/ 	.byte	0x3f
	.zero		1


	//----- nvinfo : EIATTR_NUM_MBARRIERS
	.align		4
.L_149:
        /*14bc*/ 	.byte	0x03, 0x38
        /*14be*/ 	.short	0x0016


	//----- nvinfo : EIATTR_EXIT_INSTR_OFFSETS
	.align		4
        /*14c0*/ 	.byte	0x04, 0x1c
        /*14c2*/ 	.short	(.L_151 - .L_150)


	//   ....[0]....
.L_150:
        /*14c4*/ 	.word	0x0001ade0


	//----- nvinfo : EIATTR_MAX_THREADS
	.align		4
.L_151:
        /*14c8*/ 	.byte	0x04, 0x05
        /*14ca*/ 	.short	(.L_153 - .L_152)
.L_152:
        /*14cc*/ 	.word	0x00000200
        /*14d0*/ 	.word	0x00000001
        /*14d4*/ 	.word	0x00000001


	//----- nvinfo : EIATTR_CRS_STACK_SIZE
	.align		4
.L_153:
        /*14d8*/ 	.byte	0x04, 0x1e
        /*14da*/ 	.short	(.L_155 - .L_154)
.L_154:
        /*14dc*/ 	.word	0x00000000


	//----- nvinfo : EIATTR_CBANK_PARAM_SIZE
	.align		4
.L_155:
        /*14e0*/ 	.byte	0x03, 0x19
        /*14e2*/ 	.short	0x0af0


	//----- nvinfo : EIATTR_PARAM_CBANK
	.align		4
        /*14e4*/ 	.byte	0x04, 0x0a
        /*14e6*/ 	.short	(.L_157 - .L_156)
	.align		4
.L_156:
        /*14e8*/ 	.word	index@(.nv.constant0._ZN7cutlass13device_kernelIN5flash11enable_sm90INS1_16FlashAttnFwdSm90INS1_25CollectiveMainloopFwdSm90ILi2EN4cute5tupleIJNS5_1CILi1EEES8_S8_EEENS6_IJNS7_ILi192EEENS7_ILi128EEENS7_ILi96EEEEEELi96ENS_10bfloat16_tEfNS_4arch4Sm90ELb0ELb0ELb0ELb1ELb1ELb1ELb0ELb0ELb1ELb1ELb1ELb0EEENS1_21CollectiveEpilogueFwdINS6_IJSA_SC_SB_EEES9_SE_SG_Li384ELb1ELb1ELb1ELb0EEENS1_36VarlenDynamicPersistentTileSchedulerILi192ELi128ELi384ELi128ELb1ELb1ELb1ELb0ELb1ELb1EEEEEEEEEvNT_6ParamsE)
        /*14ec*/ 	.short	0x0210
        /*14ee*/ 	.short	0x0af0


	//----- nvinfo : EIATTR_SW_WAR
	.align		4
.L_157:
        /*14f0*/ 	.byte	0x04, 0x36
        /*14f2*/ 	.short	(.L_159 - .L_158)
.L_158:
        /*14f4*/ 	.word	0x00000008
.L_159:


//--------------------- .nv.info._ZN7cutlass13device_kernelIN5flash11enable_sm90INS1_16FlashAttnFwdSm90INS1_25CollectiveMainloopFwdSm90ILi2EN4cute5tupleIJNS5_1CILi1EEES8_S8_EEENS6_IJNS7_ILi192EEENS7_ILi128EEENS7_ILi96EEEEEELi96ENS_10bfloat16_tEfNS_4arch4Sm90ELb0ELb1ELb0ELb0ELb1ELb0ELb0ELb0ELb1ELb1ELb1ELb0EEENS1_21CollectiveEpilogueFwdINS6_IJSA_SC_SB_EEES9_SE_SG_Li384ELb0ELb1ELb1ELb0EEENS1_19SingleTileSchedulerILb0ELb1ELb1ELi192EEEEEEEEEvNT_6ParamsE --------------------------
	.section	.nv.info._ZN7cutlass13device_kernelIN5flash11enable_sm90INS1_16FlashAttnFwdSm90INS1_25CollectiveMainloopFwdSm90ILi2EN4cute5tupleIJNS5_1CILi1EEES8_S8_EEENS6_IJNS7_ILi192EEENS7_ILi128EEENS7_ILi96EEEEEELi96ENS_10bfloat16_tEfNS_4arch4Sm90ELb0ELb1ELb0ELb0ELb1ELb0ELb0ELb0ELb1ELb1ELb1ELb0EEENS1_21CollectiveEpilogueFwdINS6_IJSA_SC_SB_EEES9_SE_SG_Li384ELb0ELb1ELb1ELb0EEENS1_19SingleTileSchedulerILb0ELb1ELb1ELi192EEEEEEEEEvNT_6ParamsE,"",@"SHT_CUDA_INFO"
	.sectionflags	@""
	.align	4


	//----- nvinfo : EIATTR_CUDA_API_VERSION
	.align		4
        /*0000*/ 	.byte	0x04, 0x37
        /*0002*/ 	.short	(.L_161 - .L_160)
.L_160:
        /*0004*/ 	.word	0x00000082


	//----- nvinfo : EIATTR_KPARAM_INFO
	.align		4
.L_161:
        /*0008*/ 	.byte	0x04, 0x17
        /*000a*/ 	.short	(.L_163 - .L_162)
.L_162:
        /*000c*/ 	.word	0x00000000
        /*0010*/ 	.short	0x0000
        /*0012*/ 	.short	0x0070
        /*0014*/ 	.byte	0x00, 0xf0, 0x01, 0x28


	//----- nvinfo : EIATTR_SPARSE_MMA_MASK
	.align		4
.L_163:
        /*0018*/ 	.byte	0x03, 0x50
        /*001a*/ 	.short	0x0000


	//----- nvinfo : EIATTR_MAXREG_COUNT
	.align		4
        /*001c*/ 	.byte	0x03, 0x1b
        /*001e*/ 	.short	0x0080


	//----- nvinfo : EIATTR_NUM_BARRIERS
	.align		4
        /*0020*/ 	.byte	0x02, 0x4c
        /*0022*/ 	.byte	0x10
	.zero		1


	//----- nvinfo : EIATTR_EXTERNS
	.align		4
        /*0024*/ 	.byte	0x04, 0x0f
        /*0026*/ 	.short	(.L_165 - .L_164)


	//   ....[0]....
	.align		4
.L_164:
        /*0028*/ 	.word	index@(__assertfail)


	//----- nvinfo : EIATTR_ANNOTATIONS
	.align		4
.L_165:
        /*002c*/ 	.byte	0x04, 0x55
        /*002e*/ 	.short	(.L_167 - .L_166)


	//   ....[0]....
.L_166:
        /*0030*/ 	.word	0x00000001
        /*0034*/ 	.byte	0xb0, 0x08, 0x00, 0x00, 0x01, 0x00, 0x00, 0x00, 0x10, 0x0a, 0x00, 0x00, 0x01, 0x00, 0x00, 0x00
        /*0044*/ 	.byte	0xb0, 0x17, 0x00, 0x00, 0x01, 0x00, 0x00, 0x00, 0xc0, 0xe3, 0x00, 0x00, 0x01, 0x00, 0x00, 0x00
        /*0054*/ 	.byte	0xd0, 0xf6, 0x00, 0x00, 0x01, 0x00, 0x00, 0x00, 0x50, 0x0a, 0x01, 0x00, 0x01, 0x00, 0x00, 0x00
        /*0064*/ 	.byte	0x70, 0x0a, 0x01, 0x00, 0x01, 0x00, 0x00, 0x00, 0xd0, 0x0b, 0x01, 0x00, 0x01, 0x00, 0x00, 0x00
        /*0074*/ 	.byte	0x20, 0x22, 0x01, 0x00, 0x01, 0x00, 0x00, 0x00, 0x40, 0x22, 0x01, 0x00, 0x01, 0x00, 0x00, 0x00
        /*0084*/ 	.byte	0x60, 0x36, 0x01, 0x00


	//----- nvinfo : EIATTR_MERCURY_ISA_VERSION
	.align		4
.L_167:
        /*0088*/ 	.byte	0x03, 0x5f
        /*008a*/ 	.short	0x0101


	//----- nvinfo : EIATTR_INT_WARP_WIDE_INSTR_OFFSETS
	.align		4
        /*008c*/ 	.byte	0x04, 0x31
        /*008e*/ 	.short	(.L_169 - .L_168)


	//   ....[0]....
.L_168:
        /*0090*/ 	.word	0x000000c0


	//   ....[1]....
        /*0094*/ 	.word	0x000000d0


	//   ....[2]....
        /*0098*/ 	.word	0x00000170


	//----- nvinfo : EIATTR_COOP_GROUP_MASK_REGIDS
	.align		4
.L_169:
        /*009c*/ 	.byte	0x04, 0x29
        /*009e*/ 	.short	(.L_171 - .L_170)


	//   ....[0]....
.L_170:
        /*00a0*/ 	.word	0xffffffff


	//   ....[1]....
        /*00a4*/ 	.word	0xffffffff


	//   ....[2]....
        /*00a8*/ 	.word	0xffffffff


	//   ....[3]....
        /*00ac*/ 	.word	0xffffffff


	//   ....[4]....
        /*00b0*/ 	.word	0xffffffff


	//   ....[5]....
        /*00b4*/ 	.word	0xffffffff


	//   ....[6]....
        /*00b8*/ 	.word	0xffffffff


	//   ....[7]....
        /*00bc*/ 	.word	0xffffffff


	//   ....[8]....
        /*00c0*/ 	.word	0xffffffff


	//   ....[9]....
        /*00c4*/ 	.word	0xffffffff


	//   ....[10]....
        /*00c8*/ 	.word	0xffffffff


	//   ....[11]....
        /*00cc*/ 	.word	0xffffffff


	//   ....[12]....
        /*00d0*/ 	.word	0xffffffff


	//   ....[13]....
        /*00d4*/ 	.word	0xffffffff


	//   ....[14]....
        /*00d8*/ 	.word	0xffffffff


	//   ....[15]....
        /*00dc*/ 	.word	0xffffffff


	//   ....[16]....
        /*00e0*/ 	.word	0xffffffff


	//   ....[17]....
        /*00e4*/ 	.word	0xffffffff


	//   ....[18]....
        /*00e8*/ 	.word	0xffffffff


	//   ....[19]....
        /*00ec*/ 	.word	0xffffffff


	//   ....[20]....
        /*00f0*/ 	.word	0xffffffff


	//   ....[21]....
        /*00f4*/ 	.word	0xffffffff


	//   ....[22]....
        /*00f8*/ 	.word	0xffffffff


	//   ....[23]....
        /*00fc*/ 	.word	0xffffffff


	//   ....[24]....
        /*0100*/ 	.word	0xffffffff


	//   ....[25]....
        /*0104*/ 	.word	0xffffffff


	//   ....[26]....
        /*0108*/ 	.word	0xffffffff


	//   ....[27]....
        /*010c*/ 	.word	0xffffffff


	//   ....[28]....
        /*0110*/ 	.word	0xffffffff


	//   ....[29]....
        /*0114*/ 	.word	0xffffffff


	//   ....[30]....
        /*0118*/ 	.word	0xffffffff


	//   ....[31]....
        /*011c*/ 	.word	0xffffffff


	//   ....[32]....
        /*0120*/ 	.word	0xffffffff


	//   ....[33]....
        /*0124*/ 	.word	0xffffffff


	//   ....[34]....
        /*0128*/ 	.word	0xffffffff


	//   ....[35]....
        /*012c*/ 	.word	0xffffffff


	//   ....[36]....
        /*0130*/ 	.word	0xffffffff


	//   ....[37]....
        /*0134*/ 	.word	0xffffffff


	//   ....[38]....
        /*0138*/ 	.word	0xffffffff


	//   ....[39]....
        /*013c*/ 	.word	0xffffffff


	//   ....[40]....
        /*0140*/ 	.word	0xffffffff


	//   ....[41]....
        /*0144*/ 	.word	0xffffffff


	//   ....[42]....
        /*0148*/ 	.word	0xffffffff


	//   ....[43]....
        /*014c*/ 	.word	0xffffffff


	//   ....[44]....
        /*0150*/ 	.word	0xffffffff


	//   ....[45]....
        /*0154*/ 	.word	0xffffffff


	//   ....[46]....
        /*0158*/ 	.word	0xffffffff


	//   ....[47]....
        /*015c*/ 	.word	0xffffffff


	//   ....[48]....
        /*0160*/ 	.word	0xffffffff


	//   ....[49]....
        /*0164*/ 	.word	0xffffffff


	//   ....[50]....
        /*0168*/ 	.word	0xffffffff


	//   ....[51]....
        /*016c*/ 	.word	0xffffffff


	//   ....[52]....
        /*0170*/ 	.word	0xffffffff


	//   ....[53]....
        /*0174*/ 	.word	0xffffffff


	//   ....[54]....
        /*0178*/ 	.word	0xffffffff


	//   ....[55]....
        /*017c*/ 	.word	0xffffffff


	//   ....[56]....
        /*0180*/ 	.word	0xffffffff


	//   ....[57]....
        /*0184*/ 	.word	0xffffffff


	//   ....[58]....
        /*0188*/ 	.word	0xffffffff


	//   ....[59]....
        /*018c*/ 	.word	0xffffffff


	//   ....[60]....
        /*0190*/ 	.word	0xffffffff


	//   ....[61]....
        /*0194*/ 	.word	0xffffffff


	//   ....[62]....
        /*0198*/ 	.word	0xffffffff


	//   ....[63]....
        /*019c*/ 	.word	0xffffffff


	//   ....[64]....
        /*01a0*/ 	.word	0xffffffff


	//   ....[65]....
        /*01a4*/ 	.word	0xffffffff


	//   ....[66]....
        /*01a8*/ 	.word	0xffffffff


	//   ....[67]....
        /*01ac*/ 	.word	0xffffffff


	//   ....[68]....
        /*01b0*/ 	.word	0xffffffff


	//   ....[69]....
        /*01b4*/ 	.word	0xffffffff


	//   ....[70]....
        /*01b8*/ 	.word	0xffffffff


	//   ....[71]....
        /*01bc*/ 	.word	0xffffffff


	//   ....[72]....
        /*01c0*/ 	.word	0xffffffff


	//   ....[73]....
        /*01c4*/ 	.word	0xffffffff


	//   ....[74]....
        /*01c8*/ 	.word	0xffffffff


	//   ....[75]....
        /*01cc*/ 	.word	0xffffffff


	//   ....[76]....
        /*01d0*/ 	.word	0xffffffff


	//   ....[77]....
        /*01d4*/ 	.word	0xffffffff


	//   ....[78]....
        /*01d8*/ 	.word	0xffffffff


	//   ....[79]....
        /*01dc*/ 	.word	0xffffffff


	//   ....[80]....
        /*01e0*/ 	.word	0xffffffff


	//   ....[81]....
        /*01e4*/ 	.word	0xffffffff


	//   ....[82]....
        /*01e8*/ 	.word	0xffffffff


	//   ....[83]....
        /*01ec*/ 	.word	0xffffffff


	//   ....[84]....
        /*01f0*/ 	.word	0xffffffff


	//   ....[85]....
        /*01f4*/ 	.word	0xffffffff


	//   ....[86]....
        /*01f8*/ 	.word	0xffffffff


	//   ....[87]....
        /*01fc*/ 	.word	0xffffffff


	//   ....[88]....
        /*0200*/ 	.word	0xffffffff


	//   ....[89]....
        /*0204*/ 	.word	0xffffffff


	//   ....[90]....
        /*0208*/ 	.word	0xffffffff


	//   ....[91]....
        /*020c*/ 	.word	0x0500000f


	//   ....[92]....
        /*0210*/ 	.word	0x0500000f


	//   ....[93]....
        /*0214*/ 	.word	0x0500000f


	//   ....[94]....
        /*0218*/ 	.word	0x0500000f


	//   ....[95]....
        /*021c*/ 	.word	0x0500000f


	//   ....[96]....
        /*0220*/ 	.word	0x0500000f


	//   ....[97]....
        /*0224*/ 	.word	0x0500000f


	//   ....[98]....
        /*0228*/ 	.word	0x0500000f


	//   ....[99]....
        /*022c*/ 	.word	0x0500000f


	//   ....[100]....
        /*0230*/ 	.word	0x0500000f


	//   ....[101]....
        /*0234*/ 	.word	0x0500000f


	//   ....[102]....
        /*0238*/ 	.word	0x0500000f


	//   ....[103]....
        /*023c*/ 	.word	0x0500000f


	//   ....[104]....
        /*0240*/ 	.word	0x0500000f


	//   ....[105]....
        /*0244*/ 	.word	0x0500000f


	//   ....[106]....
        /*0248*/ 	.word	0x0500000f


	//   ....[107]....
        /*024c*/ 	.word	0x0500000f


	//   ....[108]....
        /*0250*/ 	.word	0x0500000f


	//   ....[109]....
        /*0254*/ 	.word	0x0500000f


	//   ....[110]....
        /*0258*/ 	.word	0x0500000f


	//   ....[111]....
        /*025c*/ 	.word	0x0500000f


	//   ....[112]....
        /*0260*/ 	.word	0x0500000f


	//   ....[113]....
        /*0264*/ 	.word	0x0500000f


	//   ....[114]....
        /*0268*/ 	.word	0x0500000f


	//   ....[115]....
        /*026c*/ 	.word	0x0500000f


	//   ....[116]....
        /*0270*/ 	.word	0x0500000f


	//   ....[117]....
        /*0274*/ 	.word	0x0500000f


	//   ....[118]....
        /*0278*/ 	.word	0x0500000f


	//   ....[119]....
        /*027c*/ 	.word	0x0500000f


	//   ....[120]....
        /*0280*/ 	.word	0x0500000f


	//   ....[121]....
        /*0284*/ 	.word	0x0500000f


	//   ....[122]....
        /*0288*/ 	.word	0x0500000f


	//   ....[123]....
        /*028c*/ 	.word	0x0500000f


	//   ....[124]....
        /*0290*/ 	.word	0x0500000f


	//   ....[125]....
        /*0294*/ 	.word	0x0500000f


	//   ....[126]....
        /*0298*/ 	.word	0x0500000f


	//   ....[127]....
        /*029c*/ 	.word	0x0500000f


	//   ....[128]....
        /*02a0*/ 	.word	0x0500000f


	//   ....[129]....
        /*02a4*/ 	.word	0x0500000f


	//   ....[130]....
        /*02a8*/ 	.word	0x0500000f


	//   ....[131]....
        /*02ac*/ 	.word	0x0500000f


	//   ....[132]....
        /*02b0*/ 	.word	0x0500000f


	//   ....[133]....
        /*02b4*/ 	.word	0x0500000f


	//   ....[134]....
        /*02b8*/ 	.word	0x0500000f


	//   ....[135]....
        /*02bc*/ 	.word	0x0500000f


	//   ....[136]....
        /*02c0*/ 	.word	0x0500000f


	//----- nvinfo : EIATTR_COOP_GROUP_INSTR_OFFSETS
	.align		4
.L_171:
        /*02c4*/ 	.byte	0x04, 0x28
        /*02c6*/ 	.short	(.L_173 - .L_172)


	//   ....[0]....
.L_172:
        /*02c8*/ 	.word	0x00000080


	//   ....[1]....
        /*02cc*/ 	.word	0x00000090


	//   ....[2]....
        /*02d0*/ 	.word	0x000002d0


	//   ....[3]....
        /*02d4*/ 	.word	0x00000430


	//   ....[4]....
        /*02d8*/ 	.word	0x00000550


	//   ....[5]....
        /*02dc*/ 	.word	0x000006b0


	//   ....[6]....
        /*02e0*/ 	.word	0x00001510


	//   ....[7]....
        /*02e4*/ 	.word	0x00001f80


	//   ....[8]....
        /*02e8*/ 	.word	0x00002df0


	//   ....[9]....
        /*02ec*/ 	.word	0x00003590


	//   ....[10]....
        /*02f0*/ 	.word	0x000036a0


	//   ....[11]....
        /*02f4*/ 	.word	0x00003f50


	//   ....[12]....
        /*02f8*/ 	.word	0x00003fc0


	//   ....[13]....
        /*02fc*/ 	.word	0x00004c10


	//   ....[14]....
        /*0300*/ 	.word	0x00005a10


	//   ....[15]....
        /*0304*/ 	.word	0x00005c30


	//   ....[16]....
        /*0308*/ 	.word	0x00006820


	//   ....[17]....
        /*030c*/ 	.word	0x00006920


	//   ....[18]....
        /*0310*/ 	.word	0x00007170


	//   ....[19]....
        /*0314*/ 	.word	0x000071f0


	//   ....[20]....
        /*0318*/ 	.word	0x00008220


	//   ....[21]....
        /*031c*/ 	.word	0x000092c0


	//   ....[22]....
        /*0320*/ 	.word	0x000092d0


	//   ....[23]....
        /*0324*/ 	.word	0x00009300


	//   ....[24]....
        /*0328*/ 	.word	0x00009310


	//   ....[25]....
        /*032c*/ 	.word	0x0000a670


	//   ....[26]....
        /*0330*/ 	.word	0x0000b120


	//   ....[27]....
        /*0334*/ 	.word	0x0000b380


	//   ....[28]....
        /*0338*/ 	.word	0x0000bfc0


	//   ....[29]....
        /*033c*/ 	.word	0x0000c0c0


	//   ....[30]....
        /*0340*/ 	.word	0x0000c920


	//   ....[31]....
        /*0344*/ 	.word	0x0000c9a0


	//   ....[32]....
        /*0348*/ 	.word	0x0000d9d0


	//   ....[33]....
        /*034c*/ 	.word	0x0000db00


	//   ....[34]....
        /*0350*/ 	.word	0x0000db40


	//   ....[35]....
        /*0354*/ 	.word	0x0000dc40


	//   ....[36]....
        /*0358*/ 	.word	0x0000dc50


	//   ....[37]....
        /*035c*/ 	.word	0x0000eb80


	//   ....[38]....
        /*0360*/ 	.word	0x0000ebc0


	//   ....[39]....
        /*0364*/ 	.word	0x0000ec00


	//   ....[40]....
        /*0368*/ 	.word	0x0000ec40


	//   ....[41]....
        /*036c*/ 	.word	0x0000ec60


	//   ....[42]....
        /*0370*/ 	.word	0x0000ec90


	//   ....[43]....
        /*0374*/ 	.word	0x0000f160


	//   ....[44]....
        /*0378*/ 	.word	0x0000f170


	//   ....[45]....
        /*037c*/ 	.word	0x0000fa40


	//   ....[46]....
        /*0380*/ 	.word	0x00011100


	//   ....[47]....
        /*0384*/ 	.word	0x00011110


	//   ....[48]....
        /*0388*/ 	.word	0x00011120


	//   ....[49]....
        /*038c*/ 	.word	0x00011130


	//   ....[50]....
        /*0390*/ 	.word	0x00011150


	//   ....[51]....
        /*0394*/ 	.word	0x00011180


	//   ....[52]....
        /*0398*/ 	.word	0x000111b0


	//   ....[53]....
        /*039c*/ 	.word	0x000111e0


	//   ....[54]....
        /*03a0*/ 	.word	0x00011af0


	//   ....[55]....
        /*03a4*/ 	.word	0x00011b10


	//   ....[56]....
        /*03a8*/ 	.word	0x00011b20


	//   ....[57]....
        /*03ac*/ 	.word	0x00011ba0


	//   ....[58]....
        /*03b0*/ 	.word	0x00011c40


	//   ....[59]....
        /*03b4*/ 	.word	0x00011c50


	//   ....[60]....
        /*03b8*/ 	.word	0x00011cf0


	//   ....[61]....
        /*03bc*/ 	.word	0x00011d20


	//   ....[62]....
        /*03c0*/ 	.word	0x00011d80


	//   ....[63]....
        /*03c4*/ 	.word	0x00011d90


	//   ....[64]....
        /*03c8*/ 	.word	0x00011dc0


	//   ....[65]....
        /*03cc*/ 	.word	0x00011e10


	//   ....[66]....
        /*03d0*/ 	.word	0x00012650


	//   ....[67]....
        /*03d4*/ 	.word	0x00012660


	//   ....[68]....
        /*03d8*/ 	.word	0x00012680


	//   ....[69]....
        /*03dc*/ 	.word	0x00012700


	//   ....[70]....
        /*03e0*/ 	.word	0x00012710


	//   ....[71]....
        /*03e4*/ 	.word	0x00012770


	//   ....[72]....
        /*03e8*/ 	.word	0x000127a0


	//   ....[73]....
        /*03ec*/ 	.word	0x000127e0


	//   ....[74]....
        /*03f0*/ 	.word	0x00012a00


	//   ....[75]....
        /*03f4*/ 	.word	0x00012a20


	//   ....[76]....
        /*03f8*/ 	.word	0x00012a40


	//   ....[77]....
        /*03fc*/ 	.word	0x00012ac0


	//   ....[78]....
        /*0400*/ 	.word	0x00012ae0


	//   ....[79]....
        /*0404*/ 	.word	0x00012b60


	//   ....[80]....
        /*0408*/ 	.word	0x00012b80


	//   ....[81]....
        /*040c*/ 	.word	0x00012b90


	//   ....[82]....
        /*0410*/ 	.word	0x000130c0


	//   ....[83]....
        /*0414*/ 	.word	0x000130f0


	//   ....[84]....
        /*0418*/ 	.word	0x00013120


	//   ....[85]....
        /*041c*/ 	.word	0x00013150


	//   ....[86]....
        /*0420*/ 	.word	0x00013180


	//   ....[87]....
        /*0424*/ 	.word	0x000131b0


	//   ....[88]....
        /*0428*/ 	.word	0x000131d0


	//   ....[89]....
        /*042c*/ 	.word	0x00013270


	//   ....[90]....
        /*0430*/ 	.word	0x000135f0


	//   ....[91]....
        /*0434*/ 	.word	0x00013c30


	//   ....[92]....
        /*0438*/ 	.word	0x00013d20


	//   ....[93]....
        /*043c*/ 	.word	0x00013dc0


	//   ....[94]....
        /*0440*/ 	.word	0x00013e50


	//   ....[95]....
        /*0444*/ 	.word	0x00013f30


	//   ....[96]....
        /*0448*/ 	.word	0x00013fa0


	//   ....[97]....
        /*044c*/ 	.word	0x00014080


	//   ....[98]....
        /*0450*/ 	.word	0x00014130


	//   ....[99]....
        /*0454*/ 	.word	0x00014230


	//   ....[100]....
        /*0458*/ 	.word	0x000142d0


	//   ....[101]....
        /*045c*/ 	.word	0x00014330


	//   ....[102]....
        /*0460*/ 	.word	0x000143e0


	//   ....[103]....
        /*0464*/ 	.word	0x000144b0


	//   ....[104]....
        /*0468*/ 	.word	0x00014540


	//   ....[105]....
        /*046c*/ 	.word	0x00014610


	//   ....[106]....
        /*0470*/ 	.word	0x00014690


	//   ....[107]....
        /*0474*/ 	.word	0x00014750


	//   ....[108]....
        /*0478*/ 	.word	0x000147f0


	//   ....[109]....
        /*047c*/ 	.word	0x000148c0


	//   ....[110]....
        /*0480*/ 	.word	0x00014930


	//   ....[111]....
        /*0484*/ 	.word	0x000149f0


	//   ....[112]....
        /*0488*/ 	.word	0x00014b30


	//   ....[113]....
        /*048c*/ 	.word	0x00014c10


	//   ....[114]....
        /*0490*/ 	.word	0x00014c90


	//   ....[115]....
        /*0494*/ 	.word	0x00014d70


	//   ....[116]....
        /*0498*/ 	.word	0x00014dd0


	//   ....[117]....
        /*049c*/ 	.word	0x00014ea0


	//   ....[118]....
        /*04a0*/ 	.word	0x00014f00


	//   ....[119]....
        /*04a4*/ 	.word	0x00014fe0


	//   ....[120]....
        /*04a8*/ 	.word	0x000150d0


	//   ....[121]....
        /*04ac*/ 	.word	0x00015170


	//   ....[122]....
        /*04b0*/ 	.word	0x000151d0


	//   ....[123]....
        /*04b4*/ 	.word	0x000152c0


	//   ....[124]....
        /*04b8*/ 	.word	0x00015320


	//   ....[125]....
        /*04bc*/ 	.word	0x00015410


	//   ....[126]....
        /*04c0*/ 	.word	0x00015470


	//   ....[127]....
        /*04c4*/ 	.word	0x00015530


	//   ....[128]....
        /*04c8*/ 	.word	0x00015670


	//   ....[129]....
        /*04cc*/ 	.word	0x00015720


	//   ....[130]....
        /*04d0*/ 	.word	0x00015810


	//   ....[131]....
        /*04d4*/ 	.word	0x00015920


	//   ....[132]....
        /*04d8*/ 	.word	0x000159a0


	//   ....[133]....
        /*04dc*/ 	.word	0x00015a90


	//   ....[134]....
        /*04e0*/ 	.word	0x00015b00


	//   ....[135]....
        /*04e4*/ 	.word	0x00015bd0


	//   ....[136]....
        /*04e8*/ 	.word	0x00015ce0


	//----- nvinfo : EIATTR_REG_RECONFIG
	.align		4
.L_173:
        /*04ec*/ 	.byte	0x01, 0x54
	.zero		2


	//----- nvinfo : EIATTR_SYSCALL_OFFSETS
	.align		4
        /*04f0*/ 	.byte	0x04, 0x46
        /*04f2*/ 	.short	(.L_175 - .L_174)


	//   ....[0]....
.L_174:
        /*04f4*/ 	.word	0x00001720


	//   ....[1]....
        /*04f8*/ 	.word	0x00010600


	//   ....[2]....
        /*04fc*/ 	.word	0x00010740


	//   ....[3]....
        /*0500*/ 	.word	0x00010830


	//   ....[4]....
        /*0504*/ 	.word	0x00011620


	//----- nvinfo : EIATTR_MBARRIER_INSTR_OFFSETS
	.align		4
.L_175:
        /*0508*/ 	.byte	0x04, 0x39
        /*050a*/ 	.short	(.L_177 - .L_176)


	//   ....[0]....
.L_176:
        /*050c*/ 	.word	0x00000180
        /*0510*/ 	.word	0x000000ff
        /*0514*/ 	.word	0x0002d800
        /*0518*/ 	.short	0x0100
        /*051a*/ 	.byte	0x08
	.zero		1


	//   ....[1]....
        /*051c*/ 	.word	0x00000190
        /*0520*/ 	.word	0x000000ff
        /*0524*/ 	.word	0x0002d820
        /*0528*/ 	.short	0x0100
        /*052a*/ 	.byte	0x08
	.zero		1


	//   ....[2]....
        /*052c*/ 	.word	0x00000280
        /*0530*/ 	.word	0x000000ff
        /*0534*/ 	.word	0x0002d830
        /*0538*/ 	.short	0x0100
        /*053a*/ 	.byte	0x08
	.zero		1


	//   ....[3]....
        /*053c*/ 	.word	0x00000290
        /*0540*/ 	.word	0x000000ff
        /*0544*/ 	.word	0x0002d840
        /*0548*/ 	.short	0x0100
        /*054a*/ 	.byte	0x08
	.zero		1


	//   ....[4]....
        /*054c*/ 	.word	0x000002a0
        /*0550*/ 	.word	0x000000ff
        /*0554*/ 	.word	0x0002d838
        /*0558*/ 	.short	0x0100
        /*055a*/ 	.byte	0x08
	.zero		1


	//   ....[5]....
        /*055c*/ 	.word	0x000002b0
        /*0560*/ 	.word	0x000000ff
        /*0564*/ 	.word	0x0002d848
        /*0568*/ 	.short	0x0100
        /*056a*/ 	.byte	0x08
	.zero		1


	//   ....[6]....
        /*056c*/ 	.word	0x000003e0
        /*0570*/ 	.word	0x000000ff
        /*0574*/ 	.word	0x0002d850
        /*0578*/ 	.short	0x0100
        /*057a*/ 	.byte	0x08
	.zero		1


	//   ....[7]....
        /*057c*/ 	.word	0x000003f0
        /*0580*/ 	.word	0x000000ff
        /*0584*/ 	.word	0x0002d860
        /*0588*/ 	.short	0x0100
        /*058a*/ 	.byte	0x08
	.zero		1


	//   ....[8]....
        /*058c*/ 	.word	0x00000400
        /*0590*/ 	.word	0x000000ff
        /*0594*/ 	.word	0x0002d858
        /*0598*/ 	.short	0x0100
        /*059a*/ 	.byte	0x08
	.zero		1


	//   ....[9]....
        /*059c*/ 	.word	0x00000410
        /*05a0*/ 	.word	0x000000ff
        /*05a4*/ 	.word	0x0002d868
        /*05a8*/ 	.short	0x0100
        /*05aa*/ 	.byte	0x08
	.zero		1


	//   ....[10]....
        /*05ac*/ 	.word	0x00000500
        /*05b0*/ 	.word	0x000000ff
        /*05b4*/ 	.word	0x0002d870
        /*05b8*/ 	.short	0x0100
        /*05ba*/ 	.byte	0x06
	.zero		1


	//   ....[11]....
        /*05bc*/ 	.word	0x00000510
        /*05c0*/ 	.word	0x000000ff
        /*05c4*/ 	.word	0x0002d880
        /*05c8*/ 	.short	0x0100
        /*05ca*/ 	.byte	0x06
	.zero		1


	//   ....[12]....
        /*05cc*/ 	.word	0x00000520
        /*05d0*/ 	.word	0x000000ff
        /*05d4*/ 	.word	0x0002d878
        /*05d8*/ 	.short	0x0100
        /*05da*/ 	.byte	0x06
	.zero		1


	//   ....[13]....
        /*05dc*/ 	.word	0x00000530
        /*05e0*/ 	.word	0x000000ff
        /*05e4*/ 	.word	0x0002d888
        /*05e8*/ 	.short	0x0100
        /*05ea*/ 	.byte	0x06
	.zero		1


	//   ....[14]....
        /*05ec*/ 	.word	0x00000660
        /*05f0*/ 	.word	0x000000ff
        /*05f4*/ 	.word	0x0002d890
        /*05f8*/ 	.short	0x0100
        /*05fa*/ 	.byte	0x08
	.zero		1


	//   ....[15]....
        /*05fc*/ 	.word	0x00000670
        /*0600*/ 	.word	0x000000ff
        /*0604*/ 	.word	0x0002d8a0
        /*0608*/ 	.short	0x0100
        /*060a*/ 	.byte	0x08
	.zero		1


	//   ....[16]....
        /*060c*/ 	.word	0x00000680
        /*0610*/ 	.word	0x000000ff
        /*0614*/ 	.word	0x0002d898
        /*0618*/ 	.short	0x0100
        /*061a*/ 	.byte	0x08
	.zero		1


	//   ....[17]....
        /*061c*/ 	.word	0x00000690
        /*0620*/ 	.word	0x000000ff
        /*0624*/ 	.word	0x0002d8a8
        /*0628*/ 	.short	0x0100
        /*062a*/ 	.byte	0x08
	.zero		1


	//   ....[18]....
        /*062c*/ 	.word	0x000007d0
        /*0630*/ 	.word	0x000000ff
        /*0634*/ 	.word	0x0002d8b0
        /*0638*/ 	.short	0x0100
        /*063a*/ 	.byte	0x08
	.zero		1


	//   ....[19]....
        /*063c*/ 	.word	0x000007e0
        /*0640*/ 	.word	0x000000ff
        /*0644*/ 	.word	0x0002d8c0
        /*0648*/ 	.short	0x0100
        /*064a*/ 	.byte	0x08
	.zero		1


	//   ....[20]....
        /*064c*/ 	.word	0x000007f0
        /*0650*/ 	.word	0x000000ff
        /*0654*/ 	.word	0x0002d8b8
        /*0658*/ 	.short	0x0100
        /*065a*/ 	.byte	0x08
	.zero		1


	//   ....[21]....
        /*065c*/ 	.word	0x00000800
        /*0660*/ 	.word	0x000000ff
        /*0664*/ 	.word	0x0002d8c8
        /*0668*/ 	.short	0x0100
        /*066a*/ 	.byte	0x08
	.zero		1


	//   ....[22]....
        /*066c*/ 	.word	0x00001750
        /*0670*/ 	.word	0x000000ff
        /*0674*/ 	.word	0x0002d800
        /*0678*/ 	.short	0x010a
        /*067a*/ 	.byte	0x26
	.zero		1


	//   ....[23]....
        /*067c*/ 	.word	0x00001870
        /*0680*/ 	.word	0x000000ff
        /*0684*/ 	.word	0x0002d830
        /*0688*/ 	.short	0x010a
        /*068a*/ 	.byte	0x26
	.zero		1


	//   ....[24]....
        /*068c*/ 	.word	0x000018d0
        /*0690*/ 	.word	0x000000ff
        /*0694*/ 	.word	0x0002d830
        /*0698*/ 	.short	0x010a
        /*069a*/ 	.byte	0x26
	.zero		1


	//   ....[25]....
        /*069c*/ 	.word	0x00002010
        /*06a0*/ 	.word	0x000000ff
        /*06a4*/ 	.word	0x00000000
        /*06a8*/ 	.short	0x0101
        /*06aa*/ 	.byte	0x04
	.zero		1


	//   ....[26]....
        /*06ac*/ 	.word	0x000050e0
        /*06b0*/ 	.word	0x000000ff
        /*06b4*/ 	.word	0x0002d830
        /*06b8*/ 	.short	0x010a
        /*06ba*/ 	.byte	0x04
	.zero		1


	//   ....[27]....
        /*06bc*/ 	.word	0x00005120
        /*06c0*/ 	.word	0x000000ff
        /*06c4*/ 	.word	0x0002d830
        /*06c8*/ 	.short	0x010a
        /*06ca*/ 	.byte	0x04
	.zero		1


	//   ....[28]....
        /*06cc*/ 	.word	0x00005410
        /*06d0*/ 	.word	0x000000ff
        /*06d4*/ 	.word	0x0002d850
        /*06d8*/ 	.short	0x010a
        /*06da*/ 	.byte	0x0a
	.zero		1


	//   ....[29]....
        /*06dc*/ 	.word	0x00005450
        /*06e0*/ 	.word	0x000000ff
        /*06e4*/ 	.word	0x0002d850
        /*06e8*/ 	.short	0x010a
        /*06ea*/ 	.byte	0x0a
	.zero		1


	//   ....[30]....
        /*06ec*/ 	.word	0x000059e0
        /*06f0*/ 	.word	0x000000ff
        /*06f4*/ 	.word	0x00000000
        /*06f8*/ 	.short	0x0101
        /*06fa*/ 	.byte	0x0a
	.zero		1


	//   ....[31]....
        /*06fc*/ 	.word	0x00007db0
        /*0700*/ 	.word	0x000000ff
        /*0704*/ 	.word	0x00000000
        /*0708*/ 	.short	0x0101
        /*070a*/ 	.byte	0x06
	.zero		1


	//   ....[32]....
        /*070c*/ 	.word	0x00008640
        /*0710*/ 	.word	0x000000ff
        /*0714*/ 	.word	0x0002d830
        /*0718*/ 	.short	0x010a
        /*071a*/ 	.byte	0x04
	.zero		1


	//   ....[33]....
        /*071c*/ 	.word	0x00008680
        /*0720*/ 	.word	0x000000ff
        /*0724*/ 	.word	0x0002d830
        /*0728*/ 	.short	0x010a
        /*072a*/ 	.byte	0x04
	.zero		1


	//   ....[34]....
        /*072c*/ 	.word	0x000089a0
        /*0730*/ 	.word	0x000000ff
        /*0734*/ 	.word	0x0002d850
        /*0738*/ 	.short	0x010a
        /*073a*/ 	.byte	0x0e
	.zero		1


	//   ....[35]....
        /*073c*/ 	.word	0x000089e0
        /*0740*/ 	.word	0x000000ff
        /*0744*/ 	.word	0x0002d850
        /*0748*/ 	.short	0x010a
        /*074a*/ 	.byte	0x0e
	.zero		1


	//   ....[36]....
        /*074c*/ 	.word	0x00008fd0
        /*0750*/ 	.word	0x000000ff
        /*0754*/ 	.word	0x00000000
        /*0758*/ 	.short	0x0101
        /*075a*/ 	.byte	0x0e
	.zero		1


	//   ....[37]....
        /*075c*/ 	.word	0x0000a1f0
        /*0760*/ 	.word	0x000000ff
        /*0764*/ 	.word	0x00000000
        /*0768*/ 	.short	0x0101
        /*076a*/ 	.byte	0x0a
	.zero		1


	//   ....[38]....
        /*076c*/ 	.word	0x0000a940
        /*0770*/ 	.word	0x000000ff
        /*0774*/ 	.word	0x0002d830
        /*0778*/ 	.short	0x010a
        /*077a*/ 	.byte	0x0a
	.zero		1


	//   ....[39]....
        /*077c*/ 	.word	0x0000a980
        /*0780*/ 	.word	0x000000ff
        /*0784*/ 	.word	0x0002d830
        /*0788*/ 	.short	0x010a
        /*078a*/ 	.byte	0x0a
	.zero		1


	//   ....[40]....
        /*078c*/ 	.word	0x0000ac20
        /*0790*/ 	.word	0x000000ff
        /*0794*/ 	.word	0x0002d850
        /*0798*/ 	.short	0x010a
        /*079a*/ 	.byte	0x0a
	.zero		1


	//   ....[41]....
        /*079c*/ 	.word	0x0000ac60
        /*07a0*/ 	.word	0x000000ff
        /*07a4*/ 	.word	0x0002d850
        /*07a8*/ 	.short	0x010a
        /*07aa*/ 	.byte	0x0a
	.zero		1


	//   ....[42]....
        /*07ac*/ 	.word	0x0000b0f0
        /*07b0*/ 	.word	0x000000ff
        /*07b4*/ 	.word	0x00000000
        /*07b8*/ 	.short	0x0101
        /*07ba*/ 	.byte	0x0a
	.zero		1


	//   ....[43]....
        /*07bc*/ 	.word	0x0000d540
        /*07c0*/ 	.word	0x000000ff
        /*07c4*/ 	.word	0x00000000
        /*07c8*/ 	.short	0x0101
        /*07ca*/ 	.byte	0x06
	.zero		1


	//   ....[44]....
        /*07cc*/ 	.word	0x0000da50
        /*07d0*/ 	.word	0x000000ff
        /*07d4*/ 	.word	0x0002d850
        /*07d8*/ 	.short	0x010a
        /*07da*/ 	.byte	0x06
	.zero		1


	//   ....[45]....
        /*07dc*/ 	.word	0x0000da90
        /*07e0*/ 	.word	0x000000ff
        /*07e4*/ 	.word	0x0002d850
        /*07e8*/ 	.short	0x010a
        /*07ea*/ 	.byte	0x06
	.zero		1


	//   ....[46]....
        /*07ec*/ 	.word	0x0000e270
        /*07f0*/ 	.word	0x000000ff
        /*07f4*/ 	.word	0x00000000
        /*07f8*/ 	.short	0x0101
        /*07fa*/ 	.byte	0x06
	.zero		1


	//   ....[47]....
        /*07fc*/ 	.word	0x0000ec80
        /*0800*/ 	.word	0x000000ff
        /*0804*/ 	.word	0x00000000
        /*0808*/ 	.short	0x0101
        /*080a*/ 	.byte	0x04
	.zero		1


	//   ....[48]....
        /*080c*/ 	.word	0x00010d20
        /*0810*/ 	.word	0x000000ff
        /*0814*/ 	.word	0x0002d840
        /*0818*/ 	.short	0x010a
        /*081a*/ 	.byte	0x2f
	.zero		1


	//   ....[49]....
        /*081c*/ 	.word	0x000113e0
        /*0820*/ 	.word	0x000000ff
        /*0824*/ 	.word	0x0002d830
        /*0828*/ 	.short	0x0107
        /*082a*/ 	.byte	0x2f
	.zero		1


	//   ....[50]....
        /*082c*/ 	.word	0x00011450
        /*0830*/ 	.word	0x000000ff
        /*0834*/ 	.word	0x0002d830
        /*0838*/ 	.short	0x0101
        /*083a*/ 	.byte	0x2f
	.zero		1


	//   ....[51]....
        /*083c*/ 	.word	0x00011f60
        /*0840*/ 	.word	0x000000ff
        /*0844*/ 	.word	0x0002d800
        /*0848*/ 	.short	0x0107
        /*084a*/ 	.byte	0x2f
	.zero		1


	//   ....[52]....
        /*084c*/ 	.word	0x00011fc0
        /*0850*/ 	.word	0x000000ff
        /*0854*/ 	.word	0x0002d800
        /*0858*/ 	.short	0x0101
        /*085a*/ 	.byte	0x2f
	.zero		1


	//   ....[53]....
        /*085c*/ 	.word	0x00011ff0
        /*0860*/ 	.word	0x000000ff
        /*0864*/ 	.word	0x0002d820
        /*0868*/ 	.short	0x010a
        /*086a*/ 	.byte	0x2f
	.zero		1


	//   ....[54]....
        /*086c*/ 	.word	0x00012420
        /*0870*/ 	.word	0x00000007
        /*0874*/ 	.word	0x0002d840
        /*0878*/ 	.short	0x010a
        /*087a*/ 	.byte	0x3f
	.zero		1


	//   ....[55]....
        /*087c*/ 	.word	0x00012890
        /*0880*/ 	.word	0x00000007
        /*0884*/ 	.word	0x0002d830
        /*0888*/ 	.short	0x0107
        /*088a*/ 	.byte	0x3f
	.zero		1


	//   ....[56]....
        /*088c*/ 	.word	0x00012940
        /*0890*/ 	.word	0x00000007
        /*0894*/ 	.word	0x0002d830
        /*0898*/ 	.short	0x0101
        /*089a*/ 	.byte	0x3f
	.zero		1


	//   ....[57]....
        /*089c*/ 	.word	0x000129a0
        /*08a0*/ 	.word	0x00000007
        /*08a4*/ 	.word	0x0002d860
        /*08a8*/ 	.short	0x010a
        /*08aa*/ 	.byte	0x3f
	.zero		1


	//   ....[58]....
        /*08ac*/ 	.word	0x00012d00
        /*08b0*/ 	.word	0x00000007
        /*08b4*/ 	.word	0x0002d850
        /*08b8*/ 	.short	0x0107
        /*08ba*/ 	.byte	0x3f
	.zero		1


	//   ....[59]....
        /*08bc*/ 	.word	0x00012e50
        /*08c0*/ 	.word	0x00000007
        /*08c4*/ 	.word	0x0002d850
        /*08c8*/ 	.short	0x0101
        /*08ca*/ 	.byte	0x3f
	.zero		1


	//   ....[60]....
        /*08cc*/ 	.word	0x00012ff0
        /*08d0*/ 	.word	0x00000000
        /*08d4*/ 	.word	0x0002d860
        /*08d8*/ 	.short	0x010a
        /*08da*/ 	.byte	0x3f
	.zero		1


	//   ....[61]....
        /*08dc*/ 	.word	0x00013430
        /*08e0*/ 	.word	0x00000000
        /*08e4*/ 	.word	0x0002d850
        /*08e8*/ 	.short	0x0107
        /*08ea*/ 	.byte	0x3f
	.zero		1


	//   ....[62]....
        /*08ec*/ 	.word	0x000134f0
        /*08f0*/ 	.word	0x00000000
        /*08f4*/ 	.word	0x0002d850
        /*08f8*/ 	.short	0x0101
        /*08fa*/ 	.byte	0x3f
	.zero		1


	//   ....[63]....
        /*08fc*/ 	.word	0x00013580
        /*0900*/ 	.word	0x00000007
        /*0904*/ 	.word	0x0002d820
        /*0908*/ 	.short	0x010a
        /*090a*/ 	.byte	0x3f
	.zero		1


	//   ....[64]....
        /*090c*/ 	.word	0x00013700
        /*0910*/ 	.word	0x00000005
        /*0914*/ 	.word	0x0002d840
        /*0918*/ 	.short	0x010a
        /*091a*/ 	.byte	0x3f
	.zero		1


	//   ....[65]....
        /*091c*/ 	.word	0x000137a0
        /*0920*/ 	.word	0x00000003
        /*0924*/ 	.word	0x0002d840
        /*0928*/ 	.short	0x010a
        /*092a*/ 	.byte	0x3f
	.zero		1


	//   ....[66]....
        /*092c*/ 	.word	0x000137e0
        /*0930*/ 	.word	0x00000005
        /*0934*/ 	.word	0x0002d860
        /*0938*/ 	.short	0x010a
        /*093a*/ 	.byte	0x3f
	.zero		1


	//   ....[67]....
        /*093c*/ 	.word	0x00013820
        /*0940*/ 	.word	0x00000003
        /*0944*/ 	.word	0x0002d860
        /*0948*/ 	.short	0x010a
        /*094a*/ 	.byte	0x3f
	.zero		1


	//   ....[68]....
        /*094c*/ 	.word	0x00013890
        /*0950*/ 	.word	0x00000004
        /*0954*/ 	.word	0x0002d800
        /*0958*/ 	.short	0x010a
        /*095a*/ 	.byte	0x3f
	.zero		1


	//   ....[69]....
        /*095c*/ 	.word	0x000138f0
        /*0960*/ 	.word	0x00000006
        /*0964*/ 	.word	0x0002d830
        /*0968*/ 	.short	0x010a
        /*096a*/ 	.byte	0x3f
	.zero		1


	//   ....[70]....
        /*096c*/ 	.word	0x00013950
        /*0970*/ 	.word	0x0000000f
        /*0974*/ 	.word	0x0002d830
        /*0978*/ 	.short	0x010a
        /*097a*/ 	.byte	0x3f
	.zero		1


	//   ....[71]....
        /*097c*/ 	.word	0x000139b0
        /*0980*/ 	.word	0x0000000f
        /*0984*/ 	.word	0x0002d850
        /*0988*/ 	.short	0x010a
        /*098a*/ 	.byte	0x3f
	.zero		1


	//   ....[72]....
        /*098c*/ 	.word	0x00013a10
        /*0990*/ 	.word	0x0000000f
        /*0994*/ 	.word	0x0002d830
        /*0998*/ 	.short	0x010a
        /*099a*/ 	.byte	0x3f
	.zero		1


	//   ....[73]....
        /*099c*/ 	.word	0x00013a70
        /*09a0*/ 	.word	0x0000000f
        /*09a4*/ 	.word	0x0002d850
        /*09a8*/ 	.short	0x010a
        /*09aa*/ 	.byte	0x3f
	.zero		1


	//   ....[74]....
        /*09ac*/ 	.word	0x00013ad0
        /*09b0*/ 	.word	0x0000000d
        /*09b4*/ 	.word	0x0002d830
        /*09b8*/ 	.short	0x010a
        /*09ba*/ 	.byte	0x3f
	.zero		1


	//   ....[75]....
        /*09bc*/ 	.word	0x00013b30
        /*09c0*/ 	.word	0x0000000d
        /*09c4*/ 	.word	0x0002d850
        /*09c8*/ 	.short	0x010a
        /*09ca*/ 	.byte	0x3f
	.zero		1


	//   ....[76]....
        /*09cc*/ 	.word	0x00013b90
        /*09d0*/ 	.word	0x00000005
        /*09d4*/ 	.word	0x0002d850
        /*09d8*/ 	.short	0x010a
        /*09da*/ 	.byte	0x3f
	.zero		1


	//   ....[77]....
        /*09dc*/ 	.word	0x00013c70
        /*09e0*/ 	.word	0x00000003
        /*09e4*/ 	.word	0x0002d840
        /*09e8*/ 	.short	0x010a
        /*09ea*/ 	.byte	0x3f
	.zero		1


	//   ....[78]....
        /*09ec*/ 	.word	0x00014a30
        /*09f0*/ 	.word	0x00000003
        /*09f4*/ 	.word	0x0002d820
        /*09f8*/ 	.short	0x010a
        /*09fa*/ 	.byte	0x3f
	.zero		1


	//   ....[79]....
        /*09fc*/ 	.word	0x00014a80
        /*0a00*/ 	.word	0x00000007
        /*0a04*/ 	.word	0x0002d840
        /*0a08*/ 	.short	0x010a
        /*0a0a*/ 	.byte	0x3f
	.zero		1


	//   ....[80]....
        /*0a0c*/ 	.word	0x00015020
        /*0a10*/ 	.word	0x00000007
        /*0a14*/ 	.word	0x0002d860
        /*0a18*/ 	.short	0x010a
        /*0a1a*/ 	.byte	0x3f
	.zero		1


	//   ....[81]....
        /*0a1c*/ 	.word	0x000155c0
        /*0a20*/ 	.word	0x00000000
        /*0a24*/ 	.word	0x0002d860
        /*0a28*/ 	.short	0x010a
        /*0a2a*/ 	.byte	0x3f
	.zero		1


	//   ....[82]....
        /*0a2c*/ 	.word	0x00015c00
        /*0a30*/ 	.word	0x00000007
        /*0a34*/ 	.word	0x0002d820
        /*0a38*/ 	.short	0x010a
        /*0a3a*/ 	.byte	0x3f
	.zero		1


	//   ....[83]....
        /*0a3c*/ 	.word	0x00015da0
        /*0a40*/ 	.word	0x00000005
        /*0a44*/ 	.word	0x0002d840
        /*0a48*/ 	.short	0x010a
        /*0a4a*/ 	.byte	0x3f
	.zero		1


	//   ....[84]....
        /*0a4c*/ 	.word	0x00015df0
        /*0a50*/ 	.word	0x00000003
        /*0a54*/ 	.word	0x0002d840
        /*0a58*/ 	.short	0x010a
        /*0a5a*/ 	.byte	0x3f
	.zero		1


	//   ....[85]....
        /*0a5c*/ 	.word	0x00015e40
        /*0a60*/ 	.word	0x00000005
        /*0a64*/ 	.word	0x0002d860
        /*0a68*/ 	.short	0x010a
        /*0a6a*/ 	.byte	0x3f
	.zero		1


	//----- nvinfo : EIATTR_NUM_MBARRIERS
	.align		4
.L_177:
        /*0a6c*/ 	.byte	0x03, 0x38
        /*0a6e*/ 	.short	0x0016


	//----- nvinfo : EIATTR_EXIT_INSTR_OFFSETS
	.align		4
        /*0a70*/ 	.byte	0x04, 0x1c
        /*0a72*/ 	.short	(.L_179 - .L_178)


	//   ....[0]....
.L_178:
        /*0a74*/ 	.word	0x00013870


	//----- nvinfo : EIATTR_MAX_THREADS
	.align		4
.L_179:
        /*0a78*/ 	.byte	0x04, 0x05
        /*0a7a*/ 	.short	(.L_181 - .L_180)
.L_180:
        /*0a7c*/ 	.word	0x00000200
        /*0a80*/ 	.word	0x00000001
        /*0a84*/ 	.word	0x00000001


	//----- nvinfo : EIATTR_CRS_STACK_SIZE
	.align		4
.L_181:
        /*0a88*/ 	.byte	0x04, 0x1e
        /*0a8a*/ 	.short	(.L_183 - .L_182)
.L_182:
        /*0a8c*/ 	.word	0x00000000


	//----- nvinfo : EIATTR_CBANK_PARAM_SIZE
	.align		4
.L_183:
        /*0a90*/ 	.byte	0x03, 0x19
        /*0a92*/ 	.short	0x0a70


	//----- nvinfo : EIATTR_PARAM_CBANK
	.align		4
        /*0a94*/ 	.byte	0x04, 0x0a
        /*0a96*/ 	.short	(.L_185 - .L_184)
	.align		4
.L_184:
        /*0a98*/ 	.word	index@(.nv.constant0._ZN7cutlass13device_kernelIN5flash11enable_sm90INS1_16FlashAttnFwdSm90INS1_25CollectiveMainloopFwdSm90ILi2EN4cute5tupleIJNS5_1CILi1EEES8_S8_EEENS6_IJNS7_ILi192EEENS7_ILi128EEENS7_ILi96EEEEEELi96ENS_10bfloat16_tEfNS_4arch4Sm90ELb0ELb1ELb0ELb0ELb1ELb0ELb0ELb0ELb1ELb1ELb1ELb0EEENS1_21CollectiveEpilogueFwdINS6_IJSA_SC_SB_EEES9_SE_SG_Li384ELb0ELb1ELb1ELb0EEENS1_19SingleTileSchedulerILb0ELb1ELb1ELi192EEEEEEEEEvNT_6ParamsE)
        /*0a9c*/ 	.short	0x0210
        /*0a9e*/ 	.short	0x0a70


	//----- nvinfo : EIATTR_SW_WAR
	.align		4
.L_185:
        /*0aa0*/ 	.byte	0x04, 0x36
        /*0aa2*/ 	.short	(.L_187 - .L_186)
.L_186:
        /*0aa4*/ 	.word	0x00000008
.L_187:


//--------------------- .nv.info._ZN7cutlass13device_kernelIN5flash11enable_sm90INS1_16FlashAttnFwdSm90INS1_25CollectiveMainloopFwdSm90ILi2EN4cute5tupleIJNS5_1CILi1EEES8_S8_EEENS6_IJNS7_ILi192EEENS7_ILi128EEENS7_ILi96EEEEEELi96ENS_10bfloat16_tEfNS_4arch4Sm90ELb0ELb1ELb0ELb1ELb1ELb0ELb0ELb0ELb1ELb1ELb1ELb0EEENS1_21CollectiveEpilogueFwdINS6_IJSA_SC_SB_EEES9_SE_SG_Li384ELb1ELb1ELb1ELb0EEENS1_36VarlenDynamicPersistentTileSchedulerILi192ELi128ELi384ELi128ELb1ELb1ELb1ELb1ELb0ELb1EEEEEEEEEvNT_6ParamsE --------------------------
	.section	.nv.info._ZN7cutlass13device_kernelIN5flash11enable_sm90INS1_16FlashAttnFwdSm90INS1_25CollectiveMainloopFwdSm90ILi2EN4cute5tupleIJNS5_1CILi1EEES8_S8_EEENS6_IJNS7_ILi192EEENS7_ILi128EEENS7_ILi96EEEEEELi96ENS_10bfloat16_tEfNS_4arch4Sm90ELb0ELb1ELb0ELb1ELb1ELb0ELb0ELb0ELb1ELb1ELb1ELb0EEENS1_21CollectiveEpilogueFwdINS6_IJSA_SC_SB_EEES9_SE_SG_Li384ELb1ELb1ELb1ELb0EEENS1_36VarlenDynamicPersistentTileSchedulerILi192ELi128ELi384ELi128ELb1ELb1ELb1ELb1ELb0ELb1EEEEEEEEEvNT_6ParamsE,"",@"SHT_CUDA_INFO"
	.sectionflags	@""
	.align	4


	//----- nvinfo : EIATTR_CUDA_API_VERSION
	.align		4
        /*0000*/ 	.byte	0x04, 0x37
        /*0002*/ 	.short	(.L_189 - .L_188)
.L_188:
        /*0004*/ 	.word	0x00000082


	//----- nvinfo : EIATTR_KPARAM_INFO
	.align		4
.L_189:
        /*0008*/ 	.byte	0x04, 0x17
        /*000a*/ 	.short	(.L_191 - .L_190)
.L_190:
        /*000c*/ 	.word	0x00000000
        /*0010*/ 	.short	0x0000
        /*0012*/ 	.short	0x0070
        /*0014*/ 	.byte	0x00, 0xf0, 0x01, 0x2a


	//----- nvinfo : EIATTR_SPARSE_MMA_MASK
	.align		4
.L_191:
        /*0018*/ 	.byte	0x03, 0x50
        /*001a*/ 	.short	0x0000


	//----- nvinfo : EIATTR_MAXREG_COUNT
	.align		4
        /*001c*/ 	.byte	0x03, 0x1b
        /*001e*/ 	.short	0x0080


	//----- nvinfo : EIATTR_NUM_BARRIERS
	.align		4
        /*0020*/ 	.byte	0x02, 0x4c
        /*0022*/ 	.byte	0x10
	.zero		1


	//----- nvinfo : EIATTR_EXTERNS
	.align		4
        /*0024*/ 	.byte	0x04, 0x0f
        /*0026*/ 	.short	(.L_193 - .L_192)


	//   ....[0]....
	.align		4
.L_192:
        /*0028*/ 	.word	index@(__assertfail)


	//----- nvinfo : EIATTR_ANNOTATIONS
	.align		4
.L_193:
        /*002c*/ 	.byte	0x04, 0x55
        /*002e*/ 	.short	(.L_195 - .L_194)


	//   ....[0]....
.L_194:
        /* <DEDUP_REMOVED lines=19> */
        /*0154*/ 	.byte	0x50, 0x75, 0x01, 0x00, 0x01, 0x00, 0x00, 0x00, 0x00, 0x83, 0x01, 0x00


	//----- nvinfo : EIATTR_MERCURY_ISA_VERSION
	.align		4
.L_195:
        /*0160*/ 	.byte	0x03, 0x5f
        /*0162*/ 	.short	0x0101


	//----- nvinfo : EIATTR_UNUSED_LOAD_BYTE_OFFSET
	.align		4
        /*0164*/ 	.byte	0x04, 0x44
        /*0166*/ 	.short	(.L_197 - .L_196)


	//   ....[0]....
.L_196:
        /*0168*/ 	.word	0x00000980
        /*016c*/ 	.word	0x0000fff0


	//   ....[1]....
        /*0170*/ 	.word	0x0000ebb0
        /*0174*/ 	.word	0x0000fff0


	//----- nvinfo : EIATTR_INT_WARP_WIDE_INSTR_OFFSETS
	.align		4
.L_197:
        /*0178*/ 	.byte	0x04, 0x31
        /*017a*/ 	.short	(.L_199 - .L_198)


	//   ....[0]....
.L_198:
        /*017c*/ 	.word	0x000000c0


	//   ....[1]....
        /*0180*/ 	.word	0x000000d0


	//   ....[2]....
        /*0184*/ 	.word	0x00000170


	//   ....[3]....
        /*0188*/ 	.word	0x000130e0


	//   ....[4]....
        /*018c*/ 	.word	0x00013170


	//   ....[5]....
        /*0190*/ 	.word	0x00015e10


	//   ....[6]....
        /*0194*/ 	.word	0x00015ea0


	//----- nvinfo : EIATTR_COOP_GROUP_MASK_REGIDS
	.align		4
.L_199:
        /*0198*/ 	.byte	0x04, 0x29
        /*019a*/ 	.short	(.L_201 - .L_200)


	//   ....[0]....
.L_200:
        /*019c*/ 	.word	0xffffffff


	//   ....[1]....
        /*01a0*/ 	.word	0xffffffff


	//   ....[2]....
        /*01a4*/ 	.word	0xffffffff


	//   ....[3]....
        /*01a8*/ 	.word	0xffffffff


	//   ....[4]....
        /*01ac*/ 	.word	0xffffffff


	//   ....[5]....
        /*01b0*/ 	.word	0xffffffff


	//   ....[6]....
        /*01b4*/ 	.word	0xffffffff


	//   ....[7]....
        /*01b8*/ 	.word	0xffffffff


	//   ....[8]....
        /*01bc*/ 	.word	0xffffffff


	//   ....[9]....
        /*01c0*/ 	.word	0xffffffff


	//   ....[10]....
        /*01c4*/ 	.word	0xffffffff


	//   ....[11]....
        /*01c8*/ 	.word	0xffffffff


	//   ....[12]....
        /*01cc*/ 	.word	0xffffffff


	//   ....[13]....
        /*01d0*/ 	.word	0xffffffff


	//   ....[14]....
        /*01d4*/ 	.word	0xffffffff


	//   ....[15]....
        /*01d8*/ 	.word	0xffffffff


	//   ....[16]....
        /*01dc*/ 	.word	0xffffffff


	//   ....[17]....
        /*01e0*/ 	.word	0xffffffff


	//   ....[18]....
        /*01e4*/ 	.word	0xffffffff


	//   ....[19]....
        /*01e8*/ 	.word	0xffffffff


	//   ....[20]....
        /*01ec*/ 	.word	0xffffffff


	//   ....[21]....
        /*01f0*/ 	.word	0xffffffff


	//   ....[22]....
        /*01f4*/ 	.word	0xffffffff


	//   ....[23]....
        /*01f8*/ 	.word	0xffffffff


	//   ....[24]....
        /*01fc*/ 	.word	0xffffffff


	//   ....[25]....
        /*0200*/ 	.word	0xffffffff


	//   ....[26]....
        /*0204*/ 	.word	0xffffffff


	//   ....[27]....
        /*0208*/ 	.word	0xffffffff


	//   ....[28]....
        /*020c*/ 	.word	0xffffffff


	//   ....[29]....
        /*0210*/ 	.word	0xffffffff


	//   ....[30]....
        /*0214*/ 	.word	0xffffffff


	//   ....[31]....
        /*0218*/ 	.word	0xffffffff


	//   ....[32]....
        /*021c*/ 	.word	0xffffffff


	//   ....[33]....
        /*0220*/ 	.word	0xffffffff


	//   ....[34]....
        /*0224*/ 	.word	0xffffffff


	//   ....[35]....
        /*0228*/ 	.word	0xffffffff


	//   ....[36]....
        /*022c*/ 	.word	0xffffffff


	//   ....[37]....
        /*0230*/ 	.word	0xffffffff


	//   ....[38]....
        /*0234*/ 	.word	0xffffffff


	//   ....[39]....
        /*0238*/ 	.word	0xffffffff


	//   ....[40]....
        /*023c*/ 	.word	0xffffffff


	//   ....[41]....
        /*0240*/ 	.word	0xffffffff


	//   ....[42]....
        /*0244*/ 	.word	0xffffffff


	//   ....[43]....
        /*0248*/ 	.word	0xffffffff


	//   ....[44]....
        /*024c*/ 	.word	0xffffffff


	//   ....[45]....
        /*0250*/ 	.word	0xffffffff


	//   ....[46]....
        /*0254*/ 	.word	0xffffffff


	//   ....[47]....
        /*0258*/ 	.word	0xffffffff


	//   ....[48]....
        /*025c*/ 	.word	0xffffffff


	//   ....[49]....
        /*0260*/ 	.word	0xffffffff


	//   ....[50]....
        /*0264*/ 	.word	0xffffffff


	//   ....[51]....
        /*0268*/ 	.word	0xffffffff


	//   ....[52]....
        /*026c*/ 	.word	0xffffffff


	//   ....[53]....
        /*0270*/ 	.word	0xffffffff


	//   ....[54]....
        /*0274*/ 	.word	0xffffffff


	//   ....[55]....
        /*0278*/ 	.word	0xffffffff


	//   ....[56]....
        /*027c*/ 	.word	0xffffffff


	//   ....[57]....
        /*0280*/ 	.word	0xffffffff


	//   ....[58]....
        /*0284*/ 	.word	0xffffffff


	//   ....[59]....
        /*0288*/ 	.word	0xffffffff


	//   ....[60]....
        /*028c*/ 	.word	0xffffffff


	//   ....[61]....
        /*0290*/ 	.word	0xffffffff


	//   ....[62]....
        /*0294*/ 	.word	0xffffffff


	//   ....[63]....
        /*0298*/ 	.word	0xffffffff


	//   ....[64]....
        /*029c*/ 	.word	0xffffffff


	//   ....[65]....
        /*02a0*/ 	.word	0xffffffff


	//   ....[66]....
        /*02a4*/ 	.word	0xffffffff


	//   ....[67]....
        /*02a8*/ 	.word	0xffffffff


	//   ....[68]....
        /*02ac*/ 	.word	0xffffffff


	//   ....[69]....
        /*02b0*/ 	.word	0xffffffff


	//   ....[70]....
        /*02b4*/ 	.word	0xffffffff


	//   ....[71]....
        /*02b8*/ 	.word	0xffffffff


	//   ....[72]....
        /*02bc*/ 	.word	0xffffffff


	//   ....[73]....
        /*02c0*/ 	.word	0xffffffff


	//   ....[74]....
        /*02c4*/ 	.word	0xffffffff


	//   ....[75]....
        /*02c8*/ 	.word	0xffffffff


	//   ....[76]....
        /*02cc*/ 	.word	0xffffffff


	//   ....[77]....
        /*02d0*/ 	.word	0xffffffff


	//   ....[78]....
        /*02d4*/ 	.word	0xffffffff


	//   ....[79]....
        /*02d8*/ 	.word	0xffffffff


	//   ....[80]....
        /*02dc*/ 	.word	0xffffffff


	//   ....[81]....
        /*02e0*/ 	.word	0xffffffff


	//   ....[82]....
        /*02e4*/ 	.word	0xffffffff


	//   ....[83]....
        /*02e8*/ 	.word	0xffffffff


	//   ....[84]....
        /*02ec*/ 	.word	0xffffffff


	//   ....[85]....
        /*02f0*/ 	.word	0xffffffff


	//   ....[86]....
        /*02f4*/ 	.word	0xffffffff


	//   ....[87]....
        /*02f8*/ 	.word	0xffffffff


	//   ....[88]....
        /*02fc*/ 	.word	0xffffffff


	//   ....[89]....
        /*0300*/ 	.word	0xffffffff


	//   ....[90]....
        /*0304*/ 	.word	0xffffffff


	//   ....[91]....
        /*0308*/ 	.word	0xffffffff


	//   ....[92]....
        /*030c*/ 	.word	0xffffffff


	//   ....[93]....
        /*0310*/ 	.word	0xffffffff


	//   ....[94]....
        /*0314*/ 	.word	0xffffffff


	//   ....[95]....
        /*0318*/ 	.word	0xffffffff


	//   ....[96]....
        /*031c*/ 	.word	0xffffffff


	//   ....[97]....
        /*0320*/ 	.word	0xffffffff


	//   ....[98]....
        /*0324*/ 	.word	0xffffffff


	//   ....[99]....
        /*0328*/ 	.word	0xffffffff


	//   ....[100]....
        /*032c*/ 	.word	0xffffffff


	//   ....[101]....
        /*0330*/ 	.word	0xffffffff


	//   ....[102]....
        /*0334*/ 	.word	0xffffffff


	//   ....[103]....
        /*0338*/ 	.word	0xffffffff


	//   ....[104]....
        /*033c*/ 	.word	0xffffffff


	//   ....[105]....
        /*0340*/ 	.word	0xffffffff


	//   ....[106]....
        /*0344*/ 	.word	0xffffffff


	//   ....[107]....
        /*0348*/ 	.word	0xffffffff


	//   ....[108]....
        /*034c*/ 	.word	0xffffffff


	//   ....[109]....
        /*0350*/ 	.word	0xffffffff


	//   ....[110]....
        /*0354*/ 	.word	0xffffffff


	//   ....[111]....
        /*0358*/ 	.word	0xffffffff


	//   ....[112]....
        /*035c*/ 	.word	0xffffffff


	//   ....[113]....
        /*0360*/ 	.word	0xffffffff


	//   ....[114]....
        /*0364*/ 	.word	0xffffffff


	//   ....[115]....
        /*0368*/ 	.word	0xffffffff


	//   ....[116]....
        /*036c*/ 	.word	0xffffffff


	//   ....[117]....
        /*0370*/ 	.word	0xffffffff


	//   ....[118]....
        /*0374*/ 	.word	0xffffffff


	//   ....[119]....
        /*0378*/ 	.word	0xffffffff


	//   ....[120]....
        /*037c*/ 	.word	0xffffffff


	//   ....[121]....
        /*0380*/ 	.word	0xffffffff


	//   ....[122]....
        /*0384*/ 	.word	0xffffffff


	//   ....[123]....
        /*0388*/ 	.word	0xffffffff


	//   ....[124]....
        /*038c*/ 	.word	0xffffffff


	//   ....[125]....
        /*0390*/ 	.word	0xffffffff


	//   ....[126]....
        /*0394*/ 	.word	0xffffffff


	//   ....[127]....
        /*0398*/ 	.word	0xffffffff


	//   ....[128]....
        /*039c*/ 	.word	0xffffffff


	//   ....[129]....
        /*03a0*/ 	.word	0xffffffff


	//   ....[130]....
        /*03a4*/ 	.word	0xffffffff


	//   ....[131]....
        /*03a8*/ 	.word	0xffffffff


	//   ....[132]....
        /*03ac*/ 	.word	0xffffffff


	//   ....[133]....
        /*03b0*/ 	.word	0x0500000f


	//   ....[134]....
        /*03b4*/ 	.word	0x0500000f


	//   ....[135]....
        /*03b8*/ 	.word	0x0500000f


	//   ....[136]....
        /*03bc*/ 	.word	0x0500000f


	//   ....[137]....
        /*03c0*/ 	.word	0x0500000f


	//   ....[138]....
        /*03c4*/ 	.word	0x0500000f


	//   ....[139]....
        /*03c8*/ 	.word	0x0500000f


	//   ....[140]....
        /*03cc*/ 	.word	0x0500000f


	//   ....[141]....
        /*03d0*/ 	.word	0x0500000f


	//   ....[142]....
        /*03d4*/ 	.word	0x0500000f


	//   ....[143]....
        /*03d8*/ 	.word	0x0500000f


	//   ....[144]....
        /*03dc*/ 	.word	0x0500000f


	//   ....[145]....
        /*03e0*/ 	.word	0x0500000f


	//   ....[146]....
        /*03e4*/ 	.word	0x0500000f


	//   ....[147]....
        /*03e8*/ 	.word	0x0500000f


	//   ....[148]....
        /*03ec*/ 	.word	0x0500000f


	//   ....[149]....
        /*03f0*/ 	.word	0x0500000f


	//   ....[150]....
        /*03f4*/ 	.word	0x0500000f


	//   ....[151]....
        /*03f8*/ 	.word	0x0500000f


	//   ....[152]....
        /*03fc*/ 	.word	0x0500000f


	//   ....[153]....
        /*0400*/ 	.word	0x0500000f


	//   ....[154]....
        /*0404*/ 	.word	0x0500000f


	//   ....[155]....
        /*0408*/ 	.word	0x0500000f


	//   ....[156]....
        /*040c*/ 	.word	0x0500000f


	//   ....[157]....
        /*0410*/ 	.word	0x0500000f


	//   ....[158]....
        /*0414*/ 	.word	0x0500000f


	//   ....[159]....
        /*0418*/ 	.word	0x0500000f


	//   ....[160]....
        /*041c*/ 	.word	0x0500000f


	//   ....[161]....
        /*0420*/ 	.word	0x0500000f


	//   ....[162]....
        /*0424*/ 	.word	0x0500000f


	//   ....[163]....
        /*0428*/ 	.word	0x0500000f


	//   ....[164]....
        /*042c*/ 	.word	0x0500000f


	//   ....[165]....
        /*0430*/ 	.word	0x0500000f


	//   ....[166]....
        /*0434*/ 	.word	0x0500000f


	//   ....[167]....
        /*0438*/ 	.word	0x0500000f


	//   ....[168]....
        /*043c*/ 	.word	0x0500000f


	//   ....[169]....
        /*0440*/ 	.word	0x0500000f


	//   ....[170]....
        /*0444*/ 	.word	0x0500000f


	//   ....[171]....
        /*0448*/ 	.word	0x0500000f


	//   ....[172]....
        /*044c*/ 	.word	0x0500000f


	//   ....[173]....
        /*0450*/ 	.word	0x0500000f


	//   ....[174]....
        /*0454*/ 	.word	0x0500000f


	//   ....[175]....
        /*0458*/ 	.word	0x0500000f


	//   ....[176]....
        /*045c*/ 	.word	0x0500000f


	//   ....[177]....
        /*0460*/ 	.word	0x0500000f


	//   ....[178]....
        /*0464*/ 	.word	0x0500000f


	//   ....[179]....
        /*0468*/ 	.word	0x0500000f


	//   ....[180]....
        /*046c*/ 	.word	0x0500000f


	//   ....[181]....
        /*0470*/ 	.word	0x0500000f


	//   ....[182]....
        /*0474*/ 	.word	0x0500000f


	//   ....[183]....
        /*0478*/ 	.word	0x0500000f


	//   ....[184]....
        /*047c*/ 	.word	0x0500000f


	//   ....[185]....
        /*0480*/ 	.word	0x0500000f


	//   ....[186]....
        /*0484*/ 	.word	0x0500000f


	//   ....[187]....
        /*0488*/ 	.word	0x0500000f


	//   ....[188]....
        /*048c*/ 	.word	0x0500000f


	//   ....[189]....
        /*0490*/ 	.word	0x0500000f


	//   ....[190]....
        /*0494*/ 	.word	0x0500000f


	//   ....[191]....
        /*0498*/ 	.word	0x0500000f


	//   ....[192]....
        /*049c*/ 	.word	0x0500000f


	//   ....[193]....
        /*04a0*/ 	.word	0x0500000f


	//   ....[194]....
        /*04a4*/ 	.word	0x0500000f


	//   ....[195]....
        /*04a8*/ 	.word	0x0500000f


	//   ....[196]....
        /*04ac*/ 	.word	0x0500000f


	//----- nvinfo : EIATTR_COOP_GROUP_INSTR_OFFSETS
	.align		4
.L_201:
        /*04b0*/ 	.byte	0x04, 0x28
        /*04b2*/ 	.short	(.L_203 - .L_202)


	//   ....[0]....
.L_202:
        /*04b4*/ 	.word	0x00000080


	//   ....[1]....
        /*04b8*/ 	.word	0x00000090


	//   ....[2]....
        /*04bc*/ 	.word	0x000002d0


	//   ....[3]....
        /*04c0*/ 	.word	0x00000430


	//   ....[4]....
        /*04c4*/ 	.word	0x00000550


	//   ....[5]....
        /*04c8*/ 	.word	0x000006b0


	//   ....[6]....
        /*04cc*/ 	.word	0x00001e90


	//   ....[7]....
        /*04d0*/ 	.word	0x00002630


	//   ....[8]....
        /*04d4*/ 	.word	0x00002870


	//   ....[9]....
        /*04d8*/ 	.word	0x00003be0


	//   ....[10]....
        /*04dc*/ 	.word	0x00003cf0


	//   ....[11]....
        /*04e0*/ 	.word	0x00004530


	//   ....[12]....
        /*04e4*/ 	.word	0x000045a0


	//   ....[13]....
        /*04e8*/ 	.word	0x00005160


	//   ....[14]....
        /*04ec*/ 	.word	0x00005ef0


	//   ....[15]....
        /*04f0*/ 	.word	0x00006120


	//   ....[16]....
        /*04f4*/ 	.word	0x00007070


	//   ....[17]....
        /*04f8*/ 	.word	0x00007160


	//   ....[18]....
        /*04fc*/ 	.word	0x000078d0


	//   ....[19]....
        /*0500*/ 	.word	0x00007930


	//   ....[20]....
        /*0504*/ 	.word	0x00008930


	//   ....[21]....
        /*0508*/ 	.word	0x00009710


	//   ....[22]....
        /*050c*/ 	.word	0x00009730


	//   ....[23]....
        /*0510*/ 	.word	0x00009950


	//   ....[24]....
        /*0514*/ 	.word	0x00009980


	//   ....[25]....
        /*0518*/ 	.word	0x0000acb0


	//   ....[26]....
        /*051c*/ 	.word	0x0000b700


	//   ....[27]....
        /*0520*/ 	.word	0x0000b930


	//   ....[28]....
        /*0524*/ 	.word	0x0000c880


	//   ....[29]....
        /*0528*/ 	.word	0x0000c970


	//   ....[30]....
        /*052c*/ 	.word	0x0000d0e0


	//   ....[31]....
        /*0530*/ 	.word	0x0000d140


	//   ....[32]....
        /*0534*/ 	.word	0x0000e140


	//   ....[33]....
        /*0538*/ 	.word	0x0000e250


	//   ....[34]....
        /*053c*/ 	.word	0x0000e2b0


	//   ....[35]....
        /*0540*/ 	.word	0x0000e370


	//   ....[36]....
        /*0544*/ 	.word	0x0000e3a0


	//   ....[37]....
        /*0548*/ 	.word	0x0000f5e0


	//   ....[38]....
        /*054c*/ 	.word	0x0000f600


	//   ....[39]....
        /*0550*/ 	.word	0x0000f610


	//   ....[40]....
        /*0554*/ 	.word	0x0000f620


	//   ....[41]....
        /*0558*/ 	.word	0x0000fc40


	//   ....[42]....
        /*055c*/ 	.word	0x0000fc60


	//   ....[43]....
        /*0560*/ 	.word	0x0000fd90


	//   ....[44]....
        /*0564*/ 	.word	0x0000fdb0


	//   ....[45]....
        /*0568*/ 	.word	0x00010220


	//   ....[46]....
        /*056c*/ 	.word	0x00010230


	//   ....[47]....
        /*0570*/ 	.word	0x00010570


	//   ....[48]....
        /*0574*/ 	.word	0x00010580


	//   ....[49]....
        /*0578*/ 	.word	0x000111c0


	//   ....[50]....
        /*057c*/ 	.word	0x000111d0


	//   ....[51]....
        /*0580*/ 	.word	0x000112d0


	//   ....[52]....
        /*0584*/ 	.word	0x000112f0


	//   ....[53]....
        /*0588*/ 	.word	0x00011480


	//   ....[54]....
        /*058c*/ 	.word	0x00011680


	//   ....[55]....
        /*0590*/ 	.word	0x000116b0


	//   ....[56]....
        /*0594*/ 	.word	0x000116e0


	//   ....[57]....
        /*0598*/ 	.word	0x00011710


	//   ....[58]....
        /*059c*/ 	.word	0x00011740


	//   ....[59]....
        /*05a0*/ 	.word	0x00011770


	//   ....[60]....
        /*05a4*/ 	.word	0x000118d0


	//   ....[61]....
        /*05a8*/ 	.word	0x00011900


	//   ....[62]....
        /*05ac*/ 	.word	0x00011930


	//   ....[63]....
        /*05b0*/ 	.word	0x00011960


	//   ....[64]....
        /*05b4*/ 	.word	0x00011990


	//   ....[65]....
        /*05b8*/ 	.word	0x000119c0


	//   ....[66]....
        /*05bc*/ 	.word	0x00011a50


	//   ....[67]....
        /*05c0*/ 	.word	0x00011a80


	//   ....[68]....
        /*05c4*/ 	.word	0x00011a90


	//   ....[69]....
        /*05c8*/ 	.word	0x00011ad0


	//   ....[70]....
        /*05cc*/ 	.word	0x00013d40


	//   ....[71]....
        /*05d0*/ 	.word	0x00013d60


	//   ....[72]....
        /*05d4*/ 	.word	0x00013e10


	//   ....[73]....
        /*05d8*/ 	.word	0x00013e30


	//   ....[74]....
        /*05dc*/ 	.word	0x00013ed0


	//   ....[75]....
        /*05e0*/ 	.word	0x00013ef0


	//   ....[76]....
        /*05e4*/ 	.word	0x00013f00


	//   ....[77]....
        /*05e8*/ 	.word	0x00013f10


	//   ....[78]....
        /*05ec*/ 	.word	0x00014890


	//   ....[79]....
        /*05f0*/ 	.word	0x000148a0


	//   ....[80]....
        /*05f4*/ 	.word	0x00014900


	//   ....[81]....
        /*05f8*/ 	.word	0x00014940


	//   ....[82]....
        /*05fc*/ 	.word	0x000149a0


	//   ....[83]....
        /*0600*/ 	.word	0x000149e0


	//   ....[84]....
        /*0604*/ 	.word	0x000149f0


	//   ....[85]....
        /*0608*/ 	.word	0x00014a10


	//   ....[86]....
        /*060c*/ 	.word	0x00014af0


	//   ....[87]....
        /*0610*/ 	.word	0x00014b30


	//   ....[88]....
        /*0614*/ 	.word	0x00014b40


	//   ....[89]....
        /*0618*/ 	.word	0x00014b60


	//   ....[90]....
        /*061c*/ 	.word	0x000153f0


	//   ....[91]....
        /*0620*/ 	.word	0x00015400


	//   ....[92]....
        /*0624*/ 	.word	0x00015420


	//   ....[93]....
        /*0628*/ 	.word	0x000154a0


	//   ....[94]....
        /*062c*/ 	.word	0x000154b0


	//   ....[95]....
        /*0630*/ 	.word	0x00015510


	//   ....[96]....
        /*0634*/ 	.word	0x00015540


	//   ....[97]....
        /*0638*/ 	.word	0x00015580


	//   ....[98]....
        /*063c*/ 	.word	0x00015870


	//   ....[99]....
        /*0640*/ 	.word	0x00015890


	//   ....[100]....
        /*0644*/ 	.word	0x00015930


	//   ....[101]....
        /*0648*/ 	.word	0x00015940


	//   ....[102]....
        /*064c*/ 	.word	0x000159d0


	//   ....[103]....
        /*0650*/ 	.word	0x000159e0


	//   ....[104]....
        /*0654*/ 	.word	0x000159f0


	//   ....[105]....
        /*0658*/ 	.word	0x00015a80


	//   ....[106]....
        /*065c*/ 	.word	0x00016090


	//   ....[107]....
        /*0660*/ 	.word	0x000160a0


	//   ....[108]....
        /*0664*/ 	.word	0x00016130


	//   ....[109]....
        /*0668*/ 	.word	0x000161d0


	//   ....[110]....
        /*066c*/ 	.word	0x000161f0


	//   ....[111]....
        /*0670*/ 	.word	0x00016270


	//   ....[112]....
        /*0674*/ 	.word	0x00016290


	//   ....[113]....
        /*0678*/ 	.word	0x000162a0


	//   ....[114]....
        /*067c*/ 	.word	0x000166d0


	//   ....[115]....
        /*0680*/ 	.word	0x00016700


	//   ....[116]....
        /*0684*/ 	.word	0x00016760


	//   ....[117]....
        /*0688*/ 	.word	0x00016790


	//   ....[118]....
        /*068c*/ 	.word	0x000167c0


	//   ....[119]....
        /*0690*/ 	.word	0x000167f0


	//   ....[120]....
        /*0694*/ 	.word	0x00016820


	//   ....[121]....
        /*0698*/ 	.word	0x00016850


	//   ....[122]....
        /*069c*/ 	.word	0x000169f0


	//   ....[123]....
        /*06a0*/ 	.word	0x00016a20


	//   ....[124]....
        /*06a4*/ 	.word	0x00016a50


	//   ....[125]....
        /*06a8*/ 	.word	0x00016a80


	//   ....[126]....
        /*06ac*/ 	.word	0x00016ab0


	//   ....[127]....
        /*06b0*/ 	.word	0x00016ae0


	//   ....[128]....
        /*06b4*/ 	.word	0x00016ba0


	//   ....[129]....
        /*06b8*/ 	.word	0x00016bc0


	//   ....[130]....
        /*06bc*/ 	.word	0x00016be0


	//   ....[131]....
        /*06c0*/ 	.word	0x00016c40


	//   ....[132]....
        /*06c4*/ 	.word	0x00017670


	//   ....[133]....
        /*06c8*/ 	.word	0x00017cd0


	//   ....[134]....
        /*06cc*/ 	.word	0x00017dc0


	//   ....[135]....
        /*06d0*/ 	.word	0x00017e60


	//   ....[136]....
        /*06d4*/ 	.word	0x00017ec0


	//   ....[137]....
        /*06d8*/ 	.word	0x00017fd0


	//   ....[138]....
        /*06dc*/ 	.word	0x00018040


	//   ....[139]....
        /*06e0*/ 	.word	0x00018150


	//   ....[140]....
        /*06e4*/ 	.word	0x000181c0


	//   ....[141]....
        /*06e8*/ 	.word	0x00018260


	//   ....[142]....
        /*06ec*/ 	.word	0x00018380


	//   ....[143]....
        /*06f0*/ 	.word	0x000183e0


	//   ....[144]....
        /*06f4*/ 	.word	0x00018440


	//   ....[145]....
        /*06f8*/ 	.word	0x00018550


	//   ....[146]....
        /*06fc*/ 	.word	0x000185b0


	//   ....[147]....
        /*0700*/ 	.word	0x000186b0


	//   ....[148]....
        /*0704*/ 	.word	0x00018710


	//   ....[149]....
        /*0708*/ 	.word	0x00018810


	//   ....[150]....
        /*070c*/ 	.word	0x00018870


	//   ....[151]....
        /*0710*/ 	.word	0x00018980


	//   ....[152]....
        /*0714*/ 	.word	0x000189e0


	//   ....[153]....
        /*0718*/ 	.word	0x00018ac0


	//   ....[154]....
        /*071c*/ 	.word	0x00018c00


	//   ....[155]....
        /*0720*/ 	.word	0x00018ce0


	//   ....[156]....
        /*0724*/ 	.word	0x00018d60


	//   ....[157]....
        /*0728*/ 	.word	0x00018e40


	//   ....[158]....
        /*072c*/ 	.word	0x00018ea0


	//   ....[159]....
        /*0730*/ 	.word	0x00018f70


	//   ....[160]....
        /*0734*/ 	.word	0x00018fd0


	//   ....[161]....
        /*0738*/ 	.word	0x000190b0


	//   ....[162]....
        /*073c*/ 	.word	0x000191a0


	//   ....[163]....
        /*0740*/ 	.word	0x00019240


	//   ....[164]....
        /*0744*/ 	.word	0x000192a0


	//   ....[165]....
        /*0748*/ 	.word	0x000193a0


	//   ....[166]....
        /*074c*/ 	.word	0x00019400


	//   ....[167]....
        /*0750*/ 	.word	0x00019500


	//   ....[168]....
        /*0754*/ 	.word	0x00019560


	//   ....[169]....
        /*0758*/ 	.word	0x00019630


	//   ....[170]....
        /*075c*/ 	.word	0x00019780


	//   ....[171]....
        /*0760*/ 	.word	0x00019830


	//   ....[172]....
        /*0764*/ 	.word	0x00019940


	//   ....[173]....
        /*0768*/ 	.word	0x00019a20


	//   ....[174]....
        /*076c*/ 	.word	0x00019a80


	//   ....[175]....
        /*0770*/ 	.word	0x00019b70


	//   ....[176]....
        /*0774*/ 	.word	0x00019bd0


	//   ....[177]....
        /*0778*/ 	.word	0x00019cb0


	//   ....[178]....
        /*077c*/ 	.word	0x00019d40


	//   ....[179]....
        /*0780*/ 	.word	0x00019de0


	//   ....[180]....
        /*0784*/ 	.word	0x00019f50


	//   ....[181]....
        /*0788*/ 	.word	0x00019fc0


	//   ....[182]....
        /*078c*/ 	.word	0x0001a030


	//   ....[183]....
        /*0790*/ 	.word	0x0001a0a0


	//   ....[184]....
        /*0794*/ 	.word	0x0001a110


	//   ....[185]....
        /*0798*/ 	.word	0x0001a190


	//   ....[186]....
        /*079c*/ 	.word	0x0001a210


	//   ....[187]....
        /*07a0*/ 	.word	0x0001a2a0


	//   ....[188]....
        /*07a4*/ 	.word	0x0001a310


	//   ....[189]....
        /*07a8*/ 	.word	0x0001a380


	//   ....[190]....
        /*07ac*/ 	.word	0x0001a3f0


	//   ....[191]....
        /*07b0*/ 	.word	0x0001a470


	//   ....[192]....
        /*07b4*/ 	.word	0x0001a4e0


	//   ....[193]....
        /*07b8*/ 	.word	0x0001a590


	//   ....[194]....
        /*07bc*/ 	.word	0x0001a5e0


	//   ....[195]....
        /*07c0*/ 	.word	0x0001a670


	//   ....[196]....
        /*07c4*/ 	.word	0x0001a7a0


	//----- nvinfo : EIATTR_REG_RECONFIG
	.align		4
.L_203:
        /*07c8*/ 	.byte	0x01, 0x54
	.zero		2


	//----- nvinfo : EIATTR_SYSCALL_OFFSETS
	.align		4
        /*07cc*/ 	.byte	0x04, 0x46
        /*07ce*/ 	.short	(.L_205 - .L_204)


	//   ....[0]....
.L_204:
        /*07d0*/ 	.word	0x00002080


	//   ....[1]....
        /*07d4*/ 	.word	0x000132d0


	//   ....[2]....
        /*07d8*/ 	.word	0x00013420


	//   ....[3]....
        /*07dc*/ 	.word	0x00013510


	//   ....[4]....
        /*07e0*/ 	.word	0x00014300


	//----- nvinfo : EIATTR_MBARRIER_INSTR_OFFSETS
	.align		4
.L_205:
        /*07e4*/ 	.byte	0x04, 0x39
        /*07e6*/ 	.short	(.L_207 - .L_206)


	//   ....[0]....
.L_206:
        /*07e8*/ 	.word	0x00000180
        /*07ec*/ 	.word	0x000000ff
        /*07f0*/ 	.word	0x0002d800
        /*07f4*/ 	.short	0x0100
        /*07f6*/ 	.byte	0x08
	.zero		1


	//   ....[1]....
        /*07f8*/ 	.word	0x00000190
        /*07fc*/ 	.word	0x000000ff
        /*0800*/ 	.word	0x0002d820
        /*0804*/ 	.short	0x0100
        /*0806*/ 	.byte	0x08
	.zero		1


	//   ....[2]....
        /*0808*/ 	.word	0x00000280
        /*080c*/ 	.word	0x000000ff
        /*0810*/ 	.word	0x0002d830
        /*0814*/ 	.short	0x0100
        /*0816*/ 	.byte	0x08
	.zero		1


	//   ....[3]....
        /*0818*/ 	.word	0x00000290
        /*081c*/ 	.word	0x000000ff
        /*0820*/ 	.word	0x0002d840
        /*0824*/ 	.short	0x0100
        /*0826*/ 	.byte	0x08
	.zero		1


	//   ....[4]....
        /*0828*/ 	.word	0x000002a0
        /*082c*/ 	.word	0x000000ff
        /*0830*/ 	.word	0x0002d838
        /*0834*/ 	.short	0x0100
        /*0836*/ 	.byte	0x08
	.zero		1


	//   ....[5]....
        /*0838*/ 	.word	0x000002b0
        /*083c*/ 	.word	0x000000ff
        /*0840*/ 	.word	0x0002d848
        /*0844*/ 	.short	0x0100
        /*0846*/ 	.byte	0x08
	.zero		1


	//   ....[6]....
        /*0848*/ 	.word	0x000003e0
        /*084c*/ 	.word	0x000000ff
        /*0850*/ 	.word	0x0002d850
        /*0854*/ 	.short	0x0100
        /*0856*/ 	.byte	0x08
	.zero		1


	//   ....[7]....
        /*0858*/ 	.word	0x000003f0
        /*085c*/ 	.word	0x000000ff
        /*0860*/ 	.word	0x0002d860
        /*0864*/ 	.short	0x0100
        /*0866*/ 	.byte	0x08
	.zero		1


	//   ....[8]....
        /*0868*/ 	.word	0x00000400
        /*086c*/ 	.word	0x000000ff
        /*0870*/ 	.word	0x0002d858
        /*0874*/ 	.short	0x0100
        /*0876*/ 	.byte	0x08
	.zero		1


	//   ....[9]....
        /*0878*/ 	.word	0x00000410
        /*087c*/ 	.word	0x000000ff
        /*0880*/ 	.word	0x0002d868
        /*0884*/ 	.short	0x0100
        /*0886*/ 	.byte	0x08
	.zero		1


	//   ....[10]....
        /*0888*/ 	.word	0x00000500
        /*088c*/ 	.word	0x000000ff
        /*0890*/ 	.word	0x0002d870
        /*0894*/ 	.short	0x0100
        /*0896*/ 	.byte	0x06
	.zero		1


	//   ....[11]....
        /*0898*/ 	.word	0x00000510
        /*089c*/ 	.word	0x000000ff
        /*08a0*/ 	.word	0x0002d880
        /*08a4*/ 	.short	0x0100
        /*08a6*/ 	.byte	0x06
	.zero		1


	//   ....[12]....
        /*08a8*/ 	.word	0x00000520
        /*08ac*/ 	.word	0x000000ff
        /*08b0*/ 	.word	0x0002d878
        /*08b4*/ 	.short	0x0100
        /*08b6*/ 	.byte	0x06
	.zero		1


	//   ....[13]....
        /*08b8*/ 	.word	0x00000530
        /*08bc*/ 	.word	0x000000ff
        /*08c0*/ 	.word	0x0002d888
        /*08c4*/ 	.short	0x0100
        /*08c6*/ 	.byte	0x06
	.zero		1


	//   ....[14]....
        /*08c8*/ 	.word	0x00000660
        /*08cc*/ 	.word	0x000000ff
        /*08d0*/ 	.word	0x0002d890
        /*08d4*/ 	.short	0x0100
        /*08d6*/ 	.byte	0x08
	.zero		1


	//   ....[15]....
        /*08d8*/ 	.word	0x00000670
        /*08dc*/ 	.word	0x000000ff
        /*08e0*/ 	.word	0x0002d8a0
        /*08e4*/ 	.short	0x0100
        /*08e6*/ 	.byte	0x08
	.zero		1


	//   ....[16]....
        /*08e8*/ 	.word	0x00000680
        /*08ec*/ 	.word	0x000000ff
        /*08f0*/ 	.word	0x0002d898
        /*08f4*/ 	.short	0x0100
        /*08f6*/ 	.byte	0x08
	.zero		1


	//   ....[17]....
        /*08f8*/ 	.word	0x00000690
        /*08fc*/ 	.word	0x000000ff
        /*0900*/ 	.word	0x0002d8a8
        /*0904*/ 	.short	0x0100
        /*0906*/ 	.byte	0x08
	.zero		1


	//   ....[18]....
        /*0908*/ 	.word	0x000007d0
        /*090c*/ 	.word	0x000000ff
        /*0910*/ 	.word	0x0002d8b0
        /*0914*/ 	.short	0x0100
        /*0916*/ 	.byte	0x08
	.zero		1


	//   ....[19]....
        /*0918*/ 	.word	0x000007e0
        /*091c*/ 	.word	0x000000ff
        /*0920*/ 	.word	0x0002d8c0
        /*0924*/ 	.short	0x0100
        /*0926*/ 	.byte	0x08
	.zero		1


	//   ....[20]....
        /*0928*/ 	.word	0x000007f0
        /*092c*/ 	.word	0x000000ff
        /*0930*/ 	.word	0x0002d8b8
        /*0934*/ 	.short	0x0100
        /*0936*/ 	.byte	0x08
	.zero		1


	//   ....[21]....
        /*0938*/ 	.word	0x00000800
        /*093c*/ 	.word	0x000000ff
        /*0940*/ 	.word	0x0002d8c8
        /*0944*/ 	.short	0x0100
        /*0946*/ 	.byte	0x08
	.zero		1


	//   ....[22]....
        /*0948*/ 	.word	0x00002100
        /*094c*/ 	.word	0x000000ff
        /*0950*/ 	.word	0x0002d800
        /*0954*/ 	.short	0x010a
        /*0956*/ 	.byte	0x29
	.zero		1


	//   ....[23]....
        /*0958*/ 	.word	0x00002180
        /*095c*/ 	.word	0x00000003
        /*0960*/ 	.word	0x0002d830
        /*0964*/ 	.short	0x010a
        /*0966*/ 	.byte	0x3f
	.zero		1


	//   ....[24]....
        /*0968*/ 	.word	0x000021c0
        /*096c*/ 	.word	0x00000003
        /*0970*/ 	.word	0x0002d830
        /*0974*/ 	.short	0x010a
        /*0976*/ 	.byte	0x3f
	.zero		1


	//   ....[25]....
        /*0978*/ 	.word	0x00002620
        /*097c*/ 	.word	0x000000ff
        /*0980*/ 	.word	0x00000000
        /*0984*/ 	.short	0x0101
        /*0986*/ 	.byte	0x06
	.zero		1


	//   ....[26]....
        /*0988*/ 	.word	0x00005600
        /*098c*/ 	.word	0x000000ff
        /*0990*/ 	.word	0x0002d830
        /*0994*/ 	.short	0x010a
        /*0996*/ 	.byte	0x06
	.zero		1


	//   ....[27]....
        /*0998*/ 	.word	0x00005640
        /*099c*/ 	.word	0x000000ff
        /*09a0*/ 	.word	0x0002d830
        /*09a4*/ 	.short	0x010a
        /*09a6*/ 	.byte	0x06
	.zero		1


	//   ....[28]....
        /*09a8*/ 	.word	0x00005910
        /*09ac*/ 	.word	0x000000ff
        /*09b0*/ 	.word	0x0002d850
        /*09b4*/ 	.short	0x010a
        /*09b6*/ 	.byte	0x06
	.zero		1


	//   ....[29]....
        /*09b8*/ 	.word	0x00005950
        /*09bc*/ 	.word	0x000000ff
        /*09c0*/ 	.word	0x0002d850
        /*09c4*/ 	.short	0x010a
        /*09c6*/ 	.byte	0x06
	.zero		1


	//   ....[30]....
        /*09c8*/ 	.word	0x00005f40
        /*09cc*/ 	.word	0x000000ff
        /*09d0*/ 	.word	0x00000000
        /*09d4*/ 	.short	0x0101
        /*09d6*/ 	.byte	0x06
	.zero		1


	//   ....[31]....
        /*09d8*/ 	.word	0x000083d0
        /*09dc*/ 	.word	0x000000ff
        /*09e0*/ 	.word	0x00000000
        /*09e4*/ 	.short	0x0101
        /*09e6*/ 	.byte	0x06
	.zero		1


	//   ....[32]....
        /*09e8*/ 	.word	0x00008d00
        /*09ec*/ 	.word	0x000000ff
        /*09f0*/ 	.word	0x0002d830
        /*09f4*/ 	.short	0x010a
        /*09f6*/ 	.byte	0x06
	.zero		1


	//   ....[33]....
        /*09f8*/ 	.word	0x00008d40
        /*09fc*/ 	.word	0x000000ff
        /*0a00*/ 	.word	0x0002d830
        /*0a04*/ 	.short	0x010a
        /*0a06*/ 	.byte	0x06
	.zero		1


	//   ....[34]....
        /*0a08*/ 	.word	0x00009010
        /*0a0c*/ 	.word	0x000000ff
        /*0a10*/ 	.word	0x0002d850
        /*0a14*/ 	.short	0x010a
        /*0a16*/ 	.byte	0x06
	.zero		1


	//   ....[35]....
        /*0a18*/ 	.word	0x00009050
        /*0a1c*/ 	.word	0x000000ff
        /*0a20*/ 	.word	0x0002d850
        /*0a24*/ 	.short	0x010a
        /*0a26*/ 	.byte	0x06
	.zero		1


	//   ....[36]....
        /*0a28*/ 	.word	0x00009550
        /*0a2c*/ 	.word	0x000000ff
        /*0a30*/ 	.word	0x00000000
        /*0a34*/ 	.short	0x0101
        /*0a36*/ 	.byte	0x06
	.zero		1


	//   ....[37]....
        /*0a38*/ 	.word	0x0000a750
        /*0a3c*/ 	.word	0x000000ff
        /*0a40*/ 	.word	0x00000000
        /*0a44*/ 	.short	0x0101
        /*0a46*/ 	.byte	0x06
	.zero		1


	//   ....[38]....
        /*0a48*/ 	.word	0x0000ae50
        /*0a4c*/ 	.word	0x000000ff
        /*0a50*/ 	.word	0x0002d830
        /*0a54*/ 	.short	0x010a
        /*0a56*/ 	.byte	0x06
	.zero		1


	//   ....[39]....
        /*0a58*/ 	.word	0x0000ae90
        /*0a5c*/ 	.word	0x000000ff
        /*0a60*/ 	.word	0x0002d830
        /*0a64*/ 	.short	0x010a
        /*0a66*/ 	.byte	0x06
	.zero		1


	//   ....[40]....
        /*0a68*/ 	.word	0x0000b160
        /*0a6c*/ 	.word	0x000000ff
        /*0a70*/ 	.word	0x0002d850
        /*0a74*/ 	.short	0x010a
        /*0a76*/ 	.byte	0x06
	.zero		1


	//   ....[41]....
        /*0a78*/ 	.word	0x0000b1a0
        /*0a7c*/ 	.word	0x000000ff
        /*0a80*/ 	.word	0x0002d850
        /*0a84*/ 	.short	0x010a
        /*0a86*/ 	.byte	0x06
	.zero		1


	//   ....[42]....
        /*0a88*/ 	.word	0x0000b750
        /*0a8c*/ 	.word	0x000000ff
        /*0a90*/ 	.word	0x00000000
        /*0a94*/ 	.short	0x0101
        /*0a96*/ 	.byte	0x06
	.zero		1


	//   ....[43]....
        /*0a98*/ 	.word	0x0000dbe0
        /*0a9c*/ 	.word	0x000000ff
        /*0aa0*/ 	.word	0x00000000
        /*0aa4*/ 	.short	0x0101
        /*0aa6*/ 	.byte	0x06
	.zero		1


	//   ....[44]....
        /*0aa8*/ 	.word	0x0000e1c0
        /*0aac*/ 	.word	0x000000ff
        /*0ab0*/ 	.word	0x0002d850
        /*0ab4*/ 	.short	0x010a
        /*0ab6*/ 	.byte	0x08
	.zero		1


	//   ....[45]....
        /*0ab8*/ 	.word	0x0000e200
        /*0abc*/ 	.word	0x000000ff
        /*0ac0*/ 	.word	0x0002d850
        /*0ac4*/ 	.short	0x010a
        /*0ac6*/ 	.byte	0x08
	.zero		1


	//   ....[46]....
        /*0ac8*/ 	.word	0x0000e890
        /*0acc*/ 	.word	0x000000ff
        /*0ad0*/ 	.word	0x00000000
        /*0ad4*/ 	.short	0x0101
        /*0ad6*/ 	.byte	0x08
	.zero		1


	//   ....[47]....
        /*0ad8*/ 	.word	0x0000fc70
        /*0adc*/ 	.word	0x000000ff
        /*0ae0*/ 	.word	0x00000000
        /*0ae4*/ 	.short	0x0101
        /*0ae6*/ 	.byte	0x04
	.zero		1


	//   ....[48]....
        /*0ae8*/ 	.word	0x00010130
        /*0aec*/ 	.word	0x000000ff
        /*0af0*/ 	.word	0x00000000
        /*0af4*/ 	.short	0x0101
        /*0af6*/ 	.byte	0x04
	.zero		1


	//   ....[49]....
        /*0af8*/ 	.word	0x00013ac0
        /*0afc*/ 	.word	0x00000004
        /*0b00*/ 	.word	0x0002d840
        /*0b04*/ 	.short	0x010a
        /*0b06*/ 	.byte	0x3f
	.zero		1


	//   ....[50]....
        /*0b08*/ 	.word	0x00014050
        /*0b0c*/ 	.word	0x00000004
        /*0b10*/ 	.word	0x0002d830
        /*0b14*/ 	.short	0x0107
        /*0b16*/ 	.byte	0x3f
	.zero		1


	//   ....[51]....
        /*0b18*/ 	.word	0x00014120
        /*0b1c*/ 	.word	0x00000004
        /*0b20*/ 	.word	0x0002d830
        /*0b24*/ 	.short	0x0101
        /*0b26*/ 	.byte	0x3f
	.zero		1


	//   ....[52]....
        /*0b28*/ 	.word	0x00014ca0
        /*0b2c*/ 	.word	0x00000011
        /*0b30*/ 	.word	0x0002d800
        /*0b34*/ 	.short	0x0107
        /*0b36*/ 	.byte	0x3f
	.zero		1


	//   ....[53]....
        /*0b38*/ 	.word	0x00014d90
        /*0b3c*/ 	.word	0x00000011
        /*0b40*/ 	.word	0x0002d800
        /*0b44*/ 	.short	0x0101
        /*0b46*/ 	.byte	0x3f
	.zero		1


	//   ....[54]....
        /*0b48*/ 	.word	0x00014db0
        /*0b4c*/ 	.word	0x00000011
        /*0b50*/ 	.word	0x0002d820
        /*0b54*/ 	.short	0x010a
        /*0b56*/ 	.byte	0x3f
	.zero		1


	//   ....[55]....
        /*0b58*/ 	.word	0x000151d0
        /*0b5c*/ 	.word	0x00000005
        /*0b60*/ 	.word	0x0002d840
        /*0b64*/ 	.short	0x010a
        /*0b66*/ 	.byte	0x3f
	.zero		1


	//   ....[56]....
        /*0b68*/ 	.word	0x00015630
        /*0b6c*/ 	.word	0x00000005
        /*0b70*/ 	.word	0x0002d830
        /*0b74*/ 	.short	0x0107
        /*0b76*/ 	.byte	0x3f
	.zero		1


	//   ....[57]....
        /*0b78*/ 	.word	0x000156f0
        /*0b7c*/ 	.word	0x00000005
        /*0b80*/ 	.word	0x0002d830
        /*0b84*/ 	.short	0x0101
        /*0b86*/ 	.byte	0x3f
	.zero		1


	//   ....[58]....
        /*0b88*/ 	.word	0x00015750
        /*0b8c*/ 	.word	0x00000005
        /*0b90*/ 	.word	0x0002d860
        /*0b94*/ 	.short	0x010a
        /*0b96*/ 	.byte	0x3f
	.zero		1


	//   ....[59]....
        /*0b98*/ 	.word	0x00015c40
        /*0b9c*/ 	.word	0x00000005
        /*0ba0*/ 	.word	0x0002d850
        /*0ba4*/ 	.short	0x0107
        /*0ba6*/ 	.byte	0x3f
	.zero		1


	//   ....[60]....
        /*0ba8*/ 	.word	0x00015d30
        /*0bac*/ 	.word	0x00000005
        /*0bb0*/ 	.word	0x0002d850
        /*0bb4*/ 	.short	0x0101
        /*0bb6*/ 	.byte	0x3f
	.zero		1


	//   ....[61]....
        /*0bb8*/ 	.word	0x00015f50
        /*0bbc*/ 	.word	0x00000000
        /*0bc0*/ 	.word	0x0002d860
        /*0bc4*/ 	.short	0x010a
        /*0bc6*/ 	.byte	0x3f
	.zero		1


	//   ....[62]....
        /*0bc8*/ 	.word	0x000163d0
        /*0bcc*/ 	.word	0x00000000
        /*0bd0*/ 	.word	0x0002d850
        /*0bd4*/ 	.short	0x0107
        /*0bd6*/ 	.byte	0x3f
	.zero		1


	//   ....[63]....
        /*0bd8*/ 	.word	0x000164a0
        /*0bdc*/ 	.word	0x00000000
        /*0be0*/ 	.word	0x0002d850
        /*0be4*/ 	.short	0x0101
        /*0be6*/ 	.byte	0x3f
	.zero		1


	//   ....[64]....
        /*0be8*/ 	.word	0x000175f0
        /*0bec*/ 	.word	0x00000005
        /*0bf0*/ 	.word	0x0002d820
        /*0bf4*/ 	.short	0x010a
        /*0bf6*/ 	.byte	0x3f
	.zero		1


	//   ....[65]....
        /*0bf8*/ 	.word	0x00017770
        /*0bfc*/ 	.word	0x00000003
        /*0c00*/ 	.word	0x0002d840
        /*0c04*/ 	.short	0x010a
        /*0c06*/ 	.byte	0x3f
	.zero		1


	//   ....[66]....
        /*0c08*/ 	.word	0x00017810
        /*0c0c*/ 	.word	0x00000017
        /*0c10*/ 	.word	0x0002d840
        /*0c14*/ 	.short	0x010a
        /*0c16*/ 	.byte	0x3f
	.zero		1


	//   ....[67]....
        /*0c18*/ 	.word	0x00017850
        /*0c1c*/ 	.word	0x00000003
        /*0c20*/ 	.word	0x0002d860
        /*0c24*/ 	.short	0x010a
        /*0c26*/ 	.byte	0x3f
	.zero		1


	//   ....[68]....
        /*0c28*/ 	.word	0x00017890
        /*0c2c*/ 	.word	0x00000017
        /*0c30*/ 	.word	0x0002d860
        /*0c34*/ 	.short	0x010a
        /*0c36*/ 	.byte	0x3f
	.zero		1


	//   ....[69]....
        /*0c38*/ 	.word	0x00017900
        /*0c3c*/ 	.word	0x00000003
        /*0c40*/ 	.word	0x0002d800
        /*0c44*/ 	.short	0x010a
        /*0c46*/ 	.byte	0x3f
	.zero		1


	//   ....[70]....
        /*0c48*/ 	.word	0x00017950
        /*0c4c*/ 	.word	0x00000003
        /*0c50*/ 	.word	0x0002d830
        /*0c54*/ 	.short	0x010a
        /*0c56*/ 	.byte	0x3f
	.zero		1


	//   ....[71]....
        /*0c58*/ 	.word	0x000179b0
        /*0c5c*/ 	.word	0x00000008
        /*0c60*/ 	.word	0x0002d830
        /*0c64*/ 	.short	0x010a
        /*0c66*/ 	.byte	0x3f
	.zero		1


	//   ....[72]....
        /*0c68*/ 	.word	0x00017a10
        /*0c6c*/ 	.word	0x00000007
        /*0c70*/ 	.word	0x0002d850
        /*0c74*/ 	.short	0x010a
        /*0c76*/ 	.byte	0x3f
	.zero		1


	//   ....[73]....
        /*0c78*/ 	.word	0x00017a70
        /*0c7c*/ 	.word	0x00000006
        /*0c80*/ 	.word	0x0002d830
        /*0c84*/ 	.short	0x010a
        /*0c86*/ 	.byte	0x3f
	.zero		1


	//   ....[74]....
        /*0c88*/ 	.word	0x00017ad0
        /*0c8c*/ 	.word	0x00000005
        /*0c90*/ 	.word	0x0002d850
        /*0c94*/ 	.short	0x010a
        /*0c96*/ 	.byte	0x3f
	.zero		1


	//   ....[75]....
        /*0c98*/ 	.word	0x00017b30
        /*0c9c*/ 	.word	0x00000008
        /*0ca0*/ 	.word	0x0002d830
        /*0ca4*/ 	.short	0x010a
        /*0ca6*/ 	.byte	0x3f
	.zero		1


	//   ....[76]....
        /*0ca8*/ 	.word	0x00017b90
        /*0cac*/ 	.word	0x00000007
        /*0cb0*/ 	.word	0x0002d850
        /*0cb4*/ 	.short	0x010a
        /*0cb6*/ 	.byte	0x3f
	.zero		1


	//   ....[77]....
        /*0cb8*/ 	.word	0x00017bf0
        /*0cbc*/ 	.word	0x00000005
        /*0cc0*/ 	.word	0x0002d850
        /*0cc4*/ 	.short	0x010a
        /*0cc6*/ 	.byte	0x3f
	.zero		1


	//   ....[78]....
        /*0cc8*/ 	.word	0x00017d10
        /*0ccc*/ 	.word	0x00000004
        /*0cd0*/ 	.word	0x0002d840
        /*0cd4*/ 	.short	0x010a
        /*0cd6*/ 	.byte	0x3f
	.zero		1


	//   ....[79]....
        /*0cd8*/ 	.word	0x00018b00
        /*0cdc*/ 	.word	0x00000011
        /*0ce0*/ 	.word	0x0002d820
        /*0ce4*/ 	.short	0x010a
        /*0ce6*/ 	.byte	0x3f
	.zero		1


	//   ....[80]....
        /*0ce8*/ 	.word	0x00018b50
        /*0cec*/ 	.word	0x00000005
        /*0cf0*/ 	.word	0x0002d840
        /*0cf4*/ 	.short	0x010a
        /*0cf6*/ 	.byte	0x3f
	.zero		1


	//   ....[81]....
        /*0cf8*/ 	.word	0x000190f0
        /*0cfc*/ 	.word	0x00000005
        /*0d00*/ 	.word	0x0002d860
        /*0d04*/ 	.short	0x010a
        /*0d06*/ 	.byte	0x3f
	.zero		1


	//   ....[82]....
        /*0d08*/ 	.word	0x000196d0
        /*0d0c*/ 	.word	0x00000000
        /*0d10*/ 	.word	0x0002d860
        /*0d14*/ 	.short	0x010a
        /*0d16*/ 	.byte	0x3f
	.zero		1


	//   ....[83]....
        /*0d18*/ 	.word	0x0001a6c0
        /*0d1c*/ 	.word	0x00000005
        /*0d20*/ 	.word	0x0002d820
        /*0d24*/ 	.short	0x010a
        /*0d26*/ 	.byte	0x3f
	.zero		1


	//   ....[84]....
        /*0d28*/ 	.word	0x0001a860
        /*0d2c*/ 	.word	0x00000003
        /*0d30*/ 	.word	0x0002d840
        /*0d34*/ 	.short	0x010a
        /*0d36*/ 	.byte	0x3f
	.zero		1


	//   ....[85]....
        /*0d38*/ 	.word	0x0001a8b0
        /*0d3c*/ 	.word	0x00000017
        /*0d40*/ 	.word	0x0002d840
        /*0d44*/ 	.short	0x010a
        /*0d46*/ 	.byte	0x3f
	.zero		1


	//   ....[86]....
        /*0d48*/ 	.word	0x0001a900
        /*0d4c*/ 	.word	0x00000003
        /*0d50*/ 	.word	0x0002d860
        /*0d54*/ 	.short	0x010a
        /*0d56*/ 	.byte	0x3f
	.zero		1


	//----- nvinfo : EIATTR_NUM_MBARRIERS
	.align		4
.L_207:
        /*0d58*/ 	.byte	0x03, 0x38
        /*0d5a*/ 	.short	0x0016


	//----- nvinfo : EIATTR_EXIT_INSTR_OFFSETS
	.align		4
        /*0d5c*/ 	.byte	0x04, 0x1c
        /*0d5e*/ 	.short	(.L_209 - .L_208)


	//   ....[0]....
.L_208:
        /*0d60*/ 	.word	0x000009b0


	//   ....[1]....
        /*0d64*/ 	.word	0x00011420


	//   ....[2]....
        /*0d68*/ 	.word	0x000178e0


	//----- nvinfo : EIATTR_MAX_THREADS
	.align		4
.L_209:
        /*0d6c*/ 	.byte	0x04, 0x05
        /*0d6e*/ 	.short	(.L_211 - .L_210)
.L_210:
        /*0d70*/ 	.word	0x00000200
        /*0d74*/ 	.word	0x00000001
        /*0d78*/ 	.word	0x00000001


	//----- nvinfo : EIATTR_CRS_STACK_SIZE
	.align		4
.L_211:
        /*0d7c*/ 	.byte	0x04, 0x1e
        /*0d7e*/ 	.short	(.L_213 - .L_212)
.L_212:
        /*0d80*/ 	.word	0x00000000


	//----- nvinfo : EIATTR_CBANK_PARAM_SIZE
	.align		4
.L_213:
        /*0d84*/ 	.byte	0x03, 0x19
        /*0d86*/ 	.short	0x0af0


	//----- nvinfo : EIATTR_PARAM_CBANK
	.align		4
        /*0d88*/ 	.byte	0x04, 0x0a
        /*0d8a*/ 	.short	(.L_215 - .L_214)
	.align		4
.L_214:
        /*0d8c*/ 	.word	index@(.nv.constant0._ZN7cutlass13device_kernelIN5flash11enable_sm90INS1_16FlashAttnFwdSm90INS1_25CollectiveMainloopFwdSm90ILi2EN4cute5tupleIJNS5_1CILi1EEES8_S8_EEENS6_IJNS7_ILi192EEENS7_ILi128EEENS7_ILi96EEEEEELi96ENS_10bfloat16_tEfNS_4arch4Sm90ELb0ELb1ELb0ELb1ELb1ELb0ELb0ELb0ELb1ELb1ELb1ELb0EEENS1_21CollectiveEpilogueFwdINS6_IJSA_SC_SB_EEES9_SE_SG_Li384ELb1ELb1ELb1ELb0EEENS1_36VarlenDynamicPersistentTileSchedulerILi192ELi128ELi384ELi128ELb1ELb1ELb1ELb1ELb0ELb1EEEEEEEEEvNT_6ParamsE)
        /*0d90*/ 	.short	0x0210
        /*0d92*/ 	.short	0x0af0


	//----- nvinfo : EIATTR_SW_WAR
	.align		4
.L_215:
        /*0d94*/ 	.byte	0x04, 0x36
        /*0d96*/ 	.short	(.L_217 - .L_216)
.L_216:
        /*0d98*/ 	.word	0x00000008
.L_217:


//--------------------- .nv.info._ZN7cutlass13device_kernelIN5flash11enable_sm90INS1_16FlashAttnFwdSm90INS1_25CollectiveMainloopFwdSm90ILi2EN4cute5tupleIJNS5_1CILi1EEES8_S8_EEENS6_IJNS7_ILi192EEENS7_ILi128EEENS7_ILi96EEEEEELi96ENS_10bfloat16_tEfNS_4arch4Sm90ELb0ELb1ELb0ELb1ELb1ELb1ELb0ELb0ELb1ELb1ELb1ELb0EEENS1_21CollectiveEpilogueFwdINS6_IJSA_SC_SB_EEES9_SE_SG_Li384ELb1ELb1ELb1ELb0EEENS1_36VarlenDynamicPersistentTileSchedulerILi192ELi128ELi384ELi128ELb1ELb1ELb1ELb1ELb0ELb1EEEEEEEEEvNT_6ParamsE --------------------------
	.section	.nv.info._ZN7cutlass13device_kernelIN5flash11enable_sm90INS1_16FlashAttnFwdSm90INS1_25CollectiveMainloopFwdSm90ILi2EN4cute5tupleIJNS5_1CILi1EEES8_S8_EEENS6_IJNS7_ILi192EEENS7_ILi128EEENS7_ILi96EEEEEELi96ENS_10bfloat16_tEfNS_4arch4Sm90ELb0ELb1ELb0ELb1ELb1ELb1ELb0ELb0ELb1ELb1ELb1ELb0EEENS1_21CollectiveEpilogueFwdINS6_IJSA_SC_SB_EEES9_SE_SG_Li384ELb1ELb1ELb1ELb0EEENS1_36VarlenDynamicPersistentTileSchedulerILi192ELi128ELi384ELi128ELb1ELb1ELb1ELb1ELb0ELb1EEEEEEEEEvNT_6ParamsE,"",@"SHT_CUDA_INFO"
	.sectionflags	@""
	.align	4


	//----- nvinfo : EIATTR_CUDA_API_VERSION
	.align		4
        /*0000*/ 	.byte	0x04, 0x37
        /*0002*/ 	.short	(.L_219 - .L_218)
.L_218:
        /*0004*/ 	.word	0x00000082


	//----- nvinfo : EIATTR_KPARAM_INFO
	.align		4
.L_219:
        /*0008*/ 	.byte	0x04, 0x17
        /*000a*/ 	.short	(.L_221 - .L_220)
.L_220:
        /*000c*/ 	.word	0x00000000
        /*0010*/ 	.short	0x0000
        /*0012*/ 	.short	0x0070
        /*0014*/ 	.byte	0x00, 0xf0, 0x01, 0x2a


	//----- nvinfo : EIATTR_SPARSE_MMA_MASK
	.align		4
.L_221:
        /*0018*/ 	.byte	0x03, 0x50
        /*001a*/ 	.short	0x0000


	//----- nvinfo : EIATTR_MAXREG_COUNT
	.align		4
        /*001c*/ 	.byte	0x03, 0x1b
        /*001e*/ 	.short	0x0080


	//----- nvinfo : EIATTR_NUM_BARRIERS
	.align		4
        /*0020*/ 	.byte	0x02, 0x4c
        /*0022*/ 	.byte	0x10
	.zero		1


	//----- nvinfo : EIATTR_EXTERNS
	.align		4
        /*0024*/ 	.byte	0x04, 0x0f
        /*0026*/ 	.short	(.L_223 - .L_222)


	//   ....[0]....
	.align		4
.L_222:
        /*0028*/ 	.word	index@(__assertfail)


	//----- nvinfo : EIATTR_ANNOTATIONS
	.align		4
.L_223:
        /*002c*/ 	.byte	0x04, 0x55
        /*002e*/ 	.short	(.L_225 - .L_224)


	//   ....[0]....
.L_224:
        /* <DEDUP_REMOVED lines=114> */


	//----- nvinfo : EIATTR_MERCURY_ISA_VERSION
	.align		4
.L_225:
        /*0738*/ 	.byte	0x03, 0x5f
        /*073a*/ 	.short	0x0101


	//----- nvinfo : EIATTR_UNUSED_LOAD_BYTE_OFFSET
	.align		4
        /*073c*/ 	.byte	0x04, 0x44
        /*073e*/ 	.short	(.L_227 - .L_226)


	//   ....[0]....
.L_226:
        /*0740*/ 	.word	0x00000a90
        /*0744*/ 	.word	0x0000fff0


	//   ....[1]....
        /*0748*/ 	.word	0x00019f80
        /*074c*/ 	.word	0x0000fff0


	//----- nvinfo : EIATTR_INT_WARP_WIDE_INSTR_OFFSETS
	.align		4
.L_227:
        /*0750*/ 	.byte	0x04, 0x31
        /*0752*/ 	.short	(.L_229 - .L_228)


	//   ....[0]....
.L_228:
        /*0754*/ 	.word	0x00000130


	//   ....[1]....
        /*0758*/ 	.word	0x00000170


	//   ....[2]....
        /*075c*/ 	.word	0x000001e0


	//   ....[3]....
        /*0760*/ 	.word	0x00020640


	//   ....[4]....
        /*0764*/ 	.word	0x000206d0


	//   ....[5]....
        /*0768*/ 	.word	0x00023310


	//   ....[6]....
        /*076c*/ 	.word	0x000233a0


	//----- nvinfo : EIATTR_COOP_GROUP_MASK_REGIDS
	.align		4
.L_229:
        /*0770*/ 	.byte	0x04, 0x29
        /*0772*/ 	.short	(.L_231 - .L_230)


	//   ....[0]....
.L_230:
        /*0774*/ 	.word	0xffffffff


	//   ....[1]....
        /*0778*/ 	.word	0xffffffff


	//   ....[2]....
        /*077c*/ 	.word	0xffffffff


	//   ....[3]....
        /*0780*/ 	.word	0xffffffff


	//   ....[4]....
        /*0784*/ 	.word	0xffffffff


	//   ....[5]....
        /*0788*/ 	.word	0xffffffff


	//   ....[6]....
        /*078c*/ 	.word	0xffffffff


	//   ....[7]....
        /*0790*/ 	.word	0xffffffff


	//   ....[8]....
        /*0794*/ 	.word	0xffffffff


	//   ....[9]....
        /*0798*/ 	.word	0xffffffff


	//   ....[10]....
        /*079c*/ 	.word	0xffffffff


	//   ....[11]....
        /*07a0*/ 	.word	0xffffffff


	//   ....[12]....
        /*07a4*/ 	.word	0xffffffff


	//   ....[13]....
        /*07a8*/ 	.word	0xffffffff


	//   ....[14]....
        /*07ac*/ 	.word	0xffffffff


	//   ....[15]....
        /*07b0*/ 	.word	0xffffffff


	//   ....[16]....
        /*07b4*/ 	.word	0xffffffff


	//   ....[17]....
        /*07b8*/ 	.word	0xffffffff


	//   ....[18]....
        /*07bc*/ 	.word	0xffffffff


	//   ....[19]....
        /*07c0*/ 	.word	0xffffffff


	//   ....[20]....
        /*07c4*/ 	.word	0xffffffff


	//   ....[21]....
        /*07c8*/ 	.word	0xffffffff


	//   ....[22]....
        /*07cc*/ 	.word	0xffffffff


	//   ....[23]....
        /*07d0*/ 	.word	0xffffffff


	//   ....[24]....
        /*07d4*/ 	.word	0xffffffff


	//   ....[25]....
        /*07d8*/ 	.word	0xffffffff


	//   ....[26]....
        /*07dc*/ 	.word	0xffffffff


	//   ....[27]....
        /*07e0*/ 	.word	0xffffffff


	//   ....[28]....
        /*07e4*/ 	.word	0xffffffff


	//   ....[29]....
        /*07e8*/ 	.word	0xffffffff


	//   ....[30]....
        /*07ec*/ 	.word	0xffffffff


	//   ....[31]....
        /*07f0*/ 	.word	0xffffffff


	//   ....[32]....
        /*07f4*/ 	.word	0xffffffff


	//   ....[33]....
        /*07f8*/ 	.word	0xffffffff


	//   ....[34]....
        /*07fc*/ 	.word	0xffffffff


	//   ....[35]....
        /*0800*/ 	.word	0xffffffff


	//   ....[36]....
        /*0804*/ 	.word	0xffffffff


	//   ....[37]....
        /*0808*/ 	.word	0xffffffff


	//   ....[38]....
        /*080c*/ 	.word	0xffffffff


	//   ....[39]....
        /*0810*/ 	.word	0xffffffff


	//   ....[40]....
        /*0814*/ 	.word	0xffffffff


	//   ....[41]....
        /*0818*/ 	.word	0xffffffff


	//   ....[42]....
        /*081c*/ 	.word	0xffffffff


	//   ....[43]....
        /*0820*/ 	.word	0xffffffff


	//   ....[44]....
        /*0824*/ 	.word	0xffffffff


	//   ....[45]....
        /*0828*/ 	.word	0xffffffff


	//   ....[46]....
        /*082c*/ 	.word	0xffffffff


	//   ....[47]....
        /*0830*/ 	.word	0xffffffff


	//   ....[48]....
        /*0834*/ 	.word	0xffffffff


	//   ....[49]....
        /*0838*/ 	.word	0xffffffff


	//   ....[50]....
        /*083c*/ 	.word	0xffffffff


	//   ....[51]....
        /*0840*/ 	.word	0xffffffff


	//   ....[52]....
        /*0844*/ 	.word	0xffffffff


	//   ....[53]....
        /*0848*/ 	.word	0xffffffff


	//   ....[54]....
        /*084c*/ 	.word	0xffffffff


	//   ....[55]....
        /*0850*/ 	.word	0xffffffff


	//   ....[56]....
        /*0854*/ 	.word	0xffffffff


	//   ....[57]....
        /*0858*/ 	.word	0xffffffff


	//   ....[58]....
        /*085c*/ 	.word	0xffffffff


	//   ....[59]....
        /*0860*/ 	.word	0xffffffff


	//   ....[60]....
        /*0864*/ 	.word	0xffffffff


	//   ....[61]....
        /*0868*/ 	.word	0xffffffff


	//   ....[62]....
        /*086c*/ 	.word	0xffffffff


	//   ....[63]....
        /*0870*/ 	.word	0xffffffff


	//   ....[64]....
        /*0874*/ 	.word	0xffffffff


	//   ....[65]....
        /*0878*/ 	.word	0xffffffff


	//   ....[66]....
        /*087c*/ 	.word	0xffffffff


	//   ....[67]....
        /*0880*/ 	.word	0xffffffff


	//   ....[68]....
        /*0884*/ 	.word	0xffffffff


	//   ....[69]....
        /*0888*/ 	.word	0xffffffff


	//   ....[70]....
        /*088c*/ 	.word	0xffffffff


	//   ....[71]....
        /*0890*/ 	.word	0xffffffff


	//   ....[72]....
        /*0894*/ 	.word	0xffffffff


	//   ....[73]....
        /*0898*/ 	.word	0xffffffff


	//   ....[74]....
        /*089c*/ 	.word	0xffffffff


	//   ....[75]....
        /*08a0*/ 	.word	0xffffffff


	//   ....[76]....
        /*08a4*/ 	.word	0xffffffff


	//   ....[77]....
        /*08a8*/ 	.word	0xffffffff


	//   ....[78]....
        /*08ac*/ 	.word	0xffffffff


	//   ....[79]....
        /*08b0*/ 	.word	0xffffffff


	//   ....[80]....
        /*08b4*/ 	.word	0xffffffff


	//   ....[81]....
        /*08b8*/ 	.word	0xffffffff


	//   ....[82]....
        /*08bc*/ 	.word	0xffffffff


	//   ....[83]....
        /*08c0*/ 	.word	0xffffffff


	//   ....[84]....
        /*08c4*/ 	.word	0xffffffff


	//   ....[85]....
        /*08c8*/ 	.word	0xffffffff


	//   ....[86]....
        /*08cc*/ 	.word	0xffffffff


	//   ....[87]....
        /*08d0*/ 	.word	0xffffffff


	//   ....[88]....
        /*08d4*/ 	.word	0xffffffff


	//   ....[89]....
        /*08d8*/ 	.word	0xffffffff


	//   ....[90]....
        /*08dc*/ 	.word	0xffffffff


	//   ....[91]....
        /*08e0*/ 	.word	0xffffffff


	//   ....[92]....
        /*08e4*/ 	.word	0xffffffff


	//   ....[93]....
        /*08e8*/ 	.word	0xffffffff


	//   ....[94]....
        /*08ec*/ 	.word	0xffffffff


	//   ....[95]....
        /*08f0*/ 	.word	0xffffffff


	//   ....[96]....
        /*08f4*/ 	.word	0xffffffff


	//   ....[97]....
        /*08f8*/ 	.word	0xffffffff


	//   ....[98]....
        /*08fc*/ 	.word	0xffffffff


	//   ....[99]....
        /*0900*/ 	.word	0xffffffff


	//   ....[100]....
        /*0904*/ 	.word	0xffffffff


	//   ....[101]....
        /*0908*/ 	.word	0xffffffff


	//   ....[102]....
        /*090c*/ 	.word	0xffffffff


	//   ....[103]....
        /*0910*/ 	.word	0xffffffff


	//   ....[104]....
        /*0914*/ 	.word	0xffffffff


	//   ....[105]....
        /*0918*/ 	.word	0xffffffff


	//   ....[106]....
        /*091c*/ 	.word	0xffffffff


	//   ....[107]....
        /*0920*/ 	.word	0xffffffff


	//   ....[108]....
        /*0924*/ 	.word	0xffffffff


	//   ....[109]....
        /*0928*/ 	.word	0xffffffff


	//   ....[110]....
        /*092c*/ 	.word	0xffffffff


	//   ....[111]....
        /*0930*/ 	.word	0xffffffff


	//   ....[112]....
        /*0934*/ 	.word	0xffffffff


	//   ....[113]....
        /*0938*/ 	.word	0xffffffff


	//   ....[114]....
        /*093c*/ 	.word	0xffffffff


	//   ....[115]....
        /*0940*/ 	.word	0xffffffff


	//   ....[116]....
        /*0944*/ 	.word	0xffffffff


	//   ....[117]....
        /*0948*/ 	.word	0xffffffff


	//   ....[118]....
        /*094c*/ 	.word	0xffffffff


	//   ....[119]....
        /*0950*/ 	.word	0xffffffff


	//   ....[120]....
        /*0954*/ 	.word	0xffffffff


	//   ....[121]....
        /*0958*/ 	.word	0xffffffff


	//   ....[122]....
        /*095c*/ 	.word	0xffffffff


	//   ....[123]....
        /*0960*/ 	.word	0xffffffff


	//   ....[124]....
        /*0964*/ 	.word	0xffffffff


	//   ....[125]....
        /*0968*/ 	.word	0xffffffff


	//   ....[126]....
        /*096c*/ 	.word	0xffffffff


	//   ....[127]....
        /*0970*/ 	.word	0xffffffff


	//   ....[128]....
        /*0974*/ 	.word	0xffffffff


	//   ....[129]....
        /*0978*/ 	.word	0xffffffff


	//   ....[130]....
        /*097c*/ 	.word	0xffffffff


	//   ....[131]....
        /*0980*/ 	.word	0xffffffff


	//   ....[132]....
        /*0984*/ 	.word	0xffffffff


	//   ....[133]....
        /*0988*/ 	.word	0xffffffff


	//   ....[134]....
        /*098c*/ 	.word	0xffffffff


	//   ....[135]....
        /*0990*/ 	.word	0xffffffff


	//   ....[136]....
        /*0994*/ 	.word	0xffffffff


	//   ....[137]....
        /*0998*/ 	.word	0xffffffff


	//   ....[138]....
        /*099c*/ 	.word	0xffffffff


	//   ....[139]....
        /*09a0*/ 	.word	0xffffffff


	//   ....[140]....
        /*09a4*/ 	.word	0xffffffff


	//   ....[141]....
        /*09a8*/ 	.word	0xffffffff


	//   ....[142]....
        /*09ac*/ 	.word	0xffffffff


	//   ....[143]....
        /*09b0*/ 	.word	0xffffffff


	//   ....[144]....
        /*09b4*/ 	.word	0xffffffff


	//   ....[145]....
        /*09b8*/ 	.word	0xffffffff


	//   ....[146]....
        /*09bc*/ 	.word	0xffffffff


	//   ....[147]....
        /*09c0*/ 	.word	0xffffffff


	//   ....[148]....
        /*09c4*/ 	.word	0xffffffff


	//   ....[149]....
        /*09c8*/ 	.word	0xffffffff


	//   ....[150]....
        /*09cc*/ 	.word	0xffffffff


	//   ....[151]....
        /*09d0*/ 	.word	0x0500000f


	//   ....[152]....
        /*09d4*/ 	.word	0x0500000f


	//   ....[153]....
        /*09d8*/ 	.word	0x0500000f


	//   ....[154]....
        /*09dc*/ 	.word	0x0500000f


	//   ....[155]....
        /*09e0*/ 	.word	0x0500000f


	//   ....[156]....
        /*09e4*/ 	.word	0x0500000f


	//   ....[157]....
        /*09e8*/ 	.word	0x0500000f


	//   ....[158]....
        /*09ec*/ 	.word	0x0500000f


	//   ....[159]....
        /*09f0*/ 	.word	0x0500000f


	//   ....[160]....
        /*09f4*/ 	.word	0x0500000f


	//   ....[161]....
        /*09f8*/ 	.word	0x0500000f


	//   ....[162]....
        /*09fc*/ 	.word	0x0500000f


	//   ....[163]....
        /*0a00*/ 	.word	0x0500000f


	//   ....[164]....
        /*0a04*/ 	.word	0x0500000f


	//   ....[165]....
        /*0a08*/ 	.word	0x0500000f


	//   ....[166]....
        /*0a0c*/ 	.word	0x0500000f


	//   ....[167]....
        /*0a10*/ 	.word	0x0500000f


	//   ....[168]....
        /*0a14*/ 	.word	0x0500000f


	//   ....[169]....
        /*0a18*/ 	.word	0x0500000f


	//   ....[170]....
        /*0a1c*/ 	.word	0x0500000f


	//   ....[171]....
        /*0a20*/ 	.word	0x0500000f


	//   ....[172]....
        /*0a24*/ 	.word	0x0500000f


	//   ....[173]....
        /*0a28*/ 	.word	0x0500000f


	//   ....[174]....
        /*0a2c*/ 	.word	0x0500000f


	//   ....[175]....
        /*0a30*/ 	.word	0x0500000f


	//   ....[176]....
        /*0a34*/ 	.word	0x0500000f


	//   ....[177]....
        /*0a38*/ 	.word	0x0500000f


	//   ....[178]....
        /*0a3c*/ 	.word	0x0500000f


	//   ....[179]....
        /*0a40*/ 	.word	0x0500000f


	//   ....[180]....
        /*0a44*/ 	.word	0x0500000f


	//   ....[181]....
        /*0a48*/ 	.word	0x0500000f


	//   ....[182]....
        /*0a4c*/ 	.word	0x0500000f


	//   ....[183]....
        /*0a50*/ 	.word	0x0500000f


	//   ....[184]....
        /*0a54*/ 	.word	0x0500000f


	//   ....[185]....
        /*0a58*/ 	.word	0x0500000f


	//   ....[186]....
        /*0a5c*/ 	.word	0x0500000f


	//   ....[187]....
        /*0a60*/ 	.word	0x0500000f


	//   ....[188]....
        /*0a64*/ 	.word	0x0500000f


	//   ....[189]....
        /*0a68*/ 	.word	0x0500000f


	//   ....[190]....
        /*0a6c*/ 	.word	0x0500000f


	//   ....[191]....
        /*0a70*/ 	.word	0x0500000f


	//   ....[192]....
        /*0a74*/ 	.word	0x0500000f


	//   ....[193]....
        /*0a78*/ 	.word	0x0500000f


	//   ....[194]....
        /*0a7c*/ 	.word	0x0500000f


	//   ....[195]....
        /*0a80*/ 	.word	0x0500000f


	//   ....[196]....
        /*0a84*/ 	.word	0x0500000f


	//   ....[197]....
        /*0a88*/ 	.word	0x0500000f


	//   ....[198]....
        /*0a8c*/ 	.word	0x0500000f


	//   ....[199]....
        /*0a90*/ 	.word	0x0500000f


	//   ....[200]....
        /*0a94*/ 	.word	0x0500000f


	//   ....[201]....
        /*0a98*/ 	.word	0x0500000f


	//   ....[202]....
        /*0a9c*/ 	.word	0x0500000f


	//   ....[203]....
        /*0aa0*/ 	.word	0x0500000f


	//   ....[204]....
        /*0aa4*/ 	.word	0x0500000f


	//   ....[205]....
        /*0aa8*/ 	.word	0x0500000f


	//   ....[206]....
        /*0aac*/ 	.word	0x0500000f


	//   ....[207]....
        /*0ab0*/ 	.word	0x0500000f


	//   ....[208]....
        /*0ab4*/ 	.word	0x0500000f


	//   ....[209]....
        /*0ab8*/ 	.word	0x0500000f


	//   ....[210]....
        /*0abc*/ 	.word	0x0500000f


	//   ....[211]....
        /*0ac0*/ 	.word	0x0500000f


	//   ....[212]....
        /*0ac4*/ 	.word	0x0500000f


	//   ....[213]....
        /*0ac8*/ 	.word	0x0500000f


	//   ....[214]....
        /*0acc*/ 	.word	0x0500000f


	//   ....[215]....
        /*0ad0*/ 	.word	0x0500000f


	//   ....[216]....
        /*0ad4*/ 	.word	0x0500000f


	//   ....[217]....
        /*0ad8*/ 	.word	0x0500000f


	//   ....[218]....
        /*0adc*/ 	.word	0x0500000f


	//   ....[219]....
        /*0ae0*/ 	.word	0x0500000f


	//   ....[220]....
        /*0ae4*/ 	.word	0x0500000f


	//   ....[221]....
        /*0ae8*/ 	.word	0x0500000f


	//   ....[222]....
        /*0aec*/ 	.word	0x0500000f


	//   ....[223]....
        /*0af0*/ 	.word	0x0500000f


	//   ....[224]....
        /*0af4*/ 	.word	0x0500000f


	//   ....[225]....
        /*0af8*/ 	.word	0x0500000f


	//   ....[226]....
        /*0afc*/ 	.word	0x0500000f


	//   ....[227]....
        /*0b00*/ 	.word	0x0500000f


	//   ....[228]....
        /*0b04*/ 	.word	0x0500000f


	//   ....[229]....
        /*0b08*/ 	.word	0x0500000f


	//   ....[230]....
        /*0b0c*/ 	.word	0x0500000f


	//   ....[231]....
        /*0b10*/ 	.word	0x0500000f


	//   ....[232]....
        /*0b14*/ 	.word	0x0500000f


	//   ....[233]....
        /*0b18*/ 	.word	0x0500000f


	//   ....[234]....
        /*0b1c*/ 	.word	0x0500000f


	//   ....[235]....
        /*0b20*/ 	.word	0x0500000f


	//   ....[236]....
        /*0b24*/ 	.word	0x0500000f


	//   ....[237]....
        /*0b28*/ 	.word	0x0500000f


	//   ....[238]....
        /*0b2c*/ 	.word	0x0500000f


	//   ....[239]....
        /*0b30*/ 	.word	0x0500000f


	//   ....[240]....
        /*0b34*/ 	.word	0x0500000f


	//   ....[241]....
        /*0b38*/ 	.word	0x0500000f


	//   ....[242]....
        /*0b3c*/ 	.word	0x0500000f


	//----- nvinfo : EIATTR_COOP_GROUP_INSTR_OFFSETS
	.align		4
.L_231:
        /*0b40*/ 	.byte	0x04, 0x28
        /*0b42*/ 	.short	(.L_233 - .L_232)


	//   ....[0]....
.L_232:
        /*0b44*/ 	.word	0x00000070


	//   ....[1]....
        /*0b48*/ 	.word	0x00000140


	//   ....[2]....
        /*0b4c*/ 	.word	0x00000190


	//   ....[3]....
        /*0b50*/ 	.word	0x000003c0


	//   ....[4]....
        /*0b54*/ 	.word	0x00000520


	//   ....[5]....
        /*0b58*/ 	.word	0x00000640


	//   ....[6]....
        /*0b5c*/ 	.word	0x000007a0


	//   ....[7]....
        /*0b60*/ 	.word	0x00003950


	//   ....[8]....
        /*0b64*/ 	.word	0x00003960


	//   ....[9]....
        /*0b68*/ 	.word	0x00005660


	//   ....[10]....
        /*0b6c*/ 	.word	0x00005670


	//   ....[11]....
        /*0b70*/ 	.word	0x00007180


	//   ....[12]....
        /*0b74*/ 	.word	0x00007190


	//   ....[13]....
        /*0b78*/ 	.word	0x000076d0


	//   ....[14]....
        /*0b7c*/ 	.word	0x000076f0


	//   ....[15]....
        /*0b80*/ 	.word	0x00008430


	//   ....[16]....
        /*0b84*/ 	.word	0x00008bf0


	//   ....[17]....
        /*0b88*/ 	.word	0x00008c00


	//   ....[18]....
        /*0b8c*/ 	.word	0x00008c10


	//   ....[19]....
        /*0b90*/ 	.word	0x00008c20


	//   ....[20]....
        /*0b94*/ 	.word	0x0000ab80


	//   ....[21]....
        /*0b98*/ 	.word	0x0000ab90


	//   ....[22]....
        /*0b9c*/ 	.word	0x0000aba0


	//   ....[23]....
        /*0ba0*/ 	.word	0x0000abb0


	//   ....[24]....
        /*0ba4*/ 	.word	0x0000d130


	//   ....[25]....
        /*0ba8*/ 	.word	0x0000d300


	//   ....[26]....
        /*0bac*/ 	.word	0x0000e530


	//   ....[27]....
        /*0bb0*/ 	.word	0x0000e640


	//   ....[28]....
        /*0bb4*/ 	.word	0x0000f060


	//   ....[29]....
        /*0bb8*/ 	.word	0x0000f100


	//   ....[30]....
        /*0bbc*/ 	.word	0x0000fbf0


	//   ....[31]....
        /*0bc0*/ 	.word	0x00010be0


	//   ....[32]....
        /*0bc4*/ 	.word	0x00010e10


	//   ....[33]....
        /*0bc8*/ 	.word	0x00011e00


	//   ....[34]....
        /*0bcc*/ 	.word	0x00011f00


	//   ....[35]....
        /*0bd0*/ 	.word	0x000122e0


	//   ....[36]....
        /*0bd4*/ 	.word	0x00012460


	//   ....[37]....
        /*0bd8*/ 	.word	0x00013560


	//   ....[38]....
        /*0bdc*/ 	.word	0x00014720


	//   ....[39]....
        /*0be0*/ 	.word	0x00014740


	//   ....[40]....
        /*0be4*/ 	.word	0x00014970


	//   ....[41]....
        /*0be8*/ 	.word	0x00014990


	//   ....[42]....
        /*0bec*/ 	.word	0x00015d00


	//   ....[43]....
        /*0bf0*/ 	.word	0x00016a60


	//   ....[44]....
        /*0bf4*/ 	.word	0x00016c90


	//   ....[45]....
        /*0bf8*/ 	.word	0x00017c10


	//   ....[46]....
        /*0bfc*/ 	.word	0x00017ca0


	//   ....[47]....
        /*0c00*/ 	.word	0x00018240


	//   ....[48]....
        /*0c04*/ 	.word	0x000182a0


	//   ....[49]....
        /*0c08*/ 	.word	0x000192e0


	//   ....[50]....
        /*0c0c*/ 	.word	0x000194e0


	//   ....[51]....
        /*0c10*/ 	.word	0x00019990


	//   ....[52]....
        /*0c14*/ 	.word	0x000199d0


	//   ....[53]....
        /*0c18*/ 	.word	0x00019a10


	//   ....[54]....
        /*0c1c*/ 	.word	0x0001a930


	//   ....[55]....
        /*0c20*/ 	.word	0x0001a950


	//   ....[56]....
        /*0c24*/ 	.word	0x0001a960


	//   ....[57]....
        /*0c28*/ 	.word	0x0001a970


	//   ....[58]....
        /*0c2c*/ 	.word	0x0001b000


	//   ....[59]....
        /*0c30*/ 	.word	0x0001b010


	//   ....[60]....
        /*0c34*/ 	.word	0x0001b170


	//   ....[61]....
        /*0c38*/ 	.word	0x0001b180


	//   ....[62]....
        /*0c3c*/ 	.word	0x0001b570


	//   ....[63]....
        /*0c40*/ 	.word	0x0001b580


	//   ....[64]....
        /*0c44*/ 	.word	0x0001bb10


	//   ....[65]....
        /*0c48*/ 	.word	0x0001bb20


	//   ....[66]....
        /*0c4c*/ 	.word	0x0001c940


	//   ....[67]....
        /*0c50*/ 	.word	0x0001c950


	//   ....[68]....
        /*0c54*/ 	.word	0x0001cab0


	//   ....[69]....
        /*0c58*/ 	.word	0x0001cac0


	//   ....[70]....
        /*0c5c*/ 	.word	0x0001cc70


	//   ....[71]....
        /*0c60*/ 	.word	0x0001ce70


	//   ....[72]....
        /*0c64*/ 	.word	0x0001cea0


	//   ....[73]....
        /*0c68*/ 	.word	0x0001ced0


	//   ....[74]....
        /*0c6c*/ 	.word	0x0001cf00


	//   ....[75]....
        /*0c70*/ 	.word	0x0001cf30


	//   ....[76]....
        /*0c74*/ 	.word	0x0001cf60


	//   ....[77]....
        /*0c78*/ 	.word	0x0001d0f0


	//   ....[78]....
        /*0c7c*/ 	.word	0x0001d120


	//   ....[79]....
        /*0c80*/ 	.word	0x0001d150


	//   ....[80]....
        /*0c84*/ 	.word	0x0001d180


	//   ....[81]....
        /*0c88*/ 	.word	0x0001d1b0


	//   ....[82]....
        /*0c8c*/ 	.word	0x0001d1e0


	//   ....[83]....
        /*0c90*/ 	.word	0x0001d270


	//   ....[84]....
        /*0c94*/ 	.word	0x0001d2a0


	//   ....[85]....
        /*0c98*/ 	.word	0x0001d2b0


	//   ....[86]....
        /*0c9c*/ 	.word	0x0001d2f0


	//   ....[87]....
        /*0ca0*/ 	.word	0x0001eb20


	//   ....[88]....
        /*0ca4*/ 	.word	0x00021240


	//   ....[89]....
        /*0ca8*/ 	.word	0x00021260


	//   ....[90]....
        /*0cac*/ 	.word	0x00021310


	//   ....[91]....
        /*0cb0*/ 	.word	0x00021330


	//   ....[92]....
        /*0cb4*/ 	.word	0x000213d0


	//   ....[93]....
        /*0cb8*/ 	.word	0x000213f0


	//   ....[94]....
        /*0cbc*/ 	.word	0x00021400


	//   ....[95]....
        /*0cc0*/ 	.word	0x00021410


	//   ....[96]....
        /*0cc4*/ 	.word	0x00021db0


	//   ....[97]....
        /*0cc8*/ 	.word	0x00021de0


	//   ....[98]....
        /*0ccc*/ 	.word	0x00021ea0


	//   ....[99]....
        /*0cd0*/ 	.word	0x00021ec0


	//   ....[100]....
        /*0cd4*/ 	.word	0x00021f60


	//   ....[101]....
        /*0cd8*/ 	.word	0x00021f80


	//   ....[102]....
        /*0cdc*/ 	.word	0x00021f90


	//   ....[103]....
        /*0ce0*/ 	.word	0x00021fa0


	//   ....[104]....
        /*0ce4*/ 	.word	0x000220c0


	//   ....[105]....
        /*0ce8*/ 	.word	0x000220d0


	//   ....[106]....
        /*0cec*/ 	.word	0x000220e0


	//   ....[107]....
        /*0cf0*/ 	.word	0x00022170


	//   ....[108]....
        /*0cf4*/ 	.word	0x00022930


	//   ....[109]....
        /*0cf8*/ 	.word	0x00022940


	//   ....[110]....
        /*0cfc*/ 	.word	0x00022960


	//   ....[111]....
        /*0d00*/ 	.word	0x000229e0


	//   ....[112]....
        /*0d04*/ 	.word	0x000229f0


	//   ....[113]....
        /*0d08*/ 	.word	0x00022a50


	//   ....[114]....
        /*0d0c*/ 	.word	0x00022a80


	//   ....[115]....
        /*0d10*/ 	.word	0x00022ac0


	//   ....[116]....
        /*0d14*/ 	.word	0x00022d70


	//   ....[117]....
        /*0d18*/ 	.word	0x00022d90


	//   ....[118]....
        /*0d1c*/ 	.word	0x00022e30


	//   ....[119]....
        /*0d20*/ 	.word	0x00022e40


	//   ....[120]....
        /*0d24*/ 	.word	0x00022ed0


	//   ....[121]....
        /*0d28*/ 	.word	0x00022ee0


	//   ....[122]....
        /*0d2c*/ 	.word	0x00022ef0


	//   ....[123]....
        /*0d30*/ 	.word	0x00022f80


	//   ....[124]....
        /*0d34*/ 	.word	0x00023550


	//   ....[125]....
        /*0d38*/ 	.word	0x00023560


	//   ....[126]....
        /*0d3c*/ 	.word	0x000235f0


	//   ....[127]....
        /*0d40*/ 	.word	0x00023690


	//   ....[128]....
        /*0d44*/ 	.word	0x000236b0


	//   ....[129]....
        /*0d48*/ 	.word	0x00023730


	//   ....[130]....
        /*0d4c*/ 	.word	0x00023750


	//   ....[131]....
        /*0d50*/ 	.word	0x00023760


	//   ....[132]....
        /*0d54*/ 	.word	0x00023bb0


	//   ....[133]....
        /*0d58*/ 	.word	0x00023be0


	//   ....[134]....
        /*0d5c*/ 	.word	0x00023c40


	//   ....[135]....
        /*0d60*/ 	.word	0x00023c70


	//   ....[136]....
        /*0d64*/ 	.word	0x00023ca0


	//   ....[137]....
        /*0d68*/ 	.word	0x00023cd0


	//   ....[138]....
        /*0d6c*/ 	.word	0x00023d00


	//   ....[139]....
        /*0d70*/ 	.word	0x00023d30


	//   ....[140]....
        /*0d74*/ 	.word	0x00023ed0


	//   ....[141]....
        /*0d78*/ 	.word	0x00023f00


	//   ....[142]....
        /*0d7c*/ 	.word	0x00023f30


	//   ....[143]....
        /*0d80*/ 	.word	0x00023f60


	//   ....[144]....
        /*0d84*/ 	.word	0x00023f90


	//   ....[145]....
        /*0d88*/ 	.word	0x00023fc0


	//   ....[146]....
        /*0d8c*/ 	.word	0x00024080


	//   ....[147]....
        /*0d90*/ 	.word	0x000240a0


	//   ....[148]....
        /*0d94*/ 	.word	0x000240c0


	//   ....[149]....
        /*0d98*/ 	.word	0x00024120


	//   ....[150]....
        /*0d9c*/ 	.word	0x00024b50


	//   ....[151]....
        /*0da0*/ 	.word	0x00024e90


	//   ....[152]....
        /*0da4*/ 	.word	0x00024f20


	//   ....[153]....
        /*0da8*/ 	.word	0x00025010


	//   ....[154]....
        /*0dac*/ 	.word	0x000250a0


	//   ....[155]....
        /*0db0*/ 	.word	0x00025180


	//   ....[156]....
        /*0db4*/ 	.word	0x00025210


	//   ....[157]....
        /*0db8*/ 	.word	0x000252f0


	//   ....[158]....
        /*0dbc*/ 	.word	0x00025390


	//   ....[159]....
        /*0dc0*/ 	.word	0x00025420


	//   ....[160]....
        /*0dc4*/ 	.word	0x00025470


	//   ....[161]....
        /*0dc8*/ 	.word	0x000254c0


	//   ....[162]....
        /*0dcc*/ 	.word	0x000255a0


	//   ....[163]....
        /*0dd0*/ 	.word	0x00025630


	//   ....[164]....
        /*0dd4*/ 	.word	0x00025680


	//   ....[165]....
        /*0dd8*/ 	.word	0x000256d0


	//   ....[166]....
        /*0ddc*/ 	.word	0x00025a30


	//   ....[167]....
        /*0de0*/ 	.word	0x00025a80


	//   ....[168]....
        /*0de4*/ 	.word	0x00025b10


	//   ....[169]....
        /*0de8*/ 	.word	0x00025ba0


	//   ....[170]....
        /*0dec*/ 	.word	0x00025c20


	//   ....[171]....
        /*0df0*/ 	.word	0x00025c70


	//   ....[172]....
        /*0df4*/ 	.word	0x00025d00


	//   ....[173]....
        /*0df8*/ 	.word	0x00025d90


	//   ....[174]....
        /*0dfc*/ 	.word	0x00025e10


	//   ....[175]....
        /*0e00*/ 	.word	0x00025e60


	//   ....[176]....
        /*0e04*/ 	.word	0x00025ef0


	//   ....[177]....
        /*0e08*/ 	.word	0x00025f80


	//   ....[178]....
        /*0e0c*/ 	.word	0x00026040


	//   ....[179]....
        /*0e10*/ 	.word	0x00026320


	//   ....[180]....
        /*0e14*/ 	.word	0x00026410


	//   ....[181]....
        /*0e18*/ 	.word	0x000264b0


	//   ....[182]....
        /*0e1c*/ 	.word	0x00026510


	//   ....[183]....
        /*0e20*/ 	.word	0x00026620


	//   ....[184]....
        /*0e24*/ 	.word	0x00026690


	//   ....[185]....
        /*0e28*/ 	.word	0x000267a0


	//   ....[186]....
        /*0e2c*/ 	.word	0x00026810


	//   ....[187]....
        /*0e30*/ 	.word	0x000268b0


	//   ....[188]....
        /*0e34*/ 	.word	0x000269c0


	//   ....[189]....
        /*0e38*/ 	.word	0x00026a30


	//   ....[190]....
        /*0e3c*/ 	.word	0x00026a90


	//   ....[191]....
        /*0e40*/ 	.word	0x00026ba0


	//   ....[192]....
        /*0e44*/ 	.word	0x00026c00


	//   ....[193]....
        /*0e48*/ 	.word	0x00026d20


	//   ....[194]....
        /*0e4c*/ 	.word	0x00026d80


	//   ....[195]....
        /*0e50*/ 	.word	0x00026e20


	//   ....[196]....
        /*0e54*/ 	.word	0x00026ef0


	//   ....[197]....
        /*0e58*/ 	.word	0x00026ff0


	//   ....[198]....
        /*0e5c*/ 	.word	0x00027050


	//   ....[199]....
        /*0e60*/ 	.word	0x000270f0


	//   ....[200]....
        /*0e64*/ 	.word	0x00027290


	//   ....[201]....
        /*0e68*/ 	.word	0x00027370


	//   ....[202]....
        /*0e6c*/ 	.word	0x000273f0


	//   ....[203]....
        /*0e70*/ 	.word	0x000274d0


	//   ....[204]....
        /*0e74*/ 	.word	0x00027530


	//   ....[205]....
        /*0e78*/ 	.word	0x00027600


	//   ....[206]....
        /*0e7c*/ 	.word	0x00027660


	//   ....[207]....
        /*0e80*/ 	.word	0x00027740


	//   ....[208]....
        /*0e84*/ 	.word	0x00027830


	//   ....[209]....
        /*0e88*/ 	.word	0x000278d0


	//   ....[210]....
        /*0e8c*/ 	.word	0x00027930


	//   ....[211]....
        /*0e90*/ 	.word	0x00027a30


	//   ....[212]....
        /*0e94*/ 	.word	0x00027a90


	//   ....[213]....
        /*0e98*/ 	.word	0x00027b90


	//   ....[214]....
        /*0e9c*/ 	.word	0x00027bf0


	//   ....[215]....
        /*0ea0*/ 	.word	0x00027cc0


	//   ....[216]....
        /*0ea4*/ 	.word	0x00027e10


	//   ....[217]....
        /*0ea8*/ 	.word	0x00027ec0


	//   ....[218]....
        /*0eac*/ 	.word	0x00027fd0


	//   ....[219]....
        /*0eb0*/ 	.word	0x000280b0


	//   ....[220]....
        /*0eb4*/ 	.word	0x00028110


	//   ....[221]....
        /*0eb8*/ 	.word	0x00028200


	//   ....[222]....
        /*0ebc*/ 	.word	0x00028260


	//   ....[223]....
        /*0ec0*/ 	.word	0x00028340


	//   ....[224]....
        /*0ec4*/ 	.word	0x000283d0


	//   ....[225]....
        /*0ec8*/ 	.word	0x00028470


	//   ....[226]....
        /*0ecc*/ 	.word	0x000285e0


	//   ....[227]....
        /*0ed0*/ 	.word	0x00028650


	//   ....[228]....
        /*0ed4*/ 	.word	0x000286c0


	//   ....[229]....
        /*0ed8*/ 	.word	0x00028730


	//   ....[230]....
        /*0edc*/ 	.word	0x000287a0


	//   ....[231]....
        /*0ee0*/ 	.word	0x00028820


	//   ....[232]....
        /*0ee4*/ 	.word	0x000288a0


	//   ....[233]....
        /*0ee8*/ 	.word	0x00028930


	//   ....[234]....
        /*0eec*/ 	.word	0x000289a0


	//   ....[235]....
        /*0ef0*/ 	.word	0x00028a10


	//   ....[236]....
        /*0ef4*/ 	.word	0x00028a80


	//   ....[237]....
        /*0ef8*/ 	.word	0x00028b00


	//   ....[238]....
        /*0efc*/ 	.word	0x00028b70


	//   ....[239]....
        /*0f00*/ 	.word	0x00028c20


	//   ....[240]....
        /*0f04*/ 	.word	0x00028c70


	//   ....[241]....
        /*0f08*/ 	.word	0x00028d00


	//   ....[242]....
        /*0f0c*/ 	.word	0x00028e30


	//----- nvinfo : EIATTR_REG_RECONFIG
	.align		4
.L_233:
        /*0f10*/ 	.byte	0x01, 0x54
	.zero		2


	//----- nvinfo : EIATTR_SYSCALL_OFFSETS
	.align		4
        /*0f14*/ 	.byte	0x04, 0x46
        /*0f16*/ 	.short	(.L_235 - .L_234)


	//   ....[0]....
.L_234:
        /*0f18*/ 	.word	0x00002350


	//   ....[1]....
        /*0f1c*/ 	.word	0x000024a0


	//   ....[2]....
        /*0f20*/ 	.word	0x00008650


	//   ....[3]....
        /*0f24*/ 	.word	0x00008970


	//   ....[4]....
        /*0f28*/ 	.word	0x00020830


	//   ....[5]....
        /*0f2c*/ 	.word	0x00020980


	//   ....[6]....
        /*0f30*/ 	.word	0x00020a70


	//   ....[7]....
        /*0f34*/ 	.word	0x00021870


	//----- nvinfo : EIATTR_MBARRIER_INSTR_OFFSETS
	.align		4
.L_235:
        /*0f38*/ 	.byte	0x04, 0x39
        /*0f3a*/ 	.short	(.L_237 - .L_236)


	//   ....[0]....
.L_236:
        /*0f3c*/ 	.word	0x00000270
        /*0f40*/ 	.word	0x000000ff
        /*0f44*/ 	.word	0x0002d800
        /*0f48*/ 	.short	0x0100
        /*0f4a*/ 	.byte	0x08
	.zero		1


	//   ....[1]....
        /*0f4c*/ 	.word	0x00000280
        /*0f50*/ 	.word	0x000000ff
        /*0f54*/ 	.word	0x0002d820
        /*0f58*/ 	.short	0x0100
        /*0f5a*/ 	.byte	0x08
	.zero		1


	//   ....[2]....
        /*0f5c*/ 	.word	0x00000370
        /*0f60*/ 	.word	0x000000ff
        /*0f64*/ 	.word	0x0002d830
        /*0f68*/ 	.short	0x0100
        /*0f6a*/ 	.byte	0x08
	.zero		1


	//   ....[3]....
        /*0f6c*/ 	.word	0x00000380
        /*0f70*/ 	.word	0x000000ff
        /*0f74*/ 	.word	0x0002d840
        /*0f78*/ 	.short	0x0100
        /*0f7a*/ 	.byte	0x08
	.zero		1


	//   ....[4]....
        /*0f7c*/ 	.word	0x00000390
        /*0f80*/ 	.word	0x000000ff
        /*0f84*/ 	.word	0x0002d838
        /*0f88*/ 	.short	0x0100
        /*0f8a*/ 	.byte	0x08
	.zero		1


	//   ....[5]....
        /*0f8c*/ 	.word	0x000003a0
        /*0f90*/ 	.word	0x000000ff
        /*0f94*/ 	.word	0x0002d848
        /*0f98*/ 	.short	0x0100
        /*0f9a*/ 	.byte	0x08
	.zero		1


	//   ....[6]....
        /*0f9c*/ 	.word	0x000004d0
        /*0fa0*/ 	.word	0x000000ff
        /*0fa4*/ 	.word	0x0002d850
        /*0fa8*/ 	.short	0x0100
        /*0faa*/ 	.byte	0x08
	.zero		1


	//   ....[7]....
        /*0fac*/ 	.word	0x000004e0
        /*0fb0*/ 	.word	0x000000ff
        /*0fb4*/ 	.word	0x0002d860
        /*0fb8*/ 	.short	0x0100
        /*0fba*/ 	.byte	0x08
	.zero		1


	//   ....[8]....
        /*0fbc*/ 	.word	0x000004f0
        /*0fc0*/ 	.word	0x000000ff
        /*0fc4*/ 	.word	0x0002d858
        /*0fc8*/ 	.short	0x0100
        /*0fca*/ 	.byte	0x08
	.zero		1


	//   ....[9]....
        /*0fcc*/ 	.word	0x00000500
        /*0fd0*/ 	.word	0x000000ff
        /*0fd4*/ 	.word	0x0002d868
        /*0fd8*/ 	.short	0x0100
        /*0fda*/ 	.byte	0x08
	.zero		1


	//   ....[10]....
        /*0fdc*/ 	.word	0x000005f0
        /*0fe0*/ 	.word	0x000000ff
        /*0fe4*/ 	.word	0x0002d870
        /*0fe8*/ 	.short	0x0100
        /*0fea*/ 	.byte	0x06
	.zero		1


	//   ....[11]....
        /*0fec*/ 	.word	0x00000600
        /*0ff0*/ 	.word	0x000000ff
        /*0ff4*/ 	.word	0x0002d880
        /*0ff8*/ 	.short	0x0100
        /*0ffa*/ 	.byte	0x06
	.zero		1


	//   ....[12]....
        /*0ffc*/ 	.word	0x00000610
        /*1000*/ 	.word	0x000000ff
        /*1004*/ 	.word	0x0002d878
        /*1008*/ 	.short	0x0100
        /*100a*/ 	.byte	0x06
	.zero		1


	//   ....[13]....
        /*100c*/ 	.word	0x00000620
        /*1010*/ 	.word	0x000000ff
        /*1014*/ 	.word	0x0002d888
        /*1018*/ 	.short	0x0100
        /*101a*/ 	.byte	0x06
	.zero		1


	//   ....[14]....
        /*101c*/ 	.word	0x00000750
        /*1020*/ 	.word	0x000000ff
        /*1024*/ 	.word	0x0002d890
        /*1028*/ 	.short	0x0100
        /*102a*/ 	.byte	0x08
	.zero		1


	//   ....[15]....
        /*102c*/ 	.word	0x00000760
        /*1030*/ 	.word	0x000000ff
        /*1034*/ 	.word	0x0002d8a0
        /*1038*/ 	.short	0x0100
        /*103a*/ 	.byte	0x08
	.zero		1


	//   ....[16]....
        /*103c*/ 	.word	0x00000770
        /*1040*/ 	.word	0x000000ff
        /*1044*/ 	.word	0x0002d898
        /*1048*/ 	.short	0x0100
        /*104a*/ 	.byte	0x08
	.zero		1


	//   ....[17]....
        /*104c*/ 	.word	0x00000780
        /*1050*/ 	.word	0x000000ff
        /*1054*/ 	.word	0x0002d8a8
        /*1058*/ 	.short	0x0100
        /*105a*/ 	.byte	0x08
	.zero		1


	//   ....[18]....
        /*105c*/ 	.word	0x000008b0
        /*1060*/ 	.word	0x000000ff
        /*1064*/ 	.word	0x0002d8b0
        /*1068*/ 	.short	0x0100
        /*106a*/ 	.byte	0x08
	.zero		1


	//   ....[19]....
        /*106c*/ 	.word	0x000008c0
        /*1070*/ 	.word	0x000000ff
        /*1074*/ 	.word	0x0002d8c0
        /*1078*/ 	.short	0x0100
        /*107a*/ 	.byte	0x08
	.zero		1


	//   ....[20]....
        /*107c*/ 	.word	0x000008d0
        /*1080*/ 	.word	0x000000ff
        /*1084*/ 	.word	0x0002d8b8
        /*1088*/ 	.short	0x0100
        /*108a*/ 	.byte	0x08
	.zero		1


	//   ....[21]....
        /*108c*/ 	.word	0x000008e0
        /*1090*/ 	.word	0x000000ff
        /*1094*/ 	.word	0x0002d8c8
        /*1098*/ 	.short	0x0100
        /*109a*/ 	.byte	0x08
	.zero		1


	//   ....[22]....
        /*109c*/ 	.word	0x00003900
        /*10a0*/ 	.word	0x00000022
        /*10a4*/ 	.word	0x0002d890
        /*10a8*/ 	.short	0x010a
        /*10aa*/ 	.byte	0x3f
	.zero		1


	//   ....[23]....
        /*10ac*/ 	.word	0x00005610
        /*10b0*/ 	.word	0x00000022
        /*10b4*/ 	.word	0x0002d890
        /*10b8*/ 	.short	0x010a
        /*10ba*/ 	.byte	0x3f
	.zero		1


	//   ....[24]....
        /*10bc*/ 	.word	0x00006fa0
        /*10c0*/ 	.word	0x00000022
        /*10c4*/ 	.word	0x0002d890
        /*10c8*/ 	.short	0x010a
        /*10ca*/ 	.byte	0x3f
	.zero		1


	//   ....[25]....
        /*10cc*/ 	.word	0x00007510
        /*10d0*/ 	.word	0x0000000b
        /*10d4*/ 	.word	0x00000000
        /*10d8*/ 	.short	0x0101
        /*10da*/ 	.byte	0x3f
	.zero		1


	//   ....[26]....
        /*10dc*/ 	.word	0x00007550
        /*10e0*/ 	.word	0x00000022
        /*10e4*/ 	.word	0x0002d8b0
        /*10e8*/ 	.short	0x010a
        /*10ea*/ 	.byte	0x3f
	.zero		1


	//   ....[27]....
        /*10ec*/ 	.word	0x00007a80
        /*10f0*/ 	.word	0x00000022
        /*10f4*/ 	.word	0x00000000
        /*10f8*/ 	.short	0x0101
        /*10fa*/ 	.byte	0x3f
	.zero		1


	//   ....[28]....
        /*10fc*/ 	.word	0x000086f0
        /*1100*/ 	.word	0x00000002
        /*1104*/ 	.word	0x0002d800
        /*1108*/ 	.short	0x010a
        /*110a*/ 	.byte	0x3f
	.zero		1


	//   ....[29]....
        /*110c*/ 	.word	0x00008740
        /*1110*/ 	.word	0x00000002
        /*1114*/ 	.word	0x0002d800
        /*1118*/ 	.short	0x010a
        /*111a*/ 	.byte	0x3f
	.zero		1


	//   ....[30]....
        /*111c*/ 	.word	0x000093a0
        /*1120*/ 	.word	0x00000002
        /*1124*/ 	.word	0x0002d800
        /*1128*/ 	.short	0x010a
        /*112a*/ 	.byte	0x3f
	.zero		1


	//   ....[31]....
        /*112c*/ 	.word	0x0000b200
        /*1130*/ 	.word	0x00000002
        /*1134*/ 	.word	0x0002d800
        /*1138*/ 	.short	0x010a
        /*113a*/ 	.byte	0x3f
	.zero		1


	//   ....[32]....
        /*113c*/ 	.word	0x0000ca70
        /*1140*/ 	.word	0x00000000
        /*1144*/ 	.word	0x0002d830
        /*1148*/ 	.short	0x010a
        /*114a*/ 	.byte	0x3f
	.zero		1


	//   ....[33]....
        /*114c*/ 	.word	0x0000cb20
        /*1150*/ 	.word	0x00000000
        /*1154*/ 	.word	0x0002d830
        /*1158*/ 	.short	0x010a
        /*115a*/ 	.byte	0x3f
	.zero		1


	//   ....[34]....
        /*115c*/ 	.word	0x0000d150
        /*1160*/ 	.word	0x00000000
        /*1164*/ 	.word	0x00000000
        /*1168*/ 	.short	0x0101
        /*116a*/ 	.byte	0x3f
	.zero		1


	//   ....[35]....
        /*116c*/ 	.word	0x000100d0
        /*1170*/ 	.word	0x00000009
        /*1174*/ 	.word	0x0002d830
        /*1178*/ 	.short	0x010a
        /*117a*/ 	.byte	0x3f
	.zero		1


	//   ....[36]....
        /*117c*/ 	.word	0x00010120
        /*1180*/ 	.word	0x00000009
        /*1184*/ 	.word	0x0002d830
        /*1188*/ 	.short	0x010a
        /*118a*/ 	.byte	0x3f
	.zero		1


	//   ....[37]....
        /*118c*/ 	.word	0x00010550
        /*1190*/ 	.word	0x00000009
        /*1194*/ 	.word	0x0002d850
        /*1198*/ 	.short	0x010a
        /*119a*/ 	.byte	0x3f
	.zero		1


	//   ....[38]....
        /*119c*/ 	.word	0x00010590
        /*11a0*/ 	.word	0x00000009
        /*11a4*/ 	.word	0x0002d850
        /*11a8*/ 	.short	0x010a
        /*11aa*/ 	.byte	0x3f
	.zero		1


	//   ....[39]....
        /*11ac*/ 	.word	0x00010c00
        /*11b0*/ 	.word	0x00000008
        /*11b4*/ 	.word	0x00000000
        /*11b8*/ 	.short	0x0101
        /*11ba*/ 	.byte	0x3f
	.zero		1


	//   ....[40]....
        /*11bc*/ 	.word	0x00012f90
        /*11c0*/ 	.word	0x00000011
        /*11c4*/ 	.word	0x00000000
        /*11c8*/ 	.short	0x0101
        /*11ca*/ 	.byte	0x3f
	.zero		1


	//   ....[41]....
        /*11cc*/ 	.word	0x000139b0
        /*11d0*/ 	.word	0x00000003
        /*11d4*/ 	.word	0x0002d830
        /*11d8*/ 	.short	0x010a
        /*11da*/ 	.byte	0x3f
	.zero		1


	//   ....[42]....
        /*11dc*/ 	.word	0x00013a00
        /*11e0*/ 	.word	0x00000003
        /*11e4*/ 	.word	0x0002d830
        /*11e8*/ 	.short	0x010a
        /*11ea*/ 	.byte	0x3f
	.zero		1


	//   ....[43]....
        /*11ec*/ 	.word	0x00013e60
        /*11f0*/ 	.word	0x00000003
        /*11f4*/ 	.word	0x0002d850
        /*11f8*/ 	.short	0x010a
        /*11fa*/ 	.byte	0x3f
	.zero		1


	//   ....[44]....
        /*11fc*/ 	.word	0x00013ea0
        /*1200*/ 	.word	0x00000003
        /*1204*/ 	.word	0x0002d850
        /*1208*/ 	.short	0x010a
        /*120a*/ 	.byte	0x3f
	.zero		1


	//   ....[45]....
        /*120c*/ 	.word	0x00014510
        /*1210*/ 	.word	0x00000000
        /*1214*/ 	.word	0x00000000
        /*1218*/ 	.short	0x0101
        /*121a*/ 	.byte	0x3f
	.zero		1


	//   ....[46]....
        /*121c*/ 	.word	0x000156e0
        /*1220*/ 	.word	0x00000006
        /*1224*/ 	.word	0x00000000
        /*1228*/ 	.short	0x0101
        /*122a*/ 	.byte	0x3f
	.zero		1


	//   ....[47]....
        /*122c*/ 	.word	0x00015e70
        /*1230*/ 	.word	0x00000003
        /*1234*/ 	.word	0x0002d830
        /*1238*/ 	.short	0x010a
        /*123a*/ 	.byte	0x3f
	.zero		1


	//   ....[48]....
        /*123c*/ 	.word	0x00015ec0
        /*1240*/ 	.word	0x00000003
        /*1244*/ 	.word	0x0002d830
        /*1248*/ 	.short	0x010a
        /*124a*/ 	.byte	0x3f
	.zero		1


	//   ....[49]....
        /*124c*/ 	.word	0x00016320
        /*1250*/ 	.word	0x00000003
        /*1254*/ 	.word	0x0002d850
        /*1258*/ 	.short	0x010a
        /*125a*/ 	.byte	0x3f
	.zero		1


	//   ....[50]....
        /*125c*/ 	.word	0x00016360
        /*1260*/ 	.word	0x00000003
        /*1264*/ 	.word	0x0002d850
        /*1268*/ 	.short	0x010a
        /*126a*/ 	.byte	0x3f
	.zero		1


	//   ....[51]....
        /*126c*/ 	.word	0x00016a80
        /*1270*/ 	.word	0x00000000
        /*1274*/ 	.word	0x00000000
        /*1278*/ 	.short	0x0101
        /*127a*/ 	.byte	0x3f
	.zero		1


	//   ....[52]....
        /*127c*/ 	.word	0x00018cc0
        /*1280*/ 	.word	0x00000008
        /*1284*/ 	.word	0x00000000
        /*1288*/ 	.short	0x0101
        /*128a*/ 	.byte	0x3f
	.zero		1


	//   ....[53]....
        /*128c*/ 	.word	0x00019360
        /*1290*/ 	.word	0x0000000e
        /*1294*/ 	.word	0x0002d850
        /*1298*/ 	.short	0x010a
        /*129a*/ 	.byte	0x3f
	.zero		1


	//   ....[54]....
        /*129c*/ 	.word	0x00019410
        /*12a0*/ 	.word	0x0000000e
        /*12a4*/ 	.word	0x0002d850
        /*12a8*/ 	.short	0x010a
        /*12aa*/ 	.byte	0x3f
	.zero		1


	//   ....[55]....
        /*12ac*/ 	.word	0x00019c10
        /*12b0*/ 	.word	0x0000000e
        /*12b4*/ 	.word	0x00000000
        /*12b8*/ 	.short	0x0101
        /*12ba*/ 	.byte	0x3f
	.zero		1


	//   ....[56]....
        /*12bc*/ 	.word	0x0001afb0
        /*12c0*/ 	.word	0x00000000
        /*12c4*/ 	.word	0x00000000
        /*12c8*/ 	.short	0x0101
        /*12ca*/ 	.byte	0x3f
	.zero		1


	//   ....[57]....
        /*12cc*/ 	.word	0x0001b370
        /*12d0*/ 	.word	0x0000000a
        /*12d4*/ 	.word	0x00000000
        /*12d8*/ 	.short	0x0101
        /*12da*/ 	.byte	0x3f
	.zero		1


	//   ....[58]....
        /*12dc*/ 	.word	0x0001ec00
        /*12e0*/ 	.word	0x00000012
        /*12e4*/ 	.word	0x0002d820
        /*12e8*/ 	.short	0x010a
        /*12ea*/ 	.byte	0x3f
	.zero		1


	//   ....[59]....
        /*12ec*/ 	.word	0x0001ecc0
        /*12f0*/ 	.word	0x0000000a
        /*12f4*/ 	.word	0x0002d8a0
        /*12f8*/ 	.short	0x010a
        /*12fa*/ 	.byte	0x3f
	.zero		1


	//   ....[60]....
        /*12fc*/ 	.word	0x0001f0f0
        /*1300*/ 	.word	0x0000000a
        /*1304*/ 	.word	0x0002d8c0
        /*1308*/ 	.short	0x010a
        /*130a*/ 	.byte	0x3f
	.zero		1


	//   ....[61]....
        /*130c*/ 	.word	0x0001f650
        /*1310*/ 	.word	0x00000009
        /*1314*/ 	.word	0x0002d8a0
        /*1318*/ 	.short	0x010a
        /*131a*/ 	.byte	0x3f
	.zero		1


	//   ....[62]....
        /*131c*/ 	.word	0x0001fa70
        /*1320*/ 	.word	0x00000009
        /*1324*/ 	.word	0x0002d8c0
        /*1328*/ 	.short	0x010a
        /*132a*/ 	.byte	0x3f
	.zero		1


	//   ....[63]....
        /*132c*/ 	.word	0x00021010
        /*1330*/ 	.word	0x00000002
        /*1334*/ 	.word	0x0002d840
        /*1338*/ 	.short	0x010a
        /*133a*/ 	.byte	0x3f
	.zero		1


	//   ....[64]....
        /*133c*/ 	.word	0x00021550
        /*1340*/ 	.word	0x00000002
        /*1344*/ 	.word	0x0002d830
        /*1348*/ 	.short	0x0107
        /*134a*/ 	.byte	0x3f
	.zero		1


	//   ....[65]....
        /*134c*/ 	.word	0x00021620
        /*1350*/ 	.word	0x00000002
        /*1354*/ 	.word	0x0002d830
        /*1358*/ 	.short	0x0101
        /*135a*/ 	.byte	0x3f
	.zero		1


	//   ....[66]....
        /*135c*/ 	.word	0x00022230
        /*1360*/ 	.word	0x00000012
        /*1364*/ 	.word	0x0002d800
        /*1368*/ 	.short	0x0107
        /*136a*/ 	.byte	0x3f
	.zero		1


	//   ....[67]....
        /*136c*/ 	.word	0x00022320
        /*1370*/ 	.word	0x00000012
        /*1374*/ 	.word	0x0002d800
        /*1378*/ 	.short	0x0101
        /*137a*/ 	.byte	0x3f
	.zero		1


	//   ....[68]....
        /*137c*/ 	.word	0x00022340
        /*1380*/ 	.word	0x00000012
        /*1384*/ 	.word	0x0002d820
        /*1388*/ 	.short	0x010a
        /*138a*/ 	.byte	0x3f
	.zero		1


	//   ....[69]....
        /*138c*/ 	.word	0x00022760
        /*1390*/ 	.word	0x00000005
        /*1394*/ 	.word	0x0002d840
        /*1398*/ 	.short	0x010a
        /*139a*/ 	.byte	0x3f
	.zero		1


	//   ....[70]....
        /*139c*/ 	.word	0x00022b70
        /*13a0*/ 	.word	0x00000005
        /*13a4*/ 	.word	0x0002d830
        /*13a8*/ 	.short	0x0107
        /*13aa*/ 	.byte	0x3f
	.zero		1


	//   ....[71]....
        /*13ac*/ 	.word	0x00022c30
        /*13b0*/ 	.word	0x00000005
        /*13b4*/ 	.word	0x0002d830
        /*13b8*/ 	.short	0x0101
        /*13ba*/ 	.byte	0x3f
	.zero		1


	//   ....[72]....
        /*13bc*/ 	.word	0x00022c90
        /*13c0*/ 	.word	0x00000005
        /*13c4*/ 	.word	0x0002d860
        /*13c8*/ 	.short	0x010a
        /*13ca*/ 	.byte	0x3f
	.zero		1


	//   ....[73]....
        /*13cc*/ 	.word	0x00023140
        /*13d0*/ 	.word	0x00000005
        /*13d4*/ 	.word	0x0002d850
        /*13d8*/ 	.short	0x0107
        /*13da*/ 	.byte	0x3f
	.zero		1


	//   ....[74]....
        /*13dc*/ 	.word	0x00023230
        /*13e0*/ 	.word	0x00000005
        /*13e4*/ 	.word	0x0002d850
        /*13e8*/ 	.short	0x0101
        /*13ea*/ 	.byte	0x3f
	.zero		1


	//   ....[75]....
        /*13ec*/ 	.word	0x00023460
        /*13f0*/ 	.word	0x00000000
        /*13f4*/ 	.word	0x0002d860
        /*13f8*/ 	.short	0x010a
        /*13fa*/ 	.byte	0x3f
	.zero		1


	//   ....[76]....
        /*13fc*/ 	.word	0x00023890
        /*1400*/ 	.word	0x00000000
        /*1404*/ 	.word	0x0002d850
        /*1408*/ 	.short	0x0107
        /*140a*/ 	.byte	0x3f
	.zero		1


	//   ....[77]....
        /*140c*/ 	.word	0x00023970
        /*1410*/ 	.word	0x00000000
        /*1414*/ 	.word	0x0002d850
        /*1418*/ 	.short	0x0101
        /*141a*/ 	.byte	0x3f
	.zero		1


	//   ....[78]....
        /*141c*/ 	.word	0x00024ad0
        /*1420*/ 	.word	0x00000005
        /*1424*/ 	.word	0x0002d820
        /*1428*/ 	.short	0x010a
        /*142a*/ 	.byte	0x3f
	.zero		1


	//   ....[79]....
        /*142c*/ 	.word	0x00024c70
        /*1430*/ 	.word	0x00000003
        /*1434*/ 	.word	0x0002d840
        /*1438*/ 	.short	0x010a
        /*143a*/ 	.byte	0x3f
	.zero		1


	//   ....[80]....
        /*143c*/ 	.word	0x00024d00
        /*1440*/ 	.word	0x00000005
        /*1444*/ 	.word	0x0002d840
        /*1448*/ 	.short	0x010a
        /*144a*/ 	.byte	0x3f
	.zero		1


	//   ....[81]....
        /*144c*/ 	.word	0x00024d40
        /*1450*/ 	.word	0x00000003
        /*1454*/ 	.word	0x0002d860
        /*1458*/ 	.short	0x010a
        /*145a*/ 	.byte	0x3f
	.zero		1


	//   ....[82]....
        /*145c*/ 	.word	0x00024d80
        /*1460*/ 	.word	0x00000005
        /*1464*/ 	.word	0x0002d860
        /*1468*/ 	.short	0x010a
        /*146a*/ 	.byte	0x3f
	.zero		1


	//   ....[83]....
        /*146c*/ 	.word	0x00024de0
        /*1470*/ 	.word	0x00000022
        /*1474*/ 	.word	0x0002d890
        /*1478*/ 	.short	0x010a
        /*147a*/ 	.byte	0x3f
	.zero		1


	//   ....[84]....
        /*147c*/ 	.word	0x00024f60
        /*1480*/ 	.word	0x00000022
        /*1484*/ 	.word	0x0002d890
        /*1488*/ 	.short	0x010a
        /*148a*/ 	.byte	0x3f
	.zero		1


	//   ....[85]....
        /*148c*/ 	.word	0x000250e0
        /*1490*/ 	.word	0x00000022
        /*1494*/ 	.word	0x0002d890
        /*1498*/ 	.short	0x010a
        /*149a*/ 	.byte	0x3f
	.zero		1


	//   ....[86]....
        /*149c*/ 	.word	0x00025250
        /*14a0*/ 	.word	0x00000022
        /*14a4*/ 	.word	0x0002d8b0
        /*14a8*/ 	.short	0x010a
        /*14aa*/ 	.byte	0x3f
	.zero		1


	//   ....[87]....
        /*14ac*/ 	.word	0x00025500
        /*14b0*/ 	.word	0x00000002
        /*14b4*/ 	.word	0x0002d800
        /*14b8*/ 	.short	0x010a
        /*14ba*/ 	.byte	0x3f
	.zero		1


	//   ....[88]....
        /*14bc*/ 	.word	0x00025710
        /*14c0*/ 	.word	0x00000002
        /*14c4*/ 	.word	0x0002d800
        /*14c8*/ 	.short	0x010a
        /*14ca*/ 	.byte	0x3f
	.zero		1


	//   ....[89]....
        /*14cc*/ 	.word	0x00025760
        /*14d0*/ 	.word	0x00000000
        /*14d4*/ 	.word	0x0002d830
        /*14d8*/ 	.short	0x010a
        /*14da*/ 	.byte	0x3f
	.zero		1


	//   ....[90]....
        /*14dc*/ 	.word	0x000257b0
        /*14e0*/ 	.word	0x00000009
        /*14e4*/ 	.word	0x0002d830
        /*14e8*/ 	.short	0x010a
        /*14ea*/ 	.byte	0x3f
	.zero		1


	//   ....[91]....
        /*14ec*/ 	.word	0x00025800
        /*14f0*/ 	.word	0x00000009
        /*14f4*/ 	.word	0x0002d850
        /*14f8*/ 	.short	0x010a
        /*14fa*/ 	.byte	0x3f
	.zero		1


	//   ....[92]....
        /*14fc*/ 	.word	0x00025850
        /*1500*/ 	.word	0x00000003
        /*1504*/ 	.word	0x0002d830
        /*1508*/ 	.short	0x010a
        /*150a*/ 	.byte	0x3f
	.zero		1


	//   ....[93]....
        /*150c*/ 	.word	0x000258a0
        /*1510*/ 	.word	0x00000003
        /*1514*/ 	.word	0x0002d850
        /*1518*/ 	.short	0x010a
        /*151a*/ 	.byte	0x3f
	.zero		1


	//   ....[94]....
        /*151c*/ 	.word	0x000258f0
        /*1520*/ 	.word	0x00000003
        /*1524*/ 	.word	0x0002d830
        /*1528*/ 	.short	0x010a
        /*152a*/ 	.byte	0x3f
	.zero		1


	//   ....[95]....
        /*152c*/ 	.word	0x00025940
        /*1530*/ 	.word	0x00000003
        /*1534*/ 	.word	0x0002d850
        /*1538*/ 	.short	0x010a
        /*153a*/ 	.byte	0x3f
	.zero		1


	//   ....[96]....
        /*153c*/ 	.word	0x00025990
        /*1540*/ 	.word	0x0000000e
        /*1544*/ 	.word	0x0002d850
        /*1548*/ 	.short	0x010a
        /*154a*/ 	.byte	0x3f
	.zero		1


	//   ....[97]....
        /*154c*/ 	.word	0x00026100
        /*1550*/ 	.word	0x00000012
        /*1554*/ 	.word	0x0002d820
        /*1558*/ 	.short	0x010a
        /*155a*/ 	.byte	0x3f
	.zero		1


	//   ....[98]....
        /*155c*/ 	.word	0x00026150
        /*1560*/ 	.word	0x0000000a
        /*1564*/ 	.word	0x0002d8a0
        /*1568*/ 	.short	0x010a
        /*156a*/ 	.byte	0x3f
	.zero		1


	//   ....[99]....
        /*156c*/ 	.word	0x000261a0
        /*1570*/ 	.word	0x0000000a
        /*1574*/ 	.word	0x0002d8c0
        /*1578*/ 	.short	0x010a
        /*157a*/ 	.byte	0x3f
	.zero		1


	//   ....[100]....
        /*157c*/ 	.word	0x000261f0
        /*1580*/ 	.word	0x00000009
        /*1584*/ 	.word	0x0002d8a0
        /*1588*/ 	.short	0x010a
        /*158a*/ 	.byte	0x3f
	.zero		1


	//   ....[101]....
        /*158c*/ 	.word	0x00026240
        /*1590*/ 	.word	0x00000009
        /*1594*/ 	.word	0x0002d8c0
        /*1598*/ 	.short	0x010a
        /*159a*/ 	.byte	0x3f
	.zero		1


	//   ....[102]....
        /*159c*/ 	.word	0x00026360
        /*15a0*/ 	.word	0x00000002
        /*15a4*/ 	.word	0x0002d840
        /*15a8*/ 	.short	0x010a
        /*15aa*/ 	.byte	0x3f
	.zero		1


	//   ....[103]....
        /*15ac*/ 	.word	0x00027190
        /*15b0*/ 	.word	0x00000012
        /*15b4*/ 	.word	0x0002d820
        /*15b8*/ 	.short	0x010a
        /*15ba*/ 	.byte	0x3f
	.zero		1


	//   ....[104]....
        /*15bc*/ 	.word	0x000271e0
        /*15c0*/ 	.word	0x00000005
        /*15c4*/ 	.word	0x0002d840
        /*15c8*/ 	.short	0x010a
        /*15ca*/ 	.byte	0x3f
	.zero		1


	//   ....[105]....
        /*15cc*/ 	.word	0x00027780
        /*15d0*/ 	.word	0x00000005
        /*15d4*/ 	.word	0x0002d860
        /*15d8*/ 	.short	0x010a
        /*15da*/ 	.byte	0x3f
	.zero		1


	//   ....[106]....
        /*15dc*/ 	.word	0x00027d60
        /*15e0*/ 	.word	0x00000000
        /*15e4*/ 	.word	0x0002d860
        /*15e8*/ 	.short	0x010a
        /*15ea*/ 	.byte	0x3f
	.zero		1


	//   ....[107]....
        /*15ec*/ 	.word	0x00028d50
        /*15f0*/ 	.word	0x00000005
        /*15f4*/ 	.word	0x0002d820
        /*15f8*/ 	.short	0x010a
        /*15fa*/ 	.byte	0x3f
	.zero		1


	//   ....[108]....
        /*15fc*/ 	.word	0x00028ef0
        /*1600*/ 	.word	0x00000003
        /*1604*/ 	.word	0x0002d840
        /*1608*/ 	.short	0x010a
        /*160a*/ 	.byte	0x3f
	.zero		1


	//   ....[109]....
        /*160c*/ 	.word	0x00028f40
        /*1610*/ 	.word	0x00000005
        /*1614*/ 	.word	0x0002d840
        /*1618*/ 	.short	0x010a
        /*161a*/ 	.byte	0x3f
	.zero		1


	//   ....[110]....
        /*161c*/ 	.word	0x00028f90
        /*1620*/ 	.word	0x00000003
        /*1624*/ 	.word	0x0002d860
        /*1628*/ 	.short	0x010a
        /*162a*/ 	.byte	0x3f
	.zero		1


	//----- nvinfo : EIATTR_NUM_MBARRIERS
	.align		4
.L_237:
        /*162c*/ 	.byte	0x03, 0x38
        /*162e*/ 	.short	0x0016


	//----- nvinfo : EIATTR_EXIT_INSTR_OFFSETS
	.align		4
        /*1630*/ 	.byte	0x04, 0x1c
        /*1632*/ 	.short	(.L_239 - .L_238)


	//   ....[0]....
.L_238:
        /*1634*/ 	.word	0x00024dd0


	//----- nvinfo : EIATTR_MAX_THREADS
	.align		4
.L_239:
        /*1638*/ 	.byte	0x04, 0x05
        /*163a*/ 	.short	(.L_241 - .L_240)
.L_240:
        /*163c*/ 	.word	0x00000200
        /*1640*/ 	.word	0x00000001
        /*1644*/ 	.word	0x00000001


	//----- nvinfo : EIATTR_CRS_STACK_SIZE
	.align		4
.L_241:
        /*1648*/ 	.byte	0x04, 0x1e
        /*164a*/ 	.short	(.L_243 - .L_242)
.L_242:
        /*164c*/ 	.word	0x00000000


	//----- nvinfo : EIATTR_CBANK_PARAM_SIZE
	.align		4
.L_243:
        /*1650*/ 	.byte	0x03, 0x19
        /*1652*/ 	.short	0x0af0


	//----- nvinfo : EIATTR_PARAM_CBANK
	.align		4
        /*1654*/ 	.byte	0x04, 0x0a
        /*1656*/ 	.short	(.L_245 - .L_244)
	.align		4
.L_244:
        /*1658*/ 	.word	index@(.nv.constant0._ZN7cutlass13device_kernelIN5flash11enable_sm90INS1_16FlashAttnFwdSm90INS1_25CollectiveMainloopFwdSm90ILi2EN4cute5tupleIJNS5_1CILi1EEES8_S8_EEENS6_IJNS7_ILi192EEENS7_ILi128EEENS7_ILi96EEEEEELi96ENS_10bfloat16_tEfNS_4arch4Sm90ELb0ELb1ELb0ELb1ELb1ELb1ELb0ELb0ELb1ELb1ELb1ELb0EEENS1_21CollectiveEpilogueFwdINS6_IJSA_SC_SB_EEES9_SE_SG_Li384ELb1ELb1ELb1ELb0EEENS1_36VarlenDynamicPersistentTileSchedulerILi192ELi128ELi384ELi128ELb1ELb1ELb1ELb1ELb0ELb1EEEEEEEEEvNT_6ParamsE)
        /*165c*/ 	.short	0x0210
        /*165e*/ 	.short	0x0af0


	//----- nvinfo : EIATTR_SW_WAR
	.align		4
.L_245:
        /*1660*/ 	.byte	0x04, 0x36
        /*1662*/ 	.short	(.L_247 - .L_246)
.L_246:
        /*1664*/ 	.word	0x00000008
.L_247:


//--------------------- .nv.info._ZN7cutlass13device_kernelIN5flash11enable_sm90INS1_16FlashAttnFwdSm90INS1_25CollectiveMainloopFwdSm90ILi2EN4cute5tupleIJNS5_1CILi1EEES8_S8_EEENS6_IJNS7_ILi192EEENS7_ILi128EEENS7_ILi96EEEEEELi96ENS_10bfloat16_tEfNS_4arch4Sm90ELb1ELb0ELb0ELb0ELb1ELb0ELb0ELb0ELb1ELb1ELb1ELb0EEENS1_21CollectiveEpilogueFwdINS6_IJSA_SC_SB_EEES9_SE_SG_Li384ELb0ELb1ELb1ELb0EEENS1_19SingleTileSchedulerILb0ELb1ELb1ELi192EEEEEEEEEvNT_6ParamsE --------------------------
	.section	.nv.info._ZN7cutlass13device_kernelIN5flash11enable_sm90INS1_16FlashAttnFwdSm90INS1_25CollectiveMainloopFwdSm90ILi2EN4cute5tupleIJNS5_1CILi1EEES8_S8_EEENS6_IJNS7_ILi192EEENS7_ILi128EEENS7_ILi96EEEEEELi96ENS_10bfloat16_tEfNS_4arch4Sm90ELb1ELb0ELb0ELb0ELb1ELb0ELb0ELb0ELb1ELb1ELb1ELb0EEENS1_21CollectiveEpilogueFwdINS6_IJSA_SC_SB_EEES9_SE_SG_Li384ELb0ELb1ELb1ELb0EEENS1_19SingleTileSchedulerILb0ELb1ELb1ELi192EEEEEEEEEvNT_6ParamsE,"",@"SHT_CUDA_INFO"
	.sectionflags	@""
	.align	4


	//----- nvinfo : EIATTR_CUDA_API_VERSION
	.align		4
        /*0000*/ 	.byte	0x04, 0x37
        /*0002*/ 	.short	(.L_249 - .L_248)
.L_248:
        /*0004*/ 	.word	0x00000082


	//----- nvinfo : EIATTR_KPARAM_INFO
	.align		4
.L_249:
        /*0008*/ 	.byte	0x04, 0x17
        /*000a*/ 	.short	(.L_251 - .L_250)
.L_250:
        /*000c*/ 	.word	0x00000000
        /*0010*/ 	.short	0x0000
        /*0012*/ 	.short	0x0070
        /*0014*/ 	.byte	0x00, 0xf0, 0x01, 0x28


	//----- nvinfo : EIATTR_SPARSE_MMA_MASK
	.align		4
.L_251:
        /*0018*/ 	.byte	0x03, 0x50
        /*001a*/ 	.short	0x0000


	//----- nvinfo : EIATTR_MAXREG_COUNT
	.align		4
        /*001c*/ 	.byte	0x03, 0x1b
        /*001e*/ 	.short	0x0080


	//----- nvinfo : EIATTR_NUM_BARRIERS
	.align		4
        /*0020*/ 	.byte	0x02, 0x4c
        /*0022*/ 	.byte	0x10
	.zero		1


	//----- nvinfo : EIATTR_EXTERNS
	.align		4
        /*0024*/ 	.byte	0x04, 0x0f
        /*0026*/ 	.short	(.L_253 - .L_252)


	//   ....[0]....
	.align		4
.L_252:
        /*0028*/ 	.word	index@(__assertfail)


	//----- nvinfo : EIATTR_ANNOTATIONS
	.align		4
.L_253:
        /*002c*/ 	.byte	0x04, 0x55
        /*002e*/ 	.short	(.L_255 - .L_254)


	//   ....[0]....
.L_254:
        /*0030*/ 	.word	0x00000001
        /*0034*/ 	.byte	0xb0, 0x08, 0x00, 0x00, 0x01, 0x00, 0x00, 0x00, 0x10, 0x0a, 0x00, 0x00, 0x01, 0x00, 0x00, 0x00
        /*0044*/ 	.byte	0x20, 0x14, 0x00, 0x00, 0x01, 0x00, 0x00, 0x00, 0x70, 0x93, 0x00, 0x00, 0x01, 0x00, 0x00, 0x00
        /*0054*/ 	.byte	0x80, 0xa6, 0x00, 0x00, 0x01, 0x00, 0x00, 0x00, 0x70, 0xb6, 0x00, 0x00, 0x01, 0x00, 0x00, 0x00
        /*0064*/ 	.byte	0x90, 0xb6, 0x00, 0x00, 0x01, 0x00, 0x00, 0x00, 0xf0, 0xb7, 0x00, 0x00, 0x01, 0x00, 0x00, 0x00
        /*0074*/ 	.byte	0x60, 0xce, 0x00, 0x00, 0x01, 0x00, 0x00, 0x00, 0x80, 0xce, 0x00, 0x00, 0x01, 0x00, 0x00, 0x00
        /*0084*/ 	.byte	0xa0, 0xe2, 0x00, 0x00


	//----- nvinfo : EIATTR_MERCURY_ISA_VERSION
	.align		4
.L_255:
        /*0088*/ 	.byte	0x03, 0x5f
        /*008a*/ 	.short	0x0101


	//----- nvinfo : EIATTR_INT_WARP_WIDE_INSTR_OFFSETS
	.align		4
        /*008c*/ 	.byte	0x04, 0x31
        /*008e*/ 	.short	(.L_257 - .L_256)


	//   ....[0]....
.L_256:
        /*0090*/ 	.word	0x000000c0


	//   ....[1]....
        /*0094*/ 	.word	0x000000d0


	//   ....[2]....
        /*0098*/ 	.word	0x00000170


	//----- nvinfo : EIATTR_COOP_GROUP_MASK_REGIDS
	.align		4
.L_257:
        /*009c*/ 	.byte	0x04, 0x29
        /*009e*/ 	.short	(.L_259 - .L_258)


	//   ....[0]....
.L_258:
        /*00a0*/ 	.word	0xffffffff


	//   ....[1]....
        /*00a4*/ 	.word	0xffffffff


	//   ....[2]....
        /*00a8*/ 	.word	0xffffffff


	//   ....[3]....
        /*00ac*/ 	.word	0xffffffff


	//   ....[4]....
        /*00b0*/ 	.word	0xffffffff


	//   ....[5]....
        /*00b4*/ 	.word	0xffffffff


	//   ....[6]....
        /*00b8*/ 	.word	0xffffffff


	//   ....[7]....
        /*00bc*/ 	.word	0xffffffff


	//   ....[8]....
        /*00c0*/ 	.word	0xffffffff


	//   ....[9]....
        /*00c4*/ 	.word	0xffffffff


	//   ....[10]....
        /*00c8*/ 	.word	0xffffffff


	//   ....[11]....
        /*00cc*/ 	.word	0xffffffff


	//   ....[12]....
        /*00d0*/ 	.word	0xffffffff


	//   ....[13]....
        /*00d4*/ 	.word	0xffffffff


	//   ....[14]....
        /*00d8*/ 	.word	0xffffffff


	//   ....[15]....
        /*00dc*/ 	.word	0xffffffff


	//   ....[16]....
        /*00e0*/ 	.word	0xffffffff


	//   ....[17]....
        /*00e4*/ 	.word	0xffffffff


	//   ....[18]....
        /*00e8*/ 	.word	0xffffffff


	//   ....[19]....
        /*00ec*/ 	.word	0xffffffff


	//   ....[20]....
        /*00f0*/ 	.word	0xffffffff


	//   ....[21]....
        /*00f4*/ 	.word	0xffffffff


	//   ....[22]....
        /*00f8*/ 	.word	0xffffffff


	//   ....[23]....
        /*00fc*/ 	.word	0xffffffff


	//   ....[24]....
        /*0100*/ 	.word	0xffffffff


	//   ....[25]....
        /*0104*/ 	.word	0xffffffff


	//   ....[26]....
        /*0108*/ 	.word	0xffffffff


	//   ....[27]....
        /*010c*/ 	.word	0xffffffff


	//   ....[28]....
        /*0110*/ 	.word	0xffffffff


	//   ....[29]....
        /*0114*/ 	.word	0xffffffff


	//   ....[30]....
        /*0118*/ 	.word	0xffffffff


	//   ....[31]....
        /*011c*/ 	.word	0xffffffff


	//   ....[32]....
        /*0120*/ 	.word	0xffffffff


	//   ....[33]....
        /*0124*/ 	.word	0xffffffff


	//   ....[34]....
        /*0128*/ 	.word	0xffffffff


	//   ....[35]....
        /*012c*/ 	.word	0xffffffff


	//   ....[36]....
        /*0130*/ 	.word	0xffffffff


	//   ....[37]....
        /*0134*/ 	.word	0xffffffff


	//   ....[38]....
        /*0138*/ 	.word	0xffffffff


	//   ....[39]....
        /*013c*/ 	.word	0xffffffff


	//   ....[40]....
        /*0140*/ 	.word	0xffffffff


	//   ....[41]....
        /*0144*/ 	.word	0xffffffff


	//   ....[42]....
        /*0148*/ 	.word	0xffffffff


	//   ....[43]....
        /*014c*/ 	.word	0xffffffff


	//   ....[44]....
        /*0150*/ 	.word	0xffffffff


	//   ....[45]....
        /*0154*/ 	.word	0xffffffff


	//   ....[46]....
        /*0158*/ 	.word	0xffffffff


	//   ....[47]....
        /*015c*/ 	.word	0xffffffff


	//   ....[48]....
        /*0160*/ 	.word	0xffffffff


	//   ....[49]....
        /*0164*/ 	.word	0xffffffff


	//   ....[50]....
        /*0168*/ 	.word	0xffffffff


	//   ....[51]....
        /*016c*/ 	.word	0xffffffff


	//   ....[52]....
        /*0170*/ 	.word	0xffffffff


	//   ....[53]....
        /*0174*/ 	.word	0xffffffff


	//   ....[54]....
        /*0178*/ 	.word	0xffffffff


	//   ....[55]....
        /*017c*/ 	.word	0xffffffff


	//   ....[56]....
        /*0180*/ 	.word	0xffffffff


	//   ....[57]....
        /*0184*/ 	.word	0xffffffff


	//   ....[58]....
        /*0188*/ 	.word	0xffffffff


	//   ....[59]....
        /*018c*/ 	.word	0xffffffff


	//   ....[60]....
        /*0190*/ 	.word	0xffffffff


	//   ....[61]....
        /*0194*/ 	.word	0xffffffff


	//   ....[62]....
        /*0198*/ 	.word	0xffffffff


	//   ....[63]....
        /*019c*/ 	.word	0xffffffff


	//   ....[64]....
        /*01a0*/ 	.word	0xffffffff


	//   ....[65]....
        /*01a4*/ 	.word	0xffffffff


	//   ....[66]....
        /*01a8*/ 	.word	0xffffffff


	//   ....[67]....
        /*01ac*/ 	.word	0xffffffff


	//   ....[68]....
        /*01b0*/ 	.word	0xffffffff


	//   ....[69]....
        /*01b4*/ 	.word	0xffffffff


	//   ....[70]....
        /*01b8*/ 	.word	0xffffffff


	//   ....[71]....
        /*01bc*/ 	.word	0xffffffff


	//   ....[72]....
        /*01c0*/ 	.word	0xffffffff


	//   ....[73]....
        /*01c4*/ 	.word	0xffffffff


	//   ....[74]....
        /*01c8*/ 	.word	0xffffffff


	//   ....[75]....
        /*01cc*/ 	.word	0xffffffff


	//   ....[76]....
        /*01d0*/ 	.word	0xffffffff


	//   ....[77]....
        /*01d4*/ 	.word	0xffffffff


	//   ....[78]....
        /*01d8*/ 	.word	0xffffffff


	//   ....[79]....
        /*01dc*/ 	.word	0xffffffff


	//   ....[80]....
        /*01e0*/ 	.word	0xffffffff


	//   ....[81]....
        /*01e4*/ 	.word	0xffffffff


	//   ....[82]....
        /*01e8*/ 	.word	0xffffffff


	//   ....[83]....
        /*01ec*/ 	.word	0xffffffff


	//   ....[84]....
        /*01f0*/ 	.word	0x0500000f


	//   ....[85]....
        /*01f4*/ 	.word	0x0500000f


	//   ....[86]....
        /*01f8*/ 	.word	0x0500000f


	//   ....[87]....
        /*01fc*/ 	.word	0x0500000f


	//   ....[88]....
        /*0200*/ 	.word	0x0500000f


	//   ....[89]....
        /*0204*/ 	.word	0x0500000f


	//   ....[90]....
        /*0208*/ 	.word	0x0500000f


	//   ....[91]....
        /*020c*/ 	.word	0x0500000f


	//   ....[92]....
        /*0210*/ 	.word	0x0500000f


	//   ....[93]....
        /*0214*/ 	.word	0x0500000f


	//   ....[94]....
        /*0218*/ 	.word	0x0500000f


	//   ....[95]....
        /*021c*/ 	.word	0x0500000f


	//   ....[96]....
        /*0220*/ 	.word	0x0500000f


	//   ....[97]....
        /*0224*/ 	.word	0x0500000f


	//   ....[98]....
        /*0228*/ 	.word	0x0500000f


	//   ....[99]....
        /*022c*/ 	.word	0x0500000f


	//   ....[100]....
        /*0230*/ 	.word	0x0500000f


	//   ....[101]....
        /*0234*/ 	.word	0x0500000f


	//   ....[102]....
        /*0238*/ 	.word	0x0500000f


	//   ....[103]....
        /*023c*/ 	.word	0x0500000f


	//   ....[104]....
        /*0240*/ 	.word	0x0500000f


	//   ....[105]....
        /*0244*/ 	.word	0x0500000f


	//   ....[106]....
        /*0248*/ 	.word	0x0500000f


	//   ....[107]....
        /*024c*/ 	.word	0x0500000f


	//   ....[108]....
        /*0250*/ 	.word	0x0500000f


	//   ....[109]....
        /*0254*/ 	.word	0x0500000f


	//   ....[110]....
        /*0258*/ 	.word	0x0500000f


	//   ....[111]....
        /*025c*/ 	.word	0x0500000f


	//   ....[112]....
        /*0260*/ 	.word	0x0500000f


	//   ....[113]....
        /*0264*/ 	.word	0x0500000f


	//   ....[114]....
        /*0268*/ 	.word	0x0500000f


	//   ....[115]....
        /*026c*/ 	.word	0x0500000f


	//   ....[116]....
        /*0270*/ 	.word	0x0500000f


	//   ....[117]....
        /*0274*/ 	.word	0x0500000f


	//   ....[118]....
        /*0278*/ 	.word	0x0500000f


	//   ....[119]....
        /*027c*/ 	.word	0x0500000f


	//   ....[120]....
        /*0280*/ 	.word	0x0500000f


	//   ....[121]....
        /*0284*/ 	.word	0x0500000f


	//   ....[122]....
        /*0288*/ 	.word	0x0500000f


	//   ....[123]....
        /*028c*/ 	.word	0x0500000f


	//   ....[124]....
        /*0290*/ 	.word	0x0500000f


	//   ....[125]....
        /*0294*/ 	.word	0x0500000f


	//   ....[126]....
        /*0298*/ 	.word	0x0500000f


	//   ....[127]....
        /*029c*/ 	.word	0x0500000f


	//   ....[128]....
        /*02a0*/ 	.word	0x0500000f


	//   ....[129]....
        /*02a4*/ 	.word	0x0500000f


	//----- nvinfo : EIATTR_COOP_GROUP_INSTR_OFFSETS
	.align		4
.L_259:
        /*02a8*/ 	.byte	0x04, 0x28
        /*02aa*/ 	.short	(.L_261 - .L_260)


	//   ....[0]....
.L_260:
        /*02ac*/ 	.word	0x00000080


	//   ....[1]....
        /*02b0*/ 	.word	0x00000090


	//   ....[2]....
        /*02b4*/ 	.word	0x000002d0


	//   ....[3]....
        /*02b8*/ 	.word	0x00000430


	//   ....[4]....
        /*02bc*/ 	.word	0x00000550


	//   ....[5]....
        /*02c0*/ 	.word	0x000006b0


	//   ....[6]....
        /*02c4*/ 	.word	0x00001150


	//   ....[7]....
        /*02c8*/ 	.word	0x00001cc0


	//   ....[8]....
        /*02cc*/ 	.word	0x00001d00


	//   ....[9]....
        /*02d0*/ 	.word	0x000024a0


	//   ....[10]....
        /*02d4*/ 	.word	0x000024c0


	//   ....[11]....
        /*02d8*/ 	.word	0x00002ed0


	//   ....[12]....
        /*02dc*/ 	.word	0x00002f30


	//   ....[13]....
        /*02e0*/ 	.word	0x00003be0


	//   ....[14]....
        /*02e4*/ 	.word	0x00004670


	//   ....[15]....
        /*02e8*/ 	.word	0x000046d0


	//   ....[16]....
        /*02ec*/ 	.word	0x00004d40


	//   ....[17]....
        /*02f0*/ 	.word	0x00004e40


	//   ....[18]....
        /*02f4*/ 	.word	0x00005650


	//   ....[19]....
        /*02f8*/ 	.word	0x000056b0


	//   ....[20]....
        /*02fc*/ 	.word	0x00006760


	//   ....[21]....
        /*0300*/ 	.word	0x00007530


	//   ....[22]....
        /*0304*/ 	.word	0x00007540


	//   ....[23]....
        /*0308*/ 	.word	0x000075a0


	//   ....[24]....
        /*030c*/ 	.word	0x000075c0


	//   ....[25]....
        /*0310*/ 	.word	0x00008960


	//   ....[26]....
        /*0314*/ 	.word	0x00008aa0


	//   ....[27]....
        /*0318*/ 	.word	0x00008ad0


	//   ....[28]....
        /*031c*/ 	.word	0x00008b80


	//   ....[29]....
        /*0320*/ 	.word	0x00008bc0


	//   ....[30]....
        /*0324*/ 	.word	0x00009b30


	//   ....[31]....
        /*0328*/ 	.word	0x00009b70


	//   ....[32]....
        /*032c*/ 	.word	0x00009bb0


	//   ....[33]....
        /*0330*/ 	.word	0x00009bf0


	//   ....[34]....
        /*0334*/ 	.word	0x00009c10


	//   ....[35]....
        /*0338*/ 	.word	0x00009c40


	//   ....[36]....
        /*033c*/ 	.word	0x0000a110


	//   ....[37]....
        /*0340*/ 	.word	0x0000a120


	//   ....[38]....
        /*0344*/ 	.word	0x0000a9f0


	//   ....[39]....
        /*0348*/ 	.word	0x0000bd20


	//   ....[40]....
        /*034c*/ 	.word	0x0000bd30


	//   ....[41]....
        /*0350*/ 	.word	0x0000bd40


	//   ....[42]....
        /*0354*/ 	.word	0x0000bd50


	//   ....[43]....
        /*0358*/ 	.word	0x0000bd70


	//   ....[44]....
        /*035c*/ 	.word	0x0000bda0


	//   ....[45]....
        /*0360*/ 	.word	0x0000bdd0


	//   ....[46]....
        /*0364*/ 	.word	0x0000be00


	//   ....[47]....
        /*0368*/ 	.word	0x0000c740


	//   ....[48]....
        /*036c*/ 	.word	0x0000c760


	//   ....[49]....
        /*0370*/ 	.word	0x0000c770


	//   ....[50]....
        /*0374*/ 	.word	0x0000c7f0


	//   ....[51]....
        /*0378*/ 	.word	0x0000c890


	//   ....[52]....
        /*037c*/ 	.word	0x0000c8a0


	//   ....[53]....
        /*0380*/ 	.word	0x0000c940


	//   ....[54]....
        /*0384*/ 	.word	0x0000c970


	//   ....[55]....
        /*0388*/ 	.word	0x0000c9d0


	//   ....[56]....
        /*038c*/ 	.word	0x0000c9e0


	//   ....[57]....
        /*0390*/ 	.word	0x0000ca10


	//   ....[58]....
        /*0394*/ 	.word	0x0000ca60


	//   ....[59]....
        /*0398*/ 	.word	0x0000d290


	//   ....[60]....
        /*039c*/ 	.word	0x0000d2a0


	//   ....[61]....
        /*03a0*/ 	.word	0x0000d2c0


	//   ....[62]....
        /*03a4*/ 	.word	0x0000d340


	//   ....[63]....
        /*03a8*/ 	.word	0x0000d350


	//   ....[64]....
        /*03ac*/ 	.word	0x0000d3b0


	//   ....[65]....
        /*03b0*/ 	.word	0x0000d3e0


	//   ....[66]....
        /*03b4*/ 	.word	0x0000d420


	//   ....[67]....
        /*03b8*/ 	.word	0x0000d640


	//   ....[68]....
        /*03bc*/ 	.word	0x0000d660


	//   ....[69]....
        /*03c0*/ 	.word	0x0000d680


	//   ....[70]....
        /*03c4*/ 	.word	0x0000d700


	//   ....[71]....
        /*03c8*/ 	.word	0x0000d720


	//   ....[72]....
        /*03cc*/ 	.word	0x0000d7a0


	//   ....[73]....
        /*03d0*/ 	.word	0x0000d7c0


	//   ....[74]....
        /*03d4*/ 	.word	0x0000d7d0


	//   ....[75]....
        /*03d8*/ 	.word	0x0000dd00


	//   ....[76]....
        /*03dc*/ 	.word	0x0000dd30


	//   ....[77]....
        /*03e0*/ 	.word	0x0000dd60


	//   ....[78]....
        /*03e4*/ 	.word	0x0000dd90


	//   ....[79]....
        /*03e8*/ 	.word	0x0000ddc0


	//   ....[80]....
        /*03ec*/ 	.word	0x0000ddf0


	//   ....[81]....
        /*03f0*/ 	.word	0x0000de10


	//   ....[82]....
        /*03f4*/ 	.word	0x0000deb0


	//   ....[83]....
        /*03f8*/ 	.word	0x0000e230


	//   ....[84]....
        /*03fc*/ 	.word	0x0000e7d0


	//   ....[85]....
        /*0400*/ 	.word	0x0000e8c0


	//   ....[86]....
        /*0404*/ 	.word	0x0000e960


	//   ....[87]....
        /*0408*/ 	.word	0x0000e9f0


	//   ....[88]....
        /*040c*/ 	.word	0x0000ead0


	//   ....[89]....
        /*0410*/ 	.word	0x0000eb40


	//   ....[90]....
        /*0414*/ 	.word	0x0000ec20


	//   ....[91]....
        /*0418*/ 	.word	0x0000ecd0


	//   ....[92]....
        /*041c*/ 	.word	0x0000edd0


	//   ....[93]....
        /*0420*/ 	.word	0x0000ee70


	//   ....[94]....
        /*0424*/ 	.word	0x0000eee0


	//   ....[95]....
        /*0428*/ 	.word	0x0000ef90


	//   ....[96]....
        /*042c*/ 	.word	0x0000f060


	//   ....[97]....
        /*0430*/ 	.word	0x0000f0f0


	//   ....[98]....
        /*0434*/ 	.word	0x0000f1c0


	//   ....[99]....
        /*0438*/ 	.word	0x0000f240


	//   ....[100]....
        /*043c*/ 	.word	0x0000f300


	//   ....[101]....
        /*0440*/ 	.word	0x0000f3a0


	//   ....[102]....
        /*0444*/ 	.word	0x0000f470


	//   ....[103]....
        /*0448*/ 	.word	0x0000f4e0


	//   ....[104]....
        /*044c*/ 	.word	0x0000f5a0


	//   ....[105]....
        /*0450*/ 	.word	0x0000f6e0


	//   ....[106]....
        /*0454*/ 	.word	0x0000f7c0


	//   ....[107]....
        /*0458*/ 	.word	0x0000f840


	//   ....[108]....
        /*045c*/ 	.word	0x0000f920


	//   ....[109]....
        /*0460*/ 	.word	0x0000f980


	//   ....[110]....
        /*0464*/ 	.word	0x0000fa50


	//   ....[111]....
        /*0468*/ 	.word	0x0000fab0


	//   ....[112]....
        /*046c*/ 	.word	0x0000fb90


	//   ....[113]....
        /*0470*/ 	.word	0x0000fc80


	//   ....[114]....
        /*0474*/ 	.word	0x0000fd20


	//   ....[115]....
        /*0478*/ 	.word	0x0000fd80


	//   ....[116]....
        /*047c*/ 	.word	0x0000fe70


	//   ....[117]....
        /*0480*/ 	.word	0x0000fed0


	//   ....[118]....
        /*0484*/ 	.word	0x0000ffc0


	//   ....[119]....
        /*0488*/ 	.word	0x00010020


	//   ....[120]....
        /*048c*/ 	.word	0x000100e0


	//   ....[121]....
        /*0490*/ 	.word	0x00010220


	//   ....[122]....
        /*0494*/ 	.word	0x000102d0


	//   ....[123]....
        /*0498*/ 	.word	0x000103c0


	//   ....[124]....
        /*049c*/ 	.word	0x000104d0


	//   ....[125]....
        /*04a0*/ 	.word	0x00010550


	//   ....[126]....
        /*04a4*/ 	.word	0x00010640


	//   ....[127]....
        /*04a8*/ 	.word	0x000106b0


	//   ....[128]....
        /*04ac*/ 	.word	0x00010780


	//   ....[129]....
        /*04b0*/ 	.word	0x00010890


	//----- nvinfo : EIATTR_REG_RECONFIG
	.align		4
.L_261:
        /*04b4*/ 	.byte	0x01, 0x54
	.zero		2


	//----- nvinfo : EIATTR_SYSCALL_OFFSETS
	.align		4
        /*04b8*/ 	.byte	0x04, 0x46
        /*04ba*/ 	.short	(.L_263 - .L_262)


	//   ....[0]....
.L_262:
        /*04bc*/ 	.word	0x00001380


	//   ....[1]....
        /*04c0*/ 	.word	0x0000b220


	//   ....[2]....
        /*04c4*/ 	.word	0x0000b360


	//   ....[3]....
        /*04c8*/ 	.word	0x0000b450


	//   ....[4]....
        /*04cc*/ 	.word	0x0000c240


	//----- nvinfo : EIATTR_MBARRIER_INSTR_OFFSETS
	.align		4
.L_263:
        /*04d0*/ 	.byte	0x04, 0x39
        /*04d2*/ 	.short	(.L_265 - .L_264)


	//   ....[0]....
.L_264:
        /*04d4*/ 	.word	0x00000180
        /*04d8*/ 	.word	0x000000ff
        /*04dc*/ 	.word	0x0002d800
        /*04e0*/ 	.short	0x0100
        /*04e2*/ 	.byte	0x08
	.zero		1


	//   ....[1]....
        /*04e4*/ 	.word	0x00000190
        /*04e8*/ 	.word	0x000000ff
        /*04ec*/ 	.word	0x0002d820
        /*04f0*/ 	.short	0x0100
        /*04f2*/ 	.byte	0x08
	.zero		1


	//   ....[2]....
        /*04f4*/ 	.word	0x00000280
        /*04f8*/ 	.word	0x000000ff
        /*04fc*/ 	.word	0x0002d830
        /*0500*/ 	.short	0x0100
        /*0502*/ 	.byte	0x08
	.zero		1


	//   ....[3]....
        /*0504*/ 	.word	0x00000290
        /*0508*/ 	.word	0x000000ff
        /*050c*/ 	.word	0x0002d840
        /*0510*/ 	.short	0x0100
        /*0512*/ 	.byte	0x08
	.zero		1


	//   ....[4]....
        /*0514*/ 	.word	0x000002a0
        /*0518*/ 	.word	0x000000ff
        /*051c*/ 	.word	0x0002d838
        /*0520*/ 	.short	0x0100
        /*0522*/ 	.byte	0x08
	.zero		1


	//   ....[5]....
        /*0524*/ 	.word	0x000002b0
        /*0528*/ 	.word	0x000000ff
        /*052c*/ 	.word	0x0002d848
        /*0530*/ 	.short	0x0100
        /*0532*/ 	.byte	0x08
	.zero		1


	//   ....[6]....
        /*0534*/ 	.word	0x000003e0
        /*0538*/ 	.word	0x000000ff
        /*053c*/ 	.word	0x0002d850
        /*0540*/ 	.short	0x0100
        /*0542*/ 	.byte	0x08
	.zero		1


	//   ....[7]....
        /*0544*/ 	.word	0x000003f0
        /*0548*/ 	.word	0x000000ff
        /*054c*/ 	.word	0x0002d860
        /*0550*/ 	.short	0x0100
        /*0552*/ 	.byte	0x08
	.zero		1


	//   ....[8]....
        /*0554*/ 	.word	0x00000400
        /*0558*/ 	.word	0x000000ff
        /*055c*/ 	.word	0x0002d858
        /*0560*/ 	.short	0x0100
        /*0562*/ 	.byte	0x08
	.zero		1


	//   ....[9]....
        /*0564*/ 	.word	0x00000410
        /*0568*/ 	.word	0x000000ff
        /*056c*/ 	.word	0x0002d868
        /*0570*/ 	.short	0x0100
        /*0572*/ 	.byte	0x08
	.zero		1


	//   ....[10]....
        /*0574*/ 	.word	0x00000500
        /*0578*/ 	.word	0x000000ff
        /*057c*/ 	.word	0x0002d870
        /*0580*/ 	.short	0x0100
        /*0582*/ 	.byte	0x06
	.zero		1


	//   ....[11]....
        /*0584*/ 	.word	0x00000510
        /*0588*/ 	.word	0x000000ff
        /*058c*/ 	.word	0x0002d880
        /*0590*/ 	.short	0x0100
        /*0592*/ 	.byte	0x06
	.zero		1


	//   ....[12]....
        /*0594*/ 	.word	0x00000520
        /*0598*/ 	.word	0x000000ff
        /*059c*/ 	.word	0x0002d878
        /*05a0*/ 	.short	0x0100
        /*05a2*/ 	.byte	0x06
	.zero		1


	//   ....[13]....
        /*05a4*/ 	.word	0x00000530
        /*05a8*/ 	.word	0x000000ff
        /*05ac*/ 	.word	0x0002d888
        /*05b0*/ 	.short	0x0100
        /*05b2*/ 	.byte	0x06
	.zero		1


	//   ....[14]....
        /*05b4*/ 	.word	0x00000660
        /*05b8*/ 	.word	0x000000ff
        /*05bc*/ 	.word	0x0002d890
        /*05c0*/ 	.short	0x0100
        /*05c2*/ 	.byte	0x08
	.zero		1


	//   ....[15]....
        /*05c4*/ 	.word	0x00000670
        /*05c8*/ 	.word	0x000000ff
        /*05cc*/ 	.word	0x0002d8a0
        /*05d0*/ 	.short	0x0100
        /*05d2*/ 	.byte	0x08
	.zero		1


	//   ....[16]....
        /*05d4*/ 	.word	0x00000680
        /*05d8*/ 	.word	0x000000ff
        /*05dc*/ 	.word	0x0002d898
        /*05e0*/ 	.short	0x0100
        /*05e2*/ 	.byte	0x08
	.zero		1


	//   ....[17]....
        /*05e4*/ 	.word	0x00000690
        /*05e8*/ 	.word	0x000000ff
        /*05ec*/ 	.word	0x0002d8a8
        /*05f0*/ 	.short	0x0100
        /*05f2*/ 	.byte	0x08
	.zero		1


	//   ....[18]....
        /*05f4*/ 	.word	0x000007d0
        /*05f8*/ 	.word	0x000000ff
        /*05fc*/ 	.word	0x0002d8b0
        /*0600*/ 	.short	0x0100
        /*0602*/ 	.byte	0x08
	.zero		1


	//   ....[19]....
        /*0604*/ 	.word	0x000007e0
        /*0608*/ 	.word	0x000000ff
        /*060c*/ 	.word	0x0002d8c0
        /*0610*/ 	.short	0x0100
        /*0612*/ 	.byte	0x08
	.zero		1


	//   ....[20]....
        /*0614*/ 	.word	0x000007f0
        /*0618*/ 	.word	0x000000ff
        /*061c*/ 	.word	0x0002d8b8
        /*0620*/ 	.short	0x0100
        /*0622*/ 	.byte	0x08
	.zero		1


	//   ....[21]....
        /*0624*/ 	.word	0x00000800
        /*0628*/ 	.word	0x000000ff
        /*062c*/ 	.word	0x0002d8c8
        /*0630*/ 	.short	0x0100
        /*0632*/ 	.byte	0x08
	.zero		1


	//   ....[22]....
        /*0634*/ 	.word	0x000013d0
        /*0638*/ 	.word	0x000000ff
        /*063c*/ 	.word	0x0002d800
        /*0640*/ 	.short	0x010a
        /*0642*/ 	.byte	0x04
	.zero		1


	//   ....[23]....
        /*0644*/ 	.word	0x000014f0
        /*0648*/ 	.word	0x000000ff
        /*064c*/ 	.word	0x0002d830
        /*0650*/ 	.short	0x010a
        /*0652*/ 	.byte	0x04
	.zero		1


	//   ....[24]....
        /*0654*/ 	.word	0x00001560
        /*0658*/ 	.word	0x000000ff
        /*065c*/ 	.word	0x0002d830
        /*0660*/ 	.short	0x010a
        /*0662*/ 	.byte	0x04
	.zero		1


	//   ....[25]....
        /*0664*/ 	.word	0x00001df0
        /*0668*/ 	.word	0x000000ff
        /*066c*/ 	.word	0x00000000
        /*0670*/ 	.short	0x0101
        /*0672*/ 	.byte	0x04
	.zero		1


	//   ....[26]....
        /*0674*/ 	.word	0x00003d70
        /*0678*/ 	.word	0x000000ff
        /*067c*/ 	.word	0x0002d830
        /*0680*/ 	.short	0x010a
        /*0682*/ 	.byte	0x04
	.zero		1


	//   ....[27]....
        /*0684*/ 	.word	0x00003db0
        /*0688*/ 	.word	0x000000ff
        /*068c*/ 	.word	0x0002d830
        /*0690*/ 	.short	0x010a
        /*0692*/ 	.byte	0x04
	.zero		1


	//   ....[28]....
        /*0694*/ 	.word	0x000040c0
        /*0698*/ 	.word	0x000000ff
        /*069c*/ 	.word	0x0002d850
        /*06a0*/ 	.short	0x010a
        /*06a2*/ 	.byte	0x0a
	.zero		1


	//   ....[29]....
        /*06a4*/ 	.word	0x00004100
        /*06a8*/ 	.word	0x000000ff
        /*06ac*/ 	.word	0x0002d850
        /*06b0*/ 	.short	0x010a
        /*06b2*/ 	.byte	0x0a
	.zero		1


	//   ....[30]....
        /*06b4*/ 	.word	0x00004770
        /*06b8*/ 	.word	0x000000ff
        /*06bc*/ 	.word	0x00000000
        /*06c0*/ 	.short	0x0101
        /*06c2*/ 	.byte	0x0a
	.zero		1


	//   ....[31]....
        /*06c4*/ 	.word	0x000062c0
        /*06c8*/ 	.word	0x000000ff
        /*06cc*/ 	.word	0x00000000
        /*06d0*/ 	.short	0x0101
        /*06d2*/ 	.byte	0x06
	.zero		1


	//   ....[32]....
        /*06d4*/ 	.word	0x00006a60
        /*06d8*/ 	.word	0x000000ff
        /*06dc*/ 	.word	0x0002d830
        /*06e0*/ 	.short	0x010a
        /*06e2*/ 	.byte	0x0a
	.zero		1


	//   ....[33]....
        /*06e4*/ 	.word	0x00006aa0
        /*06e8*/ 	.word	0x000000ff
        /*06ec*/ 	.word	0x0002d830
        /*06f0*/ 	.short	0x010a
        /*06f2*/ 	.byte	0x0a
	.zero		1


	//   ....[34]....
        /*06f4*/ 	.word	0x00006d60
        /*06f8*/ 	.word	0x000000ff
        /*06fc*/ 	.word	0x0002d850
        /*0700*/ 	.short	0x010a
        /*0702*/ 	.byte	0x0a
	.zero		1


	//   ....[35]....
        /*0704*/ 	.word	0x00006da0
        /*0708*/ 	.word	0x000000ff
        /*070c*/ 	.word	0x0002d850
        /*0710*/ 	.short	0x010a
        /*0712*/ 	.byte	0x0a
	.zero		1


	//   ....[36]....
        /*0714*/ 	.word	0x000075b0
        /*0718*/ 	.word	0x000000ff
        /*071c*/ 	.word	0x00000000
        /*0720*/ 	.short	0x0101
        /*0722*/ 	.byte	0x0a
	.zero		1


	//   ....[37]....
        /*0724*/ 	.word	0x000084b0
        /*0728*/ 	.word	0x000000ff
        /*072c*/ 	.word	0x00000000
        /*0730*/ 	.short	0x0101
        /*0732*/ 	.byte	0x06
	.zero		1


	//   ....[38]....
        /*0734*/ 	.word	0x000089f0
        /*0738*/ 	.word	0x000000ff
        /*073c*/ 	.word	0x0002d850
        /*0740*/ 	.short	0x010a
        /*0742*/ 	.byte	0x06
	.zero		1


	//   ....[39]....
        /*0744*/ 	.word	0x00008a30
        /*0748*/ 	.word	0x000000ff
        /*074c*/ 	.word	0x0002d850
        /*0750*/ 	.short	0x010a
        /*0752*/ 	.byte	0x06
	.zero		1


	//   ....[40]....
        /*0754*/ 	.word	0x00009220
        /*0758*/ 	.word	0x000000ff
        /*075c*/ 	.word	0x00000000
        /*0760*/ 	.short	0x0101
        /*0762*/ 	.byte	0x06
	.zero		1


	//   ....[41]....
        /*0764*/ 	.word	0x00009c30
        /*0768*/ 	.word	0x000000ff
        /*076c*/ 	.word	0x00000000
        /*0770*/ 	.short	0x0101
        /*0772*/ 	.byte	0x04
	.zero		1


	//   ....[42]....
        /*0774*/ 	.word	0x0000b940
        /*0778*/ 	.word	0x000000ff
        /*077c*/ 	.word	0x0002d840
        /*0780*/ 	.short	0x010a
        /*0782*/ 	.byte	0x2c
	.zero		1


	//   ....[43]....
        /*0784*/ 	.word	0x0000c000
        /*0788*/ 	.word	0x000000ff
        /*078c*/ 	.word	0x0002d830
        /*0790*/ 	.short	0x0107
        /*0792*/ 	.byte	0x2c
	.zero		1


	//   ....[44]....
        /*0794*/ 	.word	0x0000c070
        /*0798*/ 	.word	0x000000ff
        /*079c*/ 	.word	0x0002d830
        /*07a0*/ 	.short	0x0101
        /*07a2*/ 	.byte	0x2c
	.zero		1


	//   ....[45]....
        /*07a4*/ 	.word	0x0000cbb0
        /*07a8*/ 	.word	0x000000ff
        /*07ac*/ 	.word	0x0002d800
        /*07b0*/ 	.short	0x0107
        /*07b2*/ 	.byte	0x2c
	.zero		1


	//   ....[46]....
        /*07b4*/ 	.word	0x0000cc10
        /*07b8*/ 	.word	0x000000ff
        /*07bc*/ 	.word	0x0002d800
        /*07c0*/ 	.short	0x0101
        /*07c2*/ 	.byte	0x2c
	.zero		1


	//   ....[47]....
        /*07c4*/ 	.word	0x0000cc40
        /*07c8*/ 	.word	0x000000ff
        /*07cc*/ 	.word	0x0002d820
        /*07d0*/ 	.short	0x010a
        /*07d2*/ 	.byte	0x2c
	.zero		1


	//   ....[48]....
        /*07d4*/ 	.word	0x0000d060
        /*07d8*/ 	.word	0x00000007
        /*07dc*/ 	.word	0x0002d840
        /*07e0*/ 	.short	0x010a
        /*07e2*/ 	.byte	0x3f
	.zero		1


	//   ....[49]....
        /*07e4*/ 	.word	0x0000d4d0
        /*07e8*/ 	.word	0x00000007
        /*07ec*/ 	.word	0x0002d830
        /*07f0*/ 	.short	0x0107
        /*07f2*/ 	.byte	0x3f
	.zero		1


	//   ....[50]....
        /*07f4*/ 	.word	0x0000d580
        /*07f8*/ 	.word	0x00000007
        /*07fc*/ 	.word	0x0002d830
        /*0800*/ 	.short	0x0101
        /*0802*/ 	.byte	0x3f
	.zero		1


	//   ....[51]....
        /*0804*/ 	.word	0x0000d5e0
        /*0808*/ 	.word	0x00000007
        /*080c*/ 	.word	0x0002d860
        /*0810*/ 	.short	0x010a
        /*0812*/ 	.byte	0x3f
	.zero		1


	//   ....[52]....
        /*0814*/ 	.word	0x0000d940
        /*0818*/ 	.word	0x00000007
        /*081c*/ 	.word	0x0002d850
        /*0820*/ 	.short	0x0107
        /*0822*/ 	.byte	0x3f
	.zero		1


	//   ....[53]....
        /*0824*/ 	.word	0x0000da90
        /*0828*/ 	.word	0x00000007
        /*082c*/ 	.word	0x0002d850
        /*0830*/ 	.short	0x0101
        /*0832*/ 	.byte	0x3f
	.zero		1


	//   ....[54]....
        /*0834*/ 	.word	0x0000dc30
        /*0838*/ 	.word	0x00000000
        /*083c*/ 	.word	0x0002d860
        /*0840*/ 	.short	0x010a
        /*0842*/ 	.byte	0x3f
	.zero		1


	//   ....[55]....
        /*0844*/ 	.word	0x0000e070
        /*0848*/ 	.word	0x00000000
        /*084c*/ 	.word	0x0002d850
        /*0850*/ 	.short	0x0107
        /*0852*/ 	.byte	0x3f
	.zero		1


	//   ....[56]....
        /*0854*/ 	.word	0x0000e130
        /*0858*/ 	.word	0x00000000
        /*085c*/ 	.word	0x0002d850
        /*0860*/ 	.short	0x0101
        /*0862*/ 	.byte	0x3f
	.zero		1


	//   ....[57]....
        /*0864*/ 	.word	0x0000e1c0
        /*0868*/ 	.word	0x00000007
        /*086c*/ 	.word	0x0002d820
        /*0870*/ 	.short	0x010a
        /*0872*/ 	.byte	0x3f
	.zero		1


	//   ....[58]....
        /*0874*/ 	.word	0x0000e340
        /*0878*/ 	.word	0x00000005
        /*087c*/ 	.word	0x0002d840
        /*0880*/ 	.short	0x010a
        /*0882*/ 	.byte	0x3f
	.zero		1


	//   ....[59]....
        /*0884*/ 	.word	0x0000e3e0
        /*0888*/ 	.word	0x00000003
        /*088c*/ 	.word	0x0002d840
        /*0890*/ 	.short	0x010a
        /*0892*/ 	.byte	0x3f
	.zero		1


	//   ....[60]....
        /*0894*/ 	.word	0x0000e420
        /*0898*/ 	.word	0x00000005
        /*089c*/ 	.word	0x0002d860
        /*08a0*/ 	.short	0x010a
        /*08a2*/ 	.byte	0x3f
	.zero		1


	//   ....[61]....
        /*08a4*/ 	.word	0x0000e460
        /*08a8*/ 	.word	0x00000003
        /*08ac*/ 	.word	0x0002d860
        /*08b0*/ 	.short	0x010a
        /*08b2*/ 	.byte	0x3f
	.zero		1


	//   ....[62]....
        /*08b4*/ 	.word	0x0000e4e0
        /*08b8*/ 	.word	0x00000005
        /*08bc*/ 	.word	0x0002d800
        /*08c0*/ 	.short	0x010a
        /*08c2*/ 	.byte	0x3f
	.zero		1


	//   ....[63]....
        /*08c4*/ 	.word	0x0000e550
        /*08c8*/ 	.word	0x00000009
        /*08cc*/ 	.word	0x0002d830
        /*08d0*/ 	.short	0x010a
        /*08d2*/ 	.byte	0x3f
	.zero		1


	//   ....[64]....
        /*08d4*/ 	.word	0x0000e5b0
        /*08d8*/ 	.word	0x0000000d
        /*08dc*/ 	.word	0x0002d830
        /*08e0*/ 	.short	0x010a
        /*08e2*/ 	.byte	0x3f
	.zero		1


	//   ....[65]....
        /*08e4*/ 	.word	0x0000e610
        /*08e8*/ 	.word	0x0000000d
        /*08ec*/ 	.word	0x0002d850
        /*08f0*/ 	.short	0x010a
        /*08f2*/ 	.byte	0x3f
	.zero		1


	//   ....[66]....
        /*08f4*/ 	.word	0x0000e670
        /*08f8*/ 	.word	0x0000000d
        /*08fc*/ 	.word	0x0002d830
        /*0900*/ 	.short	0x010a
        /*0902*/ 	.byte	0x3f
	.zero		1


	//   ....[67]....
        /*0904*/ 	.word	0x0000e6d0
        /*0908*/ 	.word	0x0000000d
        /*090c*/ 	.word	0x0002d850
        /*0910*/ 	.short	0x010a
        /*0912*/ 	.byte	0x3f
	.zero		1


	//   ....[68]....
        /*0914*/ 	.word	0x0000e730
        /*0918*/ 	.word	0x00000004
        /*091c*/ 	.word	0x0002d850
        /*0920*/ 	.short	0x010a
        /*0922*/ 	.byte	0x3f
	.zero		1


	//   ....[69]....
        /*0924*/ 	.word	0x0000e810
        /*0928*/ 	.word	0x00000003
        /*092c*/ 	.word	0x0002d840
        /*0930*/ 	.short	0x010a
        /*0932*/ 	.byte	0x3f
	.zero		1


	//   ....[70]....
        /*0934*/ 	.word	0x0000f5e0
        /*0938*/ 	.word	0x00000003
        /*093c*/ 	.word	0x0002d820
        /*0940*/ 	.short	0x010a
        /*0942*/ 	.byte	0x3f
	.zero		1


	//   ....[71]....
        /*0944*/ 	.word	0x0000f630
        /*0948*/ 	.word	0x00000007
        /*094c*/ 	.word	0x0002d840
        /*0950*/ 	.short	0x010a
        /*0952*/ 	.byte	0x3f
	.zero		1


	//   ....[72]....
        /*0954*/ 	.word	0x0000fbd0
        /*0958*/ 	.word	0x00000007
        /*095c*/ 	.word	0x0002d860
        /*0960*/ 	.short	0x010a
        /*0962*/ 	.byte	0x3f
	.zero		1


	//   ....[73]....
        /*0964*/ 	.word	0x00010170
        /*0968*/ 	.word	0x00000000
        /*096c*/ 	.word	0x0002d860
        /*0970*/ 	.short	0x010a
        /*0972*/ 	.byte	0x3f
	.zero		1


	//   ....[74]....
        /*0974*/ 	.word	0x000107b0
        /*0978*/ 	.word	0x00000007
        /*097c*/ 	.word	0x0002d820
        /*0980*/ 	.short	0x010a
        /*0982*/ 	.byte	0x3f
	.zero		1


	//   ....[75]....
        /*0984*/ 	.word	0x00010950
        /*0988*/ 	.word	0x00000005
        /*098c*/ 	.word	0x0002d840
        /*0990*/ 	.short	0x010a
        /*0992*/ 	.byte	0x3f
	.zero		1


	//   ....[76]....
        /*0994*/ 	.word	0x000109a0
        /*0998*/ 	.word	0x00000003
        /*099c*/ 	.word	0x0002d840
        /*09a0*/ 	.short	0x010a
        /*09a2*/ 	.byte	0x3f
	.zero		1


	//   ....[77]....
        /*09a4*/ 	.word	0x000109f0
        /*09a8*/ 	.word	0x00000005
        /*09ac*/ 	.word	0x0002d860
        /*09b0*/ 	.short	0x010a
        /*09b2*/ 	.byte	0x3f
	.zero		1


	//----- nvinfo : EIATTR_NUM_MBARRIERS
	.align		4
.L_265:
        /*09b4*/ 	.byte	0x03, 0x38
        /*09b6*/ 	.short	0x0016


	//----- nvinfo : EIATTR_EXIT_INSTR_OFFSETS
	.align		4
        /*09b8*/ 	.byte	0x04, 0x1c
        /*09ba*/ 	.short	(.L_267 - .L_266)


	//   ....[0]....
.L_266:
        /*09bc*/ 	.word	0x0000e4b0


	//----- nvinfo : EIATTR_MAX_THREADS
	.align		4
.L_267:
        /*09c0*/ 	.byte	0x04, 0x05
        /*09c2*/ 	.short	(.L_269 - .L_268)
.L_268:
        /*09c4*/ 	.word	0x00000200
        /*09c8*/ 	.word	0x00000001
        /*09cc*/ 	.word	0x00000001


	//----- nvinfo : EIATTR_CRS_STACK_SIZE
	.align		4
.L_269:
        /*09d0*/ 	.byte	0x04, 0x1e
        /*09d2*/ 	.short	(.L_271 - .L_270)
.L_270:
        /*09d4*/ 	.word	0x00000000


	//----- nvinfo : EIATTR_CBANK_PARAM_SIZE
	.align		4
.L_271:
        /*09d8*/ 	.byte	0x03, 0x19
        /*09da*/ 	.short	0x0a70


	//----- nvinfo : EIATTR_PARAM_CBANK
	.align		4
        /*09dc*/ 	.byte	0x04, 0x0a
        /*09de*/ 	.short	(.L_273 - .L_272)
	.align		4
.L_272:
        /*09e0*/ 	.word	index@(.nv.constant0._ZN7cutlass13device_kernelIN5flash11enable_sm90INS1_16FlashAttnFwdSm90INS1_25CollectiveMainloopFwdSm90ILi2EN4cute5tupleIJNS5_1CILi1EEES8_S8_EEENS6_IJNS7_ILi192EEENS7_ILi128EEENS7_ILi96EEEEEELi96ENS_10bfloat16_tEfNS_4arch4Sm90ELb1ELb0ELb0ELb0ELb1ELb0ELb0ELb0ELb1ELb1ELb1ELb0EEENS1_21CollectiveEpilogueFwdINS6_IJSA_SC_SB_EEES9_SE_SG_Li384ELb0ELb1ELb1ELb0EEENS1_19SingleTileSchedulerILb0ELb1ELb1ELi192EEEEEEEEEvNT_6ParamsE)
        /*09e4*/ 	.short	0x0210
        /*09e6*/ 	.short	0x0a70


	//----- nvinfo : EIATTR_SW_WAR
	.align		4
.L_273:
        /*09e8*/ 	.byte	0x04, 0x36
        /*09ea*/ 	.short	(.L_275 - .L_274)
.L_274:
        /*09ec*/ 	.word	0x00000008
.L_275:


//--------------------- .nv.info._ZN7cutlass13device_kernelIN5flash11enable_sm90INS1_16FlashAttnFwdSm90INS1_25CollectiveMainloopFwdSm90ILi2EN4cute5tupleIJNS5_1CILi1EEES8_S8_EEENS6_IJNS7_ILi192EEENS7_ILi128EEENS7_ILi96EEEEEELi96ENS_10bfloat16_tEfNS_4arch4Sm90ELb1ELb0ELb0ELb1ELb1ELb0ELb0ELb0ELb1ELb1ELb1ELb0EEENS1_21CollectiveEpilogueFwdINS6_IJSA_SC_SB_EEES9_SE_SG_Li384ELb1ELb1ELb1ELb0EEENS1_36VarlenDynamicPersistentTileSchedulerILi192ELi128ELi384ELi128ELb1ELb1ELb1ELb1ELb1ELb1EEEEEEEEEvNT_6ParamsE --------------------------
	.section	.nv.info._ZN7cutlass13device_kernelIN5flash11enable_sm90INS1_16FlashAttnFwdSm90INS1_25CollectiveMainloopFwdSm90ILi2EN4cute5tupleIJNS5_1CILi1EEES8_S8_EEENS6_IJNS7_ILi192EEENS7_ILi128EEENS7_ILi96EEEEEELi96ENS_10bfloat16_tEfNS_4arch4Sm90ELb1ELb0ELb0ELb1ELb1ELb0ELb0ELb0ELb1ELb1ELb1ELb0EEENS1_21CollectiveEpilogueFwdINS6_IJSA_SC_SB_EEES9_SE_SG_Li384ELb1ELb1ELb1ELb0EEENS1_36VarlenDynamicPersistentTileSchedulerILi192ELi128ELi384ELi128ELb1ELb1ELb1ELb1ELb1ELb1EEEEEEEEEvNT_6ParamsE,"",@"SHT_CUDA_INFO"
	.sectionflags	@""
	.align	4


	//----- nvinfo : EIATTR_CUDA_API_VERSION
	.align		4
        /*0000*/ 	.byte	0x04, 0x37
        /*0002*/ 	.short	(.L_277 - .L_276)
.L_276:
        /*0004*/ 	.word	0x00000082


	//----- nvinfo : EIATTR_KPARAM_INFO
	.align		4
.L_277:
        /*0008*/ 	.byte	0x04, 0x17
        /*000a*/ 	.short	(.L_279 - .L_278)
.L_278:
        /*000c*/ 	.word	0x00000000
        /*0010*/ 	.short	0x0000
        /*0012*/ 	.short	0x0070
        /*0014*/ 	.byte	0x00, 0xf0, 0x01, 0x2a


	//----- nvinfo : EIATTR_SPARSE_MMA_MASK
	.align		4
.L_279:
        /*0018*/ 	.byte	0x03, 0x50
        /*001a*/ 	.short	0x0000


	//----- nvinfo : EIATTR_MAXREG_COUNT
	.align		4
        /*001c*/ 	.byte	0x03, 0x1b
        /*001e*/ 	.short	0x0080


	//----- nvinfo : EIATTR_NUM_BARRIERS
	.align		4
        /*0020*/ 	.byte	0x02, 0x4c
        /*0022*/ 	.byte	0x10
	.zero		1


	//----- nvinfo : EIATTR_EXTERNS
	.align		4
        /*0024*/ 	.byte	0x04, 0x0f
        /*0026*/ 	.short	(.L_281 - .L_280)


	//   ....[0]....
	.align		4
.L_280:
        /*0028*/ 	.word	index@(__assertfail)


	//----- nvinfo : EIATTR_ANNOTATIONS
	.align		4
.L_281:
        /*002c*/ 	.byte	0x04, 0x55
        /*002e*/ 	.short	(.L_283 - .L_282)


	//   ....[0]....
.L_282:
        /* <DEDUP_REMOVED lines=37> */


	//----- nvinfo : EIATTR_MERCURY_ISA_VERSION
	.align		4
.L_283:
        /*0268*/ 	.byte	0x03, 0x5f
        /*026a*/ 	.short	0x0101


	//----- nvinfo : EIATTR_UNUSED_LOAD_BYTE_OFFSET
	.align		4
        /*026c*/ 	.byte	0x04, 0x44
        /*026e*/ 	.short	(.L_285 - .L_284)


	//   ....[0]....
.L_284:
        /*0270*/ 	.word	0x00000970
        /*0274*/ 	.word	0x0000fff0


	//   ....[1]....
        /*0278*/ 	.word	0x000094d0
        /*027c*/ 	.word	0x0000fff0


	//----- nvinfo : EIATTR_INT_WARP_WIDE_INSTR_OFFSETS
	.align		4
.L_285:
        /*0280*/ 	.byte	0x04, 0x31
        /*0282*/ 	.short	(.L_287 - .L_286)


	//   ....[0]....
.L_286:
        /*0284*/ 	.word	0x000000c0


	//   ....[1]....
        /*0288*/ 	.word	0x000000d0


	//   ....[2]....
        /*028c*/ 	.word	0x00000170


	//   ....[3]....
        /*0290*/ 	.word	0x0000d760


	//   ....[4]....
        /*0294*/ 	.word	0x0000d7f0


	//   ....[5]....
        /*0298*/ 	.word	0x000104a0


	//   ....[6]....
        /*029c*/ 	.word	0x00010530


	//----- nvinfo : EIATTR_COOP_GROUP_MASK_REGIDS
	.align		4
.L_287:
        /*02a0*/ 	.byte	0x04, 0x29
        /*02a2*/ 	.short	(.L_289 - .L_288)


	//   ....[0]....
.L_288:
        /*02a4*/ 	.word	0xffffffff


	//   ....[1]....
        /*02a8*/ 	.word	0xffffffff


	//   ....[2]....
        /*02ac*/ 	.word	0xffffffff


	//   ....[3]....
        /*02b0*/ 	.word	0xffffffff


	//   ....[4]....
        /*02b4*/ 	.word	0xffffffff


	//   ....[5]....
        /*02b8*/ 	.word	0xffffffff


	//   ....[6]....
        /*02bc*/ 	.word	0xffffffff


	//   ....[7]....
        /*02c0*/ 	.word	0xffffffff


	//   ....[8]....
        /*02c4*/ 	.word	0xffffffff


	//   ....[9]....
        /*02c8*/ 	.word	0xffffffff


	//   ....[10]....
        /*02cc*/ 	.word	0xffffffff


	//   ....[11]....
        /*02d0*/ 	.word	0xffffffff


	//   ....[12]....
        /*02d4*/ 	.word	0xffffffff


	//   ....[13]....
        /*02d8*/ 	.word	0xffffffff


	//   ....[14]....
        /*02dc*/ 	.word	0xffffffff


	//   ....[15]....
        /*02e0*/ 	.word	0xffffffff


	//   ....[16]....
        /*02e4*/ 	.word	0xffffffff


	//   ....[17]....
        /*02e8*/ 	.word	0xffffffff


	//   ....[18]....
        /*02ec*/ 	.word	0xffffffff


	//   ....[19]....
        /*02f0*/ 	.word	0xffffffff


	//   ....[20]....
        /*02f4*/ 	.word	0xffffffff


	//   ....[21]....
        /*02f8*/ 	.word	0xffffffff


	//   ....[22]....
        /*02fc*/ 	.word	0xffffffff


	//   ....[23]....
        /*0300*/ 	.word	0xffffffff


	//   ....[24]....
        /*0304*/ 	.word	0xffffffff


	//   ....[25]....
        /*0308*/ 	.word	0xffffffff


	//   ....[26]....
        /*030c*/ 	.word	0xffffffff


	//   ....[27]....
        /*0310*/ 	.word	0xffffffff


	//   ....[28]....
        /*0314*/ 	.word	0xffffffff


	//   ....[29]....
        /*0318*/ 	.word	0xffffffff


	//   ....[30]....
        /*031c*/ 	.word	0xffffffff


	//   ....[31]....
        /*0320*/ 	.word	0xffffffff


	//   ....[32]....
        /*0324*/ 	.word	0xffffffff


	//   ....[33]....
        /*0328*/ 	.word	0xffffffff


	//   ....[34]....
        /*032c*/ 	.word	0xffffffff


	//   ....[35]....
        /*0330*/ 	.word	0xffffffff


	//   ....[36]....
        /*0334*/ 	.word	0xffffffff


	//   ....[37]....
        /*0338*/ 	.word	0xffffffff


	//   ....[38]....
        /*033c*/ 	.word	0xffffffff


	//   ....[39]....
        /*0340*/ 	.word	0xffffffff


	//   ....[40]....
        /*0344*/ 	.word	0xffffffff


	//   ....[41]....
        /*0348*/ 	.word	0xffffffff


	//   ....[42]....
        /*034c*/ 	.word	0xffffffff


	//   ....[43]....
        /*0350*/ 	.word	0xffffffff


	//   ....[44]....
        /*0354*/ 	.word	0xffffffff


	//   ....[45]....
        /*0358*/ 	.word	0xffffffff


	//   ....[46]....
        /*035c*/ 	.word	0xffffffff


	//   ....[47]....
        /*0360*/ 	.word	0xffffffff


	//   ....[48]....
        /*0364*/ 	.word	0xffffffff


	//   ....[49]....
        /*0368*/ 	.word	0xffffffff


	//   ....[50]....
        /*036c*/ 	.word	0xffffffff


	//   ....[51]....
        /*0370*/ 	.word	0xffffffff


	//   ....[52]....
        /*0374*/ 	.word	0xffffffff


	//   ....[53]....
        /*0378*/ 	.word	0xffffffff


	//   ....[54]....
        /*037c*/ 	.word	0xffffffff


	//   ....[55]....
        /*0380*/ 	.word	0xffffffff


	//   ....[56]....
        /*0384*/ 	.word	0xffffffff


	//   ....[57]....
        /*0388*/ 	.word	0xffffffff


	//   ....[58]....
        /*038c*/ 	.word	0xffffffff


	//   ....[59]....
        /*0390*/ 	.word	0xffffffff


	//   ....[60]....
        /*0394*/ 	.word	0xffffffff


	//   ....[61]....
        /*0398*/ 	.word	0xffffffff


	//   ....[62]....
        /*039c*/ 	.word	0xffffffff


	//   ....[63]....
        /*03a0*/ 	.word	0xffffffff


	//   ....[64]....
        /*03a4*/ 	.word	0xffffffff


	//   ....[65]....
        /*03a8*/ 	.word	0xffffffff


	//   ....[66]....
        /*03ac*/ 	.word	0xffffffff


	//   ....[67]....
        /*03b0*/ 	.word	0xffffffff


	//   ....[68]....
        /*03b4*/ 	.word	0xffffffff


	//   ....[69]....
        /*03b8*/ 	.word	0xffffffff


	//   ....[70]....
        /*03bc*/ 	.word	0xffffffff


	//   ....[71]....
        /*03c0*/ 	.word	0xffffffff


	//   ....[72]....
        /*03c4*/ 	.word	0xffffffff


	//   ....[73]....
        /*03c8*/ 	.word	0xffffffff


	//   ....[74]....
        /*03cc*/ 	.word	0xffffffff


	//   ....[75]....
        /*03d0*/ 	.word	0xffffffff


	//   ....[76]....
        /*03d4*/ 	.word	0xffffffff


	//   ....[77]....
        /*03d8*/ 	.word	0xffffffff


	//   ....[78]....
        /*03dc*/ 	.word	0xffffffff


	//   ....[79]....
        /*03e0*/ 	.word	0xffffffff


	//   ....[80]....
        /*03e4*/ 	.word	0xffffffff


	//   ....[81]....
        /*03e8*/ 	.word	0xffffffff


	//   ....[82]....
        /*03ec*/ 	.word	0xffffffff


	//   ....[83]....
        /*03f0*/ 	.word	0xffffffff


	//   ....[84]....
        /*03f4*/ 	.word	0xffffffff


	//   ....[85]....
        /*03f8*/ 	.word	0xffffffff


	//   ....[86]....
        /*03fc*/ 	.word	0xffffffff


	//   ....[87]....
        /*0400*/ 	.word	0xffffffff


	//   ....[88]....
        /*0404*/ 	.word	0xffffffff


	//   ....[89]....
        /*0408*/ 	.word	0xffffffff


	//   ....[90]....
        /*040c*/ 	.word	0xffffffff


	//   ....[91]....
        /*0410*/ 	.word	0xffffffff


	//   ....[92]....
        /*0414*/ 	.word	0xffffffff


	//   ....[93]....
        /*0418*/ 	.word	0xffffffff


	//   ....[94]....
        /*041c*/ 	.word	0xffffffff


	//   ....[95]....
        /*0420*/ 	.word	0xffffffff


	//   ....[96]....
        /*0424*/ 	.word	0xffffffff


	//   ....[97]....
        /*0428*/ 	.word	0xffffffff


	//   ....[98]....
        /*042c*/ 	.word	0xffffffff


	//   ....[99]....
        /*0430*/ 	.word	0xffffffff


	//   ....[100]....
        /*0434*/ 	.word	0xffffffff


	//   ....[101]....
        /*0438*/ 	.word	0xffffffff


	//   ....[102]....
        /*043c*/ 	.word	0xffffffff


	//   ....[103]....
        /*0440*/ 	.word	0xffffffff


	//   ....[104]....
        /*0444*/ 	.word	0xffffffff


	//   ....[105]....
        /*0448*/ 	.word	0xffffffff


	//   ....[106]....
        /*044c*/ 	.word	0xffffffff


	//   ....[107]....
        /*0450*/ 	.word	0xffffffff


	//   ....[108]....
        /*0454*/ 	.word	0xffffffff


	//   ....[109]....
        /*0458*/ 	.word	0xffffffff


	//   ....[110]....
        /*045c*/ 	.word	0xffffffff


	//   ....[111]....
        /*0460*/ 	.word	0xffffffff


	//   ....[112]....
        /*0464*/ 	.word	0xffffffff


	//   ....[113]....
        /*0468*/ 	.word	0xffffffff


	//   ....[114]....
        /*046c*/ 	.word	0xffffffff


	//   ....[115]....
        /*0470*/ 	.word	0xffffffff


	//   ....[116]....
        /*0474*/ 	.word	0xffffffff


	//   ....[117]....
        /*0478*/ 	.word	0xffffffff


	//   ....[118]....
        /*047c*/ 	.word	0xffffffff


	//   ....[119]....
        /*0480*/ 	.word	0xffffffff


	//   ....[120]....
        /*0484*/ 	.word	0xffffffff


	//   ....[121]....
        /*0488*/ 	.word	0xffffffff


	//   ....[122]....
        /*048c*/ 	.word	0xffffffff


	//   ....[123]....
        /*0490*/ 	.word	0xffffffff


	//   ....[124]....
        /*0494*/ 	.word	0xffffffff


	//   ....[125]....
        /*0498*/ 	.word	0xffffffff


	//   ....[126]....
        /*049c*/ 	.word	0x0500000f


	//   ....[127]....
        /*04a0*/ 	.word	0x0500000f


	//   ....[128]....
        /*04a4*/ 	.word	0x0500000f


	//   ....[129]....
        /*04a8*/ 	.word	0x0500000f


	//   ....[130]....
        /*04ac*/ 	.word	0x0500000f


	//   ....[131]....
        /*04b0*/ 	.word	0x0500000f


	//   ....[132]....
        /*04b4*/ 	.word	0x0500000f


	//   ....[133]....
        /*04b8*/ 	.word	0x0500000f


	//   ....[134]....
        /*04bc*/ 	.word	0x0500000f


	//   ....[135]....
        /*04c0*/ 	.word	0x0500000f


	//   ....[136]....
        /*04c4*/ 	.word	0x0500000f


	//   ....[137]....
        /*04c8*/ 	.word	0x0500000f


	//   ....[138]....
        /*04cc*/ 	.word	0x0500000f


	//   ....[139]....
        /*04d0*/ 	.word	0x0500000f


	//   ....[140]....
        /*04d4*/ 	.word	0x0500000f


	//   ....[141]....
        /*04d8*/ 	.word	0x0500000f


	//   ....[142]....
        /*04dc*/ 	.word	0x0500000f


	//   ....[143]....
        /*04e0*/ 	.word	0x0500000f


	//   ....[144]....
        /*04e4*/ 	.word	0x0500000f


	//   ....[145]....
        /*04e8*/ 	.word	0x0500000f


	//   ....[146]....
        /*04ec*/ 	.word	0x0500000f


	//   ....[147]....
        /*04f0*/ 	.word	0x0500000f


	//   ....[148]....
        /*04f4*/ 	.word	0x0500000f


	//   ....[149]....
        /*04f8*/ 	.word	0x0500000f


	//   ....[150]....
        /*04fc*/ 	.word	0x0500000f


	//   ....[151]....
        /*0500*/ 	.word	0x0500000f


	//   ....[152]....
        /*0504*/ 	.word	0x0500000f


	//   ....[153]....
        /*0508*/ 	.word	0x0500000f


	//   ....[154]....
        /*050c*/ 	.word	0x0500000f


	//   ....[155]....
        /*0510*/ 	.word	0x0500000f


	//   ....[156]....
        /*0514*/ 	.word	0x0500000f


	//   ....[157]....
        /*0518*/ 	.word	0x0500000f


	//   ....[158]....
        /*051c*/ 	.word	0x0500000f


	//   ....[159]....
        /*0520*/ 	.word	0x0500000f


	//   ....[160]....
        /*0524*/ 	.word	0x0500000f


	//   ....[161]....
        /*0528*/ 	.word	0x0500000f


	//   ....[162]....
        /*052c*/ 	.word	0x0500000f


	//   ....[163]....
        /*0530*/ 	.word	0x0500000f


	//   ....[164]....
        /*0534*/ 	.word	0x0500000f


	//   ....[165]....
        /*0538*/ 	.word	0x0500000f


	//   ....[166]....
        /*053c*/ 	.word	0x0500000f


	//   ....[167]....
        /*0540*/ 	.word	0x0500000f


	//   ....[168]....
        /*0544*/ 	.word	0x0500000f


	//   ....[169]....
        /*0548*/ 	.word	0x0500000f


	//   ....[170]....
        /*054c*/ 	.word	0x0500000f


	//   ....[171]....
        /*0550*/ 	.word	0x0500000f


	//   ....[172]....
        /*0554*/ 	.word	0x0500000f


	//   ....[173]....
        /*0558*/ 	.word	0x0500000f


	//   ....[174]....
        /*055c*/ 	.word	0x0500000f


	//   ....[175]....
        /*0560*/ 	.word	0x0500000f


	//   ....[176]....
        /*0564*/ 	.word	0x0500000f


	//   ....[177]....
        /*0568*/ 	.word	0x0500000f


	//   ....[178]....
        /*056c*/ 	.word	0x0500000f


	//   ....[179]....
        /*0570*/ 	.word	0x0500000f


	//   ....[180]....
        /*0574*/ 	.word	0x0500000f


	//   ....[181]....
        /*0578*/ 	.word	0x0500000f


	//   ....[182]....
        /*057c*/ 	.word	0x0500000f


	//   ....[183]....
        /*0580*/ 	.word	0x0500000f


	//   ....[184]....
        /*0584*/ 	.word	0x0500000f


	//   ....[185]....
        /*0588*/ 	.word	0x0500000f


	//   ....[186]....
        /*058c*/ 	.word	0x0500000f


	//   ....[187]....
        /*0590*/ 	.word	0x0500000f


	//   ....[188]....
        /*0594*/ 	.word	0x0500000f


	//   ....[189]....
        /*0598*/ 	.word	0x0500000f


	//----- nvinfo : EIATTR_COOP_GROUP_INSTR_OFFSETS
	.align		4
.L_289:
        /*059c*/ 	.byte	0x04, 0x28
        /*059e*/ 	.short	(.L_291 - .L_290)


	//   ....[0]....
.L_290:
        /*05a0*/ 	.word	0x00000080


	//   ....[1]....
        /*05a4*/ 	.word	0x000000b0


	//   ....[2]....
        /*05a8*/ 	.word	0x000002d0


	//   ....[3]....
        /*05ac*/ 	.word	0x00000430


	//   ....[4]....
        /*05b0*/ 	.word	0x00000550


	//   ....[5]....
        /*05b4*/ 	.word	0x000006b0


	//   ....[6]....
        /*05b8*/ 	.word	0x00001990


	//   ....[7]....
        /*05bc*/ 	.word	0x00002040


	//   ....[8]....
        /*05c0*/ 	.word	0x00002060


	//   ....[9]....
        /*05c4*/ 	.word	0x000026e0


	//   ....[10]....
        /*05c8*/ 	.word	0x000027e0


	//   ....[11]....
        /*05cc*/ 	.word	0x000030a0


	//   ....[12]....
        /*05d0*/ 	.word	0x00003120


	//   ....[13]....
        /*05d4*/ 	.word	0x00003e80


	//   ....[14]....
        /*05d8*/ 	.word	0x00004880


	//   ....[15]....
        /*05dc*/ 	.word	0x000048a0


	//   ....[16]....
        /*05e0*/ 	.word	0x000050b0


	//   ....[17]....
        /*05e4*/ 	.word	0x000051b0


	//   ....[18]....
        /*05e8*/ 	.word	0x00005930


	//   ....[19]....
        /*05ec*/ 	.word	0x00005980


	//   ....[20]....
        /*05f0*/ 	.word	0x00006960


	//   ....[21]....
        /*05f4*/ 	.word	0x000074c0


	//   ....[22]....
        /*05f8*/ 	.word	0x000074f0


	//   ....[23]....
        /*05fc*/ 	.word	0x00007710


	//   ....[24]....
        /*0600*/ 	.word	0x00007730


	//   ....[25]....
        /*0604*/ 	.word	0x00008a70


	//   ....[26]....
        /*0608*/ 	.word	0x00008b70


	//   ....[27]....
        /*060c*/ 	.word	0x00008bd0


	//   ....[28]....
        /*0610*/ 	.word	0x00008c90


	//   ....[29]....
        /*0614*/ 	.word	0x00008cc0


	//   ....[30]....
        /*0618*/ 	.word	0x00009e50


	//   ....[31]....
        /*061c*/ 	.word	0x00009e60


	//   ....[32]....
        /*0620*/ 	.word	0x00009e70


	//   ....[33]....
        /*0624*/ 	.word	0x00009eb0


	//   ....[34]....
        /*0628*/ 	.word	0x0000a570


	//   ....[35]....
        /*062c*/ 	.word	0x0000a5a0


	//   ....[36]....
        /*0630*/ 	.word	0x0000a6c0


	//   ....[37]....
        /*0634*/ 	.word	0x0000a6e0


	//   ....[38]....
        /*0638*/ 	.word	0x0000abb0


	//   ....[39]....
        /*063c*/ 	.word	0x0000abd0


	//   ....[40]....
        /*0640*/ 	.word	0x0000af00


	//   ....[41]....
        /*0644*/ 	.word	0x0000af10


	//   ....[42]....
        /*0648*/ 	.word	0x0000bab0


	//   ....[43]....
        /*064c*/ 	.word	0x0000bac0


	//   ....[44]....
        /*0650*/ 	.word	0x0000bbc0


	//   ....[45]....
        /*0654*/ 	.word	0x0000bbe0


	//   ....[46]....
        /*0658*/ 	.word	0x0000bd60


	//   ....[47]....
        /*065c*/ 	.word	0x0000bf60


	//   ....[48]....
        /*0660*/ 	.word	0x0000bf90


	//   ....[49]....
        /*0664*/ 	.word	0x0000bfc0


	//   ....[50]....
        /*0668*/ 	.word	0x0000bff0


	//   ....[51]....
        /*066c*/ 	.word	0x0000c020


	//   ....[52]....
        /*0670*/ 	.word	0x0000c050


	//   ....[53]....
        /*0674*/ 	.word	0x0000c1c0


	//   ....[54]....
        /*0678*/ 	.word	0x0000c1f0


	//   ....[55]....
        /*067c*/ 	.word	0x0000c220


	//   ....[56]....
        /*0680*/ 	.word	0x0000c250


	//   ....[57]....
        /*0684*/ 	.word	0x0000c280


	//   ....[58]....
        /*0688*/ 	.word	0x0000c2b0


	//   ....[59]....
        /*068c*/ 	.word	0x0000c340


	//   ....[60]....
        /*0690*/ 	.word	0x0000c370


	//   ....[61]....
        /*0694*/ 	.word	0x0000c380


	//   ....[62]....
        /*0698*/ 	.word	0x0000c3c0


	//   ....[63]....
        /*069c*/ 	.word	0x0000e3c0


	//   ....[64]....
        /*06a0*/ 	.word	0x0000e3e0


	//   ....[65]....
        /*06a4*/ 	.word	0x0000e490


	//   ....[66]....
        /*06a8*/ 	.word	0x0000e4b0


	//   ....[67]....
        /*06ac*/ 	.word	0x0000e550


	//   ....[68]....
        /*06b0*/ 	.word	0x0000e570


	//   ....[69]....
        /*06b4*/ 	.word	0x0000e580


	//   ....[70]....
        /*06b8*/ 	.word	0x0000e590


	//   ....[71]....
        /*06bc*/ 	.word	0x0000ef20


	//   ....[72]....
        /*06c0*/ 	.word	0x0000ef40


	//   ....[73]....
        /*06c4*/ 	.word	0x0000efa0


	//   ....[74]....
        /*06c8*/ 	.word	0x0000efe0


	//   ....[75]....
        /*06cc*/ 	.word	0x0000f040


	//   ....[76]....
        /*06d0*/ 	.word	0x0000f080


	//   ....[77]....
        /*06d4*/ 	.word	0x0000f090


	//   ....[78]....
        /*06d8*/ 	.word	0x0000f0b0


	//   ....[79]....
        /*06dc*/ 	.word	0x0000f180


	//   ....[80]....
        /*06e0*/ 	.word	0x0000f1c0


	//   ....[81]....
        /*06e4*/ 	.word	0x0000f1d0


	//   ....[82]....
        /*06e8*/ 	.word	0x0000f1f0


	//   ....[83]....
        /*06ec*/ 	.word	0x0000fa80


	//   ....[84]....
        /*06f0*/ 	.word	0x0000fa90


	//   ....[85]....
        /*06f4*/ 	.word	0x0000fab0


	//   ....[86]....
        /*06f8*/ 	.word	0x0000fb30


	//   ....[87]....
        /*06fc*/ 	.word	0x0000fb40


	//   ....[88]....
        /*0700*/ 	.word	0x0000fba0


	//   ....[89]....
        /*0704*/ 	.word	0x0000fbd0


	//   ....[90]....
        /*0708*/ 	.word	0x0000fc10


	//   ....[91]....
        /*070c*/ 	.word	0x0000ff00


	//   ....[92]....
        /*0710*/ 	.word	0x0000ff20


	//   ....[93]....
        /*0714*/ 	.word	0x0000ffc0


	//   ....[94]....
        /*0718*/ 	.word	0x0000ffd0


	//   ....[95]....
        /*071c*/ 	.word	0x00010060


	//   ....[96]....
        /*0720*/ 	.word	0x00010070


	//   ....[97]....
        /*0724*/ 	.word	0x00010080


	//   ....[98]....
        /*0728*/ 	.word	0x00010110


	//   ....[99]....
        /*072c*/ 	.word	0x00010720


	//   ....[100]....
        /*0730*/ 	.word	0x00010730


	//   ....[101]....
        /*0734*/ 	.word	0x000107c0


	//   ....[102]....
        /*0738*/ 	.word	0x00010860


	//   ....[103]....
        /*073c*/ 	.word	0x00010880


	//   ....[104]....
        /*0740*/ 	.word	0x00010900


	//   ....[105]....
        /*0744*/ 	.word	0x00010920


	//   ....[106]....
        /*0748*/ 	.word	0x00010930


	//   ....[107]....
        /*074c*/ 	.word	0x00010d60


	//   ....[108]....
        /*0750*/ 	.word	0x00010d90


	//   ....[109]....
        /*0754*/ 	.word	0x00010df0


	//   ....[110]....
        /*0758*/ 	.word	0x00010e20


	//   ....[111]....
        /*075c*/ 	.word	0x00010e50


	//   ....[112]....
        /*0760*/ 	.word	0x00010e80


	//   ....[113]....
        /*0764*/ 	.word	0x00010eb0


	//   ....[114]....
        /*0768*/ 	.word	0x00010ee0


	//   ....[115]....
        /*076c*/ 	.word	0x00011080


	//   ....[116]....
        /*0770*/ 	.word	0x000110b0


	//   ....[117]....
        /*0774*/ 	.word	0x000110e0


	//   ....[118]....
        /*0778*/ 	.word	0x00011110


	//   ....[119]....
        /*077c*/ 	.word	0x00011140


	//   ....[120]....
        /*0780*/ 	.word	0x00011170


	//   ....[121]....
        /*0784*/ 	.word	0x00011230


	//   ....[122]....
        /*0788*/ 	.word	0x00011250


	//   ....[123]....
        /*078c*/ 	.word	0x00011270


	//   ....[124]....
        /*0790*/ 	.word	0x000112d0


	//   ....[125]....
        /*0794*/ 	.word	0x00011d00


	//   ....[126]....
        /*0798*/ 	.word	0x000122a0


	//   ....[127]....
        /*079c*/ 	.word	0x00012390


	//   ....[128]....
        /*07a0*/ 	.word	0x00012430


	//   ....[129]....
        /*07a4*/ 	.word	0x00012490


	//   ....[130]....
        /*07a8*/ 	.word	0x000125a0


	//   ....[131]....
        /*07ac*/ 	.word	0x00012610


	//   ....[132]....
        /*07b0*/ 	.word	0x00012720


	//   ....[133]....
        /*07b4*/ 	.word	0x00012790


	//   ....[134]....
        /*07b8*/ 	.word	0x00012830


	//   ....[135]....
        /*07bc*/ 	.word	0x00012960


	//   ....[136]....
        /*07c0*/ 	.word	0x000129b0


	//   ....[137]....
        /*07c4*/ 	.word	0x00012a20


	//   ....[138]....
        /*07c8*/ 	.word	0x00012b10


	//   ....[139]....
        /*07cc*/ 	.word	0x00012b90


	//   ....[140]....
        /*07d0*/ 	.word	0x00012c70


	//   ....[141]....
        /*07d4*/ 	.word	0x00012cf0


	//   ....[142]....
        /*07d8*/ 	.word	0x00012d50


	//   ....[143]....
        /*07dc*/ 	.word	0x00012e50


	//   ....[144]....
        /*07e0*/ 	.word	0x00012f50


	//   ....[145]....
        /*07e4*/ 	.word	0x00012fb0


	//   ....[146]....
        /*07e8*/ 	.word	0x00013090


	//   ....[147]....
        /*07ec*/ 	.word	0x000131d0


	//   ....[148]....
        /*07f0*/ 	.word	0x000132b0


	//   ....[149]....
        /*07f4*/ 	.word	0x00013330


	//   ....[150]....
        /*07f8*/ 	.word	0x00013410


	//   ....[151]....
        /*07fc*/ 	.word	0x00013470


	//   ....[152]....
        /*0800*/ 	.word	0x00013540


	//   ....[153]....
        /*0804*/ 	.word	0x000135a0


	//   ....[154]....
        /*0808*/ 	.word	0x00013680


	//   ....[155]....
        /*080c*/ 	.word	0x00013770


	//   ....[156]....
        /*0810*/ 	.word	0x00013810


	//   ....[157]....
        /*0814*/ 	.word	0x00013870


	//   ....[158]....
        /*0818*/ 	.word	0x00013970


	//   ....[159]....
        /*081c*/ 	.word	0x000139d0


	//   ....[160]....
        /*0820*/ 	.word	0x00013ad0


	//   ....[161]....
        /*0824*/ 	.word	0x00013b30


	//   ....[162]....
        /*0828*/ 	.word	0x00013c00


	//   ....[163]....
        /*082c*/ 	.word	0x00013d50


	//   ....[164]....
        /*0830*/ 	.word	0x00013e00


	//   ....[165]....
        /*0834*/ 	.word	0x00013f10


	//   ....[166]....
        /*0838*/ 	.word	0x00013ff0


	//   ....[167]....
        /*083c*/ 	.word	0x00014050


	//   ....[168]....
        /*0840*/ 	.word	0x00014140


	//   ....[169]....
        /*0844*/ 	.word	0x000141a0


	//   ....[170]....
        /*0848*/ 	.word	0x00014280


	//   ....[171]....
        /*084c*/ 	.word	0x00014310


	//   ....[172]....
        /*0850*/ 	.word	0x000143b0


	//   ....[173]....
        /*0854*/ 	.word	0x00014520


	//   ....[174]....
        /*0858*/ 	.word	0x00014590


	//   ....[175]....
        /*085c*/ 	.word	0x00014600


	//   ....[176]....
        /*0860*/ 	.word	0x00014670


	//   ....[177]....
        /*0864*/ 	.word	0x000146e0


	//   ....[178]....
        /*0868*/ 	.word	0x00014760


	//   ....[179]....
        /*086c*/ 	.word	0x000147e0


	//   ....[180]....
        /*0870*/ 	.word	0x00014870


	//   ....[181]....
        /*0874*/ 	.word	0x000148e0


	//   ....[182]....
        /*0878*/ 	.word	0x00014950


	//   ....[183]....
        /*087c*/ 	.word	0x000149c0


	//   ....[184]....
        /*0880*/ 	.word	0x00014a40


	//   ....[185]....
        /*0884*/ 	.word	0x00014ab0


	//   ....[186]....
        /*0888*/ 	.word	0x00014b60


	//   ....[187]....
        /*088c*/ 	.word	0x00014bb0


	//   ....[188]....
        /*0890*/ 	.word	0x00014c40


	//   ....[189]....
        /*0894*/ 	.word	0x00014d70


	//----- nvinfo : EIATTR_REG_RECONFIG
	.align		4
.L_291:
        /*0898*/ 	.byte	0x01, 0x54
	.zero		2


	//----- nvinfo : EIATTR_SYSCALL_OFFSETS
	.align		4
        /*089c*/ 	.byte	0x04, 0x46
        /*089e*/ 	.short	(.L_293 - .L_292)


	//   ....[0]....
.L_292:
        /*08a0*/ 	.word	0x00001b50


	//   ....[1]....
        /*08a4*/ 	.word	0x0000d950


	//   ....[2]....
        /*08a8*/ 	.word	0x0000daa0


	//   ....[3]....
        /*08ac*/ 	.word	0x0000db90


	//   ....[4]....
        /*08b0*/ 	.word	0x0000e9d0


	//----- nvinfo : EIATTR_MBARRIER_INSTR_OFFSETS
	.align		4
.L_293:
        /*08b4*/ 	.byte	0x04, 0x39
        /*08b6*/ 	.short	(.L_295 - .L_294)


	//   ....[0]....
.L_294:
        /*08b8*/ 	.word	0x00000180
        /*08bc*/ 	.word	0x000000ff
        /*08c0*/ 	.word	0x0002d800
        /*08c4*/ 	.short	0x0100
        /*08c6*/ 	.byte	0x08
	.zero		1


	//   ....[1]....
        /*08c8*/ 	.word	0x00000190
        /*08cc*/ 	.word	0x000000ff
        /*08d0*/ 	.word	0x0002d820
        /*08d4*/ 	.short	0x0100
        /*08d6*/ 	.byte	0x08
	.zero		1


	//   ....[2]....
        /*08d8*/ 	.word	0x00000280
        /*08dc*/ 	.word	0x000000ff
        /*08e0*/ 	.word	0x0002d830
        /*08e4*/ 	.short	0x0100
        /*08e6*/ 	.byte	0x08
	.zero		1


	//   ....[3]....
        /*08e8*/ 	.word	0x00000290
        /*08ec*/ 	.word	0x000000ff
        /*08f0*/ 	.word	0x0002d840
        /*08f4*/ 	.short	0x0100
        /*08f6*/ 	.byte	0x08
	.zero		1


	//   ....[4]....
        /*08f8*/ 	.word	0x000002a0
        /*08fc*/ 	.word	0x000000ff
        /*0900*/ 	.word	0x0002d838
        /*0904*/ 	.short	0x0100
        /*0906*/ 	.byte	0x08
	.zero		1


	//   ....[5]....
        /*0908*/ 	.word	0x000002b0
        /*090c*/ 	.word	0x000000ff
        /*0910*/ 	.word	0x0002d848
        /*0914*/ 	.short	0x0100
        /*0916*/ 	.byte	0x08
	.zero		1


	//   ....[6]....
        /*0918*/ 	.word	0x000003e0
        /*091c*/ 	.word	0x000000ff
        /*0920*/ 	.word	0x0002d850
        /*0924*/ 	.short	0x0100
        /*0926*/ 	.byte	0x08
	.zero		1


	//   ....[7]....
        /*0928*/ 	.word	0x000003f0
        /*092c*/ 	.word	0x000000ff
        /*0930*/ 	.word	0x0002d860
        /*0934*/ 	.short	0x0100
        /*0936*/ 	.byte	0x08
	.zero		1


	//   ....[8]....
        /*0938*/ 	.word	0x00000400
        /*093c*/ 	.word	0x000000ff
        /*0940*/ 	.word	0x0002d858
        /*0944*/ 	.short	0x0100
        /*0946*/ 	.byte	0x08
	.zero		1


	//   ....[9]....
        /*0948*/ 	.word	0x00000410
        /*094c*/ 	.word	0x000000ff
        /*0950*/ 	.word	0x0002d868
        /*0954*/ 	.short	0x0100
        /*0956*/ 	.byte	0x08
	.zero		1


	//   ....[10]....
        /*0958*/ 	.word	0x00000500
        /*095c*/ 	.word	0x000000ff
        /*0960*/ 	.word	0x0002d870
        /*0964*/ 	.short	0x0100
        /*0966*/ 	.byte	0x06
	.zero		1


	//   ....[11]....
        /*0968*/ 	.word	0x00000510
        /*096c*/ 	.word	0x000000ff
        /*0970*/ 	.word	0x0002d880
        /*0974*/ 	.short	0x0100
        /*0976*/ 	.byte	0x06
	.zero		1


	//   ....[12]....
        /*0978*/ 	.word	0x00000520
        /*097c*/ 	.word	0x000000ff
        /*0980*/ 	.word	0x0002d878
        /*0984*/ 	.short	0x0100
        /*0986*/ 	.byte	0x06
	.zero		1


	//   ....[13]....
        /*0988*/ 	.word	0x00000530
        /*098c*/ 	.word	0x000000ff
        /*0990*/ 	.word	0x0002d888
        /*0994*/ 	.short	0x0100
        /*0996*/ 	.byte	0x06
	.zero		1


	//   ....[14]....
        /*0998*/ 	.word	0x00000660
        /*099c*/ 	.word	0x000000ff
        /*09a0*/ 	.word	0x0002d890
        /*09a4*/ 	.short	0x0100
        /*09a6*/ 	.byte	0x08
	.zero		1


	//   ....[15]....
        /*09a8*/ 	.word	0x00000670
        /*09ac*/ 	.word	0x000000ff
        /*09b0*/ 	.word	0x0002d8a0
        /*09b4*/ 	.short	0x0100
        /*09b6*/ 	.byte	0x08
	.zero		1


	//   ....[16]....
        /*09b8*/ 	.word	0x00000680
        /*09bc*/ 	.word	0x000000ff
        /*09c0*/ 	.word	0x0002d898
        /*09c4*/ 	.short	0x0100
        /*09c6*/ 	.byte	0x08
	.zero		1


	//   ....[17]....
        /*09c8*/ 	.word	0x00000690
        /*09cc*/ 	.word	0x000000ff
        /*09d0*/ 	.word	0x0002d8a8
        /*09d4*/ 	.short	0x0100
        /*09d6*/ 	.byte	0x08
	.zero		1


	//   ....[18]....
        /*09d8*/ 	.word	0x000007c0
        /*09dc*/ 	.word	0x000000ff
        /*09e0*/ 	.word	0x0002d8b0
        /*09e4*/ 	.short	0x0100
        /*09e6*/ 	.byte	0x08
	.zero		1


	//   ....[19]....
        /*09e8*/ 	.word	0x000007d0
        /*09ec*/ 	.word	0x000000ff
        /*09f0*/ 	.word	0x0002d8c0
        /*09f4*/ 	.short	0x0100
        /*09f6*/ 	.byte	0x08
	.zero		1


	//   ....[20]....
        /*09f8*/ 	.word	0x000007e0
        /*09fc*/ 	.word	0x000000ff
        /*0a00*/ 	.word	0x0002d8b8
        /*0a04*/ 	.short	0x0100
        /*0a06*/ 	.byte	0x08
	.zero		1


	//   ....[21]....
        /*0a08*/ 	.word	0x000007f0
        /*0a0c*/ 	.word	0x000000ff
        /*0a10*/ 	.word	0x0002d8c8
        /*0a14*/ 	.short	0x0100
        /*0a16*/ 	.byte	0x08
	.zero		1


	//   ....[22]....
        /*0a18*/ 	.word	0x00001bc0
        /*0a1c*/ 	.word	0x000000ff
        /*0a20*/ 	.word	0x0002d800
        /*0a24*/ 	.short	0x010a
        /*0a26*/ 	.byte	0x28
	.zero		1


	//   ....[23]....
        /*0a28*/ 	.word	0x00001c30
        /*0a2c*/ 	.word	0x00000000
        /*0a30*/ 	.word	0x0002d830
        /*0a34*/ 	.short	0x010a
        /*0a36*/ 	.byte	0x3f
	.zero		1


	//   ....[24]....
        /*0a38*/ 	.word	0x00001c70
        /*0a3c*/ 	.word	0x00000000
        /*0a40*/ 	.word	0x0002d830
        /*0a44*/ 	.short	0x010a
        /*0a46*/ 	.byte	0x3f
	.zero		1


	//   ....[25]....
        /*0a48*/ 	.word	0x00002800
        /*0a4c*/ 	.word	0x000000ff
        /*0a50*/ 	.word	0x00000000
        /*0a54*/ 	.short	0x0101
        /*0a56*/ 	.byte	0x06
	.zero		1


	//   ....[26]....
        /*0a58*/ 	.word	0x00003fb0
        /*0a5c*/ 	.word	0x000000ff
        /*0a60*/ 	.word	0x0002d830
        /*0a64*/ 	.short	0x010a
        /*0a66*/ 	.byte	0x07
	.zero		1


	//   ....[27]....
        /*0a68*/ 	.word	0x00003ff0
        /*0a6c*/ 	.word	0x000000ff
        /*0a70*/ 	.word	0x0002d830
        /*0a74*/ 	.short	0x010a
        /*0a76*/ 	.byte	0x07
	.zero		1


	//   ....[28]....
        /*0a78*/ 	.word	0x000042d0
        /*0a7c*/ 	.word	0x000000ff
        /*0a80*/ 	.word	0x0002d850
        /*0a84*/ 	.short	0x010a
        /*0a86*/ 	.byte	0x07
	.zero		1


	//   ....[29]....
        /*0a88*/ 	.word	0x00004310
        /*0a8c*/ 	.word	0x000000ff
        /*0a90*/ 	.word	0x0002d850
        /*0a94*/ 	.short	0x010a
        /*0a96*/ 	.byte	0x07
	.zero		1


	//   ....[30]....
        /*0a98*/ 	.word	0x00004810
        /*0a9c*/ 	.word	0x000000ff
        /*0aa0*/ 	.word	0x00000000
        /*0aa4*/ 	.short	0x0101
        /*0aa6*/ 	.byte	0x07
	.zero		1


	//   ....[31]....
        /*0aa8*/ 	.word	0x00006400
        /*0aac*/ 	.word	0x000000ff
        /*0ab0*/ 	.word	0x00000000
        /*0ab4*/ 	.short	0x0101
        /*0ab6*/ 	.byte	0x06
	.zero		1


	//   ....[32]....
        /*0ab8*/ 	.word	0x00006aa0
        /*0abc*/ 	.word	0x000000ff
        /*0ac0*/ 	.word	0x0002d830
        /*0ac4*/ 	.short	0x010a
        /*0ac6*/ 	.byte	0x07
	.zero		1


	//   ....[33]....
        /*0ac8*/ 	.word	0x00006ae0
        /*0acc*/ 	.word	0x000000ff
        /*0ad0*/ 	.word	0x0002d830
        /*0ad4*/ 	.short	0x010a
        /*0ad6*/ 	.byte	0x07
	.zero		1


	//   ....[34]....
        /*0ad8*/ 	.word	0x00006dc0
        /*0adc*/ 	.word	0x000000ff
        /*0ae0*/ 	.word	0x0002d850
        /*0ae4*/ 	.short	0x010a
        /*0ae6*/ 	.byte	0x07
	.zero		1


	//   ....[35]....
        /*0ae8*/ 	.word	0x00006e00
        /*0aec*/ 	.word	0x000000ff
        /*0af0*/ 	.word	0x0002d850
        /*0af4*/ 	.short	0x010a
        /*0af6*/ 	.byte	0x07
	.zero		1


	//   ....[36]....
        /*0af8*/ 	.word	0x00007300
        /*0afc*/ 	.word	0x000000ff
        /*0b00*/ 	.word	0x00000000
        /*0b04*/ 	.short	0x0101
        /*0b06*/ 	.byte	0x07
	.zero		1


	//   ....[37]....
        /*0b08*/ 	.word	0x00008510
        /*0b0c*/ 	.word	0x000000ff
        /*0b10*/ 	.word	0x00000000
        /*0b14*/ 	.short	0x0101
        /*0b16*/ 	.byte	0x06
	.zero		1


	//   ....[38]....
        /*0b18*/ 	.word	0x00008ae0
        /*0b1c*/ 	.word	0x000000ff
        /*0b20*/ 	.word	0x0002d850
        /*0b24*/ 	.short	0x010a
        /*0b26*/ 	.byte	0x04
	.zero		1


	//   ....[39]....
        /*0b28*/ 	.word	0x00008b20
        /*0b2c*/ 	.word	0x000000ff
        /*0b30*/ 	.word	0x0002d850
        /*0b34*/ 	.short	0x010a
        /*0b36*/ 	.byte	0x04
	.zero		1


	//   ....[40]....
        /*0b38*/ 	.word	0x000091a0
        /*0b3c*/ 	.word	0x000000ff
        /*0b40*/ 	.word	0x00000000
        /*0b44*/ 	.short	0x0101
        /*0b46*/ 	.byte	0x04
	.zero		1


	//   ....[41]....
        /*0b48*/ 	.word	0x0000a590
        /*0b4c*/ 	.word	0x000000ff
        /*0b50*/ 	.word	0x00000000
        /*0b54*/ 	.short	0x0101
        /*0b56*/ 	.byte	0x04
	.zero		1


	//   ....[42]....
        /*0b58*/ 	.word	0x0000aaf0
        /*0b5c*/ 	.word	0x000000ff
        /*0b60*/ 	.word	0x00000000
        /*0b64*/ 	.short	0x0101
        /*0b66*/ 	.byte	0x04
	.zero		1


	//   ....[43]....
        /*0b68*/ 	.word	0x0000e150
        /*0b6c*/ 	.word	0x00000002
        /*0b70*/ 	.word	0x0002d840
        /*0b74*/ 	.short	0x010a
        /*0b76*/ 	.byte	0x3f
	.zero		1


	//   ....[44]....
        /*0b78*/ 	.word	0x0000e6d0
        /*0b7c*/ 	.word	0x00000002
        /*0b80*/ 	.word	0x0002d830
        /*0b84*/ 	.short	0x0107
        /*0b86*/ 	.byte	0x3f
	.zero		1


	//   ....[45]....
        /*0b88*/ 	.word	0x0000e7b0
        /*0b8c*/ 	.word	0x00000002
        /*0b90*/ 	.word	0x0002d830
        /*0b94*/ 	.short	0x0101
        /*0b96*/ 	.byte	0x3f
	.zero		1


	//   ....[46]....
        /*0b98*/ 	.word	0x0000f330
        /*0b9c*/ 	.word	0x00000011
        /*0ba0*/ 	.word	0x0002d800
        /*0ba4*/ 	.short	0x0107
        /*0ba6*/ 	.byte	0x3f
	.zero		1


	//   ....[47]....
        /*0ba8*/ 	.word	0x0000f420
        /*0bac*/ 	.word	0x00000011
        /*0bb0*/ 	.word	0x0002d800
        /*0bb4*/ 	.short	0x0101
        /*0bb6*/ 	.byte	0x3f
	.zero		1


	//   ....[48]....
        /*0bb8*/ 	.word	0x0000f440
        /*0bbc*/ 	.word	0x00000011
        /*0bc0*/ 	.word	0x0002d820
        /*0bc4*/ 	.short	0x010a
        /*0bc6*/ 	.byte	0x3f
	.zero		1


	//   ....[49]....
        /*0bc8*/ 	.word	0x0000f860
        /*0bcc*/ 	.word	0x00000005
        /*0bd0*/ 	.word	0x0002d840
        /*0bd4*/ 	.short	0x010a
        /*0bd6*/ 	.byte	0x3f
	.zero		1


	//   ....[50]....
        /*0bd8*/ 	.word	0x0000fcc0
        /*0bdc*/ 	.word	0x00000005
        /*0be0*/ 	.word	0x0002d830
        /*0be4*/ 	.short	0x0107
        /*0be6*/ 	.byte	0x3f
	.zero		1


	//   ....[51]....
        /*0be8*/ 	.word	0x0000fd80
        /*0bec*/ 	.word	0x00000005
        /*0bf0*/ 	.word	0x0002d830
        /*0bf4*/ 	.short	0x0101
        /*0bf6*/ 	.byte	0x3f
	.zero		1


	//   ....[52]....
        /*0bf8*/ 	.word	0x0000fde0
        /*0bfc*/ 	.word	0x00000005
        /*0c00*/ 	.word	0x0002d860
        /*0c04*/ 	.short	0x010a
        /*0c06*/ 	.byte	0x3f
	.zero		1


	//   ....[53]....
        /*0c08*/ 	.word	0x000102d0
        /*0c0c*/ 	.word	0x00000005
        /*0c10*/ 	.word	0x0002d850
        /*0c14*/ 	.short	0x0107
        /*0c16*/ 	.byte	0x3f
	.zero		1


	//   ....[54]....
        /*0c18*/ 	.word	0x000103c0
        /*0c1c*/ 	.word	0x00000005
        /*0c20*/ 	.word	0x0002d850
        /*0c24*/ 	.short	0x0101
        /*0c26*/ 	.byte	0x3f
	.zero		1


	//   ....[55]....
        /*0c28*/ 	.word	0x000105e0
        /*0c2c*/ 	.word	0x00000000
        /*0c30*/ 	.word	0x0002d860
        /*0c34*/ 	.short	0x010a
        /*0c36*/ 	.byte	0x3f
	.zero		1


	//   ....[56]....
        /*0c38*/ 	.word	0x00010a60
        /*0c3c*/ 	.word	0x00000000
        /*0c40*/ 	.word	0x0002d850
        /*0c44*/ 	.short	0x0107
        /*0c46*/ 	.byte	0x3f
	.zero		1


	//   ....[57]....
        /*0c48*/ 	.word	0x00010b30
        /*0c4c*/ 	.word	0x00000000
        /*0c50*/ 	.word	0x0002d850
        /*0c54*/ 	.short	0x0101
        /*0c56*/ 	.byte	0x3f
	.zero		1


	//   ....[58]....
        /*0c58*/ 	.word	0x00011c80
        /*0c5c*/ 	.word	0x00000005
        /*0c60*/ 	.word	0x0002d820
        /*0c64*/ 	.short	0x010a
        /*0c66*/ 	.byte	0x3f
	.zero		1


	//   ....[59]....
        /*0c68*/ 	.word	0x00011e00
        /*0c6c*/ 	.word	0x00000003
        /*0c70*/ 	.word	0x0002d840
        /*0c74*/ 	.short	0x010a
        /*0c76*/ 	.byte	0x3f
	.zero		1


	//   ....[60]....
        /*0c78*/ 	.word	0x00011ea0
        /*0c7c*/ 	.word	0x00000005
        /*0c80*/ 	.word	0x0002d840
        /*0c84*/ 	.short	0x010a
        /*0c86*/ 	.byte	0x3f
	.zero		1


	//   ....[61]....
        /*0c88*/ 	.word	0x00011ee0
        /*0c8c*/ 	.word	0x00000003
        /*0c90*/ 	.word	0x0002d860
        /*0c94*/ 	.short	0x010a
        /*0c96*/ 	.byte	0x3f
	.zero		1


	//   ....[62]....
        /*0c98*/ 	.word	0x00011f20
        /*0c9c*/ 	.word	0x00000005
        /*0ca0*/ 	.word	0x0002d860
        /*0ca4*/ 	.short	0x010a
        /*0ca6*/ 	.byte	0x3f
	.zero		1


	//   ....[63]....
        /*0ca8*/ 	.word	0x00011f90
        /*0cac*/ 	.word	0x00000003
        /*0cb0*/ 	.word	0x0002d800
        /*0cb4*/ 	.short	0x010a
        /*0cb6*/ 	.byte	0x3f
	.zero		1


	//   ....[64]....
        /*0cb8*/ 	.word	0x00011fe0
        /*0cbc*/ 	.word	0x00000000
        /*0cc0*/ 	.word	0x0002d830
        /*0cc4*/ 	.short	0x010a
        /*0cc6*/ 	.byte	0x3f
	.zero		1


	//   ....[65]....
        /*0cc8*/ 	.word	0x00012040
        /*0ccc*/ 	.word	0x00000006
        /*0cd0*/ 	.word	0x0002d830
        /*0cd4*/ 	.short	0x010a
        /*0cd6*/ 	.byte	0x3f
	.zero		1


	//   ....[66]....
        /*0cd8*/ 	.word	0x000120a0
        /*0cdc*/ 	.word	0x00000005
        /*0ce0*/ 	.word	0x0002d850
        /*0ce4*/ 	.short	0x010a
        /*0ce6*/ 	.byte	0x3f
	.zero		1


	//   ....[67]....
        /*0ce8*/ 	.word	0x00012100
        /*0cec*/ 	.word	0x00000006
        /*0cf0*/ 	.word	0x0002d830
        /*0cf4*/ 	.short	0x010a
        /*0cf6*/ 	.byte	0x3f
	.zero		1


	//   ....[68]....
        /*0cf8*/ 	.word	0x00012160
        /*0cfc*/ 	.word	0x00000005
        /*0d00*/ 	.word	0x0002d850
        /*0d04*/ 	.short	0x010a
        /*0d06*/ 	.byte	0x3f
	.zero		1


	//   ....[69]....
        /*0d08*/ 	.word	0x000121c0
        /*0d0c*/ 	.word	0x00000008
        /*0d10*/ 	.word	0x0002d850
        /*0d14*/ 	.short	0x010a
        /*0d16*/ 	.byte	0x3f
	.zero		1


	//   ....[70]....
        /*0d18*/ 	.word	0x000122e0
        /*0d1c*/ 	.word	0x00000002
        /*0d20*/ 	.word	0x0002d840
        /*0d24*/ 	.short	0x010a
        /*0d26*/ 	.byte	0x3f
	.zero		1


	//   ....[71]....
        /*0d28*/ 	.word	0x000130d0
        /*0d2c*/ 	.word	0x00000011
        /*0d30*/ 	.word	0x0002d820
        /*0d34*/ 	.short	0x010a
        /*0d36*/ 	.byte	0x3f
	.zero		1


	//   ....[72]....
        /*0d38*/ 	.word	0x00013120
        /*0d3c*/ 	.word	0x00000005
        /*0d40*/ 	.word	0x0002d840
        /*0d44*/ 	.short	0x010a
        /*0d46*/ 	.byte	0x3f
	.zero		1


	//   ....[73]....
        /*0d48*/ 	.word	0x000136c0
        /*0d4c*/ 	.word	0x00000005
        /*0d50*/ 	.word	0x0002d860
        /*0d54*/ 	.short	0x010a
        /*0d56*/ 	.byte	0x3f
	.zero		1


	//   ....[74]....
        /*0d58*/ 	.word	0x00013ca0
        /*0d5c*/ 	.word	0x00000000
        /*0d60*/ 	.word	0x0002d860
        /*0d64*/ 	.short	0x010a
        /*0d66*/ 	.byte	0x3f
	.zero		1


	//   ....[75]....
        /*0d68*/ 	.word	0x00014c90
        /*0d6c*/ 	.word	0x00000005
        /*0d70*/ 	.word	0x0002d820
        /*0d74*/ 	.short	0x010a
        /*0d76*/ 	.byte	0x3f
	.zero		1


	//   ....[76]....
        /*0d78*/ 	.word	0x00014e30
        /*0d7c*/ 	.word	0x00000003
        /*0d80*/ 	.word	0x0002d840
        /*0d84*/ 	.short	0x010a
        /*0d86*/ 	.byte	0x3f
	.zero		1


	//   ....[77]....
        /*0d88*/ 	.word	0x00014e80
        /*0d8c*/ 	.word	0x00000005
        /*0d90*/ 	.word	0x0002d840
        /*0d94*/ 	.short	0x010a
        /*0d96*/ 	.byte	0x3f
	.zero		1


	//   ....[78]....
        /*0d98*/ 	.word	0x00014ed0
        /*0d9c*/ 	.word	0x00000003
        /*0da0*/ 	.word	0x0002d860
        /*0da4*/ 	.short	0x010a
        /*0da6*/ 	.byte	0x3f
	.zero		1


	//----- nvinfo : EIATTR_NUM_MBARRIERS
	.align		4
.L_295:
        /*0da8*/ 	.byte	0x03, 0x38
        /*0daa*/ 	.short	0x0016


	//----- nvinfo : EIATTR_EXIT_INSTR_OFFSETS
	.align		4
        /*0dac*/ 	.byte	0x04, 0x1c
        /*0dae*/ 	.short	(.L_297 - .L_296)


	//   ....[0]....
.L_296:
        /*0db0*/ 	.word	0x000009a0


	//   ....[1]....
        /*0db4*/ 	.word	0x0000bd00


	//   ....[2]....
        /*0db8*/ 	.word	0x00011f70


	//----- nvinfo : EIATTR_MAX_THREADS
	.align		4
.L_297:
        /*0dbc*/ 	.byte	0x04, 0x05
        /*0dbe*/ 	.short	(.L_299 - .L_298)
.L_298:
        /*0dc0*/ 	.word	0x00000200
        /*0dc4*/ 	.word	0x00000001
        /*0dc8*/ 	.word	0x00000001


	//----- nvinfo : EIATTR_CRS_STACK_SIZE
	.align		4
.L_299:
        /*0dcc*/ 	.byte	0x04, 0x1e
        /*0dce*/ 	.short	(.L_301 - .L_300)
.L_300:
        /*0dd0*/ 	.word	0x00000000


	//----- nvinfo : EIATTR_CBANK_PARAM_SIZE
	.align		4
.L_301:
        /*0dd4*/ 	.byte	0x03, 0x19
        /*0dd6*/ 	.short	0x0af0


	//----- nvinfo : EIATTR_PARAM_CBANK
	.align		4
        /*0dd8*/ 	.byte	0x04, 0x0a
        /*0dda*/ 	.short	(.L_303 - .L_302)
	.align		4
.L_302:
        /*0ddc*/ 	.word	index@(.nv.constant0._ZN7cutlass13device_kernelIN5flash11enable_sm90INS1_16FlashAttnFwdSm90INS1_25CollectiveMainloopFwdSm90ILi2EN4cute5tupleIJNS5_1CILi1EEES8_S8_EEENS6_IJNS7_ILi192EEENS7_ILi128EEENS7_ILi96EEEEEELi96ENS_10bfloat16_tEfNS_4arch4Sm90ELb1ELb0ELb0ELb1ELb1ELb0ELb0ELb0ELb1ELb1ELb1ELb0EEENS1_21CollectiveEpilogueFwdINS6_IJSA_SC_SB_EEES9_SE_SG_Li384ELb1ELb1ELb1ELb0EEENS1_36VarlenDynamicPersistentTileSchedulerILi192ELi128ELi384ELi128ELb1ELb1ELb1ELb1ELb1ELb1EEEEEEEEEvNT_6ParamsE)
        /*0de0*/ 	.short	0x0210
        /*0de2*/ 	.short	0x0af0


	//----- nvinfo : EIATTR_SW_WAR
	.align		4
.L_303:
        /*0de4*/ 	.byte	0x04, 0x36
        /*0de6*/ 	.short	(.L_305 - .L_304)
.L_304:
        /*0de8*/ 	.word	0x00000008
.L_305:


//--------------------- .nv.info._ZN7cutlass13device_kernelIN5flash11enable_sm90INS1_16FlashAttnFwdSm90INS1_25CollectiveMainloopFwdSm90ILi2EN4cute5tupleIJNS5_1CILi1EEES8_S8_EEENS6_IJNS7_ILi192EEENS7_ILi128EEENS7_ILi96EEEEEELi96ENS_10bfloat16_tEfNS_4arch4Sm90ELb1ELb0ELb0ELb1ELb1ELb1ELb0ELb0ELb1ELb1ELb1ELb0EEENS1_21CollectiveEpilogueFwdINS6_IJSA_SC_SB_EEES9_SE_SG_Li384ELb1ELb1ELb1ELb0EEENS1_36VarlenDynamicPersistentTileSchedulerILi192ELi128ELi384ELi128ELb1ELb1ELb1ELb1ELb1ELb1EEEEEEEEEvNT_6ParamsE --------------------------
	.section	.nv.info._ZN7cutlass13device_kernelIN5flash11enable_sm90INS1_16FlashAttnFwdSm90INS1_25CollectiveMainloopFwdSm90ILi2EN4cute5tupleIJNS5_1CILi1EEES8_S8_EEENS6_IJNS7_ILi192EEENS7_ILi128EEENS7_ILi96EEEEEELi96ENS_10bfloat16_tEfNS_4arch4Sm90ELb1ELb0ELb0ELb1ELb1ELb1ELb0ELb0ELb1ELb1ELb1ELb0EEENS1_21CollectiveEpilogueFwdINS6_IJSA_SC_SB_EEES9_SE_SG_Li384ELb1ELb1ELb1ELb0EEENS1_36VarlenDynamicPersistentTileSchedulerILi192ELi128ELi384ELi128ELb1ELb1ELb1ELb1ELb1ELb1EEEEEEEEEvNT_6ParamsE,"",@"SHT_CUDA_INFO"
	.sectionflags	@""
	.align	4


	//----- nvinfo : EIATTR_CUDA_API_VERSION
	.align		4
        /*0000*/ 	.byte	0x04, 0x37
        /*0002*/ 	.short	(.L_307 - .L_306)
.L_306:
        /*0004*/ 	.word	0x00000082


	//----- nvinfo : EIATTR_KPARAM_INFO
	.align		4
.L_307:
        /*0008*/ 	.byte	0x04, 0x17
        /*000a*/ 	.short	(.L_309 - .L_308)
.L_308:
        /*000c*/ 	.word	0x00000000
        /*0010*/ 	.short	0x0000
        /*0012*/ 	.short	0x0070
        /*0014*/ 	.byte	0x00, 0xf0, 0x01, 0x2a


	//----- nvinfo : EIATTR_SPARSE_MMA_MASK
	.align		4
.L_309:
        /*0018*/ 	.byte	0x03, 0x50
        /*001a*/ 	.short	0x0000


	//----- nvinfo : EIATTR_MAXREG_COUNT
	.align		4
        /*001c*/ 	.byte	0x03, 0x1b
        /*001e*/ 	.short	0x0080


	//----- nvinfo : EIATTR_NUM_BARRIERS
	.align		4
        /*0020*/ 	.byte	0x02, 0x4c
        /*0022*/ 	.byte	0x10
	.zero		1


	//----- nvinfo : EIATTR_EXTERNS
	.align		4
        /*0024*/ 	.byte	0x04, 0x0f
        /*0026*/ 	.short	(.L_311 - .L_310)


	//   ....[0]....
	.align		4
.L_310:
        /*0028*/ 	.word	index@(__assertfail)


	//----- nvinfo : EIATTR_ANNOTATIONS
	.align		4
.L_311:
        /*002c*/ 	.byte	0x04, 0x55
        /*002e*/ 	.short	(.L_313 - .L_312)


	//   ....[0]....
.L_312:
        /* <DEDUP_REMOVED lines=147> */


	//----- nvinfo : EIATTR_MERCURY_ISA_VERSION
	.align		4
.L_313:
        /*0950*/ 	.byte	0x03, 0x5f
        /*0952*/ 	.short	0x0101


	//----- nvinfo : EIATTR_UNUSED_LOAD_BYTE_OFFSET
	.align		4
        /*0954*/ 	.byte	0x04, 0x44
        /*0956*/ 	.short	(.L_315 - .L_314)


	//   ....[0]....
.L_314:
        /*0958*/ 	.word	0x00000a90
        /*095c*/ 	.word	0x0000fff0


	//   ....[1]....
        /*0960*/ 	.word	0x000147e0
        /*0964*/ 	.word	0x0000fff0


	//----- nvinfo : EIATTR_INT_WARP_WIDE_INSTR_OFFSETS
	.align		4
.L_315:
        /*0968*/ 	.byte	0x04, 0x31
        /*096a*/ 	.short	(.L_317 - .L_316)


	//   ....[0]....
.L_316:
        /*096c*/ 	.word	0x00000130


	//   ....[1]....
        /*0970*/ 	.word	0x00000170


	//   ....[2]....
        /*0974*/ 	.word	0x000001e0


	//   ....[3]....
        /*0978*/ 	.word	0x0001a780


	//   ....[4]....
        /*097c*/ 	.word	0x0001a810


	//   ....[5]....
        /*0980*/ 	.word	0x0001d480


	//   ....[6]....
        /*0984*/ 	.word	0x0001d510


	//----- nvinfo : EIATTR_COOP_GROUP_MASK_REGIDS
	.align		4
.L_317:
        /*0988*/ 	.byte	0x04, 0x29
        /*098a*/ 	.short	(.L_319 - .L_318)


	//   ....[0]....
.L_318:
        /*098c*/ 	.word	0xffffffff


	//   ....[1]....
        /*0990*/ 	.word	0xffffffff


	//   ....[2]....
        /*0994*/ 	.word	0xffffffff


	//   ....[3]....
        /*0998*/ 	.word	0xffffffff


	//   ....[4]....
        /*099c*/ 	.word	0xffffffff


	//   ....[5]....
        /*09a0*/ 	.word	0xffffffff


	//   ....[6]....
        /*09a4*/ 	.word	0xffffffff


	//   ....[7]....
        /*09a8*/ 	.word	0xffffffff


	//   ....[8]....
        /*09ac*/ 	.word	0xffffffff


	//   ....[9]....
        /*09b0*/ 	.word	0xffffffff


	//   ....[10]....
        /*09b4*/ 	.word	0xffffffff


	//   ....[11]....
        /*09b8*/ 	.word	0xffffffff


	//   ....[12]....
        /*09bc*/ 	.word	0xffffffff


	//   ....[13]....
        /*09c0*/ 	.word	0xffffffff


	//   ....[14]....
        /*09c4*/ 	.word	0xffffffff


	//   ....[15]....
        /*09c8*/ 	.word	0xffffffff


	//   ....[16]....
        /*09cc*/ 	.word	0xffffffff


	//   ....[17]....
        /*09d0*/ 	.word	0xffffffff


	//   ....[18]....
        /*09d4*/ 	.word	0xffffffff


	//   ....[19]....
        /*09d8*/ 	.word	0xffffffff


	//   ....[20]....
        /*09dc*/ 	.word	0xffffffff


	//   ....[21]....
        /*09e0*/ 	.word	0xffffffff


	//   ....[22]....
        /*09e4*/ 	.word	0xffffffff


	//   ....[23]....
        /*09e8*/ 	.word	0xffffffff


	//   ....[24]....
        /*09ec*/ 	.word	0xffffffff


	//   ....[25]....
        /*09f0*/ 	.word	0xffffffff


	//   ....[26]....
        /*09f4*/ 	.word	0xffffffff


	//   ....[27]....
        /*09f8*/ 	.word	0xffffffff


	//   ....[28]....
        /*09fc*/ 	.word	0xffffffff


	//   ....[29]....
        /*0a00*/ 	.word	0xffffffff


	//   ....[30]....
        /*0a04*/ 	.word	0xffffffff


	//   ....[31]....
        /*0a08*/ 	.word	0xffffffff


	//   ....[32]....
        /*0a0c*/ 	.word	0xffffffff


	//   ....[33]....
        /*0a10*/ 	.word	0xffffffff


	//   ....[34]....
        /*0a14*/ 	.word	0xffffffff


	//   ....[35]....
        /*0a18*/ 	.word	0xffffffff


	//   ....[36]....
        /*0a1c*/ 	.word	0xffffffff


	//   ....[37]....
        /*0a20*/ 	.word	0xffffffff


	//   ....[38]....
        /*0a24*/ 	.word	0xffffffff


	//   ....[39]....
        /*0a28*/ 	.word	0xffffffff


	//   ....[40]....
        /*0a2c*/ 	.word	0xffffffff


	//   ....[41]....
        /*0a30*/ 	.word	0xffffffff


	//   ....[42]....
        /*0a34*/ 	.word	0xffffffff


	//   ....[43]....
        /*0a38*/ 	.word	0xffffffff


	//   ....[44]....
        /*0a3c*/ 	.word	0xffffffff


	//   ....[45]....
        /*0a40*/ 	.word	0xffffffff


	//   ....[46]....
        /*0a44*/ 	.word	0xffffffff


	//   ....[47]....
        /*0a48*/ 	.word	0xffffffff


	//   ....[48]....
        /*0a4c*/ 	.word	0xffffffff


	//   ....[49]....
        /*0a50*/ 	.word	0xffffffff


	//   ....[50]....
        /*0a54*/ 	.word	0xffffffff


	//   ....[51]....
        /*0a58*/ 	.word	0xffffffff


	//   ....[52]....
        /*0a5c*/ 	.word	0xffffffff


	//   ....[53]....
        /*0a60*/ 	.word	0xffffffff


	//   ....[54]....
        /*0a64*/ 	.word	0xffffffff


	//   ....[55]....
        /*0a68*/ 	.word	0xffffffff


	//   ....[56]....
        /*0a6c*/ 	.word	0xffffffff


	//   ....[57]....
        /*0a70*/ 	.word	0xffffffff


	//   ....[58]....
        /*0a74*/ 	.word	0xffffffff


	//   ....[59]....
        /*0a78*/ 	.word	0xffffffff


	//   ....[60]....
        /*0a7c*/ 	.word	0xffffffff


	//   ....[61]....
        /*0a80*/ 	.word	0xffffffff


	//   ....[62]....
        /*0a84*/ 	.word	0xffffffff


	//   ....[63]....
        /*0a88*/ 	.word	0xffffffff


	//   ....[64]....
        /*0a8c*/ 	.word	0xffffffff


	//   ....[65]....
        /*0a90*/ 	.word	0xffffffff


	//   ....[66]....
        /*0a94*/ 	.word	0xffffffff


	//   ....[67]....
        /*0a98*/ 	.word	0xffffffff


	//   ....[68]....
        /*0a9c*/ 	.word	0xffffffff


	//   ....[69]....
        /*0aa0*/ 	.word	0xffffffff


	//   ....[70]....
        /*0aa4*/ 	.word	0xffffffff


	//   ....[71]....
        /*0aa8*/ 	.word	0xffffffff


	//   ....[72]....
        /*0aac*/ 	.word	0xffffffff


	//   ....[73]....
        /*0ab0*/ 	.word	0xffffffff


	//   ....[74]....
        /*0ab4*/ 	.word	0xffffffff


	//   ....[75]....
        /*0ab8*/ 	.word	0xffffffff


	//   ....[76]....
        /*0abc*/ 	.word	0xffffffff


	//   ....[77]....
        /*0ac0*/ 	.word	0xffffffff


	//   ....[78]....
        /*0ac4*/ 	.word	0xffffffff


	//   ....[79]....
        /*0ac8*/ 	.word	0xffffffff


	//   ....[80]....
        /*0acc*/ 	.word	0xffffffff


	//   ....[81]....
        /*0ad0*/ 	.word	0xffffffff


	//   ....[82]....
        /*0ad4*/ 	.word	0xffffffff


	//   ....[83]....
        /*0ad8*/ 	.word	0xffffffff


	//   ....[84]....
        /*0adc*/ 	.word	0xffffffff


	//   ....[85]....
        /*0ae0*/ 	.word	0xffffffff


	//   ....[86]....
        /*0ae4*/ 	.word	0xffffffff


	//   ....[87]....
        /*0ae8*/ 	.word	0xffffffff


	//   ....[88]....
        /*0aec*/ 	.word	0xffffffff


	//   ....[89]....
        /*0af0*/ 	.word	0xffffffff


	//   ....[90]....
        /*0af4*/ 	.word	0xffffffff


	//   ....[91]....
        /*0af8*/ 	.word	0xffffffff


	//   ....[92]....
        /*0afc*/ 	.word	0xffffffff


	//   ....[93]....
        /*0b00*/ 	.word	0xffffffff


	//   ....[94]....
        /*0b04*/ 	.word	0xffffffff


	//   ....[95]....
        /*0b08*/ 	.word	0xffffffff


	//   ....[96]....
        /*0b0c*/ 	.word	0xffffffff


	//   ....[97]....
        /*0b10*/ 	.word	0xffffffff


	//   ....[98]....
        /*0b14*/ 	.word	0xffffffff


	//   ....[99]....
        /*0b18*/ 	.word	0xffffffff


	//   ....[100]....
        /*0b1c*/ 	.word	0xffffffff


	//   ....[101]....
        /*0b20*/ 	.word	0xffffffff


	//   ....[102]....
        /*0b24*/ 	.word	0xffffffff


	//   ....[103]....
        /*0b28*/ 	.word	0xffffffff


	//   ....[104]....
        /*0b2c*/ 	.word	0xffffffff


	//   ....[105]....
        /*0b30*/ 	.word	0xffffffff


	//   ....[106]....
        /*0b34*/ 	.word	0xffffffff


	//   ....[107]....
        /*0b38*/ 	.word	0xffffffff


	//   ....[108]....
        /*0b3c*/ 	.word	0xffffffff


	//   ....[109]....
        /*0b40*/ 	.word	0xffffffff


	//   ....[110]....
        /*0b44*/ 	.word	0xffffffff


	//   ....[111]....
        /*0b48*/ 	.word	0xffffffff


	//   ....[112]....
        /*0b4c*/ 	.word	0xffffffff


	//   ....[113]....
        /*0b50*/ 	.word	0xffffffff


	//   ....[114]....
        /*0b54*/ 	.word	0xffffffff


	//   ....[115]....
        /*0b58*/ 	.word	0xffffffff


	//   ....[116]....
        /*0b5c*/ 	.word	0xffffffff


	//   ....[117]....
        /*0b60*/ 	.word	0xffffffff


	//   ....[118]....
        /*0b64*/ 	.word	0xffffffff


	//   ....[119]....
        /*0b68*/ 	.word	0xffffffff


	//   ....[120]....
        /*0b6c*/ 	.word	0xffffffff


	//   ....[121]....
        /*0b70*/ 	.word	0xffffffff


	//   ....[122]....
        /*0b74*/ 	.word	0xffffffff


	//   ....[123]....
        /*0b78*/ 	.word	0xffffffff


	//   ....[124]....
        /*0b7c*/ 	.word	0xffffffff


	//   ....[125]....
        /*0b80*/ 	.word	0xffffffff


	//   ....[126]....
        /*0b84*/ 	.word	0xffffffff


	//   ....[127]....
        /*0b88*/ 	.word	0xffffffff


	//   ....[128]....
        /*0b8c*/ 	.word	0xffffffff


	//   ....[129]....
        /*0b90*/ 	.word	0xffffffff


	//   ....[130]....
        /*0b94*/ 	.word	0xffffffff


	//   ....[131]....
        /*0b98*/ 	.word	0xffffffff


	//   ....[132]....
        /*0b9c*/ 	.word	0xffffffff


	//   ....[133]....
        /*0ba0*/ 	.word	0xffffffff


	//   ....[134]....
        /*0ba4*/ 	.word	0xffffffff


	//   ....[135]....
        /*0ba8*/ 	.word	0xffffffff


	//   ....[136]....
        /*0bac*/ 	.word	0xffffffff


	//   ....[137]....
        /*0bb0*/ 	.word	0xffffffff


	//   ....[138]....
        /*0bb4*/ 	.word	0xffffffff


	//   ....[139]....
        /*0bb8*/ 	.word	0xffffffff


	//   ....[140]....
        /*0bbc*/ 	.word	0xffffffff


	//   ....[141]....
        /*0bc0*/ 	.word	0xffffffff


	//   ....[142]....
        /*0bc4*/ 	.word	0xffffffff


	//   ....[143]....
        /*0bc8*/ 	.word	0xffffffff


	//   ....[144]....
        /*0bcc*/ 	.word	0x0500000f


	//   ....[145]....
        /*0bd0*/ 	.word	0x0500000f


	//   ....[146]....
        /*0bd4*/ 	.word	0x0500000f


	//   ....[147]....
        /*0bd8*/ 	.word	0x0500000f


	//   ....[148]....
        /*0bdc*/ 	.word	0x0500000f


	//   ....[149]....
        /*0be0*/ 	.word	0x0500000f


	//   ....[150]....
        /*0be4*/ 	.word	0x0500000f


	//   ....[151]....
        /*0be8*/ 	.word	0x0500000f


	//   ....[152]....
        /*0bec*/ 	.word	0x0500000f


	//   ....[153]....
        /*0bf0*/ 	.word	0x0500000f


	//   ....[154]....
        /*0bf4*/ 	.word	0x0500000f


	//   ....[155]....
        /*0bf8*/ 	.word	0x0500000f


	//   ....[156]....
        /*0bfc*/ 	.word	0x0500000f


	//   ....[157]....
        /*0c00*/ 	.word	0x0500000f


	//   ....[158]....
        /*0c04*/ 	.word	0x0500000f


	//   ....[159]....
        /*0c08*/ 	.word	0x0500000f


	//   ....[160]....
        /*0c0c*/ 	.word	0x0500000f


	//   ....[161]....
        /*0c10*/ 	.word	0x0500000f


	//   ....[162]....
        /*0c14*/ 	.word	0x0500000f


	//   ....[163]....
        /*0c18*/ 	.word	0x0500000f


	//   ....[164]....
        /*0c1c*/ 	.word	0x0500000f


	//   ....[165]....
        /*0c20*/ 	.word	0x0500000f


	//   ....[166]....
        /*0c24*/ 	.word	0x0500000f


	//   ....[167]....
        /*0c28*/ 	.word	0x0500000f


	//   ....[168]....
        /*0c2c*/ 	.word	0x0500000f


	//   ....[169]....
        /*0c30*/ 	.word	0x0500000f


	//   ....[170]....
        /*0c34*/ 	.word	0x0500000f


	//   ....[171]....
        /*0c38*/ 	.word	0x0500000f


	//   ....[172]....
        /*0c3c*/ 	.word	0x0500000f


	//   ....[173]....
        /*0c40*/ 	.word	0x0500000f


	//   ....[174]....
        /*0c44*/ 	.word	0x0500000f


	//   ....[175]....
        /*0c48*/ 	.word	0x0500000f


	//   ....[176]....
        /*0c4c*/ 	.word	0x0500000f


	//   ....[177]....
        /*0c50*/ 	.word	0x0500000f


	//   ....[178]....
        /*0c54*/ 	.word	0x0500000f


	//   ....[179]....
        /*0c58*/ 	.word	0x0500000f


	//   ....[180]....
        /*0c5c*/ 	.word	0x0500000f


	//   ....[181]....
        /*0c60*/ 	.word	0x0500000f


	//   ....[182]....
        /*0c64*/ 	.word	0x0500000f


	//   ....[183]....
        /*0c68*/ 	.word	0x0500000f


	//   ....[184]....
        /*0c6c*/ 	.word	0x0500000f


	//   ....[185]....
        /*0c70*/ 	.word	0x0500000f


	//   ....[186]....
        /*0c74*/ 	.word	0x0500000f


	//   ....[187]....
        /*0c78*/ 	.word	0x0500000f


	//   ....[188]....
        /*0c7c*/ 	.word	0x0500000f


	//   ....[189]....
        /*0c80*/ 	.word	0x0500000f


	//   ....[190]....
        /*0c84*/ 	.word	0x0500000f


	//   ....[191]....
        /*0c88*/ 	.word	0x0500000f


	//   ....[192]....
        /*0c8c*/ 	.word	0x0500000f


	//   ....[193]....
        /*0c90*/ 	.word	0x0500000f


	//   ....[194]....
        /*0c94*/ 	.word	0x0500000f


	//   ....[195]....
        /*0c98*/ 	.word	0x0500000f


	//   ....[196]....
        /*0c9c*/ 	.word	0x0500000f


	//   ....[197]....
        /*0ca0*/ 	.word	0x0500000f


	//   ....[198]....
        /*0ca4*/ 	.word	0x0500000f


	//   ....[199]....
        /*0ca8*/ 	.word	0x0500000f


	//   ....[200]....
        /*0cac*/ 	.word	0x0500000f


	//   ....[201]....
        /*0cb0*/ 	.word	0x0500000f


	//   ....[202]....
        /*0cb4*/ 	.word	0x0500000f


	//   ....[203]....
        /*0cb8*/ 	.word	0x0500000f


	//   ....[204]....
        /*0cbc*/ 	.word	0x0500000f


	//   ....[205]....
        /*0cc0*/ 	.word	0x0500000f


	//   ....[206]....
        /*0cc4*/ 	.word	0x0500000f


	//   ....[207]....
        /*0cc8*/ 	.word	0x0500000f


	//   ....[208]....
        /*0ccc*/ 	.word	0x0500000f


	//   ....[209]....
        /*0cd0*/ 	.word	0x0500000f


	//   ....[210]....
        /*0cd4*/ 	.word	0x0500000f


	//   ....[211]....
        /*0cd8*/ 	.word	0x0500000f


	//   ....[212]....
        /*0cdc*/ 	.word	0x0500000f


	//   ....[213]....
        /*0ce0*/ 	.word	0x0500000f


	//   ....[214]....
        /*0ce4*/ 	.word	0x0500000f


	//   ....[215]....
        /*0ce8*/ 	.word	0x0500000f


	//   ....[216]....
        /*0cec*/ 	.word	0x0500000f


	//   ....[217]....
        /*0cf0*/ 	.word	0x0500000f


	//   ....[218]....
        /*0cf4*/ 	.word	0x0500000f


	//   ....[219]....
        /*0cf8*/ 	.word	0x0500000f


	//   ....[220]....
        /*0cfc*/ 	.word	0x0500000f


	//   ....[221]....
        /*0d00*/ 	.word	0x0500000f


	//   ....[222]....
        /*0d04*/ 	.word	0x0500000f


	//   ....[223]....
        /*0d08*/ 	.word	0x0500000f


	//   ....[224]....
        /*0d0c*/ 	.word	0x0500000f


	//   ....[225]....
        /*0d10*/ 	.word	0x0500000f


	//   ....[226]....
        /*0d14*/ 	.word	0x0500000f


	//   ....[227]....
        /*0d18*/ 	.word	0x0500000f


	//   ....[228]....
        /*0d1c*/ 	.word	0x0500000f


	//   ....[229]....
        /*0d20*/ 	.word	0x0500000f


	//   ....[230]....
        /*0d24*/ 	.word	0x0500000f


	//   ....[231]....
        /*0d28*/ 	.word	0x0500000f


	//   ....[232]....
        /*0d2c*/ 	.word	0x0500000f


	//   ....[233]....
        /*0d30*/ 	.word	0x0500000f


	//   ....[234]....
        /*0d34*/ 	.word	0x0500000f


	//   ....[235]....
        /*0d38*/ 	.word	0x0500000f


	//----- nvinfo : EIATTR_COOP_GROUP_INSTR_OFFSETS
	.align		4
.L_319:
        /*0d3c*/ 	.byte	0x04, 0x28
        /*0d3e*/ 	.short	(.L_321 - .L_320)


	//   ....[0]....
.L_320:
        /*0d40*/ 	.word	0x00000070


	//   ....[1]....
        /*0d44*/ 	.word	0x00000140


	//   ....[2]....
        /*0d48*/ 	.word	0x00000190


	//   ....[3]....
        /*0d4c*/ 	.word	0x000003c0


	//   ....[4]....
        /*0d50*/ 	.word	0x00000520


	//   ....[5]....
        /*0d54*/ 	.word	0x00000640


	//   ....[6]....
        /*0d58*/ 	.word	0x000007a0


	//   ....[7]....
        /*0d5c*/ 	.word	0x00003710


	//   ....[8]....
        /*0d60*/ 	.word	0x00003720


	//   ....[9]....
        /*0d64*/ 	.word	0x000053d0


	//   ....[10]....
        /*0d68*/ 	.word	0x000053e0


	//   ....[11]....
        /*0d6c*/ 	.word	0x00006ea0


	//   ....[12]....
        /*0d70*/ 	.word	0x00006eb0


	//   ....[13]....
        /*0d74*/ 	.word	0x000073c0


	//   ....[14]....
        /*0d78*/ 	.word	0x000073e0


	//   ....[15]....
        /*0d7c*/ 	.word	0x00007d80


	//   ....[16]....
        /*0d80*/ 	.word	0x000084e0


	//   ....[17]....
        /*0d84*/ 	.word	0x000084f0


	//   ....[18]....
        /*0d88*/ 	.word	0x00008500


	//   ....[19]....
        /*0d8c*/ 	.word	0x00008510


	//   ....[20]....
        /*0d90*/ 	.word	0x0000a490


	//   ....[21]....
        /*0d94*/ 	.word	0x0000a4a0


	//   ....[22]....
        /*0d98*/ 	.word	0x0000a4b0


	//   ....[23]....
        /*0d9c*/ 	.word	0x0000a4c0


	//   ....[24]....
        /*0da0*/ 	.word	0x0000c980


	//   ....[25]....
        /*0da4*/ 	.word	0x0000ca70


	//   ....[26]....
        /*0da8*/ 	.word	0x0000d560


	//   ....[27]....
        /*0dac*/ 	.word	0x0000d610


	//   ....[28]....
        /*0db0*/ 	.word	0x0000d620


	//   ....[29]....
        /*0db4*/ 	.word	0x0000d640


	//   ....[30]....
        /*0db8*/ 	.word	0x0000e800


	//   ....[31]....
        /*0dbc*/ 	.word	0x0000f5b0


	//   ....[32]....
        /*0dc0*/ 	.word	0x0000f5d0


	//   ....[33]....
        /*0dc4*/ 	.word	0x0000fdf0


	//   ....[34]....
        /*0dc8*/ 	.word	0x0000fef0


	//   ....[35]....
        /*0dcc*/ 	.word	0x000106c0


	//   ....[36]....
        /*0dd0*/ 	.word	0x00010730


	//   ....[37]....
        /*0dd4*/ 	.word	0x00011690


	//   ....[38]....
        /*0dd8*/ 	.word	0x00012560


	//   ....[39]....
        /*0ddc*/ 	.word	0x00012580


	//   ....[40]....
        /*0de0*/ 	.word	0x000127b0


	//   ....[41]....
        /*0de4*/ 	.word	0x000127d0


	//   ....[42]....
        /*0de8*/ 	.word	0x00013b40


	//   ....[43]....
        /*0dec*/ 	.word	0x000141c0


	//   ....[44]....
        /*0df0*/ 	.word	0x000141f0


	//   ....[45]....
        /*0df4*/ 	.word	0x00014220


	//   ....[46]....
        /*0df8*/ 	.word	0x00014230


	//   ....[47]....
        /*0dfc*/ 	.word	0x000151b0


	//   ....[48]....
        /*0e00*/ 	.word	0x000151d0


	//   ....[49]....
        /*0e04*/ 	.word	0x000151e0


	//   ....[50]....
        /*0e08*/ 	.word	0x000151f0


	//   ....[51]....
        /*0e0c*/ 	.word	0x00015890


	//   ....[52]....
        /*0e10*/ 	.word	0x000158a0


	//   ....[53]....
        /*0e14*/ 	.word	0x000159f0


	//   ....[54]....
        /*0e18*/ 	.word	0x00015a00


	//   ....[55]....
        /*0e1c*/ 	.word	0x00015df0


	//   ....[56]....
        /*0e20*/ 	.word	0x00015e00


	//   ....[57]....
        /*0e24*/ 	.word	0x00016300


	//   ....[58]....
        /*0e28*/ 	.word	0x00016310


	//   ....[59]....
        /*0e2c*/ 	.word	0x000170b0


	//   ....[60]....
        /*0e30*/ 	.word	0x000170c0


	//   ....[61]....
        /*0e34*/ 	.word	0x00017220


	//   ....[62]....
        /*0e38*/ 	.word	0x00017230


	//   ....[63]....
        /*0e3c*/ 	.word	0x000173e0


	//   ....[64]....
        /*0e40*/ 	.word	0x000175e0


	//   ....[65]....
        /*0e44*/ 	.word	0x00017610


	//   ....[66]....
        /*0e48*/ 	.word	0x00017640


	//   ....[67]....
        /*0e4c*/ 	.word	0x00017670


	//   ....[68]....
        /*0e50*/ 	.word	0x000176a0


	//   ....[69]....
        /*0e54*/ 	.word	0x000176d0


	//   ....[70]....
        /*0e58*/ 	.word	0x00017860


	//   ....[71]....
        /*0e5c*/ 	.word	0x00017890


	//   ....[72]....
        /*0e60*/ 	.word	0x000178c0


	//   ....[73]....
        /*0e64*/ 	.word	0x000178f0


	//   ....[74]....
        /*0e68*/ 	.word	0x00017920


	//   ....[75]....
        /*0e6c*/ 	.word	0x00017950


	//   ....[76]....
        /*0e70*/ 	.word	0x000179e0


	//   ....[77]....
        /*0e74*/ 	.word	0x00017a10


	//   ....[78]....
        /*0e78*/ 	.word	0x00017a20


	//   ....[79]....
        /*0e7c*/ 	.word	0x00017a60


	//   ....[80]....
        /*0e80*/ 	.word	0x00018fb0


	//   ....[81]....
        /*0e84*/ 	.word	0x0001b3a0


	//   ....[82]....
        /*0e88*/ 	.word	0x0001b3b0


	//   ....[83]....
        /*0e8c*/ 	.word	0x0001b470


	//   ....[84]....
        /*0e90*/ 	.word	0x0001b480


	//   ....[85]....
        /*0e94*/ 	.word	0x0001b530


	//   ....[86]....
        /*0e98*/ 	.word	0x0001b540


	//   ....[87]....
        /*0e9c*/ 	.word	0x0001b550


	//   ....[88]....
        /*0ea0*/ 	.word	0x0001b560


	//   ....[89]....
        /*0ea4*/ 	.word	0x0001bf20


	//   ....[90]....
        /*0ea8*/ 	.word	0x0001bf50


	//   ....[91]....
        /*0eac*/ 	.word	0x0001c010


	//   ....[92]....
        /*0eb0*/ 	.word	0x0001c030


	//   ....[93]....
        /*0eb4*/ 	.word	0x0001c0d0


	//   ....[94]....
        /*0eb8*/ 	.word	0x0001c0f0


	//   ....[95]....
        /*0ebc*/ 	.word	0x0001c100


	//   ....[96]....
        /*0ec0*/ 	.word	0x0001c110


	//   ....[97]....
        /*0ec4*/ 	.word	0x0001c230


	//   ....[98]....
        /*0ec8*/ 	.word	0x0001c240


	//   ....[99]....
        /*0ecc*/ 	.word	0x0001c250


	//   ....[100]....
        /*0ed0*/ 	.word	0x0001c2e0


	//   ....[101]....
        /*0ed4*/ 	.word	0x0001caa0


	//   ....[102]....
        /*0ed8*/ 	.word	0x0001cab0


	//   ....[103]....
        /*0edc*/ 	.word	0x0001cad0


	//   ....[104]....
        /*0ee0*/ 	.word	0x0001cb50


	//   ....[105]....
        /*0ee4*/ 	.word	0x0001cb60


	//   ....[106]....
        /*0ee8*/ 	.word	0x0001cbc0


	//   ....[107]....
        /*0eec*/ 	.word	0x0001cbf0


	//   ....[108]....
        /*0ef0*/ 	.word	0x0001cc30


	//   ....[109]....
        /*0ef4*/ 	.word	0x0001cee0


	//   ....[110]....
        /*0ef8*/ 	.word	0x0001cf00


	//   ....[111]....
        /*0efc*/ 	.word	0x0001cfa0


	//   ....[112]....
        /*0f00*/ 	.word	0x0001cfb0


	//   ....[113]....
        /*0f04*/ 	.word	0x0001d040


	//   ....[114]....
        /*0f08*/ 	.word	0x0001d050


	//   ....[115]....
        /*0f0c*/ 	.word	0x0001d060


	//   ....[116]....
        /*0f10*/ 	.word	0x0001d0f0


	//   ....[117]....
        /*0f14*/ 	.word	0x0001d6c0


	//   ....[118]....
        /*0f18*/ 	.word	0x0001d6d0


	//   ....[119]....
        /*0f1c*/ 	.word	0x0001d760


	//   ....[120]....
        /*0f20*/ 	.word	0x0001d800


	//   ....[121]....
        /*0f24*/ 	.word	0x0001d820


	//   ....[122]....
        /*0f28*/ 	.word	0x0001d8a0


	//   ....[123]....
        /*0f2c*/ 	.word	0x0001d8c0


	//   ....[124]....
        /*0f30*/ 	.word	0x0001d8d0


	//   ....[125]....
        /*0f34*/ 	.word	0x0001dd20


	//   ....[126]....
        /*0f38*/ 	.word	0x0001dd50


	//   ....[127]....
        /*0f3c*/ 	.word	0x0001ddb0


	//   ....[128]....
        /*0f40*/ 	.word	0x0001dde0


	//   ....[129]....
        /*0f44*/ 	.word	0x0001de10


	//   ....[130]....
        /*0f48*/ 	.word	0x0001de40


	//   ....[131]....
        /*0f4c*/ 	.word	0x0001de70


	//   ....[132]....
        /*0f50*/ 	.word	0x0001dea0


	//   ....[133]....
        /*0f54*/ 	.word	0x0001e040


	//   ....[134]....
        /*0f58*/ 	.word	0x0001e070


	//   ....[135]....
        /*0f5c*/ 	.word	0x0001e0a0


	//   ....[136]....
        /*0f60*/ 	.word	0x0001e0d0


	//   ....[137]....
        /*0f64*/ 	.word	0x0001e100


	//   ....[138]....
        /*0f68*/ 	.word	0x0001e130


	//   ....[139]....
        /*0f6c*/ 	.word	0x0001e1f0


	//   ....[140]....
        /*0f70*/ 	.word	0x0001e210


	//   ....[141]....
        /*0f74*/ 	.word	0x0001e230


	//   ....[142]....
        /*0f78*/ 	.word	0x0001e290


	//   ....[143]....
        /*0f7c*/ 	.word	0x0001ecc0


	//   ....[144]....
        /*0f80*/ 	.word	0x0001f000


	//   ....[145]....
        /*0f84*/ 	.word	0x0001f090


	//   ....[146]....
        /*0f88*/ 	.word	0x0001f180


	//   ....[147]....
        /*0f8c*/ 	.word	0x0001f210


	//   ....[148]....
        /*0f90*/ 	.word	0x0001f2f0


	//   ....[149]....
        /*0f94*/ 	.word	0x0001f380


	//   ....[150]....
        /*0f98*/ 	.word	0x0001f460


	//   ....[151]....
        /*0f9c*/ 	.word	0x0001f500


	//   ....[152]....
        /*0fa0*/ 	.word	0x0001f590


	//   ....[153]....
        /*0fa4*/ 	.word	0x0001f5e0


	//   ....[154]....
        /*0fa8*/ 	.word	0x0001f630


	//   ....[155]....
        /*0fac*/ 	.word	0x0001f710


	//   ....[156]....
        /*0fb0*/ 	.word	0x0001f7a0


	//   ....[157]....
        /*0fb4*/ 	.word	0x0001f7f0


	//   ....[158]....
        /*0fb8*/ 	.word	0x0001f840


	//   ....[159]....
        /*0fbc*/ 	.word	0x0001fb00


	//   ....[160]....
        /*0fc0*/ 	.word	0x0001fb50


	//   ....[161]....
        /*0fc4*/ 	.word	0x0001fbe0


	//   ....[162]....
        /*0fc8*/ 	.word	0x0001fc70


	//   ....[163]....
        /*0fcc*/ 	.word	0x0001fcf0


	//   ....[164]....
        /*0fd0*/ 	.word	0x0001fd40


	//   ....[165]....
        /*0fd4*/ 	.word	0x0001fdd0


	//   ....[166]....
        /*0fd8*/ 	.word	0x0001fe60


	//   ....[167]....
        /*0fdc*/ 	.word	0x0001fee0


	//   ....[168]....
        /*0fe0*/ 	.word	0x0001ff30


	//   ....[169]....
        /*0fe4*/ 	.word	0x0001ffc0


	//   ....[170]....
        /*0fe8*/ 	.word	0x00020050


	//   ....[171]....
        /*0fec*/ 	.word	0x00020110


	//   ....[172]....
        /*0ff0*/ 	.word	0x000203f0


	//   ....[173]....
        /*0ff4*/ 	.word	0x000204e0


	//   ....[174]....
        /*0ff8*/ 	.word	0x00020570


	//   ....[175]....
        /*0ffc*/ 	.word	0x000205d0


	//   ....[176]....
        /*1000*/ 	.word	0x000206f0


	//   ....[177]....
        /*1004*/ 	.word	0x00020750


	//   ....[178]....
        /*1008*/ 	.word	0x00020870


	//   ....[179]....
        /*100c*/ 	.word	0x000208d0


	//   ....[180]....
        /*1010*/ 	.word	0x00020980


	//   ....[181]....
        /*1014*/ 	.word	0x00020a90


	//   ....[182]....
        /*1018*/ 	.word	0x00020b00


	//   ....[183]....
        /*101c*/ 	.word	0x00020b60


	//   ....[184]....
        /*1020*/ 	.word	0x00020c70


	//   ....[185]....
        /*1024*/ 	.word	0x00020cd0


	//   ....[186]....
        /*1028*/ 	.word	0x00020df0


	//   ....[187]....
        /*102c*/ 	.word	0x00020e50


	//   ....[188]....
        /*1030*/ 	.word	0x00020ef0


	//   ....[189]....
        /*1034*/ 	.word	0x00020fc0


	//   ....[190]....
        /*1038*/ 	.word	0x000210c0


	//   ....[191]....
        /*103c*/ 	.word	0x00021120


	//   ....[192]....
        /*1040*/ 	.word	0x000211c0


	//   ....[193]....
        /*1044*/ 	.word	0x00021360


	//   ....[194]....
        /*1048*/ 	.word	0x00021440


	//   ....[195]....
        /*104c*/ 	.word	0x000214c0


	//   ....[196]....
        /*1050*/ 	.word	0x000215a0


	//   ....[197]....
        /*1054*/ 	.word	0x00021600


	//   ....[198]....
        /*1058*/ 	.word	0x000216d0


	//   ....[199]....
        /*105c*/ 	.word	0x00021730


	//   ....[200]....
        /*1060*/ 	.word	0x00021810


	//   ....[201]....
        /*1064*/ 	.word	0x00021900


	//   ....[202]....
        /*1068*/ 	.word	0x000219a0


	//   ....[203]....
        /*106c*/ 	.word	0x00021a00


	//   ....[204]....
        /*1070*/ 	.word	0x00021b00


	//   ....[205]....
        /*1074*/ 	.word	0x00021b60


	//   ....[206]....
        /*1078*/ 	.word	0x00021c60


	//   ....[207]....
        /*107c*/ 	.word	0x00021cc0


	//   ....[208]....
        /*1080*/ 	.word	0x00021d90


	//   ....[209]....
        /*1084*/ 	.word	0x00021ee0


	//   ....[210]....
        /*1088*/ 	.word	0x00021f90


	//   ....[211]....
        /*108c*/ 	.word	0x000220a0


	//   ....[212]....
        /*1090*/ 	.word	0x00022180


	//   ....[213]....
        /*1094*/ 	.word	0x000221e0


	//   ....[214]....
        /*1098*/ 	.word	0x000222d0


	//   ....[215]....
        /*109c*/ 	.word	0x00022330


	//   ....[216]....
        /*10a0*/ 	.word	0x00022410


	//   ....[217]....
        /*10a4*/ 	.word	0x000224a0


	//   ....[218]....
        /*10a8*/ 	.word	0x00022540


	//   ....[219]....
        /*10ac*/ 	.word	0x000226b0


	//   ....[220]....
        /*10b0*/ 	.word	0x00022720


	//   ....[221]....
        /*10b4*/ 	.word	0x00022790


	//   ....[222]....
        /*10b8*/ 	.word	0x00022800


	//   ....[223]....
        /*10bc*/ 	.word	0x00022870


	//   ....[224]....
        /*10c0*/ 	.word	0x000228f0


	//   ....[225]....
        /*10c4*/ 	.word	0x00022970


	//   ....[226]....
        /*10c8*/ 	.word	0x00022a00


	//   ....[227]....
        /*10cc*/ 	.word	0x00022a70


	//   ....[228]....
        /*10d0*/ 	.word	0x00022ae0


	//   ....[229]....
        /*10d4*/ 	.word	0x00022b50


	//   ....[230]....
        /*10d8*/ 	.word	0x00022bd0


	//   ....[231]....
        /*10dc*/ 	.word	0x00022c40


	//   ....[232]....
        /*10e0*/ 	.word	0x00022cf0


	//   ....[233]....
        /*10e4*/ 	.word	0x00022d40


	//   ....[234]....
        /*10e8*/ 	.word	0x00022dd0


	//   ....[235]....
        /*10ec*/ 	.word	0x00022f00


	//----- nvinfo : EIATTR_REG_RECONFIG
	.align		4
.L_321:
        /*10f0*/ 	.byte	0x01, 0x54
	.zero		2


	//----- nvinfo : EIATTR_SYSCALL_OFFSETS
	.align		4
        /*10f4*/ 	.byte	0x04, 0x46
        /*10f6*/ 	.short	(.L_323 - .L_322)


	//   ....[0]....
.L_322:
        /*10f8*/ 	.word	0x000021a0


	//   ....[1]....
        /*10fc*/ 	.word	0x000022f0


	//   ....[2]....
        /*1100*/ 	.word	0x00007f90


	//   ....[3]....
        /*1104*/ 	.word	0x000082b0


	//   ....[4]....
        /*1108*/ 	.word	0x0001a970


	//   ....[5]....
        /*110c*/ 	.word	0x0001aac0


	//   ....[6]....
        /*1110*/ 	.word	0x0001abb0


	//   ....[7]....
        /*1114*/ 	.word	0x0001b9e0


	//----- nvinfo : EIATTR_MBARRIER_INSTR_OFFSETS
	.align		4
.L_323:
        /*1118*/ 	.byte	0x04, 0x39
        /*111a*/ 	.short	(.L_325 - .L_324)


	//   ....[0]....
.L_324:
        /*111c*/ 	.word	0x00000270
        /*1120*/ 	.word	0x000000ff
        /*1124*/ 	.word	0x0002d800
        /*1128*/ 	.short	0x0100
        /*112a*/ 	.byte	0x08
	.zero		1


	//   ....[1]....
        /*112c*/ 	.word	0x00000280
        /*1130*/ 	.word	0x000000ff
        /*1134*/ 	.word	0x0002d820
        /*1138*/ 	.short	0x0100
        /*113a*/ 	.byte	0x08
	.zero		1


	//   ....[2]....
        /*113c*/ 	.word	0x00000370
        /*1140*/ 	.word	0x000000ff
        /*1144*/ 	.word	0x0002d830
        /*1148*/ 	.short	0x0100
        /*114a*/ 	.byte	0x08
	.zero		1


	//   ....[3]....
        /*114c*/ 	.word	0x00000380
        /*1150*/ 	.word	0x000000ff
        /*1154*/ 	.word	0x0002d840
        /*1158*/ 	.short	0x0100
        /*115a*/ 	.byte	0x08
	.zero		1


	//   ....[4]....
        /*115c*/ 	.word	0x00000390
        /*1160*/ 	.word	0x000000ff
        /*1164*/ 	.word	0x0002d838
        /*1168*/ 	.short	0x0100
        /*116a*/ 	.byte	0x08
	.zero		1


	//   ....[5]....
        /*116c*/ 	.word	0x000003a0
        /*1170*/ 	.word	0x000000ff
        /*1174*/ 	.word	0x0002d848
        /*1178*/ 	.short	0x0100
        /*117a*/ 	.byte	0x08
	.zero		1


	//   ....[6]....
        /*117c*/ 	.word	0x000004d0
        /*1180*/ 	.word	0x000000ff
        /*1184*/ 	.word	0x0002d850
        /*1188*/ 	.short	0x0100
        /*118a*/ 	.byte	0x08
	.zero		1


	//   ....[7]....
        /*118c*/ 	.word	0x000004e0
        /*1190*/ 	.word	0x000000ff
        /*1194*/ 	.word	0x0002d860
        /*1198*/ 	.short	0x0100
        /*119a*/ 	.byte	0x08
	.zero		1


	//   ....[8]....
        /*119c*/ 	.word	0x000004f0
        /*11a0*/ 	.word	0x000000ff
        /*11a4*/ 	.word	0x0002d858
        /*11a8*/ 	.short	0x0100
        /*11aa*/ 	.byte	0x08
	.zero		1


	//   ....[9]....
        /*11ac*/ 	.word	0x00000500
        /*11b0*/ 	.word	0x000000ff
        /*11b4*/ 	.word	0x0002d868
        /*11b8*/ 	.short	0x0100
        /*11ba*/ 	.byte	0x08
	.zero		1


	//   ....[10]....
        /*11bc*/ 	.word	0x000005f0
        /*11c0*/ 	.word	0x000000ff
        /*11c4*/ 	.word	0x0002d870
        /*11c8*/ 	.short	0x0100
        /*11ca*/ 	.byte	0x06
	.zero		1


	//   ....[11]....
        /*11cc*/ 	.word	0x00000600
        /*11d0*/ 	.word	0x000000ff
        /*11d4*/ 	.word	0x0002d880
        /*11d8*/ 	.short	0x0100
        /*11da*/ 	.byte	0x06
	.zero		1


	//   ....[12]....
        /*11dc*/ 	.word	0x00000610
        /*11e0*/ 	.word	0x000000ff
        /*11e4*/ 	.word	0x0002d878
        /*11e8*/ 	.short	0x0100
        /*11ea*/ 	.byte	0x06
	.zero		1


	//   ....[13]....
        /*11ec*/ 	.word	0x00000620
        /*11f0*/ 	.word	0x000000ff
        /*11f4*/ 	.word	0x0002d888
        /*11f8*/ 	.short	0x0100
        /*11fa*/ 	.byte	0x06
	.zero		1


	//   ....[14]....
        /*11fc*/ 	.word	0x00000750
        /*1200*/ 	.word	0x000000ff
        /*1204*/ 	.word	0x0002d890
        /*1208*/ 	.short	0x0100
        /*120a*/ 	.byte	0x08
	.zero		1


	//   ....[15]....
        /*120c*/ 	.word	0x00000760
        /*1210*/ 	.word	0x000000ff
        /*1214*/ 	.word	0x0002d8a0
        /*1218*/ 	.short	0x0100
        /*121a*/ 	.byte	0x08
	.zero		1


	//   ....[16]....
        /*121c*/ 	.word	0x00000770
        /*1220*/ 	.word	0x000000ff
        /*1224*/ 	.word	0x0002d898
        /*1228*/ 	.short	0x0100
        /*122a*/ 	.byte	0x08
	.zero		1


	//   ....[17]....
        /*122c*/ 	.word	0x00000780
        /*1230*/ 	.word	0x000000ff
        /*1234*/ 	.word	0x0002d8a8
        /*1238*/ 	.short	0x0100
        /*123a*/ 	.byte	0x08
	.zero		1


	//   ....[18]....
        /*123c*/ 	.word	0x000008b0
        /*1240*/ 	.word	0x000000ff
        /*1244*/ 	.word	0x0002d8b0
        /*1248*/ 	.short	0x0100
        /*124a*/ 	.byte	0x08
	.zero		1


	//   ....[19]....
        /*124c*/ 	.word	0x000008c0
        /*1250*/ 	.word	0x000000ff
        /*1254*/ 	.word	0x0002d8c0
        /*1258*/ 	.short	0x0100
        /*125a*/ 	.byte	0x08
	.zero		1


	//   ....[20]....
        /*125c*/ 	.word	0x000008d0
        /*1260*/ 	.word	0x000000ff
        /*1264*/ 	.word	0x0002d8b8
        /*1268*/ 	.short	0x0100
        /*126a*/ 	.byte	0x08
	.zero		1


	//   ....[21]....
        /*126c*/ 	.word	0x000008e0
        /*1270*/ 	.word	0x000000ff
        /*1274*/ 	.word	0x0002d8c8
        /*1278*/ 	.short	0x0100
        /*127a*/ 	.byte	0x08
	.zero		1


	//   ....[22]....
        /*127c*/ 	.word	0x000036c0
        /*1280*/ 	.word	0x00000039
        /*1284*/ 	.word	0x0002d890
        /*1288*/ 	.short	0x010a
        /*128a*/ 	.byte	0x3f
	.zero		1


	//   ....[23]....
        /*128c*/ 	.word	0x00005380
        /*1290*/ 	.word	0x00000039
        /*1294*/ 	.word	0x0002d890
        /*1298*/ 	.short	0x010a
        /*129a*/ 	.byte	0x3f
	.zero		1


	//   ....[24]....
        /*129c*/ 	.word	0x00006d10
        /*12a0*/ 	.word	0x00000039
        /*12a4*/ 	.word	0x0002d890
        /*12a8*/ 	.short	0x010a
        /*12aa*/ 	.byte	0x3f
	.zero		1


	//   ....[25]....
        /*12ac*/ 	.word	0x00007230
        /*12b0*/ 	.word	0x0000000b
        /*12b4*/ 	.word	0x00000000
        /*12b8*/ 	.short	0x0101
        /*12ba*/ 	.byte	0x3f
	.zero		1


	//   ....[26]....
        /*12bc*/ 	.word	0x00007270
        /*12c0*/ 	.word	0x00000039
        /*12c4*/ 	.word	0x0002d8b0
        /*12c8*/ 	.short	0x010a
        /*12ca*/ 	.byte	0x3f
	.zero		1


	//   ....[27]....
        /*12cc*/ 	.word	0x00007750
        /*12d0*/ 	.word	0x00000039
        /*12d4*/ 	.word	0x00000000
        /*12d8*/ 	.short	0x0101
        /*12da*/ 	.byte	0x3f
	.zero		1


	//   ....[28]....
        /*12dc*/ 	.word	0x00008030
        /*12e0*/ 	.word	0x00000002
        /*12e4*/ 	.word	0x0002d800
        /*12e8*/ 	.short	0x010a
        /*12ea*/ 	.byte	0x3f
	.zero		1


	//   ....[29]....
        /*12ec*/ 	.word	0x00008080
        /*12f0*/ 	.word	0x00000002
        /*12f4*/ 	.word	0x0002d800
        /*12f8*/ 	.short	0x010a
        /*12fa*/ 	.byte	0x3f
	.zero		1


	//   ....[30]....
        /*12fc*/ 	.word	0x00008ca0
        /*1300*/ 	.word	0x00000002
        /*1304*/ 	.word	0x0002d800
        /*1308*/ 	.short	0x010a
        /*130a*/ 	.byte	0x3f
	.zero		1


	//   ....[31]....
        /*130c*/ 	.word	0x0000aa10
        /*1310*/ 	.word	0x00000002
        /*1314*/ 	.word	0x0002d800
        /*1318*/ 	.short	0x010a
        /*131a*/ 	.byte	0x3f
	.zero		1


	//   ....[32]....
        /*131c*/ 	.word	0x0000c350
        /*1320*/ 	.word	0x00000003
        /*1324*/ 	.word	0x0002d830
        /*1328*/ 	.short	0x010a
        /*132a*/ 	.byte	0x3f
	.zero		1


	//   ....[33]....
        /*132c*/ 	.word	0x0000c400
        /*1330*/ 	.word	0x00000003
        /*1334*/ 	.word	0x0002d830
        /*1338*/ 	.short	0x010a
        /*133a*/ 	.byte	0x3f
	.zero		1


	//   ....[34]....
        /*133c*/ 	.word	0x0000d850
        /*1340*/ 	.word	0x00000009
        /*1344*/ 	.word	0x00000000
        /*1348*/ 	.short	0x0101
        /*134a*/ 	.byte	0x3f
	.zero		1


	//   ....[35]....
        /*134c*/ 	.word	0x0000e950
        /*1350*/ 	.word	0x00000007
        /*1354*/ 	.word	0x0002d830
        /*1358*/ 	.short	0x010a
        /*135a*/ 	.byte	0x3f
	.zero		1


	//   ....[36]....
        /*135c*/ 	.word	0x0000e9a0
        /*1360*/ 	.word	0x00000007
        /*1364*/ 	.word	0x0002d830
        /*1368*/ 	.short	0x010a
        /*136a*/ 	.byte	0x3f
	.zero		1


	//   ....[37]....
        /*136c*/ 	.word	0x0000edf0
        /*1370*/ 	.word	0x00000007
        /*1374*/ 	.word	0x0002d850
        /*1378*/ 	.short	0x010a
        /*137a*/ 	.byte	0x3f
	.zero		1


	//   ....[38]....
        /*137c*/ 	.word	0x0000ee30
        /*1380*/ 	.word	0x00000007
        /*1384*/ 	.word	0x0002d850
        /*1388*/ 	.short	0x010a
        /*138a*/ 	.byte	0x3f
	.zero		1


	//   ....[39]....
        /*138c*/ 	.word	0x0000f540
        /*1390*/ 	.word	0x0000000e
        /*1394*/ 	.word	0x00000000
        /*1398*/ 	.short	0x0101
        /*139a*/ 	.byte	0x3f
	.zero		1


	//   ....[40]....
        /*139c*/ 	.word	0x00011070
        /*13a0*/ 	.word	0x00000005
        /*13a4*/ 	.word	0x00000000
        /*13a8*/ 	.short	0x0101
        /*13aa*/ 	.byte	0x3f
	.zero		1


	//   ....[41]....
        /*13ac*/ 	.word	0x00011800
        /*13b0*/ 	.word	0x00000007
        /*13b4*/ 	.word	0x0002d830
        /*13b8*/ 	.short	0x010a
        /*13ba*/ 	.byte	0x3f
	.zero		1


	//   ....[42]....
        /*13bc*/ 	.word	0x00011850
        /*13c0*/ 	.word	0x00000007
        /*13c4*/ 	.word	0x0002d830
        /*13c8*/ 	.short	0x010a
        /*13ca*/ 	.byte	0x3f
	.zero		1


	//   ....[43]....
        /*13cc*/ 	.word	0x00011ca0
        /*13d0*/ 	.word	0x00000005
        /*13d4*/ 	.word	0x0002d850
        /*13d8*/ 	.short	0x010a
        /*13da*/ 	.byte	0x3f
	.zero		1


	//   ....[44]....
        /*13dc*/ 	.word	0x00011ce0
        /*13e0*/ 	.word	0x00000005
        /*13e4*/ 	.word	0x0002d850
        /*13e8*/ 	.short	0x010a
        /*13ea*/ 	.byte	0x3f
	.zero		1


	//   ....[45]....
        /*13ec*/ 	.word	0x00012350
        /*13f0*/ 	.word	0x00000000
        /*13f4*/ 	.word	0x00000000
        /*13f8*/ 	.short	0x0101
        /*13fa*/ 	.byte	0x3f
	.zero		1


	//   ....[46]....
        /*13fc*/ 	.word	0x00013520
        /*1400*/ 	.word	0x00000003
        /*1404*/ 	.word	0x00000000
        /*1408*/ 	.short	0x0101
        /*140a*/ 	.byte	0x3f
	.zero		1


	//   ....[47]....
        /*140c*/ 	.word	0x00013bc0
        /*1410*/ 	.word	0x00000006
        /*1414*/ 	.word	0x0002d850
        /*1418*/ 	.short	0x010a
        /*141a*/ 	.byte	0x3f
	.zero		1


	//   ....[48]....
        /*141c*/ 	.word	0x00013c70
        /*1420*/ 	.word	0x00000006
        /*1424*/ 	.word	0x0002d850
        /*1428*/ 	.short	0x010a
        /*142a*/ 	.byte	0x3f
	.zero		1


	//   ....[49]....
        /*142c*/ 	.word	0x00014490
        /*1430*/ 	.word	0x00000006
        /*1434*/ 	.word	0x00000000
        /*1438*/ 	.short	0x0101
        /*143a*/ 	.byte	0x3f
	.zero		1


	//   ....[50]....
        /*143c*/ 	.word	0x000157f0
        /*1440*/ 	.word	0x00000000
        /*1444*/ 	.word	0x00000000
        /*1448*/ 	.short	0x0101
        /*144a*/ 	.byte	0x3f
	.zero		1


	//   ....[51]....
        /*144c*/ 	.word	0x00015cf0
        /*1450*/ 	.word	0x00000008
        /*1454*/ 	.word	0x00000000
        /*1458*/ 	.short	0x0101
        /*145a*/ 	.byte	0x3f
	.zero		1


	//   ....[52]....
        /*145c*/ 	.word	0x00019090
        /*1460*/ 	.word	0x00000010
        /*1464*/ 	.word	0x0002d820
        /*1468*/ 	.short	0x010a
        /*146a*/ 	.byte	0x3f
	.zero		1


	//   ....[53]....
        /*146c*/ 	.word	0x00019150
        /*1470*/ 	.word	0x00000009
        /*1474*/ 	.word	0x0002d8a0
        /*1478*/ 	.short	0x010a
        /*147a*/ 	.byte	0x3f
	.zero		1


	//   ....[54]....
        /*147c*/ 	.word	0x00019580
        /*1480*/ 	.word	0x00000009
        /*1484*/ 	.word	0x0002d8c0
        /*1488*/ 	.short	0x010a
        /*148a*/ 	.byte	0x3f
	.zero		1


	//   ....[55]....
        /*148c*/ 	.word	0x00019ae0
        /*1490*/ 	.word	0x00000009
        /*1494*/ 	.word	0x0002d8a0
        /*1498*/ 	.short	0x010a
        /*149a*/ 	.byte	0x3f
	.zero		1


	//   ....[56]....
        /*149c*/ 	.word	0x00019f00
        /*14a0*/ 	.word	0x00000009
        /*14a4*/ 	.word	0x0002d8c0
        /*14a8*/ 	.short	0x010a
        /*14aa*/ 	.byte	0x3f
	.zero		1


	//   ....[57]....
        /*14ac*/ 	.word	0x0001b160
        /*14b0*/ 	.word	0x00000000
        /*14b4*/ 	.word	0x0002d840
        /*14b8*/ 	.short	0x010a
        /*14ba*/ 	.byte	0x3f
	.zero		1


	//   ....[58]....
        /*14bc*/ 	.word	0x0001b6b0
        /*14c0*/ 	.word	0x00000000
        /*14c4*/ 	.word	0x0002d830
        /*14c8*/ 	.short	0x0107
        /*14ca*/ 	.byte	0x3f
	.zero		1


	//   ....[59]....
        /*14cc*/ 	.word	0x0001b780
        /*14d0*/ 	.word	0x00000000
        /*14d4*/ 	.word	0x0002d830
        /*14d8*/ 	.short	0x0101
        /*14da*/ 	.byte	0x3f
	.zero		1


	//   ....[60]....
        /*14dc*/ 	.word	0x0001c3a0
        /*14e0*/ 	.word	0x00000010
        /*14e4*/ 	.word	0x0002d800
        /*14e8*/ 	.short	0x0107
        /*14ea*/ 	.byte	0x3f
	.zero		1


	//   ....[61]....
        /*14ec*/ 	.word	0x0001c490
        /*14f0*/ 	.word	0x00000010
        /*14f4*/ 	.word	0x0002d800
        /*14f8*/ 	.short	0x0101
        /*14fa*/ 	.byte	0x3f
	.zero		1


	//   ....[62]....
        /*14fc*/ 	.word	0x0001c4b0
        /*1500*/ 	.word	0x00000010
        /*1504*/ 	.word	0x0002d820
        /*1508*/ 	.short	0x010a
        /*150a*/ 	.byte	0x3f
	.zero		1


	//   ....[63]....
        /*150c*/ 	.word	0x0001c8d0
        /*1510*/ 	.word	0x00000005
        /*1514*/ 	.word	0x0002d840
        /*1518*/ 	.short	0x010a
        /*151a*/ 	.byte	0x3f
	.zero		1


	//   ....[64]....
        /*151c*/ 	.word	0x0001cce0
        /*1520*/ 	.word	0x00000005
        /*1524*/ 	.word	0x0002d830
        /*1528*/ 	.short	0x0107
        /*152a*/ 	.byte	0x3f
	.zero		1


	//   ....[65]....
        /*152c*/ 	.word	0x0001cda0
        /*1530*/ 	.word	0x00000005
        /*1534*/ 	.word	0x0002d830
        /*1538*/ 	.short	0x0101
        /*153a*/ 	.byte	0x3f
	.zero		1


	//   ....[66]....
        /*153c*/ 	.word	0x0001ce00
        /*1540*/ 	.word	0x00000005
        /*1544*/ 	.word	0x0002d860
        /*1548*/ 	.short	0x010a
        /*154a*/ 	.byte	0x3f
	.zero		1


	//   ....[67]....
        /*154c*/ 	.word	0x0001d2b0
        /*1550*/ 	.word	0x00000005
        /*1554*/ 	.word	0x0002d850
        /*1558*/ 	.short	0x0107
        /*155a*/ 	.byte	0x3f
	.zero		1


	//   ....[68]....
        /*155c*/ 	.word	0x0001d3a0
        /*1560*/ 	.word	0x00000005
        /*1564*/ 	.word	0x0002d850
        /*1568*/ 	.short	0x0101
        /*156a*/ 	.byte	0x3f
	.zero		1


	//   ....[69]....
        /*156c*/ 	.word	0x0001d5d0
        /*1570*/ 	.word	0x00000000
        /*1574*/ 	.word	0x0002d860
        /*1578*/ 	.short	0x010a
        /*157a*/ 	.byte	0x3f
	.zero		1


	//   ....[70]....
        /*157c*/ 	.word	0x0001da00
        /*1580*/ 	.word	0x00000000
        /*1584*/ 	.word	0x0002d850
        /*1588*/ 	.short	0x0107
        /*158a*/ 	.byte	0x3f
	.zero		1


	//   ....[71]....
        /*158c*/ 	.word	0x0001dae0
        /*1590*/ 	.word	0x00000000
        /*1594*/ 	.word	0x0002d850
        /*1598*/ 	.short	0x0101
        /*159a*/ 	.byte	0x3f
	.zero		1


	//   ....[72]....
        /*159c*/ 	.word	0x0001ec40
        /*15a0*/ 	.word	0x00000005
        /*15a4*/ 	.word	0x0002d820
        /*15a8*/ 	.short	0x010a
        /*15aa*/ 	.byte	0x3f
	.zero		1


	//   ....[73]....
        /*15ac*/ 	.word	0x0001ede0
        /*15b0*/ 	.word	0x00000003
        /*15b4*/ 	.word	0x0002d840
        /*15b8*/ 	.short	0x010a
        /*15ba*/ 	.byte	0x3f
	.zero		1


	//   ....[74]....
        /*15bc*/ 	.word	0x0001ee70
        /*15c0*/ 	.word	0x00000005
        /*15c4*/ 	.word	0x0002d840
        /*15c8*/ 	.short	0x010a
        /*15ca*/ 	.byte	0x3f
	.zero		1


	//   ....[75]....
        /*15cc*/ 	.word	0x0001eeb0
        /*15d0*/ 	.word	0x00000003
        /*15d4*/ 	.word	0x0002d860
        /*15d8*/ 	.short	0x010a
        /*15da*/ 	.byte	0x3f
	.zero		1


	//   ....[76]....
        /*15dc*/ 	.word	0x0001eef0
        /*15e0*/ 	.word	0x00000005
        /*15e4*/ 	.word	0x0002d860
        /*15e8*/ 	.short	0x010a
        /*15ea*/ 	.byte	0x3f
	.zero		1


	//   ....[77]....
        /*15ec*/ 	.word	0x0001ef50
        /*15f0*/ 	.word	0x00000039
        /*15f4*/ 	.word	0x0002d890
        /*15f8*/ 	.short	0x010a
        /*15fa*/ 	.byte	0x3f
	.zero		1


	//   ....[78]....
        /*15fc*/ 	.word	0x0001f0d0
        /*1600*/ 	.word	0x00000039
        /*1604*/ 	.word	0x0002d890
        /*1608*/ 	.short	0x010a
        /*160a*/ 	.byte	0x3f
	.zero		1


	//   ....[79]....
        /*160c*/ 	.word	0x0001f250
        /*1610*/ 	.word	0x00000039
        /*1614*/ 	.word	0x0002d890
        /*1618*/ 	.short	0x010a
        /*161a*/ 	.byte	0x3f
	.zero		1


	//   ....[80]....
        /*161c*/ 	.word	0x0001f3c0
        /*1620*/ 	.word	0x00000039
        /*1624*/ 	.word	0x0002d8b0
        /*1628*/ 	.short	0x010a
        /*162a*/ 	.byte	0x3f
	.zero		1


	//   ....[81]....
        /*162c*/ 	.word	0x0001f670
        /*1630*/ 	.word	0x00000002
        /*1634*/ 	.word	0x0002d800
        /*1638*/ 	.short	0x010a
        /*163a*/ 	.byte	0x3f
	.zero		1


	//   ....[82]....
        /*163c*/ 	.word	0x0001f880
        /*1640*/ 	.word	0x00000002
        /*1644*/ 	.word	0x0002d800
        /*1648*/ 	.short	0x010a
        /*164a*/ 	.byte	0x3f
	.zero		1


	//   ....[83]....
        /*164c*/ 	.word	0x0001f8d0
        /*1650*/ 	.word	0x00000003
        /*1654*/ 	.word	0x0002d830
        /*1658*/ 	.short	0x010a
        /*165a*/ 	.byte	0x3f
	.zero		1


	//   ....[84]....
        /*165c*/ 	.word	0x0001f920
        /*1660*/ 	.word	0x00000007
        /*1664*/ 	.word	0x0002d830
        /*1668*/ 	.short	0x010a
        /*166a*/ 	.byte	0x3f
	.zero		1


	//   ....[85]....
        /*166c*/ 	.word	0x0001f970
        /*1670*/ 	.word	0x00000007
        /*1674*/ 	.word	0x0002d850
        /*1678*/ 	.short	0x010a
        /*167a*/ 	.byte	0x3f
	.zero		1


	//   ....[86]....
        /*167c*/ 	.word	0x0001f9c0
        /*1680*/ 	.word	0x00000007
        /*1684*/ 	.word	0x0002d830
        /*1688*/ 	.short	0x010a
        /*168a*/ 	.byte	0x3f
	.zero		1


	//   ....[87]....
        /*168c*/ 	.word	0x0001fa10
        /*1690*/ 	.word	0x00000005
        /*1694*/ 	.word	0x0002d850
        /*1698*/ 	.short	0x010a
        /*169a*/ 	.byte	0x3f
	.zero		1


	//   ....[88]....
        /*169c*/ 	.word	0x0001fa60
        /*16a0*/ 	.word	0x00000006
        /*16a4*/ 	.word	0x0002d850
        /*16a8*/ 	.short	0x010a
        /*16aa*/ 	.byte	0x3f
	.zero		1


	//   ....[89]....
        /*16ac*/ 	.word	0x000201d0
        /*16b0*/ 	.word	0x00000010
        /*16b4*/ 	.word	0x0002d820
        /*16b8*/ 	.short	0x010a
        /*16ba*/ 	.byte	0x3f
	.zero		1


	//   ....[90]....
        /*16bc*/ 	.word	0x00020220
        /*16c0*/ 	.word	0x00000009
        /*16c4*/ 	.word	0x0002d8a0
        /*16c8*/ 	.short	0x010a
        /*16ca*/ 	.byte	0x3f
	.zero		1


	//   ....[91]....
        /*16cc*/ 	.word	0x00020270
        /*16d0*/ 	.word	0x00000009
        /*16d4*/ 	.word	0x0002d8c0
        /*16d8*/ 	.short	0x010a
        /*16da*/ 	.byte	0x3f
	.zero		1


	//   ....[92]....
        /*16dc*/ 	.word	0x000202c0
        /*16e0*/ 	.word	0x00000009
        /*16e4*/ 	.word	0x0002d8a0
        /*16e8*/ 	.short	0x010a
        /*16ea*/ 	.byte	0x3f
	.zero		1


	//   ....[93]....
        /*16ec*/ 	.word	0x00020310
        /*16f0*/ 	.word	0x00000009
        /*16f4*/ 	.word	0x0002d8c0
        /*16f8*/ 	.short	0x010a
        /*16fa*/ 	.byte	0x3f
	.zero		1


	//   ....[94]....
        /*16fc*/ 	.word	0x00020430
        /*1700*/ 	.word	0x00000000
        /*1704*/ 	.word	0x0002d840
        /*1708*/ 	.short	0x010a
        /*170a*/ 	.byte	0x3f
	.zero		1


	//   ....[95]....
        /*170c*/ 	.word	0x00021260
        /*1710*/ 	.word	0x00000010
        /*1714*/ 	.word	0x0002d820
        /*1718*/ 	.short	0x010a
        /*171a*/ 	.byte	0x3f
	.zero		1


	//   ....[96]....
        /*171c*/ 	.word	0x000212b0
        /*1720*/ 	.word	0x00000005
        /*1724*/ 	.word	0x0002d840
        /*1728*/ 	.short	0x010a
        /*172a*/ 	.byte	0x3f
	.zero		1


	//   ....[97]....
        /*172c*/ 	.word	0x00021850
        /*1730*/ 	.word	0x00000005
        /*1734*/ 	.word	0x0002d860
        /*1738*/ 	.short	0x010a
        /*173a*/ 	.byte	0x3f
	.zero		1


	//   ....[98]....
        /*173c*/ 	.word	0x00021e30
        /*1740*/ 	.word	0x00000000
        /*1744*/ 	.word	0x0002d860
        /*1748*/ 	.short	0x010a
        /*174a*/ 	.byte	0x3f
	.zero		1


	//   ....[99]....
        /*174c*/ 	.word	0x00022e20
        /*1750*/ 	.word	0x00000005
        /*1754*/ 	.word	0x0002d820
        /*1758*/ 	.short	0x010a
        /*175a*/ 	.byte	0x3f
	.zero		1


	//   ....[100]....
        /*175c*/ 	.word	0x00022fc0
        /*1760*/ 	.word	0x00000003
        /*1764*/ 	.word	0x0002d840
        /*1768*/ 	.short	0x010a
        /*176a*/ 	.byte	0x3f
	.zero		1


	//   ....[101]....
        /*176c*/ 	.word	0x00023010
        /*1770*/ 	.word	0x00000005
        /*1774*/ 	.word	0x0002d840
        /*1778*/ 	.short	0x010a
        /*177a*/ 	.byte	0x3f
	.zero		1


	//   ....[102]....
        /*177c*/ 	.word	0x00023060
        /*1780*/ 	.word	0x00000003
        /*1784*/ 	.word	0x0002d860
        /*1788*/ 	.short	0x010a
        /*178a*/ 	.byte	0x3f
	.zero		1


	//----- nvinfo : EIATTR_NUM_MBARRIERS
	.align		4
.L_325:
        /*178c*/ 	.byte	0x03, 0x38
        /*178e*/ 	.short	0x0016


	//----- nvinfo : EIATTR_EXIT_INSTR_OFFSETS
	.align		4
        /*1790*/ 	.byte	0x04, 0x1c
        /*1792*/ 	.short	(.L_327 - .L_326)


	//   ....[0]....
.L_326:
        /*1794*/ 	.word	0x0001ef40


	//----- nvinfo : EIATTR_MAX_THREADS
	.align		4
.L_327:
        /*1798*/ 	.byte	0x04, 0x05
        /*179a*/ 	.short	(.L_329 - .L_328)
.L_328:
        /*179c*/ 	.word	0x00000200
        /*17a0*/ 	.word	0x00000001
        /*17a4*/ 	.word	0x00000001


	//----- nvinfo : EIATTR_CRS_STACK_SIZE
	.align		4
.L_329:
        /*17a8*/ 	.byte	0x04, 0x1e
        /*17aa*/ 	.short	(.L_331 - .L_330)
.L_330:
        /*17ac*/ 	.word	0x00000000


	//----- nvinfo : EIATTR_CBANK_PARAM_SIZE
	.align		4
.L_331:
        /*17b0*/ 	.byte	0x03, 0x19
        /*17b2*/ 	.short	0x0af0


	//----- nvinfo : EIATTR_PARAM_CBANK
	.align		4
        /*17b4*/ 	.byte	0x04, 0x0a
        /*17b6*/ 	.short	(.L_333 - .L_332)
	.align		4
.L_332:
        /*17b8*/ 	.word	index@(.nv.constant0._ZN7cutlass13device_kernelIN5flash11enable_sm90INS1_16FlashAttnFwdSm90INS1_25CollectiveMainloopFwdSm90ILi2EN4cute5tupleIJNS5_1CILi1EEES8_S8_EEENS6_IJNS7_ILi192EEENS7_ILi128EEENS7_ILi96EEEEEELi96ENS_10bfloat16_tEfNS_4arch4Sm90ELb1ELb0ELb0ELb1ELb1ELb1ELb0ELb0ELb1ELb1ELb1ELb0EEENS1_21CollectiveEpilogueFwdINS6_IJSA_SC_SB_EEES9_SE_SG_Li384ELb1ELb1ELb1ELb0EEENS1_36VarlenDynamicPersistentTileSchedulerILi192ELi128ELi384ELi128ELb1ELb1ELb1ELb1ELb1ELb1EEEEEEEEEvNT_6ParamsE)
        /*17bc*/ 	.short	0x0210
        /*17be*/ 	.short	0x0af0


	//----- nvinfo : EIATTR_SW_WAR
	.align		4
.L_333:
        /*17c0*/ 	.byte	0x04, 0x36
        /*17c2*/ 	.short	(.L_335 - .L_334)
.L_334:
        /*17c4*/ 	.word	0x00000008
.L_335:


//--------------------- .nv.callgraph             --------------------------
	.section	.nv.callgraph,"",@"SHT_CUDA_CALLGRAPH"
	.align	4
	.sectionentsize	8
	.align		4
        /*0000*/ 	.word	0x00000000
	.align		4
        /*0004*/ 	.word	0xffffffff
	.align		4
        /*0008*/ 	.word	index@(_ZN7cutlass13device_kernelIN5flash11enable_sm90INS1_16FlashAttnFwdSm90INS1_25CollectiveMainloopFwdSm90ILi2EN4cute5tupleIJNS5_1CILi1EEES8_S8_EEENS6_IJNS7_ILi192EEENS7_ILi128EEENS7_ILi96EEEEEELi96ENS_10bfloat16_tEfNS_4arch4Sm90ELb0ELb0ELb0ELb0ELb1ELb0ELb0ELb0ELb1ELb1ELb1ELb0EEENS1_21CollectiveEpilogueFwdINS6_IJSA_SC_SB_EEES9_SE_SG_Li384ELb0ELb1ELb1ELb0EEENS1_19SingleTileSchedulerILb0ELb1ELb1ELi192EEEEEEEEEvNT_6ParamsE)
	.align		4
        /*000c*/ 	.word	index@(__assertfail)
	.align		4
        /*0010*/ 	.word	index@(_ZN7cutlass13device_kernelIN5flash11enable_sm90INS1_16FlashAttnFwdSm90INS1_25CollectiveMainloopFwdSm90ILi2EN4cute5tupleIJNS5_1CILi1EEES8_S8_EEENS6_IJNS7_ILi192EEENS7_ILi128EEENS7_ILi96EEEEEELi96ENS_10bfloat16_tEfNS_4arch4Sm90ELb0ELb0ELb0ELb1ELb1ELb0ELb0ELb0ELb1ELb1ELb1ELb0EEENS1_21CollectiveEpilogueFwdINS6_IJSA_SC_SB_EEES9_SE_SG_Li384ELb1ELb1ELb1ELb0EEENS1_36VarlenDynamicPersistentTileSchedulerILi192ELi128ELi384ELi128ELb1ELb1ELb1ELb0ELb1ELb1EEEEEEEEEvNT_6ParamsE)
	.align		4
        /*0014*/ 	.word	index@(__assertfail)
	.align		4
        /*0018*/ 	.word	index@(_ZN7cutlass13device_kernelIN5flash11enable_sm90INS1_16FlashAttnFwdSm90INS1_25CollectiveMainloopFwdSm90ILi2EN4cute5tupleIJNS5_1CILi1EEES8_S8_EEENS6_IJNS7_ILi192EEENS7_ILi128EEENS7_ILi96EEEEEELi96ENS_10bfloat16_tEfNS_4arch4Sm90ELb0ELb0ELb0ELb1ELb1ELb1ELb0ELb0ELb1ELb1ELb1ELb0EEENS1_21CollectiveEpilogueFwdINS6_IJSA_SC_SB_EEES9_SE_SG_Li384ELb1ELb1ELb1ELb0EEENS1_36VarlenDynamicPersistentTileSchedulerILi192ELi128ELi384ELi128ELb1ELb1ELb1ELb0ELb1ELb1EEEEEEEEEvNT_6ParamsE)
	.align		4
        /*001c*/ 	.word	index@(__assertfail)
	.align		4
        /*0020*/ 	.word	index@(_ZN7cutlass13device_kernelIN5flash11enable_sm90INS1_16FlashAttnFwdSm90INS1_25CollectiveMainloopFwdSm90ILi2EN4cute5tupleIJNS5_1CILi1EEES8_S8_EEENS6_IJNS7_ILi192EEENS7_ILi128EEENS7_ILi96EEEEEELi96ENS_10bfloat16_tEfNS_4arch4Sm90ELb0ELb1ELb0ELb0ELb1ELb0ELb0ELb0ELb1ELb1ELb1ELb0EEENS1_21CollectiveEpilogueFwdINS6_IJSA_SC_SB_EEES9_SE_SG_Li384ELb0ELb1ELb1ELb0EEENS1_19SingleTileSchedulerILb0ELb1ELb1ELi192EEEEEEEEEvNT_6ParamsE)
	.align		4
        /*0024*/ 	.word	index@(__assertfail)
	.align		4
        /*0028*/ 	.word	index@(_ZN7cutlass13device_kernelIN5flash11enable_sm90INS1_16FlashAttnFwdSm90INS1_25CollectiveMainloopFwdSm90ILi2EN4cute5tupleIJNS5_1CILi1EEES8_S8_EEENS6_IJNS7_ILi192EEENS7_ILi128EEENS7_ILi96EEEEEELi96ENS_10bfloat16_tEfNS_4arch4Sm90ELb0ELb1ELb0ELb1ELb1ELb0ELb0ELb0ELb1ELb1ELb1ELb0EEENS1_21CollectiveEpilogueFwdINS6_IJSA_SC_SB_EEES9_SE_SG_Li384ELb1ELb1ELb1ELb0EEENS1_36VarlenDynamicPersistentTileSchedulerILi192ELi128ELi384ELi128ELb1ELb1ELb1ELb1ELb0ELb1EEEEEEEEEvNT_6ParamsE)
	.align		4
        /*002c*/ 	.word	index@(__assertfail)
	.align		4
        /*0030*/ 	.word	index@(_ZN7cutlass13device_kernelIN5flash11enable_sm90INS1_16FlashAttnFwdSm90INS1_25CollectiveMainloopFwdSm90ILi2EN4cute5tupleIJNS5_1CILi1EEES8_S8_EEENS6_IJNS7_ILi192EEENS7_ILi128EEENS7_ILi96EEEEEELi96ENS_10bfloat16_tEfNS_4arch4Sm90ELb0ELb1ELb0ELb1ELb1ELb1ELb0ELb0ELb1ELb1ELb1ELb0EEENS1_21CollectiveEpilogueFwdINS6_IJSA_SC_SB_EEES9_SE_SG_Li384ELb1ELb1ELb1ELb0EEENS1_36VarlenDynamicPersistentTileSchedulerILi192ELi128ELi384ELi128ELb1ELb1ELb1ELb1ELb0ELb1EEEEEEEEEvNT_6ParamsE)
	.align		4
        /*0034*/ 	.word	index@(__assertfail)
	.align		4
        /*0038*/ 	.word	index@(_ZN7cutlass13device_kernelIN5flash11enable_sm90INS1_16FlashAttnFwdSm90INS1_25CollectiveMainloopFwdSm90ILi2EN4cute5tupleIJNS5_1CILi1EEES8_S8_EEENS6_IJNS7_ILi192EEENS7_ILi128EEENS7_ILi96EEEEEELi96ENS_10bfloat16_tEfNS_4arch4Sm90ELb1ELb0ELb0ELb0ELb1ELb0ELb0ELb0ELb1ELb1ELb1ELb0EEENS1_21CollectiveEpilogueFwdINS6_IJSA_SC_SB_EEES9_SE_SG_Li384ELb0ELb1ELb1ELb0EEENS1_19SingleTileSchedulerILb0ELb1ELb1ELi192EEEEEEEEEvNT_6ParamsE)
	.align		4
        /*003c*/ 	.word	index@(__assertfail)
	.align		4
        /*0040*/ 	.word	index@(_ZN7cutlass13device_kernelIN5flash11enable_sm90INS1_16FlashAttnFwdSm90INS1_25CollectiveMainloopFwdSm90ILi2EN4cute5tupleIJNS5_1CILi1EEES8_S8_EEENS6_IJNS7_ILi192EEENS7_ILi128EEENS7_ILi96EEEEEELi96ENS_10bfloat16_tEfNS_4arch4Sm90ELb1ELb0ELb0ELb1ELb1ELb0ELb0ELb0ELb1ELb1ELb1ELb0EEENS1_21CollectiveEpilogueFwdINS6_IJSA_SC_SB_EEES9_SE_SG_Li384ELb1ELb1ELb1ELb0EEENS1_36VarlenDynamicPersistentTileSchedulerILi192ELi128ELi384ELi128ELb1ELb1ELb1ELb1ELb1ELb1EEEEEEEEEvNT_6ParamsE)
	.align		4
        /*0044*/ 	.word	index@(__assertfail)
	.align		4
        /*0048*/ 	.word	index@(_ZN7cutlass13device_kernelIN5flash11enable_sm90INS1_16FlashAttnFwdSm90INS1_25CollectiveMainloopFwdSm90ILi2EN4cute5tupleIJNS5_1CILi1EEES8_S8_EEENS6_IJNS7_ILi192EEENS7_ILi128EEENS7_ILi96EEEEEELi96ENS_10bfloat16_tEfNS_4arch4Sm90ELb1ELb0ELb0ELb1ELb1ELb1ELb0ELb0ELb1ELb1ELb1ELb0EEENS1_21CollectiveEpilogueFwdINS6_IJSA_SC_SB_EEES9_SE_SG_Li384ELb1ELb1ELb1ELb0EEENS1_36VarlenDynamicPersistentTileSchedulerILi192ELi128ELi384ELi128ELb1ELb1ELb1ELb1ELb1ELb1EEEEEEEEEvNT_6ParamsE)
	.align		4
        /*004c*/ 	.word	index@(__assertfail)
	.align		4
        /*0050*/ 	.word	0x00000000
	.align		4
        /*0054*/ 	.word	0xfffffffe
	.align		4
        /*0058*/ 	.word	0x00000000
	.align		4
        /*005c*/ 	.word	0xfffffffd
	.align		4
        /*0060*/ 	.word	0x00000000
	.align		4
        /*0064*/ 	.word	0xfffffffc


//--------------------- .nv.constant4             --------------------------
	.section	.nv.constant4,"a",@progbits
	.align	8
	.align		8
.nv.constant4:
        /*0000*/ 	.dword	__assertfail
	.align		8
        /*0008*/ 	.dword	__unnamed_1
	.align		8
        /*0010*/ 	.dword	__unnamed_2
	.align		8
        /*0018*/ 	.dword	__unnamed_3
	.align		8
        /*0020*/ 	.dword	__unnamed_4
	.align		8
        /*0028*/ 	.dword	__unnamed_5
	.align		8
        /*0030*/ 	.dword	_ZN77_INTERNAL_fbd605a9_41_flash_fwd_hdim96_bf16_paged_split_sm90_cu_93b96ec2_39634cuda3std3__45__cpo5beginE
	.align		8
        /*0038*/ 	.dword	_ZN77_INTERNAL_fbd605a9_41_flash_fwd_hdim96_bf16_paged_split_sm90_cu_93b96ec2_39634cuda3std3__45__cpo3endE
	.align		8
        /*0040*/ 	.dword	_ZN77_INTERNAL_fbd605a9_41_flash_fwd_hdim96_bf16_paged_split_sm90_cu_93b96ec2_39634cuda3std3__45__cpo6cbeginE
	.align		8
        /*0048*/ 	.dword	_ZN77_INTERNAL_fbd605a9_41_flash_fwd_hdim96_bf16_paged_split_sm90_cu_93b96ec2_39634cuda3std3__45__cpo4cendE
	.align		8
        /*0050*/ 	.dword	_ZN77_INTERNAL_fbd605a9_41_flash_fwd_hdim96_bf16_paged_split_sm90_cu_93b96ec2_39634cuda3std3__479_GLOBAL__N__fbd605a9_41_flash_fwd_hdim96_bf16_paged_split_sm90_cu_93b96ec2_39636ignoreE
	.align		8
        /*0058*/ 	.dword	_ZN77_INTERNAL_fbd605a9_41_flash_fwd_hdim96_bf16_paged_split_sm90_cu_93b96ec2_39634cuda3std3__419piecewise_constructE
	.align		8
        /*0060*/ 	.dword	_ZN77_INTERNAL_fbd605a9_41_flash_fwd_hdim96_bf16_paged_split_sm90_cu_93b96ec2_39634cuda3std3__48in_placeE
	.align		8
        /*0068*/ 	.dword	_ZN77_INTERNAL_fbd605a9_41_flash_fwd_hdim96_bf16_paged_split_sm90_cu_93b96ec2_39634cuda3std6ranges3__45__cpo4swapE
	.align		8
        /*0070*/ 	.dword	_ZN77_INTERNAL_fbd605a9_41_flash_fwd_hdim96_bf16_paged_split_sm90_cu_93b96ec2_39634cuda3std6ranges3__45__cpo9iter_moveE
	.align		8
        /*0078*/ 	.dword	_ZN77_INTERNAL_fbd605a9_41_flash_fwd_hdim96_bf16_paged_split_sm90_cu_93b96ec2_39634cute7productE
	.align		8
        /*0080*/ 	.dword	_ZN77_INTERNAL_fbd605a9_41_flash_fwd_hdim96_bf16_paged_split_sm90_cu_93b96ec2_39634cute1_E
	.align		8
        /*0088*/ 	.dword	$str$23
	.align		8
        /*0090*/ 	.dword	$str$24


//--------------------- .text._ZN7cutlass13device_kernelIN5flash11enable_sm90INS1_16FlashAttnFwdSm90INS1_25CollectiveMainloopFwdSm90ILi2EN4cute5tupleIJNS5_1CILi1EEES8_S8_EEENS6_IJNS7_ILi192EEENS7_ILi128EEENS7_ILi96EEEEEELi96ENS_10bfloat16_tEfNS_4arch4Sm90ELb0ELb0ELb0ELb0ELb1ELb0ELb0ELb0ELb1ELb1ELb1ELb0EEENS1_21CollectiveEpilogueFwdINS6_IJSA_SC_SB_EEES9_SE_SG_Li384ELb0ELb1ELb1ELb0EEENS1_19SingleTileSchedulerILb0ELb1ELb1ELi192EEEEEEEEEvNT_6ParamsE --------------------------
	.section	.text._ZN7cutlass13device_kernelIN5flash11enable_sm90INS1_16FlashAttnFwdSm90INS1_25CollectiveMainloopFwdSm90ILi2EN4cute5tupleIJNS5_1CILi1EEES8_S8_EEENS6_IJNS7_ILi192EEENS7_ILi128EEENS7_ILi96EEEEEELi96ENS_10bfloat16_tEfNS_4arch4Sm90ELb0ELb0ELb0ELb0ELb1ELb0ELb0ELb0ELb1ELb1ELb1ELb0EEENS1_21CollectiveEpilogueFwdINS6_IJSA_SC_SB_EEES9_SE_SG_Li384ELb0ELb1ELb1ELb0EEENS1_19SingleTileSchedulerILb0ELb1ELb1ELi192EEEEEEEEEvNT_6ParamsE,"ax",@progbits
	.align	128
.text._ZN7cutlass13device_kernelIN5flash11enable_sm90INS1_16FlashAttnFwdSm90INS1_25CollectiveMainloopFwdSm90ILi2EN4cute5tupleIJNS5_1CILi1EEES8_S8_EEENS6_IJNS7_ILi192EEENS7_ILi128EEENS7_ILi96EEEEEELi96ENS_10bfloat16_tEfNS_4arch4Sm90ELb0ELb0ELb0ELb0ELb1ELb0ELb0ELb0ELb1ELb1ELb1ELb0EEENS1_21CollectiveEpilogueFwdINS6_IJSA_SC_SB_EEES9_SE_SG_Li384ELb0ELb1ELb1ELb0EEENS1_19SingleTileSchedulerILb0ELb1ELb1ELi192EEEEEEEEEvNT_6ParamsE:
        .type           _ZN7cutlass13device_kernelIN5flash11enable_sm90INS1_16FlashAttnFwdSm90INS1_25CollectiveMainloopFwdSm90ILi2EN4cute5tupleIJNS5_1CILi1EEES8_S8_EEENS6_IJNS7_ILi192EEENS7_ILi128EEENS7_ILi96EEEEEELi96ENS_10bfloat16_tEfNS_4arch4Sm90ELb0ELb0ELb0ELb0ELb1ELb0ELb0ELb0ELb1ELb1ELb1ELb0EEENS1_21CollectiveEpilogueFwdINS6_IJSA_SC_SB_EEES9_SE_SG_Li384ELb0ELb1ELb1ELb0EEENS1_19SingleTileSchedulerILb0ELb1ELb1ELi192EEEEEEEEEvNT_6ParamsE,@function
        .size           _ZN7cutlass13device_kernelIN5flash11enable_sm90INS1_16FlashAttnFwdSm90INS1_25CollectiveMainloopFwdSm90ILi2EN4cute5tupleIJNS5_1CILi1EEES8_S8_EEENS6_IJNS7_ILi192EEENS7_ILi128EEENS7_ILi96EEEEEELi96ENS_10bfloat16_tEfNS_4arch4Sm90ELb0ELb0ELb0ELb0ELb1ELb0ELb0ELb0ELb1ELb1ELb1ELb0EEENS1_21CollectiveEpilogueFwdINS6_IJSA_SC_SB_EEES9_SE_SG_Li384ELb0ELb1ELb1ELb0EEENS1_19SingleTileSchedulerILb0ELb1ELb1ELi192EEEEEEEEEvNT_6ParamsE,(.L_x_2780 - _ZN7cutlass13device_kernelIN5flash11enable_sm90INS1_16FlashAttnFwdSm90INS1_25CollectiveMainloopFwdSm90ILi2EN4cute5tupleIJNS5_1CILi1EEES8_S8_EEENS6_IJNS7_ILi192EEENS7_ILi128EEENS7_ILi96EEEEEELi96ENS_10bfloat16_tEfNS_4arch4Sm90ELb0ELb0ELb0ELb0ELb1ELb0ELb0ELb0ELb1ELb1ELb1ELb0EEENS1_21CollectiveEpilogueFwdINS6_IJSA_SC_SB_EEES9_SE_SG_Li384ELb0ELb1ELb1ELb0EEENS1_19SingleTileSchedulerILb0ELb1ELb1ELi192EEEEEEEEEvNT_6ParamsE)
        .other          _ZN7cutlass13device_kernelIN5flash11enable_sm90INS1_16FlashAttnFwdSm90INS1_25CollectiveMainloopFwdSm90ILi2EN4cute5tupleIJNS5_1CILi1EEES8_S8_EEENS6_IJNS7_ILi192EEENS7_ILi128EEENS7_ILi96EEEEEELi96ENS_10bfloat16_tEfNS_4arch4Sm90ELb0ELb0ELb0ELb0ELb1ELb0ELb0ELb0ELb1ELb1ELb1ELb0EEENS1_21CollectiveEpilogueFwdINS6_IJSA_SC_SB_EEES9_SE_SG_Li384ELb0ELb1ELb1ELb0EEENS1_19SingleTileSchedulerILb0ELb1ELb1ELi192EEEEEEEEEvNT_6ParamsE,@"STO_CUDA_ENTRY STV_DEFAULT"
_ZN7cutlass13device_kernelIN5flash11enable_sm90INS1_16FlashAttnFwdSm90INS1_25CollectiveMainloopFwdSm90ILi2EN4cute5tupleIJNS5_1CILi1EEES8_S8_EEENS6_IJNS7_ILi192EEENS7_ILi128EEENS7_ILi96EEEEEELi96ENS_10bfloat16_tEfNS_4arch4Sm90ELb0ELb0ELb0ELb0ELb1ELb0ELb0ELb0ELb1ELb1ELb1ELb0EEENS1_21CollectiveEpilogueFwdINS6_IJSA_SC_SB_EEES9_SE_SG_Li384ELb0ELb1ELb1ELb0EEENS1_19SingleTileSchedulerILb0ELb1ELb1ELi192EEEEEEEEEvNT_6ParamsE:
[----:B------:R-:W0:Y:S02]  /*0000*/  LDC R1, c[0x0][0x28] ;  /* 0x00000a00ff017b82 */ /* 0x000e240000000800 */
[----:B0-----:R-:W-:Y:S01]  /*0010*/  VIADD R1, R1, 0xfffffff8 ;  /* 0xfffffff801017836 */ /* 0x001fe20000000000 */
[----:B------:R-:W0:Y:S01]  /*0020*/  S2R R22, SR_TID.X ;  /* 0x0000000000167919 */ /* 0x000e220000002100 */
[----:B------:R-:W-:Y:S01]  /*0030*/  ELECT P0, URZ, PT ;  /* 0x00000000003f782f */ /* 0x000fe20003800000 */
[----:B------:R-:W-:Y:S01]  /*0040*/  UMOV UR4, 0x80 ;  /* 0x0000008000047882 */ /* 0x000fe20000000000 */
[----:B------:R-:W-:Y:S01]  /*0050*/  UMOV UR7, 0x180 ;  /* 0x0000018000077882 */ /* 0x000fe20000000000 */
[--C-:B0-----:R-:W-:Y:S02]  /*0060*/  SHF.R.U32.HI R0, RZ, 0x5, R22.reuse ;  /* 0x00000005ff007819 */ /* 0x101fe40000011616 */
[----:B------:R-:W-:-:S03]  /*0070*/  SHF.R.U32.HI R17, RZ, 0x7, R22 ;  /* 0x00000007ff117819 */ /* 0x000fc60000011616 */
[----:B------:R-:W0:Y:S04]  /*0080*/  SHFL.IDX PT, R2, R0, RZ, 0x1f ;  /* 0x00001fff00027589 */ /* 0x000e2800000e0000 */
[----:B------:R1:W2:Y:S01]  /*0090*/  SHFL.IDX PT, R3, R17, RZ, 0x1f ;  /* 0x00001fff11037589 */ /* 0x0002a200000e0000 */
[C---:B0-----:R-:W-:Y:S02]  /*00a0*/  ISETP.NE.OR P0, PT, R2.reuse, RZ, !P0 ;  /* 0x000000ff0200720c */ /* 0x041fe40004705670 */
[----:B------:R-:W-:-:S11]  /*00b0*/  ISETP.NE.AND P1, PT, R2, RZ, PT ;  /* 0x000000ff0200720c */ /* 0x000fd60003f25270 */
[----:B------:R-:W-:Y:S01]  /*00c0*/  VOTEU.ALL UP0, P0 ;  /* 0x00000000003f7886 */ /* 0x000fe20000000000 */
[----:B------:R-:W-:-:S04]  /*00d0*/  VOTEU.ALL UP1, P0 ;  /* 0x00000000003f7886 */ /* 0x000fc80000020000 */
[----:B------:R-:W0:Y:S01]  /*00e0*/  @!UP0 S2UR UR8, SR_CgaCtaId ;  /* 0x00000000000889c3 */ /* 0x000e220000008800 */
[----:B------:R-:W-:Y:S01]  /*00f0*/  @!UP0 UMOV UR6, 0x400 ;  /* 0x0000040000068882 */ /* 0x000fe20000000000 */
[----:B------:R-:W-:-:S04]  /*0100*/  @!UP0 UIADD3 UR4, -UR4, 0x100000, URZ ;  /* 0x0010000004048890 */ /* 0x000fc8000fffe13f */
[----:B------:R-:W-:Y:S02]  /*0110*/  @!UP0 USHF.L.U32 UR5, UR4, 0xb, URZ ;  /* 0x0000000b04058899 */ /* 0x000fe4000800063f */
[----:B------:R-:W-:Y:S02]  /*0120*/  @!UP0 USHF.L.U32 UR4, UR4, 0x1, URZ ;  /* 0x0000000104048899 */ /* 0x000fe4000800063f */
[----:B0-----:R-:W-:Y:S02]  /*0130*/  @!UP0 ULEA UR8, UR8, UR6, 0x18 ;  /* 0x0000000608088291 */ /* 0x001fe4000f8ec03f */
[----:B------:R-:W-:-:S04]  /*0140*/  @!UP0 UIADD3 UR6, -UR7, 0x100000, URZ ;  /* 0x0010000007068890 */ /* 0x000fc8000fffe13f */
[----:B------:R-:W-:Y:S02]  /*0150*/  @!UP0 USHF.L.U32 UR7, UR6, 0xb, URZ ;  /* 0x0000000b06078899 */ /* 0x000fe4000800063f */
[----:B------:R-:W-:Y:S01]  /*0160*/  @!UP0 USHF.L.U32 UR6, UR6, 0x1, URZ ;  /* 0x0000000106068899 */ /* 0x000fe2000800063f */
[----:B------:R-:W-:-:S05]  /*0170*/  VOTEU.ALL UP0, P0 ;  /* 0x00000000003f7886 */ /* 0x000fca0000000000 */
[----:B------:R1:W0:Y:S06]  /*0180*/  @!UP0 SYNCS.EXCH.64 URZ, [UR8+0x2d800], UR4 ;  /* 0x02d80004083f85b2 */ /* 0x00022c0008000100 */
[----:B------:R1:W3:Y:S02]  /*0190*/  @!UP1 SYNCS.EXCH.64 URZ, [UR8+0x2d820], UR6 ;  /* 0x02d82006083f95b2 */ /* 0x0002e40008000100 */
[----:B-12---:R-:W-:Y:S05]  /*01a0*/  @P1 BRA `(.L_x_0) ;  /* 0x0000000000481947 */ /* 0x006fea0003800000 */
[----:B------:R-:W1:Y:S01]  /*01b0*/  S2UR UR5, SR_CgaCtaId ;  /* 0x00000000000579c3 */ /* 0x000e620000008800 */
[----:B------:R-:W-:Y:S01]  /*01c0*/  UMOV UR4, 0x400 ;  /* 0x0000040000047882 */ /* 0x000fe20000000000 */
[----:B------:R-:W-:Y:S01]  /*01d0*/  UMOV UR6, 0x80 ;  /* 0x0000008000067882 */ /* 0x000fe20000000000 */
[----:B------:R-:W-:Y:S01]  /*01e0*/  UMOV UR7, 0x180 ;  /* 0x0000018000077882 */ /* 0x000fe20000000000 */
[----:B------:R-:W-:Y:S01]  /*01f0*/  ELECT P0, URZ, PT ;  /* 0x00000000003f782f */ /* 0x000fe20003800000 */
[----:B-1----:R-:W-:Y:S02]  /*0200*/  ULEA UR8, UR5, UR4, 0x18 ;  /* 0x0000000405087291 */ /* 0x002fe4000f8ec03f */
[----:B------:R-:W-:-:S04]  /*0210*/  UIADD3 UR4, -UR6, 0x100000, URZ ;  /* 0x0010000006047890 */ /* 0x000fc8000fffe13f */
[----:B------:R-:W-:Y:S02]  /*0220*/  USHF.L.U32 UR5, UR4, 0xb, URZ ;  /* 0x0000000b04057899 */ /* 0x000fe4000800063f */
[----:B------:R-:W-:Y:S02]  /*0230*/  USHF.L.U32 UR4, UR4, 0x1, URZ ;  /* 0x0000000104047899 */ /* 0x000fe4000800063f */
[----:B------:R-:W-:-:S04]  /*0240*/  UIADD3 UR6, -UR7, 0x100000, URZ ;  /* 0x0010000007067890 */ /* 0x000fc8000fffe13f */
[----:B------:R-:W-:Y:S02]  /*0250*/  USHF.L.U32 UR7, UR6, 0xb, URZ ;  /* 0x0000000b06077899 */ /* 0x000fe4000800063f */
[----:B------:R-:W-:Y:S01]  /*0260*/  USHF.L.U32 UR6, UR6, 0x1, URZ ;  /* 0x0000000106067899 */ /* 0x000fe2000800063f */
[----:B------:R-:W1:Y:S03]  /*0270*/  FENCE.VIEW.ASYNC.S ;  /* 0x00000000000073c6 */ /* 0x000e660000000000 */
[----:B-1----:R1:W2:Y:S08]  /*0280*/  SYNCS.EXCH.64 URZ, [UR8+0x2d830], UR4 ;  /* 0x02d83004083f75b2 */ /* 0x0022b00008000100 */
[----:B------:R1:W4:Y:S01]  /*0290*/  SYNCS.EXCH.64 URZ, [UR8+0x2d840], UR6 ;  /* 0x02d84006083f75b2 */ /* 0x0003220008000100 */
[----:B------:R1:W0:Y:S01]  /*02a0*/  SYNCS.EXCH.64 URZ, [UR8+0x2d838], UR4 ;  /* 0x02d83804083f75b2 */ /* 0x0002220008000100 */
[----:B------:R1:W0:Y:S01]  /*02b0*/  SYNCS.EXCH.64 URZ, [UR8+0x2d848], UR6 ;  /* 0x02d84806083f75b2 */ /* 0x0002220008000100 */
[----:B------:R-:W-:Y:S01]  /*02c0*/  NOP ;  /* 0x0000000000007918 */ /* 0x000fe20000000000 */
.L_x_0:
[----:B------:R-:W5:Y:S01]  /*02d0*/  SHFL.IDX PT, R2, R0, RZ, 0x1f ;  /* 0x00001fff00027589 */ /* 0x000f6200000e0000 */
[----:B------:R-:W-:Y:S01]  /*02e0*/  NOP ;  /* 0x0000000000007918 */ /* 0x000fe20000000000 */
[----:B-----5:R-:W-:-:S13]  /*02f0*/  ISETP.NE.AND P0, PT, R2, RZ, PT ;  /* 0x000000ff0200720c */ /* 0x020fda0003f05270 */
[----:B------:R-:W-:Y:S05]  /*0300*/  @P0 BRA `(.L_x_1) ;  /* 0x0000000000480947 */ /* 0x000fea0003800000 */
[----:B-1----:R-:W1:Y:S01]  /*0310*/  S2UR UR5, SR_CgaCtaId ;  /* 0x00000000000579c3 */ /* 0x002e620000008800 */
        /* <DEDUP_REMOVED lines=12> */
[----:B-1----:R1:W0:Y:S08]  /*03e0*/  SYNCS.EXCH.64 URZ, [UR8+0x2d850], UR4 ;  /* 0x02d85004083f75b2 */ /* 0x0022300008000100 */
[----:B------:R1:W0:Y:S01]  /*03f0*/  SYNCS.EXCH.64 URZ, [UR8+0x2d860], UR6 ;  /* 0x02d86006083f75b2 */ /* 0x0002220008000100 */
[----:B------:R1:W0:Y:S01]  /*0400*/  SYNCS.EXCH.64 URZ, [UR8+0x2d858], UR4 ;  /* 0x02d85804083f75b2 */ /* 0x0002220008000100 */
[----:B------:R1:W0:Y:S01]  /*0410*/  SYNCS.EXCH.64 URZ, [UR8+0x2d868], UR6 ;  /* 0x02d86806083f75b2 */ /* 0x0002220008000100 */
[----:B------:R-:W-:Y:S01]  /*0420*/  NOP ;  /* 0x0000000000007918 */ /* 0x000fe20000000000 */
.L_x_1:
[----:B------:R-:W5:Y:S01]  /*0430*/  SHFL.IDX PT, R2, R0, RZ, 0x1f ;  /* 0x00001fff00027589 */ /* 0x000f6200000e0000 */
[----:B------:R-:W-:Y:S01]  /*0440*/  NOP ;  /* 0x0000000000007918 */ /* 0x000fe20000000000 */
[----:B-----5:R-:W-:-:S13]  /*0450*/  ISETP.NE.AND P0, PT, R2, RZ, PT ;  /* 0x000000ff0200720c */ /* 0x020fda0003f05270 */
[----:B------:R-:W-:Y:S05]  /*0460*/  @P0 BRA `(.L_x_2) ;  /* 0x0000000000380947 */ /* 0x000fea0003800000 */
[----:B-1----:R-:W1:Y:S01]  /*0470*/  S2UR UR5, SR_CgaCtaId ;  /* 0x00000000000579c3 */ /* 0x002e620000008800 */
[----:B------:R-:W-:Y:S01]  /*0480*/  UMOV UR4, 0x400 ;  /* 0x0000040000047882 */ /* 0x000fe20000000000 */
[----:B------:R-:W-:Y:S01]  /*0490*/  UMOV UR7, 0x80 ;  /* 0x0000008000077882 */ /* 0x000fe20000000000 */
[----:B------:R-:W-:Y:S01]  /*04a0*/  ELECT P0, URZ, PT ;  /* 0x00000000003f782f */ /* 0x000fe20003800000 */
[----:B-1----:R-:W-:Y:S02]  /*04b0*/  ULEA UR6, UR5, UR4, 0x18 ;  /* 0x0000000405067291 */ /* 0x002fe4000f8ec03f */
[----:B------:R-:W-:-:S04]  /*04c0*/  UIADD3 UR4, -UR7, 0x100000, URZ ;  /* 0x0010000007047890 */ /* 0x000fc8000fffe13f */
[----:B------:R-:W-:Y:S02]  /*04d0*/  USHF.L.U32 UR5, UR4, 0xb, URZ ;  /* 0x0000000b04057899 */ /* 0x000fe4000800063f */
[----:B------:R-:W-:Y:S01]  /*04e0*/  USHF.L.U32 UR4, UR4, 0x1, URZ ;  /* 0x0000000104047899 */ /* 0x000fe2000800063f */
[----:B------:R-:W1:Y:S11]  /*04f0*/  FENCE.VIEW.ASYNC.S ;  /* 0x00000000000073c6 */ /* 0x000e760000000000 */
[----:B-1----:R1:W0:Y:S01]  /*0500*/  SYNCS.EXCH.64 URZ, [UR6+0x2d870], UR4 ;  /* 0x02d87004063f75b2 */ /* 0x0022220008000100 */
[----:B------:R1:W0:Y:S01]  /*0510*/  SYNCS.EXCH.64 URZ, [UR6+0x2d880], UR4 ;  /* 0x02d88004063f75b2 */ /* 0x0002220008000100 */
[----:B------:R1:W0:Y:S01]  /*0520*/  SYNCS.EXCH.64 URZ, [UR6+0x2d878], UR4 ;  /* 0x02d87804063f75b2 */ /* 0x0002220008000100 */
[----:B------:R1:W0:Y:S01]  /*0530*/  SYNCS.EXCH.64 URZ, [UR6+0x2d888], UR4 ;  /* 0x02d88804063f75b2 */ /* 0x0002220008000100 */
[----:B------:R-:W-:Y:S01]  /*0540*/  NOP ;  /* 0x0000000000007918 */ /* 0x000fe20000000000 */
.L_x_2:
        /* <DEDUP_REMOVED lines=22> */
.L_x_3:
[----:B------:R-:W5:Y:S01]  /*06b0*/  SHFL.IDX PT, R2, R0, RZ, 0x1f ;  /* 0x00001fff00027589 */ /* 0x000f6200000e0000 */
[----:B------:R-:W-:Y:S01]  /*06c0*/  R2UR UR9, R3 ;  /* 0x00000000030972ca */ /* 0x000fe200000e0000 */
        /* <DEDUP_REMOVED lines=21> */
.L_x_4:
[----:B------:R-:W-:Y:S01]  /*0820*/  UISETP.NE.AND UP0, UPT, UR9, URZ, UPT ;  /* 0x0000003f0900728c */ /* 0x000fe2000bf05270 */
[----:B------:R-:W-:Y:S01]  /*0830*/  NOP ;  /* 0x0000000000007918 */ /* 0x000fe20000000000 */
[----:B------:R-:W-:Y:S01]  /*0840*/  UMOV UR38, 0x1 ;  /* 0x0000000100267882 */ /* 0x000fe20000000000 */
[----:B------:R-:W-:Y:S01]  /*0850*/  ULDC.64 UR36, c[0x0][0x208] ;  /* 0x0000820000247ab9 */ /* 0x000fe20000000a00 */
[----:B------:R-:W-:Y:S01]  /*0860*/  USEL UR38, UR38, 0x2, !UP0 ;  /* 0x0000000226267887 */ /* 0x000fe2000c000000 */
[----:B------:R-:W-:Y:S01]  /*0870*/  BSSY B6, `(.L_x_5) ;  /* 0x0000a9d000067945 */ /* 0x000fe20003800000 */
[----:B0-234-:R-:W-:Y:S01]  /*0880*/  BAR.SYNC.DEFER_BLOCKING 0x0 ;  /* 0x0000000000007b1d */ /* 0x01dfe20000010000 */
[----:B------:R-:W-:-:S13]  /*0890*/  PLOP3.LUT P0, PT, PT, PT, UP0, 0x80, 0x0 ;  /* 0x000000000000781c */ /* 0x000fda0003f0f008 */
[----:B------:R-:W-:Y:S05]  /*08a0*/  @!P0 BRA `(.L_x_6) ;  /* 0x0000006c00d88947 */ /* 0x000fea0003800000 */
.L_x_7:
[----:B------:R-:W-:-:S08]  /*08b0*/  NOP ;  /* 0x0000000000007918 */ /* 0x000fd00000000000 */
[----:B------:R-:W0:Y:S02]  /*08c0*/  USETMAXREG.TRY_ALLOC.CTAPOOL UP0, 0xa0 ;  /* 0x000000a0000079c8 */ /* 0x000e240008000600 */
[----:B0-----:R-:W-:-:S13]  /*08d0*/  PLOP3.LUT P0, PT, PT, PT, UP0, 0x80, 0x0 ;  /* 0x000000000000781c */ /* 0x001fda0003f0f008 */
[----:B------:R-:W-:Y:S05]  /*08e0*/  @!P0 BRA `(.L_x_7) ;  /* 0xfffffffc00f08947 */ /* 0x000fea000383ffff */
[----:B-1----:R-:W0:Y:S01]  /*08f0*/  S2UR UR6, SR_CTAID.Y ;  /* 0x00000000000679c3 */ /* 0x002e220000002600 */
[----:B------:R-:W-:Y:S01]  /*0900*/  LOP3.LUT R0, R22, 0xffffff80, RZ, 0xc0, !PT ;  /* 0xffffff8016007812 */ /* 0x000fe200078ec0ff */
[----:B------:R-:W-:Y:S02]  /*0910*/  ULDC UR7, c[0x0][0xc50] ;  /* 0x0003140000077ab9 */ /* 0x000fe40000000800 */
[----:B------:R-:W-:-:S04]  /*0920*/  UISETP.NE.AND UP0, UPT, UR7, 0x1, UPT ;  /* 0x000000010700788c */ /* 0x000fc8000bf05270 */
[----:B------:R-:W-:Y:S08]  /*0930*/  BAR.ARV 0x8, 0x200 ;  /* 0x0208000000007b1d */ /* 0x000ff00000002000 */
[----:B------:R-:W1:Y:S01]  /*0940*/  S2UR UR8, SR_CTAID.Z ;  /* 0x00000000000879c3 */ /* 0x000e620000002700 */
[----:B------:R-:W-:Y:S01]  /*0950*/  ISETP.NE.AND P0, PT, R0, 0x80, PT ;  /* 0x000000800000780c */ /* 0x000fe20003f05270 */
[----:B------:R-:W-:Y:S01]  /*0960*/  @UP0 ULDC UR4, c[0x0][0xc54] ;  /* 0x0003150000040ab9 */ /* 0x000fe20000000800 */
[----:B------:R-:W-:Y:S01]  /*0970*/  @UP0 ULDC UR9, c[0x0][0xc58] ;  /* 0x0003160000090ab9 */ /* 0x000fe20000000800 */
[----:B0-----:R-:W-:-:S10]  /*0980*/  UIMAD.WIDE.U32 UR4, UR6, UR4, URZ ;  /* 0x00000004060472a5 */ /* 0x001fd4000f8e003f */
[----:B------:R-:W-:Y:S06]  /*0990*/  @!P0 BAR.ARV 0x9, 0x100 ;  /* 0x0244000000008b1d */ /* 0x000fec0000002000 */
[----:B------:R-:W-:Y:S01]  /*09a0*/  UMOV UR39, UR6 ;  /* 0x0000000600277c82 */ /* 0x000fe20008000000 */
[----:B------:R-:W-:Y:S01]  /*09b0*/  @UP0 USHF.R.U32.HI UR39, URZ, UR9, UR5 ;  /* 0x000000093f270299 */ /* 0x000fe20008011605 */
[----:B-1----:R-:W-:-:S03]  /*09c0*/  ISETP.LE.AND P0, PT, RZ, UR8, PT ;  /* 0x00000008ff007c0c */ /* 0x002fc6000bf03270 */
[----:B------:R-:W-:-:S04]  /*09d0*/  UIADD3 UR4, -UR39, URZ, URZ ;  /* 0x0000003f27047290 */ /* 0x000fc8000fffe13f */
[----:B------:R-:W-:-:S06]  /*09e0*/  UIMAD UR7, UR7, UR4, UR6 ;  /* 0x00000004070772a4 */ /* 0x000fcc000f8e0206 */
[----:B------:R-:W-:Y:S06]  /*09f0*/  @!P0 BRA `(.L_x_8) ;  /* 0x000000a800108947 */ /* 0x000fec0003800000 */
[----:B------:R-:W-:Y:S01]  /*0a00*/  ULDC.64 UR4, c[0x0][0x418] ;  /* 0x0001060000047ab9 */ /* 0x000fe20000000a00 */
[----:B------:R-:W-:Y:S01]  /*0a10*/  ULDC UR43, c[0x0][0x424] ;  /* 0x00010900002b7ab9 */ /* 0x000fe20000000800 */
[----:B------:R-:W-:Y:S01]  /*0a20*/  UISETP.NE.U32.AND UP0, UPT, UR4, URZ, UPT ;  /* 0x0000003f0400728c */ /* 0x000fe2000bf05070 */
[----:B------:R-:W-:Y:S01]  /*0a30*/  IMAD.MOV.U32 R3, RZ, RZ, RZ ;  /* 0x000000ffff037224 */ /* 0x000fe200078e00ff */
[----:B------:R-:W-:Y:S02]  /*0a40*/  ULOP3.LUT UR8, UR7, 0xffff, URZ, 0xc0, !UPT ;  /* 0x0000ffff07087892 */ /* 0x000fe4000f8ec03f */
[----:B------:R-:W-:Y:S01]  /*0a50*/  UISETP.NE.AND.EX UP0, UPT, UR5, URZ, UPT, UP0 ;  /* 0x0000003f0500728c */ /* 0x000fe2000bf05300 */
[----:B------:R-:W-:-:S03]  /*0a60*/  ULDC UR4, c[0x0][0x2f0] ;  /* 0x0000bc0000047ab9 */ /* 0x000fc60000000800 */
[----:B------:R-:W-:-:S04]  /*0a70*/  USEL UR43, UR43, 0x1, UP0 ;  /* 0x000000012b2b7887 */ /* 0x000fc80008000000 */
[----:B------:R-:W-:-:S04]  /*0a80*/  UIMAD UR43, UR43, UR4, URZ ;  /* 0x000000042b2b72a4 */ /* 0x000fc8000f8e023f */
[----:B------:R-:W-:Y:S02]  /*0a90*/  UISETP.GE.AND UP0, UPT, UR43, 0x1, UPT ;  /* 0x000000012b00788c */ /* 0x000fe4000bf06270 */
[----:B------:R-:W-:-:S04]  /*0aa0*/  UIADD3 UR4, UR43, 0x7f, URZ ;  /* 0x0000007f2b047890 */ /* 0x000fc8000fffe03f */
[----:B------:R-:W-:Y:S01]  /*0ab0*/  PLOP3.LUT P0, PT, PT, PT, UP0, 0x80, 0x0 ;  /* 0x000000000000781c */ /* 0x000fe20003f0f008 */
[----:B------:R-:W-:-:S04]  /*0ac0*/  USHF.R.S32.HI UR5, URZ, 0x1f, UR4 ;  /* 0x0000001f3f057899 */ /* 0x000fc80008011404 */
[----:B------:R-:W-:-:S04]  /*0ad0*/  ULEA.HI UR5, UR5, UR4, URZ, 0x7 ;  /* 0x0000000405057291 */ /* 0x000fc8000f8f383f */
[----:B------:R-:W-:-:S04]  /*0ae0*/  USHF.R.S32.HI UR5, URZ, 0x7, UR5 ;  /* 0x000000073f057899 */ /* 0x000fc80008011405 */
[----:B------:R-:W-:Y:S08]  /*0af0*/  @!P0 BRA `(.L_x_9) ;  /* 0x00000000007c8947 */ /* 0x000ff00003800000 */
[----:B------:R-:W-:-:S04]  /*0b00*/  USHF.R.U32.HI UR4, URZ, 0x10, UR7 ;  /* 0x000000103f047899 */ /* 0x000fc80008011607 */
[----:B------:R-:W-:-:S11]  /*0b10*/  UISETP.NE.AND UP0, UPT, UR4, URZ, UPT ;  /* 0x0000003f0400728c */ /* 0x000fd6000bf05270 */
[----:B------:R-:W-:Y:S02]  /*0b20*/  @!UP0 ULDC UR4, c[0x0][0x9f0] ;  /* 0x00027c0000048ab9 */ /* 0x000fe40000000800 */
[----:B------:R-:W-:Y:S01]  /*0b30*/  IMAD.U32 R4, RZ, RZ, UR4 ;  /* 0x00000004ff047e24 */ /* 0x000fe2000f8e00ff */
[----:B------:R-:W-:-:S04]  /*0b40*/  UIADD3 UR6, UR5, -0x1, UR4 ;  /* 0xffffffff05067890 */ /* 0x000fc8000fffe004 */
[-C--:B------:R-:W-:Y:S02]  /*0b50*/  IABS R5, R4.reuse ;  /* 0x0000000400057213 */ /* 0x080fe40000000000 */
[----:B------:R-:W-:Y:S01]  /*0b60*/  IMAD.U32 R6, RZ, RZ, UR6 ;  /* 0x00000006ff067e24 */ /* 0x000fe2000f8e00ff */
[----:B------:R-:W-:Y:S01]  /*0b70*/  IABS R4, R4 ;  /* 0x0000000400047213 */ /* 0x000fe20000000000 */
[----:B------:R-:W0:Y:S01]  /*0b80*/  I2F.RP R0, R5 ;  /* 0x0000000500007306 */ /* 0x000e220000209400 */
[----:B------:R-:W-:Y:S02]  /*0b90*/  ULOP3.LUT UR6, UR6, UR4, URZ, 0x3c, !UPT ;  /* 0x0000000406067292 */ /* 0x000fe4000f8e3c3f */
[----:B------:R-:W-:-:S04]  /*0ba0*/  IADD3 R4, RZ, -R4, RZ ;  /* 0x80000004ff047210 */ /* 0x000fc80007ffe0ff */
[----:B------:R-:W-:Y:S01]  /*0bb0*/  ISETP.LE.AND P2, PT, RZ, UR6, PT ;  /* 0x00000006ff007c0c */ /* 0x000fe2000bf43270 */
[----:B0-----:R-:W0:Y:S02]  /*0bc0*/  MUFU.RCP R0, R0 ;  /* 0x0000000000007308 */ /* 0x001e240000001000 */
[----:B0-----:R-:W-:Y:S01]  /*0bd0*/  VIADD R2, R0, 0xffffffe ;  /* 0x0ffffffe00027836 */ /* 0x001fe20000000000 */
[----:B------:R-:W-:-:S05]  /*0be0*/  IABS R0, R6 ;  /* 0x0000000600007213 */ /* 0x000fca0000000000 */
[----:B------:R0:W1:Y:S02]  /*0bf0*/  F2I.FTZ.U32.TRUNC.NTZ R3, R2 ;  /* 0x0000000200037305 */ /* 0x000064000021f000 */
[----:B0-----:R-:W-:Y:S02]  /*0c00*/  IMAD.MOV.U32 R2, RZ, RZ, RZ ;  /* 0x000000ffff027224 */ /* 0x001fe400078e00ff */
[----:B-1----:R-:W-:-:S04]  /*0c10*/  IMAD.MOV R8, RZ, RZ, -R3 ;  /* 0x000000ffff087224 */ /* 0x002fc800078e0a03 */
[----:B------:R-:W-:-:S04]  /*0c20*/  IMAD R7, R8, R5, RZ ;  /* 0x0000000508077224 */ /* 0x000fc800078e02ff */
[----:B------:R-:W-:-:S04]  /*0c30*/  IMAD.HI.U32 R3, R3, R7, R2 ;  /* 0x0000000703037227 */ /* 0x000fc800078e0002 */
[----:B------:R-:W-:Y:S02]  /*0c40*/  IMAD.MOV.U32 R2, RZ, RZ, R4 ;  /* 0x000000ffff027224 */ /* 0x000fe400078e0004 */
[----:B------:R-:W-:-:S04]  /*0c50*/  IMAD.HI.U32 R3, R3, R0, RZ ;  /* 0x0000000003037227 */ /* 0x000fc800078e00ff */
[----:B------:R-:W-:-:S05]  /*0c60*/  IMAD R0, R3, R2, R0 ;  /* 0x0000000203007224 */ /* 0x000fca00078e0200 */
[----:B------:R-:W-:-:S13]  /*0c70*/  ISETP.GT.U32.AND P1, PT, R5, R0, PT ;  /* 0x000000000500720c */ /* 0x000fda0003f24070 */
[----:B------:R-:W-:Y:S02]  /*0c80*/  @!P1 IMAD.IADD R0, R0, 0x1, -R5 ;  /* 0x0000000100009824 */ /* 0x000fe400078e0a05 */
[----:B------:R-:W-:Y:S01]  /*0c90*/  @!P1 VIADD R3, R3, 0x1 ;  /* 0x0000000103039836 */ /* 0x000fe20000000000 */
[----:B------:R-:W-:Y:S02]  /*0ca0*/  ISETP.NE.AND P1, PT, RZ, UR4, PT ;  /* 0x00000004ff007c0c */ /* 0x000fe4000bf25270 */
[----:B------:R-:W-:-:S13]  /*0cb0*/  ISETP.GE.U32.AND P0, PT, R0, R5, PT ;  /* 0x000000050000720c */ /* 0x000fda0003f06070 */
[----:B------:R-:W-:-:S04]  /*0cc0*/  @P0 VIADD R3, R3, 0x1 ;  /* 0x0000000103030836 */ /* 0x000fc80000000000 */
[----:B------:R-:W-:Y:S01]  /*0cd0*/  @!P2 IMAD.MOV R3, RZ, RZ, -R3 ;  /* 0x000000ffff03a224 */ /* 0x000fe200078e0a03 */
[----:B------:R-:W-:-:S07]  /*0ce0*/  @!P1 LOP3.LUT R3, RZ, UR4, RZ, 0x33, !PT ;  /* 0x00000004ff039c12 */ /* 0x000fce000f8e33ff */
.L_x_9:
[----:B------:R-:W-:Y:S01]  /*0cf0*/  IMAD R16, R3, UR8, RZ ;  /* 0x0000000803107c24 */ /* 0x000fe2000f8e02ff */
[----:B------:R-:W-:Y:S01]  /*0d00*/  PLOP3.LUT P0, PT, PT, PT, PT, 0x80, 0x0 ;  /* 0x000000000000781c */ /* 0x000fe20003f0f070 */
[----:B------:R-:W-:Y:S01]  /*0d10*/  IMAD.MOV.U32 R0, RZ, RZ, RZ ;  /* 0x000000ffff007224 */ /* 0x000fe200078e00ff */
[----:B------:R-:W-:Y:S01]  /*0d20*/  IADD3 R18, R22, -0x80, RZ ;  /* 0xffffff8016127810 */ /* 0x000fe20007ffe0ff */
[----:B------:R-:W-:Y:S01]  /*0d30*/  IMAD.MOV.U32 R23, RZ, RZ, RZ ;  /* 0x000000ffff177224 */ /* 0x000fe200078e00ff */
[----:B------:R-:W-:Y:S02]  /*0d40*/  VIADDMNMX R3, R16, R3, UR5, PT ;  /* 0x0000000510037e46 */ /* 0x000fe4000b800103 */
[----:B------:R-:W-:Y:S02]  /*0d50*/  CS2R R134, SRZ ;  /* 0x0000000000867805 */ /* 0x000fe4000001ff00 */
[----:B------:R-:W-:Y:S02]  /*0d60*/  CS2R R52, SRZ ;  /* 0x0000000000347805 */ /* 0x000fe4000001ff00 */
[----:B------:R-:W-:-:S02]  /*0d70*/  CS2R R50, SRZ ;  /* 0x0000000000327805 */ /* 0x000fc4000001ff00 */
[----:B------:R-:W-:Y:S02]  /*0d80*/  R2UR UR44, R3 ;  /* 0x00000000032c72ca */ /* 0x000fe400000e0000 */
[----:B------:R-:W-:Y:S02]  /*0d90*/  CS2R R42, SRZ ;  /* 0x00000000002a7805 */ /* 0x000fe4000001ff00 */
[----:B------:R-:W-:Y:S02]  /*0da0*/  CS2R R26, SRZ ;  /* 0x00000000001a7805 */ /* 0x000fe4000001ff00 */
[----:B------:R-:W-:Y:S02]  /*0db0*/  CS2R R28, SRZ ;  /* 0x00000000001c7805 */ /* 0x000fe4000001ff00 */
[----:B------:R-:W-:Y:S02]  /*0dc0*/  CS2R R14, SRZ ;  /* 0x00000000000e7805 */ /* 0x000fe4000001ff00 */
[----:B------:R-:W-:-:S02]  /*0dd0*/  CS2R R20, SRZ ;  /* 0x0000000000147805 */ /* 0x000fc4000001ff00 */
[----:B------:R-:W-:Y:S02]  /*0de0*/  CS2R R12, SRZ ;  /* 0x00000000000c7805 */ /* 0x000fe4000001ff00 */
[----:B------:R-:W-:Y:S02]  /*0df0*/  CS2R R6, SRZ ;  /* 0x0000000000067805 */ /* 0x000fe4000001ff00 */
[----:B------:R-:W-:Y:S02]  /*0e00*/  CS2R R8, SRZ ;  /* 0x0000000000087805 */ /* 0x000fe4000001ff00 */
[----:B------:R-:W-:Y:S02]  /*0e10*/  CS2R R4, SRZ ;  /* 0x0000000000047805 */ /* 0x000fe4000001ff00 */
[----:B------:R-:W-:Y:S02]  /*0e20*/  CS2R R48, SRZ ;  /* 0x0000000000307805 */ /* 0x000fe4000001ff00 */
[----:B------:R-:W-:-:S02]  /*0e30*/  CS2R R2, SRZ ;  /* 0x0000000000027805 */ /* 0x000fc4000001ff00 */
[----:B------:R-:W-:Y:S02]  /*0e40*/  CS2R R30, SRZ ;  /* 0x00000000001e7805 */ /* 0x000fe4000001ff00 */
[----:B------:R-:W-:Y:S02]  /*0e50*/  ISETP.LT.AND P1, PT, R16, UR44, PT ;  /* 0x0000002c10007c0c */ /* 0x000fe4000bf21270 */
        /* <DEDUP_REMOVED lines=8> */
[----:B------:R-:W-:Y:S01]  /*0ee0*/  CS2R R38, SRZ ;  /* 0x0000000000267805 */ /* 0x000fe2000001ff00 */
[----:B------:R-:W-:Y:S06]  /*0ef0*/  @!P1 BRA `(.L_x_10) ;  /* 0x0000005000cc9947 */ /* 0x000fec0003800000 */
[----:B------:R-:W-:Y:S01]  /*0f00*/  SHF.R.S32.HI R23, RZ, 0x1f, R18 ;  /* 0x0000001fff177819 */ /* 0x000fe20000011412 */
[----:B------:R-:W0:Y:S01]  /*0f10*/  S2UR UR6, SR_CgaCtaId ;  /* 0x00000000000679c3 */ /* 0x000e220000008800 */
[----:B------:R-:W-:Y:S02]  /*0f20*/  UMOV UR41, 0x400 ;  /* 0x0000040000297882 */ /* 0x000fe40000000000 */
[----:B------:R-:W-:-:S04]  /*0f30*/  LEA.HI R19, R23, R18, RZ, 0x7 ;  /* 0x0000001217137211 */ /* 0x000fc800078f38ff */
[----:B------:R-:W-:-:S06]  /*0f40*/  SHF.R.S32.HI R0, RZ, 0x7, R19 ;  /* 0x00000007ff007819 */ /* 0x000fcc0000011413 */
[----:B------:R-:W1:Y:S01]  /*0f50*/  SHFL.IDX PT, R0, R0, RZ, 0x1f ;  /* 0x00001fff00007589 */ /* 0x000e6200000e0000 */
[----:B0-----:R-:W-:-:S04]  /*0f60*/  ULEA UR41, UR6, UR41, 0x18 ;  /* 0x0000002906297291 */ /* 0x001fc8000f8ec03f */
[----:B------:R-:W-:-:S04]  /*0f70*/  UIADD3 UR6, UR41, 0x21800, URZ ;  /* 0x0002180029067890 */ /* 0x000fc8000fffe03f */
[----:B------:R-:W-:Y:S01]  /*0f80*/  ULOP3.LUT UP0, URZ, UR6, 0x3ff, URZ, 0xc0, !UPT ;  /* 0x000003ff063f7892 */ /* 0x000fe2000f80c03f */
[----:B-1----:R-:W-:-:S05]  /*0f90*/  R2UR UR40, R0 ;  /* 0x00000000002872ca */ /* 0x002fca00000e0000 */
[----:B------:R-:W-:-:S08]  /*0fa0*/  PLOP3.LUT P0, PT, PT, PT, UP0, 0x80, 0x0 ;  /* 0x000000000000781c */ /* 0x000fd00003f0f008 */
[----:B------:R-:W-:-:S04]  /*0fb0*/  UIMAD.WIDE UR4, UR40, 0x55555556, URZ ;  /* 0x55555556280478a5 */ /* 0x000fc8000f8e023f */
[----:B------:R-:W-:-:S04]  /*0fc0*/  ULEA.HI UR5, UR5, UR5, URZ, 0x1 ;  /* 0x0000000505057291 */ /* 0x000fc8000f8f083f */
[----:B------:R-:W-:-:S04]  /*0fd0*/  UIMAD UR45, UR5, -0x3, UR40 ;  /* 0xfffffffd052d78a4 */ /* 0x000fc8000f8e0228 */
[----:B------:R-:W-:-:S04]  /*0fe0*/  ULEA UR4, UR45, UR6, 0xd ;  /* 0x000000062d047291 */ /* 0x000fc8000f8e683f */
[----:B------:R-:W-:-:S04]  /*0ff0*/  USHF.R.U32.HI UR4, URZ, 0x4, UR4 ;  /* 0x000000043f047899 */ /* 0x000fc80008011604 */
[----:B------:R-:W-:Y:S01]  /*1000*/  ULOP3.LUT UR42, UR4, 0x3fff, URZ, 0xc0, !UPT ;  /* 0x00003fff042a7892 */ /* 0x000fe2000f8ec03f */
[----:B------:R-:W-:Y:S11]  /*1010*/  @!P0 BRA `(.L_x_11) ;  /* 0x0000000000408947 */ /* 0x000ff60003800000 */
[----:B------:R-:W-:Y:S01]  /*1020*/  MOV R0, 0x0 ;  /* 0x0000000000007802 */ /* 0x000fe20000000f00 */
[----:B------:R-:W-:Y:S01]  /*1030*/  ULDC.64 UR4, c[0x4][0x88] ;  /* 0x0100220000047ab9 */ /* 0x000fe20000000a00 */
[----:B------:R-:W-:Y:S01]  /*1040*/  ULDC.64 UR6, c[0x4][0x28] ;  /* 0x01000a0000067ab9 */ /* 0x000fe20000000a00 */
[----:B------:R-:W-:Y:S01]  /*1050*/  IMAD.U32 R4, RZ, RZ, UR4 ;  /* 0x00000004ff047e24 */ /* 0x000fe2000f8e00ff */
[----:B------:R0:W1:Y:S01]  /*1060*/  LDC.64 R2, c[0x4][R0] ;  /* 0x0100000000027b82 */ /* 0x0000620000000a00 */
[----:B------:R-:W-:Y:S01]  /*1070*/  IMAD.U32 R5, RZ, RZ, UR5 ;  /* 0x00000005ff057e24 */ /* 0x000fe2000f8e00ff */
[----:B------:R-:W-:Y:S01]  /*1080*/  ULDC.64 UR4, c[0x4][0x90] ;  /* 0x0100240000047ab9 */ /* 0x000fe20000000a00 */
[----:B------:R-:W-:Y:S01]  /*1090*/  MOV R10, UR6 ;  /* 0x00000006000a7c02 */ /* 0x000fe20008000f00 */
[----:B------:R-:W-:Y:S02]  /*10a0*/  IMAD.U32 R6, RZ, RZ, UR4 ;  /* 0x00000004ff067e24 */ /* 0x000fe4000f8e00ff */
[----:B------:R-:W-:-:S02]  /*10b0*/  IMAD.U32 R7, RZ, RZ, UR5 ;  /* 0x00000005ff077e24 */ /* 0x000fc4000f8e00ff */
[----:B------:R-:W-:Y:S02]  /*10c0*/  IMAD.U32 R11, RZ, RZ, UR7 ;  /* 0x00000007ff0b7e24 */ /* 0x000fe4000f8e00ff */
[----:B------:R-:W-:Y:S02]  /*10d0*/  IMAD.MOV.U32 R8, RZ, RZ, 0x70 ;  /* 0x00000070ff087424 */ /* 0x000fe400078e00ff */
[----:B------:R-:W-:Y:S02]  /*10e0*/  IMAD.MOV.U32 R12, RZ, RZ, 0x1 ;  /* 0x00000001ff0c7424 */ /* 0x000fe400078e00ff */
[----:B0-----:R-:W-:-:S07]  /*10f0*/  IMAD.MOV.U32 R13, RZ, RZ, RZ ;  /* 0x000000ffff0d7224 */ /* 0x001fce00078e00ff */
[----:B------:R-:W-:-:S07]  /*1100*/  LEPC R20, `(.L_x_11) ;  /* 0x000000001014794e */ /* 0x000fce0000000000 */
[----:B-1----:R-:W-:Y:S05]  /*1110*/  CALL.ABS.NOINC R2 ;  /* 0x0000000002007343 */ /* 0x002fea0003c00000 */
.L_x_11:
[----:B------:R-:W-:Y:S02]  /*1120*/  SHF.L.U32 R2, RZ, 0x1f, RZ ;  /* 0x0000001fff027819 */ /* 0x000fe400000006ff */
[----:B------:R-:W-:Y:S02]  /*1130*/  LEA.HI R8, R23, R18, RZ, 0x4 ;  /* 0x0000001217087211 */ /* 0x000fe400078f20ff */
[----:B------:R-:W0:Y:S02]  /*1140*/  SYNCS.PHASECHK.TRANS64.TRYWAIT P0, [UR41+0x2d800], R2 ;  /* 0x02d80002ff0075a7 */ /* 0x000e240008000169 */
[----:B------:R-:W-:-:S05]  /*1150*/  LOP3.LUT R3, R8, 0xfffffff0, RZ, 0xc0, !PT ;  /* 0xfffffff008037812 */ /* 0x000fca00078ec0ff */
[----:B------:R-:W-:-:S05]  /*1160*/  IMAD.IADD R3, R18, 0x1, -R3 ;  /* 0x0000000112037824 */ /* 0x000fca00078e0a03 */
[----:B------:R-:W-:-:S04]  /*1170*/  SHF.R.S32.HI R6, RZ, 0x1f, R3 ;  /* 0x0000001fff067819 */ /* 0x000fc80000011403 */
[----:B------:R-:W-:Y:S01]  /*1180*/  LEA.HI R6, R6, R3, RZ, 0x3 ;  /* 0x0000000306067211 */ /* 0x000fe200078f18ff */
[----:B0-----:R-:W-:Y:S06]  /*1190*/  @!P0 BRA `(.L_x_12) ;  /* 0x000000a000308947 */ /* 0x001fec0003800000 */
.L_x_85:
[----:B------:R-:W-:Y:S01]  /*11a0*/  ULOP3.LUT UR4, UR38, 0x1, URZ, 0xfc, !UPT ;  /* 0x0000000126047892 */ /* 0x000fe2000f8efc3f */
[----:B------:R-:W-:Y:S01]  /*11b0*/  LOP3.LUT R0, R6, 0xfffffff8, RZ, 0xc0, !PT ;  /* 0xfffffff806007812 */ /* 0x000fe200078ec0ff */
[----:B0-----:R-:W-:-:S04]  /*11c0*/  IMAD.MOV.U32 R5, RZ, RZ, 0x20 ;  /* 0x00000020ff057424 */ /* 0x001fc800078e00ff */
[----:B------:R-:W-:Y:S01]  /*11d0*/  MOV R4, UR4 ;  /* 0x0000000400047c02 */ /* 0x000fe20008000f00 */
[----:B------:R-:W-:-:S03]  /*11e0*/  IMAD.IADD R7, R3, 0x1, -R0 ;  /* 0x0000000103077824 */ /* 0x000fc600078e0a00 */
[----:B------:R-:W-:Y:S02]  /*11f0*/  ISETP.NE.AND P0, PT, R4, 0x3, PT ;  /* 0x000000030400780c */ /* 0x000fe40003f05270 */
[----:B------:R-:W-:-:S04]  /*1200*/  LOP3.LUT P1, RZ, R7, 0x4, RZ, 0xc0, !PT ;  /* 0x0000000407ff7812 */ /* 0x000fc8000782c0ff */
[----:B------:R-:W-:-:S07]  /*1210*/  SEL R13, R5, 0xffffffe0, !P1 ;  /* 0xffffffe0050d7807 */ /* 0x000fce0004800000 */
[----:B------:R-:W-:Y:S05]  /*1220*/  @!P0 BRA `(.L_x_13) ;  /* 0x0000000000048947 */ /* 0x000fea0003800000 */
[----:B------:R-:W-:Y:S01]  /*1230*/  BPT.TRAP 0x1 ;  /* 0x000000040000795c */ /* 0x000fe20000300000 */
.L_x_13:
[----:B------:R0:W1:Y:S01]  /*1240*/  SYNCS.PHASECHK.TRANS64.TRYWAIT P1, [UR41+0x2d830], R2 ;  /* 0x02d83002ff0075a7 */ /* 0x0000620008020169 */
[----:B------:R-:W-:Y:S05]  /*1250*/  @!P0 BRA `(.L_x_14) ;  /* 0x0000000000048947 */ /* 0x000fea0003800000 */
[----:B------:R-:W-:Y:S01]  /*1260*/  BPT.TRAP 0x1 ;  /* 0x000000040000795c */ /* 0x000fe20000300000 */
.L_x_14:
[----:B-1----:R-:W-:Y:S05]  /*1270*/  @P1 BRA `(.L_x_15) ;  /* 0x0000000000081947 */ /* 0x002fea0003800000 */
[----:B------:R-:W1:Y:S02]  /*1280*/  SYNCS.PHASECHK.TRANS64.TRYWAIT P1, [UR41+0x2d830], R2 ;  /* 0x02d83002ff0075a7 */ /* 0x000e640008020169 */
[----:B-1----:R-:W-:Y:S05]  /*1290*/  @!P1 BRA `(.L_x_16) ;  /* 0x000000a000089947 */ /* 0x002fea0003800000 */
.L_x_15:
[----:B------:R-:W-:Y:S01]  /*12a0*/  ULEA UR4, UR45, UR41, 0xc ;  /* 0x000000292d047291 */ /* 0x000fe2000f8e603f */
[----:B------:R-:W-:Y:S01]  /*12b0*/  IMAD.MOV.U32 R0, RZ, RZ, RZ ;  /* 0x000000ffff007224 */ /* 0x000fe200078e00ff */
[----:B-1----:R-:W-:Y:S01]  /*12c0*/  MOV R3, 0x80000020 ;  /* 0x8000002000037802 */ /* 0x002fe20000000f00 */
[----:B------:R-:W-:Y:S01]  /*12d0*/  IMAD.MOV.U32 R135, RZ, RZ, RZ ;  /* 0x000000ffff877224 */ /* 0x000fe200078e00ff */
[----:B------:R-:W-:-:S04]  /*12e0*/  UIADD3 UR4, UR4, 0xc400, URZ ;  /* 0x0000c40004047890 */ /* 0x000fc8000fffe03f */
[----:B------:R-:W-:-:S04]  /*12f0*/  USHF.R.U32.HI UR4, URZ, 0x4, UR4 ;  /* 0x000000043f047899 */ /* 0x000fc80008011604 */
[----:B------:R-:W-:-:S06]  /*1300*/  ULOP3.LUT UR4, UR4, 0x3fff, URZ, 0xc0, !UPT ;  /* 0x00003fff04047892 */ /* 0x000fcc000f8ec03f */
[----:B0-----:R-:W-:Y:S01]  /*1310*/  IMAD.U32 R2, RZ, RZ, UR4 ;  /* 0x00000004ff027e24 */ /* 0x001fe2000f8e00ff */
[----:B------:R-:W-:Y:S05]  /*1320*/  WARPSYNC.ALL ;  /* 0x0000000000007948 */ /* 0x000fea0003800000 */
[----:B------:R-:W-:Y:S01]  /*1330*/  LOP3.LUT R2, R2, 0x10000, RZ, 0xfc, !PT ;  /* 0x0001000002027812 */ /* 0x000fe200078efcff */
[----:B------:R-:W-:-:S03]  /*1340*/  UIADD3 UR4, UR41, 0x15400, URZ ;  /* 0x0001540029047890 */ /* 0x000fc6000fffe03f */
[C---:B------:R-:W-:Y:S01]  /*1350*/  R2UR UR8, R2.reuse ;  /* 0x00000000020872ca */ /* 0x040fe200000e0000 */
[----:B------:R-:W-:Y:S01]  /*1360*/  WARPGROUP.ARRIVE ;  /* 0x00000000000079c5 */ /* 0x000fe20000000000 */
[----:B------:R-:W-:Y:S01]  /*1370*/  R2UR UR9, R3 ;  /* 0x00000000030972ca */ /* 0x000fe200000e0000 */
[----:B------:R-:W-:Y:S01]  /*1380*/  USHF.R.U32.HI UR4, URZ, 0x4, UR4 ;  /* 0x000000043f047899 */ /* 0x000fe20008011604 */
[----:B------:R-:W-:Y:S01]  /*1390*/  R2UR UR24, R2 ;  /* 0x00000000021872ca */ /* 0x000fe200000e0000 */
[----:B------:R-:W-:Y:S01]  /*13a0*/  UMOV UR11, 0x80000020 ;  /* 0x80000020000b7882 */ /* 0x000fe20000000000 */
[----:B------:R-:W-:Y:S01]  /*13b0*/  UMOV UR13, 0x80000020 ;  /* 0x80000020000d7882 */ /* 0x000fe20000000000 */
[----:B------:R-:W-:Y:S01]  /*13c0*/  ULOP3.LUT UR4, UR4, 0x3fff, URZ, 0xc0, !UPT ;  /* 0x00003fff04047892 */ /* 0x000fe2000f8ec03f */
[----:B------:R-:W-:Y:S01]  /*13d0*/  UMOV UR15, 0x80000020 ;  /* 0x80000020000f7882 */ /* 0x000fe20000000000 */
[----:B------:R-:W-:Y:S02]  /*13e0*/  UMOV UR17, 0x80000020 ;  /* 0x8000002000117882 */ /* 0x000fe40000000000 */
[----:B------:R-:W-:Y:S01]  /*13f0*/  ULOP3.LUT UR6, UR4, 0x10000, URZ, 0xfc, !UPT ;  /* 0x0001000004067892 */ /* 0x000fe2000f8efc3f */
[----:B------:R-:W-:Y:S01]  /*1400*/  UMOV UR19, 0x80000020 ;  /* 0x8000002000137882 */ /* 0x000fe20000000000 */
[----:B------:R-:W-:-:S02]  /*1410*/  UMOV UR21, 0x80000020 ;  /* 0x8000002000157882 */ /* 0x000fc40000000000 */
[----:B------:R-:W-:Y:S02]  /*1420*/  UIADD3 UR14, UR6, 0x200, URZ ;  /* 0x00000200060e7890 */ /* 0x000fe4000fffe03f */
[----:B------:R-:W-:Y:S01]  /*1430*/  UIADD3 UR12, UR24, 0x300, URZ ;  /* 0x00000300180c7890 */ /* 0x000fe2000fffe03f */
[----:B------:R-:W0:Y:S01]  /*1440*/  S2UR UR4, SR_CgaCtaId ;  /* 0x00000000000479c3 */ /* 0x000e220000008800 */
[----:B------:R-:W-:Y:S01]  /*1450*/  UMOV UR10, UR6 ;  /* 0x00000006000a7c82 */ /* 0x000fe20008000000 */
[----:B------:R-:W-:Y:S01]  /*1460*/  UIADD3 UR16, UR24, 0x302, URZ ;  /* 0x0000030218107890 */ /* 0x000fe2000fffe03f */
[----:B------:R-:W-:Y:S01]  /*1470*/  HGMMA.64x128x16.F32.BF16 R24, gdesc[UR8], RZ, !UPT, gsb0 ;  /* 0x01e00000081879f0 */ /* 0x000fe2000c0018ff */
[----:B------:R-:W-:Y:S02]  /*1480*/  UIADD3 UR8, UR24, 0x2, URZ ;  /* 0x0000000218087890 */ /* 0x000fe4000fffe03f */
[----:B------:R-:W-:Y:S01]  /*1490*/  UIADD3 UR10, UR6, 0x2, URZ ;  /* 0x00000002060a7890 */ /* 0x000fe2000fffe03f */
[----:B------:R-:W-:Y:S01]  /*14a0*/  UMOV UR9, 0x80000020 ;  /* 0x8000002000097882 */ /* 0x000fe20000000000 */
[----:B------:R-:W-:Y:S01]  /*14b0*/  UMOV UR11, 0x80000020 ;  /* 0x80000020000b7882 */ /* 0x000fe20000000000 */
[----:B------:R-:W-:-:S02]  /*14c0*/  UIADD3 UR18, UR6, 0x202, URZ ;  /* 0x0000020206127890 */ /* 0x000fc4000fffe03f */
[----:B------:R-:W-:Y:S02]  /*14d0*/  UIADD3 UR20, UR24, 0x600, URZ ;  /* 0x0000060018147890 */ /* 0x000fe4000fffe03f */
[----:B------:R-:W-:Y:S01]  /*14e0*/  UIADD3 UR22, UR6, 0x400, URZ ;  /* 0x0000040006167890 */ /* 0x000fe2000fffe03f */
[----:B------:R-:W-:Y:S01]  /*14f0*/  UMOV UR23, 0x80000020 ;  /* 0x8000002000177882 */ /* 0x000fe20000000000 */
[----:B------:R-:W-:Y:S02]  /*1500*/  UIADD3 UR24, UR24, 0x602, URZ ;  /* 0x0000060218187890 */ /* 0x000fe4000fffe03f */
[----:B------:R-:W-:Y:S01]  /*1510*/  UIADD3 UR26, UR6, 0x402, URZ ;  /* 0x00000402061a7890 */ /* 0x000fe2000fffe03f */
[----:B------:R-:W-:Y:S01]  /*1520*/  UMOV UR25, 0x80000020 ;  /* 0x8000002000197882 */ /* 0x000fe20000000000 */
[----:B------:R-:W-:Y:S01]  /*1530*/  UMOV UR27, 0x80000020 ;  /* 0x80000020001b7882 */ /* 0x000fe20000000000 */
[----:B------:R-:W-:Y:S02]  /*1540*/  WARPGROUP.DEPBAR.LE gsb0, 0x0 ;  /* 0x00008000000079c5 */ /* 0x000fe40000010000 */
[----:B------:R-:W-:-:S06]  /*1550*/  WARPGROUP.ARRIVE ;  /* 0x00000000000079c5 */ /* 0x000fcc0000000000 */
[----:B------:R-:W-:Y:S03]  /*1560*/  HGMMA.64x128x16.F32.BF16 R24, gdesc[UR8], R24, gsb0 ;  /* 0x01e00000081879f0 */ /* 0x000fe60008001818 */
[----:B------:R-:W-:Y:S02]  /*1570*/  WARPGROUP.DEPBAR.LE gsb0, 0x0 ;  /* 0x00008000000079c5 */ /* 0x000fe40000010000 */
[----:B------:R-:W-:-:S07]  /*1580*/  WARPGROUP.ARRIVE ;  /* 0x00000000000079c5 */ /* 0x000fce0000000000 */
        /* <DEDUP_REMOVED lines=11> */
[----:B0-----:R-:W-:Y:S05]  /*1640*/  @!P0 BRA `(.L_x_17) ;  /* 0x0000000000048947 */ /* 0x001fea0003800000 */
[----:B------:R-:W-:Y:S01]  /*1650*/  BPT.TRAP 0x1 ;  /* 0x000000040000795c */ /* 0x000fe20000300000 */
.L_x_17:
[----:B------:R-:W-:Y:S01]  /*1660*/  LOP3.LUT R19, R19, 0xffffff80, RZ, 0xc0, !PT ;  /* 0xffffff8013137812 */ /* 0x000fe200078ec0ff */
[----:B------:R-:W-:Y:S01]  /*1670*/  IMAD.MOV.U32 R9, RZ, RZ, -0x2 ;  /* 0xfffffffeff097424 */ /* 0x000fe200078e00ff */
[----:B------:R-:W-:Y:S01]  /*1680*/  P2R R10, PR, RZ, 0x1 ;  /* 0x00000001ff0a7803 */ /* 0x000fe20000000000 */
[----:B------:R-:W-:Y:S01]  /*1690*/  ULDC UR5, c[0x0][0x988] ;  /* 0x0002620000057ab9 */ /* 0x000fe20000000800 */
[----:B------:R-:W-:Y:S01]  /*16a0*/  UIADD3 UR7, UR41, 0x2d840, URZ ;  /* 0x0002d84029077890 */ /* 0x000fe2000fffe03f */
[----:B------:R-:W-:Y:S01]  /*16b0*/  IMAD.IADD R19, R18, 0x1, -R19 ;  /* 0x0000000112137824 */ /* 0x000fe200078e0a13 */
[----:B------:R-:W-:Y:S01]  /*16c0*/  LEA.HI R18, R23, R18, RZ, 0x5 ;  /* 0x0000001217127211 */ /* 0x000fe200078f28ff */
[----:B------:R-:W-:Y:S01]  /*16d0*/  UIADD3 UR33, UR44, -0x2, URZ ;  /* 0xfffffffe2c217890 */ /* 0x000fe2000fffe03f */
[----:B------:R-:W-:Y:S01]  /*16e0*/  IMAD.MOV.U32 R134, RZ, RZ, R135 ;  /* 0x000000ffff867224 */ /* 0x000fe200078e0087 */
[----:B------:R-:W-:Y:S01]  /*16f0*/  UPRMT UR7, UR4, 0x654, UR7 ;  /* 0x0000065404077896 */ /* 0x000fe20008000007 */
[----:B------:R-:W-:Y:S01]  /*1700*/  SHF.R.S32.HI R4, RZ, 0x1f, R19 ;  /* 0x0000001fff047819 */ /* 0x000fe20000011413 */
[----:B------:R-:W-:Y:S01]  /*1710*/  UMOV UR32, URZ ;  /* 0x0000003f00207c82 */ /* 0x000fe20008000000 */
[--C-:B------:R-:W-:Y:S01]  /*1720*/  IMAD.MOV.U32 R133, RZ, RZ, R135.reuse ;  /* 0x000000ffff857224 */ /* 0x100fe200078e0087 */
[----:B------:R-:W-:Y:S01]  /*1730*/  MOV R131, R135 ;  /* 0x0000008700837202 */ /* 0x000fe20000000f00 */
[--C-:B------:R-:W-:Y:S01]  /*1740*/  IMAD.MOV.U32 R132, RZ, RZ, R135.reuse ;  /* 0x000000ffff847224 */ /* 0x100fe200078e0087 */
[----:B------:R-:W-:Y:S01]  /*1750*/  LEA.HI R4, R4, R19, RZ, 0x2 ;  /* 0x0000001304047211 */ /* 0x000fe200078f10ff */
[--C-:B------:R-:W-:Y:S01]  /*1760*/  IMAD.MOV.U32 R130, RZ, RZ, R135.reuse ;  /* 0x000000ffff827224 */ /* 0x100fe200078e0087 */
[-C--:B------:R-:W-:Y:S01]  /*1770*/  MOV R125, R135.reuse ;  /* 0x00000087007d7202 */ /* 0x080fe20000000f00 */
[----:B------:R-:W-:Y:S01]  /*1780*/  SYNCS.ARRIVE.TRANS64.RED.A1T0 RZ, [UR7], RZ ;  /* 0x000000ffffff79a7 */ /* 0x000fe20008100407 */
[----:B------:R-:W-:Y:S01]  /*1790*/  LOP3.LUT R4, R4, 0x7ffffffc, RZ, 0xc0, !PT ;  /* 0x7ffffffc04047812 */ /* 0x000fe200078ec0ff */
[--C-:B------:R-:W-:Y:S01]  /*17a0*/  IMAD.MOV.U32 R129, RZ, RZ, R135.reuse ;  /* 0x000000ffff817224 */ /* 0x100fe200078e0087 */
[-C--:B------:R-:W-:Y:S01]  /*17b0*/  MOV R119, R135.reuse ;  /* 0x0000008700777202 */ /* 0x080fe20000000f00 */
[--C-:B------:R-:W-:Y:S01]  /*17c0*/  IMAD.MOV.U32 R128, RZ, RZ, R135.reuse ;  /* 0x000000ffff807224 */ /* 0x100fe200078e0087 */
[-C--:B------:R-:W-:Y:S01]  /*17d0*/  MOV R113, R135.reuse ;  /* 0x0000008700717202 */ /* 0x080fe20000000f00 */
[----:B------:R-:W-:Y:S01]  /*17e0*/  IMAD.IADD R4, R19, 0x1, -R4 ;  /* 0x0000000113047824 */ /* 0x000fe200078e0a04 */
[-C--:B------:R-:W-:Y:S01]  /*17f0*/  MOV R107, R135.reuse ;  /* 0x00000087006b7202 */ /* 0x080fe20000000f00 */
[----:B------:R-:W-:Y:S01]  /*1800*/  IMAD.MOV.U32 R127, RZ, RZ, R135 ;  /* 0x000000ffff7f7224 */ /* 0x000fe200078e0087 */
[----:B------:R-:W-:Y:S01]  /*1810*/  MOV R101, R135 ;  /* 0x0000008700657202 */ /* 0x000fe20000000f00 */
[----:B------:R-:W-:Y:S01]  /*1820*/  IMAD R4, R4, R9, 0x80 ;  /* 0x0000008004047424 */ /* 0x000fe200078e0209 */
[----:B------:R-:W-:Y:S01]  /*1830*/  MOV R95, R135 ;  /* 0x00000087005f7202 */ /* 0x000fe20000000f00 */
[----:B------:R-:W-:-:S02]  /*1840*/  IMAD.U32 R9, RZ, RZ, UR44 ;  /* 0x0000002cff097e24 */ /* 0x000fc4000f8e00ff */
[----:B------:R-:W-:Y:S02]  /*1850*/  VIADD R4, R4, UR43 ;  /* 0x0000002b04047c36 */ /* 0x000fe40008000000 */
[--C-:B------:R-:W-:Y:S02]  /*1860*/  IMAD.MOV.U32 R126, RZ, RZ, R135.reuse ;  /* 0x000000ffff7e7224 */ /* 0x100fe400078e0087 */
[----:B------:R-:W-:Y:S02]  /*1870*/  IMAD R9, R9, -0x80, R4 ;  /* 0xffffff8009097824 */ /* 0x000fe400078e0204 */
[--C-:B------:R-:W-:Y:S02]  /*1880*/  IMAD.MOV.U32 R124, RZ, RZ, R135.reuse ;  /* 0x000000ffff7c7224 */ /* 0x100fe400078e0087 */
[--C-:B------:R-:W-:Y:S01]  /*1890*/  IMAD.MOV.U32 R123, RZ, RZ, R135.reuse ;  /* 0x000000ffff7b7224 */ /* 0x100fe200078e0087 */
[C---:B------:R-:W-:Y:S01]  /*18a0*/  ISETP.GT.AND P4, PT, R9.reuse, RZ, PT ;  /* 0x000000ff0900720c */ /* 0x040fe20003f84270 */
[--C-:B------:R-:W-:Y:S01]  /*18b0*/  IMAD.MOV.U32 R122, RZ, RZ, R135.reuse ;  /* 0x000000ffff7a7224 */ /* 0x100fe200078e0087 */
[C---:B------:R-:W-:Y:S01]  /*18c0*/  ISETP.GT.AND P3, PT, R9.reuse, 0x1, PT ;  /* 0x000000010900780c */ /* 0x040fe20003f64270 */
[--C-:B------:R-:W-:Y:S01]  /*18d0*/  IMAD.MOV.U32 R121, RZ, RZ, R135.reuse ;  /* 0x000000ffff797224 */ /* 0x100fe200078e0087 */
[----:B------:R-:W-:Y:S01]  /*18e0*/  ISETP.GT.AND P1, PT, R9, 0x8, PT ;  /* 0x000000080900780c */ /* 0x000fe20003f24270 */
[--C-:B------:R-:W-:Y:S01]  /*18f0*/  IMAD.MOV.U32 R120, RZ, RZ, R135.reuse ;  /* 0x000000ffff787224 */ /* 0x100fe200078e0087 */
[----:B------:R-:W-:Y:S01]  /*1900*/  FSEL R26, R26, -INF , P4 ;  /* 0xff8000001a1a7808 */ /* 0x000fe20002000000 */
[--C-:B------:R-:W-:Y:S01]  /*1910*/  IMAD.MOV.U32 R118, RZ, RZ, R135.reuse ;  /* 0x000000ffff767224 */ /* 0x100fe200078e0087 */
[----:B------:R-:W-:Y:S01]  /*1920*/  FSEL R27, R27, -INF , P3 ;  /* 0xff8000001b1b7808 */ /* 0x000fe20001800000 */
[--C-:B------:R-:W-:Y:S01]  /*1930*/  IMAD.MOV.U32 R117, RZ, RZ, R135.reuse ;  /* 0x000000ffff757224 */ /* 0x100fe200078e0087 */
[C---:B------:R-:W-:Y:S01]  /*1940*/  ISETP.GT.AND P2, PT, R9.reuse, 0x9, PT ;  /* 0x000000090900780c */ /* 0x040fe20003f44270 */
[--C-:B------:R-:W-:Y:S01]  /*1950*/  IMAD.MOV.U32 R116, RZ, RZ, R135.reuse ;  /* 0x000000ffff747224 */ /* 0x100fe200078e0087 */
[----:B------:R-:W-:Y:S01]  /*1960*/  FSEL R30, R30, -INF , P1 ;  /* 0xff8000001e1e7808 */ /* 0x000fe20000800000 */
[--C-:B------:R-:W-:Y:S01]  /*1970*/  IMAD.MOV.U32 R115, RZ, RZ, R135.reuse ;  /* 0x000000ffff737224 */ /* 0x100fe200078e0087 */
[----:B------:R-:W-:Y:S01]  /*1980*/  FMNMX.FTZ R11, R26, R27, !PT ;  /* 0x0000001b1a0b7209 */ /* 0x000fe20007810000 */
[--C-:B------:R-:W-:Y:S01]  /*1990*/  IMAD.MOV.U32 R114, RZ, RZ, R135.reuse ;  /* 0x000000ffff727224 */ /* 0x100fe200078e0087 */
[----:B------:R-:W-:Y:S01]  /*19a0*/  ISETP.GT.AND P6, PT, R9, 0x10, PT ;  /* 0x000000100900780c */ /* 0x000fe20003fc4270 */
        /* <DEDUP_REMOVED lines=11> */
[----:B------:R-:W-:Y:S01]  /*1a60*/  FSEL R24, R24, -INF , P4 ;  /* 0xff80000018187808 */ /* 0x000fe20002000000 */
        /* <DEDUP_REMOVED lines=26> */
[----:B------:R-:W-:Y:S01]  /*1c10*/  IMAD.MOV.U32 R90, RZ, RZ, R135 ;  /* 0x000000ffff5a7224 */ /* 0x000fe200078e0087 */
[----:B------:R-:W-:-:S02]  /*1c20*/  FSEL R42, R42, -INF , P1 ;  /* 0xff8000002a2a7808 */ /* 0x000fc40000800000 */
[----:B------:R-:W-:Y:S02]  /*1c30*/  FMNMX.FTZ R11, R39, R4, !PT ;  /* 0x00000004270b7209 */ /* 0x000fe40007810000 */
[----:B------:R-:W-:Y:S02]  /*1c40*/  FSEL R32, R32, -INF , P6 ;  /* 0xff80000020207808 */ /* 0x000fe40003000000 */
[----:B------:R-:W-:Y:S02]  /*1c50*/  ISETP.GT.AND P6, PT, R9, 0x28, PT ;  /* 0x000000280900780c */ /* 0x000fe40003fc4270 */
[----:B------:R-:W-:Y:S02]  /*1c60*/  FSEL R43, R43, -INF , P2 ;  /* 0xff8000002b2b7808 */ /* 0x000fe40001000000 */
[----:B------:R-:W-:Y:S02]  /*1c70*/  FMNMX.FTZ R4, R42, R11, !PT ;  /* 0x0000000b2a047209 */ /* 0x000fe40007810000 */
[----:B------:R-:W-:-:S02]  /*1c80*/  FSEL R33, R33, -INF , P5 ;  /* 0xff80000021217808 */ /* 0x000fc40002800000 */
[----:B------:R-:W-:Y:S02]  /*1c90*/  ISETP.GT.AND P5, PT, R9, 0x29, PT ;  /* 0x000000290900780c */ /* 0x000fe40003fa4270 */
[----:B------:R-:W-:Y:S02]  /*1ca0*/  FSEL R46, R46, -INF , P6 ;  /* 0xff8000002e2e7808 */ /* 0x000fe40003000000 */
[----:B------:R-:W-:Y:S02]  /*1cb0*/  FMNMX.FTZ R11, R43, R4, !PT ;  /* 0x000000042b0b7209 */ /* 0x000fe40007810000 */
[----:B------:R-:W-:Y:S02]  /*1cc0*/  FSEL R36, R36, -INF , P4 ;  /* 0xff80000024247808 */ /* 0x000fe40002000000 */
[----:B------:R-:W-:Y:S02]  /*1cd0*/  ISETP.GT.AND P4, PT, R9, 0x30, PT ;  /* 0x000000300900780c */ /* 0x000fe40003f84270 */
        /* <DEDUP_REMOVED lines=42> */
[----:B------:R-:W-:-:S02]  /*1f80*/  ISETP.GT.AND P0, PT, R9, 0x59, PT ;  /* 0x000000590900780c */ /* 0x000fc40003f04270 */
[----:B------:R-:W-:Y:S02]  /*1f90*/  FSEL R70, R70, -INF , P6 ;  /* 0xff80000046467808 */ /* 0x000fe40003000000 */
[----:B------:R-:W-:Y:S02]  /*1fa0*/  FMNMX.FTZ R11, R67, R4, !PT ;  /* 0x00000004430b7209 */ /* 0x000fe40007810000 */
[----:B------:R-:W-:Y:S02]  /*1fb0*/  FSEL R57, R57, -INF , P5 ;  /* 0xff80000039397808 */ /* 0x000fe40002800000 */
[----:B------:R-:W-:Y:S02]  /*1fc0*/  ISETP.GT.AND P5, PT, R9, 0x60, PT ;  /* 0x000000600900780c */ /* 0x000fe40003fa4270 */
[----:B------:R-:W-:Y:S02]  /*1fd0*/  FSEL R71, R71, -INF , P0 ;  /* 0xff80000047477808 */ /* 0x000fe40000000000 */
[----:B------:R-:W-:-:S02]  /*1fe0*/  FMNMX.FTZ R4, R70, R11, !PT ;  /* 0x0000000b46047209 */ /* 0x000fc40007810000 */
        /* <DEDUP_REMOVED lines=12> */
[----:B------:R-:W-:Y:S02]  /*20b0*/  FSEL R79, R79, -INF , P2 ;  /* 0xff8000004f4f7808 */ /* 0x000fe40001000000 */
[----:B------:R-:W-:Y:S02]  /*20c0*/  FMNMX.FTZ R4, R78, R11, !PT ;  /* 0x0000000b4e047209 */ /* 0x000fe40007810000 */
[----:B------:R-:W-:Y:S02]  /*20d0*/  ISETP.GT.AND P3, PT, R9, 0x70, PT ;  /* 0x000000700900780c */ /* 0x000fe40003f64270 */
[----:B------:R-:W-:Y:S02]  /*20e0*/  FSEL R60, R60, -INF , P4 ;  /* 0xff8000003c3c7808 */ /* 0x000fe40002000000 */
[----:B------:R-:W-:Y:S02]  /*20f0*/  FSEL R82, R82, -INF , P3 ;  /* 0xff80000052527808 */ /* 0x000fe40001800000 */
[----:B------:R-:W-:-:S02]  /*2100*/  FMNMX.FTZ R11, R79, R4, !PT ;  /* 0x000000044f0b7209 */ /* 0x000fc40007810000 */
[----:B------:R-:W-:Y:S02]  /*2110*/  ISETP.GT.AND P4, PT, R9, 0x71, PT ;  /* 0x000000710900780c */ /* 0x000fe40003f84270 */
[----:B------:R-:W-:Y:S02]  /*2120*/  FMNMX.FTZ R4, R82, R11, !PT ;  /* 0x0000000b52047209 */ /* 0x000fe40007810000 */
[----:B------:R-:W-:Y:S02]  /*2130*/  FSEL R83, R83, -INF , P4 ;  /* 0xff80000053537808 */ /* 0x000fe40002000000 */
[----:B------:R-:W-:Y:S02]  /*2140*/  ISETP.GT.AND P5, PT, R9, 0x78, PT ;  /* 0x000000780900780c */ /* 0x000fe40003fa4270 */
[----:B------:R-:W-:Y:S02]  /*2150*/  FMNMX.FTZ R11, R83, R4, !PT ;  /* 0x00000004530b7209 */ /* 0x000fe40007810000 */
[----:B------:R-:W-:-:S02]  /*2160*/  FSEL R86, R86, -INF , P5 ;  /* 0xff80000056567808 */ /* 0x000fc40002800000 */
[----:B------:R-:W-:Y:S02]  /*2170*/  ISETP.GT.AND P6, PT, R9, 0x79, PT ;  /* 0x000000790900780c */ /* 0x000fe40003fc4270 */
[----:B------:R-:W-:Y:S02]  /*2180*/  FMNMX.FTZ R4, R86, R11, !PT ;  /* 0x0000000b56047209 */ /* 0x000fe40007810000 */
[----:B------:R-:W-:Y:S02]  /*2190*/  FSEL R87, R87, -INF , P6 ;  /* 0xff80000057577808 */ /* 0x000fe40003000000 */
[----:B------:R-:W-:Y:S02]  /*21a0*/  P2R R20, PR, RZ, 0x2 ;  /* 0x00000002ff147803 */ /* 0x000fe40000000000 */
[----:B------:R-:W-:Y:S02]  /*21b0*/  FMNMX.FTZ R11, R87, R4, !PT ;  /* 0x00000004570b7209 */ /* 0x000fe40007810000 */
[----:B------:R-:W-:-:S02]  /*21c0*/  ISETP.GT.AND P1, PT, R9, 0x59, PT ;  /* 0x000000590900780c */ /* 0x000fc40003f24270 */
[----:B------:R-:W-:Y:S01]  /*21d0*/  P2R R19, PR, RZ, 0x4 ;  /* 0x00000004ff137803 */ /* 0x000fe20000000000 */
[----:B------:R-:W0:Y:S01]  /*21e0*/  SHFL.BFLY PT, R4, R11, 0x2, 0x1f ;  /* 0x0c401f000b047f89 */ /* 0x000e2200000e0000 */
[----:B------:R-:W-:Y:S02]  /*21f0*/  ISETP.GT.AND P2, PT, R9, 0x58, PT ;  /* 0x000000580900780c */ /* 0x000fe40003f44270 */
[----:B------:R-:W-:Y:S02]  /*2200*/  FSEL R69, R69, -INF , P1 ;  /* 0xff80000045457808 */ /* 0x000fe40000800000 */
[----:B------:R-:W-:Y:S02]  /*2210*/  ISETP.NE.AND P1, PT, R20, RZ, PT ;  /* 0x000000ff1400720c */ /* 0x000fe40003f25270 */
[----:B------:R-:W-:Y:S02]  /*2220*/  FSEL R68, R68, -INF , P2 ;  /* 0xff80000044447808 */ /* 0x000fe40001000000 */
[----:B------:R-:W-:-:S02]  /*2230*/  ISETP.NE.AND P2, PT, R19, RZ, PT ;  /* 0x000000ff1300720c */ /* 0x000fc40003f45270 */
[----:B------:R-:W-:Y:S02]  /*2240*/  P2R R14, PR, RZ, 0x8 ;  /* 0x00000008ff0e7803 */ /* 0x000fe40000000000 */
[----:B------:R-:W-:Y:S02]  /*2250*/  P2R R21, PR, RZ, 0x1 ;  /* 0x00000001ff157803 */ /* 0x000fe40000000000 */
[----:B------:R-:W-:Y:S02]  /*2260*/  ISETP.GT.AND P0, PT, R9, 0x60, PT ;  /* 0x000000600900780c */ /* 0x000fe40003f04270 */
[----:B------:R-:W-:Y:S02]  /*2270*/  FSEL R76, R76, -INF , P1 ;  /* 0xff8000004c4c7808 */ /* 0x000fe40000800000 */
[----:B------:R-:W-:Y:S02]  /*2280*/  FSEL R72, R72, -INF , P0 ;  /* 0xff80000048487808 */ /* 0x000fe40000000000 */
[----:B------:R-:W-:-:S02]  /*2290*/  ISETP.NE.AND P0, PT, R21, RZ, PT ;  /* 0x000000ff1500720c */ /* 0x000fc40003f05270 */
[----:B------:R-:W-:Y:S02]  /*22a0*/  FSEL R77, R77, -INF , P2 ;  /* 0xff8000004d4d7808 */ /* 0x000fe40001000000 */
[----:B0-----:R-:W-:Y:S02]  /*22b0*/  FMNMX.FTZ R12, R11, R4, !PT ;  /* 0x000000040b0c7209 */ /* 0x001fe40007810000 */
[----:B------:R-:W-:Y:S02]  /*22c0*/  FSEL R73, R73, -INF , P0 ;  /* 0xff80000049497808 */ /* 0x000fe40000000000 */
[----:B------:R-:W-:Y:S01]  /*22d0*/  ISETP.NE.AND P0, PT, R10, RZ, PT ;  /* 0x000000ff0a00720c */ /* 0x000fe20003f05270 */
[----:B------:R-:W0:Y:S01]  /*22e0*/  SHFL.BFLY PT, R15, R12, 0x1, 0x1f ;  /* 0x0c201f000c0f7f89 */ /* 0x000e2200000e0000 */
[----:B------:R-:W-:Y:S02]  /*22f0*/  FSEL R81, R81, -INF , P4 ;  /* 0xff80000051517808 */ /* 0x000fe40002000000 */
[----:B------:R-:W-:-:S02]  /*2300*/  FSEL R89, R84, -INF , P5 ;  /* 0xff80000054597808 */ /* 0x000fc40002800000 */
[----:B------:R-:W-:Y:S02]  /*2310*/  FSEL R85, R85, -INF , P6 ;  /* 0xff80000055557808 */ /* 0x000fe40003000000 */
[----:B0-----:R-:W-:Y:S02]  /*2320*/  FMNMX.FTZ R4, R12, R15, !PT ;  /* 0x0000000f0c047209 */ /* 0x001fe40007810000 */
[----:B------:R-:W-:Y:S02]  /*2330*/  FMNMX.FTZ R15, R24, R25, !PT ;  /* 0x00000019180f7209 */ /* 0x000fe40007810000 */
[C---:B------:R-:W-:Y:S01]  /*2340*/  FSETP.NEU.FTZ.AND P3, PT, R4.reuse, -INF , PT ;  /* 0xff8000000400780b */ /* 0x040fe20003f7d000 */
[----:B------:R-:W-:Y:S01]  /*2350*/  FMUL.FTZ R88, R4, UR5 ;  /* 0x0000000504587c20 */ /* 0x000fe20008410000 */
[----:B------:R-:W-:-:S04]  /*2360*/  FMNMX.FTZ R12, R28, R15, !PT ;  /* 0x0000000f1c0c7209 */ /* 0x000fc80007810000 */
[----:B------:R-:W-:Y:S02]  /*2370*/  FMNMX.FTZ R15, R29, R12, !PT ;  /* 0x0000000c1d0f7209 */ /* 0x000fe40007810000 */
[----:B------:R-:W-:Y:S02]  /*2380*/  FSEL R88, R88, RZ, P3 ;  /* 0x000000ff58587208 */ /* 0x000fe40001800000 */
[----:B------:R-:W-:Y:S02]  /*2390*/  FMNMX.FTZ R20, R32, R15, !PT ;  /* 0x0000000f20147209 */ /* 0x000fe40007810000 */
[----:B------:R-:W-:Y:S01]  /*23a0*/  ISETP.NE.AND P3, PT, R14, RZ, PT ;  /* 0x000000ff0e00720c */ /* 0x000fe20003f65270 */
[--C-:B------:R-:W-:Y:S01]  /*23b0*/  FFMA.FTZ R9, R26, UR5, -R88.reuse ;  /* 0x000000051a097c23 */ /* 0x100fe20008010858 */
[----:B------:R-:W-:Y:S01]  /*23c0*/  FMNMX.FTZ R19, R33, R20, !PT ;  /* 0x0000001421137209 */ /* 0x000fe20007810000 */
[--C-:B------:R-:W-:Y:S01]  /*23d0*/  FFMA.FTZ R11, R30, UR5, -R88.reuse ;  /* 0x000000051e0b7c23 */ /* 0x100fe20008010858 */
[--C-:B------:R-:W-:Y:S01]  /*23e0*/  FFMA.FTZ R34, R34, UR5, -R88.reuse ;  /* 0x0000000522227c23 */ /* 0x100fe20008010858 */
[--C-:B------:R-:W-:Y:S01]  /*23f0*/  FFMA.FTZ R14, R27, UR5, -R88.reuse ;  /* 0x000000051b0e7c23 */ /* 0x100fe20008010858 */
[----:B------:R-:W-:Y:S01]  /*2400*/  FMNMX.FTZ R20, R36, R19, !PT ;  /* 0x0000001324147209 */ /* 0x000fe20007810000 */
[--C-:B------:R-:W-:Y:S01]  /*2410*/  FFMA.FTZ R27, R38, UR5, -R88.reuse ;  /* 0x00000005261b7c23 */ /* 0x100fe20008010858 */
[----:B------:R0:W-:Y:S01]  /*2420*/  MUFU.EX2 R12, R34 ;  /* 0x00000022000c7308 */ /* 0x0001e20000000800 */
[--C-:B------:R-:W-:Y:S01]  /*2430*/  FFMA.FTZ R21, R42, UR5, -R88.reuse ;  /* 0x000000052a157c23 */ /* 0x100fe20008010858 */
[----:B------:R-:W-:Y:S01]  /*2440*/  FMNMX.FTZ R19, R37, R20, !PT ;  /* 0x0000001425137209 */ /* 0x000fe20007810000 */
[--C-:B------:R-:W-:Y:S01]  /*2450*/  FFMA.FTZ R10, R31, UR5, -R88.reuse ;  /* 0x000000051f0a7c23 */ /* 0x100fe20008010858 */
[----:B------:R-:W-:Y:S01]  /*2460*/  FSEL R80, R80, -INF , P3 ;  /* 0xff80000050507808 */ /* 0x000fe20001800000 */
[--C-:B------:R-:W-:Y:S01]  /*2470*/  FFMA.FTZ R31, R46, UR5, -R88.reuse ;  /* 0x000000052e1f7c23 */ /* 0x100fe20008010858 */
[----:B------:R-:W-:Y:S01]  /*2480*/  FMNMX.FTZ R20, R40, R19, !PT ;  /* 0x0000001328147209 */ /* 0x000fe20007810000 */
[--C-:B------:R-:W-:Y:S01]  /*2490*/  FFMA.FTZ R54, R54, UR5, -R88.reuse ;  /* 0x0000000536367c23 */ /* 0x100fe20008010858 */
[--C-:B------:R-:W-:Y:S01]  /*24a0*/  FFMA.FTZ R15, R35, UR5, -R88.reuse ;  /* 0x00000005230f7c23 */ /* 0x100fe20008010858 */
[--C-:B------:R-:W-:Y:S01]  /*24b0*/  FFMA.FTZ R35, R51, UR5, -R88.reuse ;  /* 0x0000000533237c23 */ /* 0x100fe20008010858 */
[----:B------:R-:W-:Y:S01]  /*24c0*/  FMNMX.FTZ R19, R41, R20, !PT ;  /* 0x0000001429137209 */ /* 0x000fe20007810000 */
[--C-:B------:R-:W-:Y:S01]  /*24d0*/  FFMA.FTZ R51, R59, UR5, -R88.reuse ;  /* 0x000000053b337c23 */ /* 0x100fe20008010858 */
[--C-:B------:R-:W-:Y:S01]  /*24e0*/  FFMA.FTZ R59, R62, UR5, -R88.reuse ;  /* 0x000000053e3b7c23 */ /* 0x100fe20008010858 */
[--C-:B------:R-:W-:Y:S01]  /*24f0*/  FFMA.FTZ R58, R58, UR5, -R88.reuse ;  /* 0x000000053a3a7c23 */ /* 0x100fe20008010858 */
[----:B------:R-:W-:Y:S01]  /*2500*/  FMNMX.FTZ R26, R44, R19, !PT ;  /* 0x000000132c1a7209 */ /* 0x000fe20007810000 */
[----:B------:R-:W-:Y:S01]  /*2510*/  MUFU.EX2 R9, R9 ;  /* 0x0000000900097308 */ /* 0x000fe20000000800 */
[--C-:B------:R-:W-:Y:S01]  /*2520*/  FFMA.FTZ R43, R43, UR5, -R88.reuse ;  /* 0x000000052b2b7c23 */ /* 0x100fe20008010858 */
[--C-:B------:R-:W-:Y:S01]  /*2530*/  FFMA.FTZ R47, R47, UR5, -R88.reuse ;  /* 0x000000052f2f7c23 */ /* 0x100fe20008010858 */
[----:B------:R-:W-:Y:S01]  /*2540*/  FMNMX.FTZ R19, R45, R26, !PT ;  /* 0x0000001a2d137209 */ /* 0x000fe20007810000 */
[--C-:B------:R-:W-:Y:S01]  /*2550*/  FFMA.FTZ R39, R39, UR5, -R88.reuse ;  /* 0x0000000527277c23 */ /* 0x100fe20008010858 */
[--C-:B------:R-:W-:Y:S01]  /*2560*/  FFMA.FTZ R84, R63, UR5, -R88.reuse ;  /* 0x000000053f547c23 */ /* 0x100fe20008010858 */
[--C-:B------:R-:W-:Y:S01]  /*2570*/  FFMA.FTZ R63, R79, UR5, -R88.reuse ;  /* 0x000000054f3f7c23 */ /* 0x100fe20008010858 */
[----:B------:R-:W-:Y:S01]  /*2580*/  FMNMX.FTZ R26, R48, R19, !PT ;  /* 0x00000013301a7209 */ /* 0x000fe20007810000 */
[----:B------:R-:W1:Y:S01]  /*2590*/  MUFU.EX2 R14, R14 ;  /* 0x0000000e000e7308 */ /* 0x000e620000000800 */
[----:B------:R-:W-:-:S02]  /*25a0*/  FFMA.FTZ R50, R50, UR5, -R88 ;  /* 0x0000000532327c23 */ /* 0x000fc40008010858 */
[----:B------:R-:W-:-:S04]  /*25b0*/  FMNMX.FTZ R19, R49, R26, !PT ;  /* 0x0000001a31137209 */ /* 0x000fc80007810000 */
[----:B------:R-:W-:Y:S01]  /*25c0*/  FMNMX.FTZ R30, R52, R19, !PT ;  /* 0x00000013341e7209 */ /* 0x000fe20007810000 */
[----:B------:R-:W2:Y:S03]  /*25d0*/  MUFU.EX2 R11, R11 ;  /* 0x0000000b000b7308 */ /* 0x000ea60000000800 */
[----:B------:R-:W-:-:S04]  /*25e0*/  FMNMX.FTZ R19, R53, R30, !PT ;  /* 0x0000001e35137209 */ /* 0x000fc80007810000 */
[----:B------:R-:W-:Y:S01]  /*25f0*/  FMNMX.FTZ R30, R56, R19, !PT ;  /* 0x00000013381e7209 */ /* 0x000fe20007810000 */
[----:B------:R3:W-:Y:S03]  /*2600*/  MUFU.EX2 R26, R43 ;  /* 0x0000002b001a7308 */ /* 0x0007e60000000800 */
[----:B------:R-:W-:-:S04]  /*2610*/  FMNMX.FTZ R19, R57, R30, !PT ;  /* 0x0000001e39137209 */ /* 0x000fc80007810000 */
[----:B0-----:R-:W-:Y:S01]  /*2620*/  FMNMX.FTZ R34, R60, R19, !PT ;  /* 0x000000133c227209 */ /* 0x001fe20007810000 */
[----:B------:R0:W-:Y:S01]  /*2630*/  MUFU.EX2 R30, R47 ;  /* 0x0000002f001e7308 */ /* 0x0001e20000000800 */
[--C-:B---3--:R-:W-:Y:S01]  /*2640*/  FFMA.FTZ R43, R66, UR5, -R88.reuse ;  /* 0x00000005422b7c23 */ /* 0x108fe20008010858 */
[----:B------:R-:W-:Y:S01]  /*2650*/  FFMA.FTZ R66, R82, UR5, -R88 ;  /* 0x0000000552427c23 */ /* 0x000fe20008010858 */
[----:B------:R-:W-:-:S04]  /*2660*/  FMNMX.FTZ R19, R61, R34, !PT ;  /* 0x000000223d137209 */ /* 0x000fc80007810000 */
[----:B------:R-:W-:Y:S01]  /*2670*/  FMNMX.FTZ R38, R64, R19, !PT ;  /* 0x0000001340267209 */ /* 0x000fe20007810000 */
[----:B------:R-:W-:Y:S01]  /*2680*/  MUFU.EX2 R10, R10 ;  /* 0x0000000a000a7308 */ /* 0x000fe20000000800 */
[--C-:B0-----:R-:W-:Y:S01]  /*2690*/  FFMA.FTZ R47, R71, UR5, -R88.reuse ;  /* 0x00000005472f7c23 */ /* 0x101fe20008010858 */
[----:B------:R-:W-:Y:S01]  /*26a0*/  FFMA.FTZ R71, R83, UR5, -R88 ;  /* 0x0000000553477c23 */ /* 0x000fe20008010858 */
[----:B------:R-:W-:-:S04]  /*26b0*/  FMNMX.FTZ R19, R65, R38, !PT ;  /* 0x0000002641137209 */ /* 0x000fc80007810000 */
[----:B------:R-:W-:Y:S01]  /*26c0*/  FMNMX.FTZ R38, R68, R19, !PT ;  /* 0x0000001344267209 */ /* 0x000fe20007810000 */
[----:B------:R0:W-:Y:S03]  /*26d0*/  MUFU.EX2 R20, R39 ;  /* 0x0000002700147308 */ /* 0x0001e60000000800 */
[----:B------:R-:W-:-:S04]  /*26e0*/  FMNMX.FTZ R19, R69, R38, !PT ;  /* 0x0000002645137209 */ /* 0x000fc80007810000 */
[----:B------:R-:W-:Y:S01]  /*26f0*/  FMNMX.FTZ R42, R72, R19, !PT ;  /* 0x00000013482a7209 */ /* 0x000fe20007810000 */
[----:B------:R-:W-:Y:S01]  /*2700*/  MUFU.EX2 R38, R54 ;  /* 0x0000003600267308 */ /* 0x000fe20000000800 */
[--C-:B0-----:R-:W-:Y:S01]  /*2710*/  FFMA.FTZ R39, R55, UR5, -R88.reuse ;  /* 0x0000000537277c23 */ /* 0x101fe20008010858 */
[----:B------:R-:W-:Y:S01]  /*2720*/  FFMA.FTZ R55, R75, UR5, -R88 ;  /* 0x000000054b377c23 */ /* 0x000fe20008010858 */
[----:B------:R-:W-:-:S04]  /*2730*/  FMNMX.FTZ R19, R73, R42, !PT ;  /* 0x0000002a49137209 */ /* 0x000fc80007810000 */
[----:B------:R-:W-:Y:S01]  /*2740*/  FMNMX.FTZ R42, R76, R19, !PT ;  /* 0x000000134c2a7209 */ /* 0x000fe20007810000 */
[----:B------:R-:W-:Y:S03]  /*2750*/  MUFU.EX2 R15, R15 ;  /* 0x0000000f000f7308 */ /* 0x000fe60000000800 */
[----:B------:R-:W-:-:S04]  /*2760*/  FMNMX.FTZ R19, R77, R42, !PT ;  /* 0x0000002a4d137209 */ /* 0x000fc80007810000 */
[----:B------:R-:W-:Y:S01]  /*2770*/  FMNMX.FTZ R46, R80, R19, !PT ;  /* 0x00000013502e7209 */ /* 0x000fe20007810000 */
[----:B------:R0:W-:Y:S03]  /*2780*/  MUFU.EX2 R42, R58 ;  /* 0x0000003a002a7308 */ /* 0x0001e60000000800 */
[----:B------:R-:W-:-:S04]  /*2790*/  FMNMX.FTZ R46, R81, R46, !PT ;  /* 0x0000002e512e7209 */ /* 0x000fc80007810000 */
[----:B------:R-:W-:Y:S01]  /*27a0*/  FMNMX.FTZ R46, R89, R46, !PT ;  /* 0x0000002e592e7209 */ /* 0x000fe20007810000 */
[----:B------:R-:W-:Y:S01]  /*27b0*/  MUFU.EX2 R27, R27 ;  /* 0x0000001b001b7308 */ /* 0x000fe20000000800 */
[--C-:B0-----:R-:W-:Y:S02]  /*27c0*/  FFMA.FTZ R58, R78, UR5, -R88.reuse ;  /* 0x000000054e3a7c23 */ /* 0x101fe40008010858 */
[----:B------:R-:W-:Y:S01]  /*27d0*/  FMNMX.FTZ R19, R85, R46, !PT ;  /* 0x0000002e55137209 */ /* 0x000fe20007810000 */
[----:B------:R-:W-:-:S04]  /*27e0*/  FFMA.FTZ R46, R70, UR5, -R88 ;  /* 0x00000005462e7c23 */ /* 0x000fc80008010858 */
[----:B------:R-:W0:Y:S01]  /*27f0*/  SHFL.BFLY PT, R54, R19, 0x2, 0x1f ;  /* 0x0c401f0013367f89 */ /* 0x000e2200000e0000 */
[----:B------:R-:W-:Y:S08]  /*2800*/  MUFU.EX2 R21, R21 ;  /* 0x0000001500157308 */ /* 0x000ff00000000800 */
[----:B------:R-:W-:Y:S08]  /*2810*/  MUFU.EX2 R31, R31 ;  /* 0x0000001f001f7308 */ /* 0x000ff00000000800 */
[----:B------:R3:W-:Y:S01]  /*2820*/  MUFU.EX2 R34, R50 ;  /* 0x0000003200227308 */ /* 0x0007e20000000800 */
[----:B0-----:R-:W-:Y:S01]  /*2830*/  FMNMX.FTZ R62, R19, R54, !PT ;  /* 0x00000036133e7209 */ /* 0x001fe20007810000 */
[----:B------:R-:W-:-:S06]  /*2840*/  FFMA.FTZ R54, R74, UR5, -R88 ;  /* 0x000000054a367c23 */ /* 0x000fcc0008010858 */
[----:B------:R-:W-:Y:S01]  /*2850*/  MUFU.EX2 R35, R35 ;  /* 0x0000002300237308 */ /* 0x000fe20000000800 */
[--C-:B---3--:R-:W-:Y:S01]  /*2860*/  FFMA.FTZ R50, R67, UR5, -R88.reuse ;  /* 0x0000000543327c23 */ /* 0x108fe20008010858 */
[--C-:B------:R-:W-:Y:S01]  /*2870*/  FFMA.FTZ R67, R87, UR5, -R88.reuse ;  /* 0x0000000557437c23 */ /* 0x100fe20008010858 */
[----:B------:R-:W0:Y:S05]  /*2880*/  SHFL.BFLY PT, R19, R62, 0x1, 0x1f ;  /* 0x0c201f003e137f89 */ /* 0x000e2a00000e0000 */
[----:B------:R-:W-:Y:S08]  /*2890*/  MUFU.EX2 R39, R39 ;  /* 0x0000002700277308 */ /* 0x000ff00000000800 */
[----:B------:R-:W-:Y:S08]  /*28a0*/  MUFU.EX2 R51, R51 ;  /* 0x0000003300337308 */ /* 0x000ff00000000800 */
[----:B------:R-:W-:Y:S01]  /*28b0*/  MUFU.EX2 R59, R59 ;  /* 0x0000003b003b7308 */ /* 0x000fe20000000800 */
[----:B0-----:R-:W-:Y:S01]  /*28c0*/  FMNMX.FTZ R19, R62, R19, !PT ;  /* 0x000000133e137209 */ /* 0x001fe20007810000 */
[----:B------:R-:W-:Y:S01]  /*28d0*/  FFMA.FTZ R62, R86, UR5, -R88 ;  /* 0x00000005563e7c23 */ /* 0x000fe20008010858 */
[----:B------:R-:W-:-:S02]  /*28e0*/  IMAD.MOV.U32 R88, RZ, RZ, R135 ;  /* 0x000000ffff587224 */ /* 0x000fc400078e0087 */
[C---:B------:R-:W-:Y:S01]  /*28f0*/  FSETP.NEU.FTZ.AND P1, PT, R19.reuse, -INF , PT ;  /* 0xff8000001300780b */ /* 0x040fe20003f3d000 */
[----:B------:R-:W-:Y:S02]  /*2900*/  FMUL.FTZ R78, R19, UR5 ;  /* 0x00000005134e7c20 */ /* 0x000fe40008410000 */
[----:B------:R-:W-:Y:S03]  /*2910*/  MUFU.EX2 R84, R84 ;  /* 0x0000005400547308 */ /* 0x000fe60000000800 */
[----:B------:R-:W-:Y:S02]  /*2920*/  FSEL R78, R78, RZ, P1 ;  /* 0x000000ff4e4e7208 */ /* 0x000fe40000800000 */
[----:B------:R-:W-:-:S03]  /*2930*/  LOP3.LUT P1, RZ, R7, 0x2, RZ, 0xc0, !PT ;  /* 0x0000000207ff7812 */ /* 0x000fc6000782c0ff */
[----:B------:R-:W-:Y:S01]  /*2940*/  MUFU.EX2 R43, R43 ;  /* 0x0000002b002b7308 */ /* 0x000fe20000000800 */
[--C-:B------:R-:W-:Y:S01]  /*2950*/  FFMA.FTZ R29, R29, UR5, -R78.reuse ;  /* 0x000000051d1d7c23 */ /* 0x100fe2000801084e */
[--C-:B------:R-:W-:Y:S01]  /*2960*/  FFMA.FTZ R25, R25, UR5, -R78.reuse ;  /* 0x0000000519197c23 */ /* 0x100fe2000801084e */
[--C-:B------:R-:W-:Y:S01]  /*2970*/  FFMA.FTZ R70, R24, UR5, -R78.reuse ;  /* 0x0000000518467c23 */ /* 0x100fe2000801084e */
[--C-:B------:R-:W-:Y:S01]  /*2980*/  FFMA.FTZ R28, R28, UR5, -R78.reuse ;  /* 0x000000051c1c7c23 */ /* 0x100fe2000801084e */
[--C-:B------:R-:W-:Y:S01]  /*2990*/  FFMA.FTZ R24, R32, UR5, -R78.reuse ;  /* 0x0000000520187c23 */ /* 0x100fe2000801084e */
[--C-:B------:R-:W-:Y:S01]  /*29a0*/  FFMA.FTZ R75, R33, UR5, -R78.reuse ;  /* 0x00000005214b7c23 */ /* 0x100fe2000801084e */
[--C-:B------:R-:W-:Y:S01]  /*29b0*/  FFMA.FTZ R74, R36, UR5, -R78.reuse ;  /* 0x00000005244a7c23 */ /* 0x100fe2000801084e */
[----:B------:R0:W-:Y:S01]  /*29c0*/  MUFU.EX2 R86, R29 ;  /* 0x0000001d00567308 */ /* 0x0001e20000000800 */
[--C-:B------:R-:W-:Y:S01]  /*29d0*/  FFMA.FTZ R79, R37, UR5, -R78.reuse ;  /* 0x00000005254f7c23 */ /* 0x100fe2000801084e */
[--C-:B------:R-:W-:Y:S01]  /*29e0*/  FFMA.FTZ R32, R48, UR5, -R78.reuse ;  /* 0x0000000530207c23 */ /* 0x100fe2000801084e */
[--C-:B------:R-:W-:Y:S01]  /*29f0*/  FFMA.FTZ R41, R41, UR5, -R78.reuse ;  /* 0x0000000529297c23 */ /* 0x100fe2000801084e */
[--C-:B------:R-:W-:Y:S01]  /*2a00*/  FFMA.FTZ R37, R44, UR5, -R78.reuse ;  /* 0x000000052c257c23 */ /* 0x100fe2000801084e */
[--C-:B------:R-:W-:Y:S01]  /*2a10*/  FFMA.FTZ R33, R49, UR5, -R78.reuse ;  /* 0x0000000531217c23 */ /* 0x100fe2000801084e */
[--C-:B------:R-:W-:Y:S01]  /*2a20*/  FFMA.FTZ R36, R52, UR5, -R78.reuse ;  /* 0x0000000534247c23 */ /* 0x100fe2000801084e */
[----:B------:R-:W-:Y:S01]  /*2a30*/  FFMA.FTZ R53, R53, UR5, -R78 ;  /* 0x0000000535357c23 */ /* 0x000fe2000801084e */
[----:B------:R3:W-:Y:S01]  /*2a40*/  MUFU.EX2 R82, R70 ;  /* 0x0000004600527308 */ /* 0x0007e20000000800 */
[----:B0-----:R-:W-:Y:S01]  /*2a50*/  SHF.R.S32.HI R29, RZ, 0x4, R8 ;  /* 0x00000004ff1d7819 */ /* 0x001fe20000011408 */
[--C-:B------:R-:W-:Y:S01]  /*2a60*/  FFMA.FTZ R61, R61, UR5, -R78.reuse ;  /* 0x000000053d3d7c23 */ /* 0x100fe2000801084e */
[----:B------:R-:W-:Y:S01]  /*2a70*/  SHF.L.U32 R8, R7, 0x6, RZ ;  /* 0x0000000607087819 */ /* 0x000fe200000006ff */
[--C-:B------:R-:W-:Y:S01]  /*2a80*/  FFMA.FTZ R7, R57, UR5, -R78.reuse ;  /* 0x0000000539077c23 */ /* 0x100fe2000801084e */
[--C-:B------:R-:W-:Y:S01]  /*2a90*/  FFMA.FTZ R44, R64, UR5, -R78.reuse ;  /* 0x00000005402c7c23 */ /* 0x100fe2000801084e */
[----:B------:R-:W-:Y:S01]  /*2aa0*/  IMAD.SHL.U32 R29, R29, 0x8, RZ ;  /* 0x000000081d1d7824 */ /* 0x000fe200078e00ff */
[----:B------:R-:W-:Y:S01]  /*2ab0*/  LOP3.LUT R8, R8, 0x1c0, RZ, 0xc0, !PT ;  /* 0x000001c008087812 */ /* 0x000fe200078ec0ff */
[----:B------:R-:W0:Y:S01]  /*2ac0*/  MUFU.EX2 R25, R25 ;  /* 0x0000001900197308 */ /* 0x000e220000000800 */
[--C-:B---3--:R-:W-:Y:S01]  /*2ad0*/  FFMA.FTZ R70, R45, UR5, -R78.reuse ;  /* 0x000000052d467c23 */ /* 0x108fe2000801084e */
[----:B------:R-:W-:Y:S01]  /*2ae0*/  FFMA.FTZ R65, R65, UR5, -R78 ;  /* 0x0000000541417c23 */ /* 0x000fe2000801084e */
[----:B------:R-:W-:Y:S01]  /*2af0*/  SHF.R.U32.HI R45, RZ, 0x3, R8 ;  /* 0x00000003ff2d7819 */ /* 0x000fe20000011608 */
[--C-:B------:R-:W-:Y:S01]  /*2b00*/  FFMA.FTZ R68, R68, UR5, -R78.reuse ;  /* 0x0000000544447c23 */ /* 0x100fe2000801084e */
[--C-:B------:R-:W-:Y:S01]  /*2b10*/  FFMA.FTZ R69, R69, UR5, -R78.reuse ;  /* 0x0000000545457c23 */ /* 0x100fe2000801084e */
[--C-:B------:R-:W-:Y:S01]  /*2b20*/  FFMA.FTZ R72, R72, UR5, -R78.reuse ;  /* 0x0000000548487c23 */ /* 0x100fe2000801084e */
[--C-:B------:R-:W-:Y:S01]  /*2b30*/  FFMA.FTZ R73, R73, UR5, -R78.reuse ;  /* 0x0000000549497c23 */ /* 0x100fe2000801084e */
[----:B------:R3:W4:Y:S01]  /*2b40*/  MUFU.EX2 R83, R28 ;  /* 0x0000001c00537308 */ /* 0x0007220000000800 */
[--C-:B------:R-:W-:Y:S01]  /*2b50*/  FFMA.FTZ R76, R76, UR5, -R78.reuse ;  /* 0x000000054c4c7c23 */ /* 0x100fe2000801084e */
[--C-:B------:R-:W-:Y:S01]  /*2b60*/  FFMA.FTZ R77, R77, UR5, -R78.reuse ;  /* 0x000000054d4d7c23 */ /* 0x100fe2000801084e */
[--C-:B------:R-:W-:Y:S01]  /*2b70*/  FFMA.FTZ R80, R80, UR5, -R78.reuse ;  /* 0x0000000550507c23 */ /* 0x100fe2000801084e */
[--C-:B------:R-:W-:Y:S01]  /*2b80*/  FFMA.FTZ R81, R81, UR5, -R78.reuse ;  /* 0x0000000551517c23 */ /* 0x100fe2000801084e */
[----:B------:R-:W-:-:S03]  /*2b90*/  FFMA.FTZ R89, R89, UR5, -R78 ;  /* 0x0000000559597c23 */ /* 0x000fc6000801084e */
[----:B------:R-:W5:Y:S01]  /*2ba0*/  MUFU.EX2 R24, R24 ;  /* 0x0000001800187308 */ /* 0x000f620000000800 */
[--C-:B---3--:R-:W-:Y:S01]  /*2bb0*/  FFMA.FTZ R28, R40, UR5, -R78.reuse ;  /* 0x00000005281c7c23 */ /* 0x108fe2000801084e */
[----:B------:R-:W-:Y:S01]  /*2bc0*/  LOP3.LUT R40, R8, 0x8, R29, 0xf8, !PT ;  /* 0x0000000808287812 */ /* 0x000fe200078ef81d */
[----:B------:R-:W-:Y:S02]  /*2bd0*/  IMAD.SHL.U32 R8, R6, 0x40, RZ ;  /* 0x0000004006087824 */ /* 0x000fe400078e00ff */
[----:B------:R-:W-:Y:S01]  /*2be0*/  FFMA.FTZ R6, R56, UR5, -R78 ;  /* 0x0000000538067c23 */ /* 0x000fe2000801084e */
[----:B------:R-:W-:Y:S01]  /*2bf0*/  IMAD.SHL.U32 R29, R18, 0x20, RZ ;  /* 0x00000020121d7824 */ /* 0x000fe200078e00ff */
[----:B------:R-:W-:Y:S02]  /*2c00*/  LOP3.LUT R40, R40, R45, RZ, 0x3c, !PT ;  /* 0x0000002d28287212 */ /* 0x000fe400078e3cff */
[----:B------:R-:W-:Y:S01]  /*2c10*/  LOP3.LUT R18, R8, 0x7ffffe00, RZ, 0xc0, !PT ;  /* 0x7ffffe0008127812 */ /* 0x000fe200078ec0ff */
[----:B-1----:R-:W-:Y:S01]  /*2c20*/  FADD.FTZ R8, R9, R14 ;  /* 0x0000000e09087221 */ /* 0x002fe20000010000 */
[----:B------:R-:W-:Y:S01]  /*2c30*/  LOP3.LUT R29, R29, 0x7ffffc00, RZ, 0xc0, !PT ;  /* 0x7ffffc001d1d7812 */ /* 0x000fe200078ec0ff */
[----:B------:R-:W1:Y:S01]  /*2c40*/  MUFU.EX2 R75, R75 ;  /* 0x0000004b004b7308 */ /* 0x000e620000000800 */
[----:B------:R-:W-:-:S02]  /*2c50*/  F2FP.BF16.F32.PACK_AB R9, R14, R9 ;  /* 0x000000090e09723e */ /* 0x000fc400000010ff */
[----:B------:R-:W-:Y:S01]  /*2c60*/  IADD3 R18, R40, R18, R29 ;  /* 0x0000001228127210 */ /* 0x000fe20007ffe01d */
[----:B--2---:R-:W-:Y:S01]  /*2c70*/  FADD.FTZ R29, R11, R8 ;  /* 0x000000080b1d7221 */ /* 0x004fe20000010000 */
[----:B0-----:R-:W-:Y:S01]  /*2c80*/  FADD.FTZ R8, R82, R25 ;  /* 0x0000001952087221 */ /* 0x001fe20000010000 */
[----:B------:R-:W-:Y:S01]  /*2c90*/  F2FP.BF16.F32.PACK_AB R11, R10, R11 ;  /* 0x0000000b0a0b723e */ /* 0x000fe200000010ff */
[----:B------:R-:W-:Y:S01]  /*2ca0*/  FFMA.FTZ R40, R60, UR5, -R78 ;  /* 0x000000053c287c23 */ /* 0x000fe2000801084e */
[----:B------:R-:W-:Y:S01]  /*2cb0*/  FADD.FTZ R45, R10, R29 ;  /* 0x0000001d0a2d7221 */ /* 0x000fe20000010000 */
[----:B------:R-:W0:Y:S01]  /*2cc0*/  MUFU.EX2 R74, R74 ;  /* 0x0000004a004a7308 */ /* 0x000e220000000800 */
[----:B----4-:R-:W-:Y:S01]  /*2cd0*/  FADD.FTZ R29, R83, R8 ;  /* 0x00000008531d7221 */ /* 0x010fe20000010000 */
[----:B------:R-:W-:Y:S01]  /*2ce0*/  F2FP.BF16.F32.PACK_AB R8, R25, R82 ;  /* 0x000000521908723e */ /* 0x000fe200000010ff */
[----:B------:R-:W-:Y:S01]  /*2cf0*/  FADD.FTZ R14, R12, R45 ;  /* 0x0000002d0c0e7221 */ /* 0x000fe20000010000 */
[C---:B------:R-:W-:Y:S01]  /*2d00*/  F2FP.BF16.F32.PACK_AB R10, R86.reuse, R83 ;  /* 0x00000053560a723e */ /* 0x040fe200000010ff */
[----:B------:R-:W-:Y:S01]  /*2d10*/  FADD.FTZ R29, R86, R29 ;  /* 0x0000001d561d7221 */ /* 0x000fe20000010000 */
[----:B------:R-:W-:Y:S01]  /*2d20*/  LEA R18, R18, UR41, 0x1 ;  /* 0x0000002912127c11 */ /* 0x000fe2000f8e08ff */
[----:B------:R-:W-:Y:S01]  /*2d30*/  FADD.FTZ R48, R15, R14 ;  /* 0x0000000e0f307221 */ /* 0x000fe20000010000 */
[----:B------:R-:W2:Y:S01]  /*2d40*/  MUFU.EX2 R79, R79 ;  /* 0x0000004f004f7308 */ /* 0x000ea20000000800 */
[----:B-----5:R-:W-:Y:S01]  /*2d50*/  FADD.FTZ R14, R24, R29 ;  /* 0x0000001d180e7221 */ /* 0x020fe20000010000 */
[----:B------:R-:W-:Y:S01]  /*2d60*/  FFMA.FTZ R78, R85, UR5, -R78 ;  /* 0x00000005554e7c23 */ /* 0x000fe2000801084e */
[----:B------:R-:W-:Y:S01]  /*2d70*/  FADD.FTZ R29, R27, R48 ;  /* 0x000000301b1d7221 */ /* 0x000fe20000010000 */
[----:B------:R3:W-:Y:S01]  /*2d80*/  STSM.16.M88.4 [R18+0x21800], R8 ;  /* 0x0218000812007844 */ /* 0x0007e20000000200 */
[----:B-1----:R-:W-:Y:S01]  /*2d90*/  FADD.FTZ R25, R75, R14 ;  /* 0x0000000e4b197221 */ /* 0x002fe20000010000 */
[C---:B------:R-:W-:Y:S01]  /*2da0*/  F2FP.BF16.F32.PACK_AB R27, R20.reuse, R27 ;  /* 0x0000001b141b723e */ /* 0x040fe200000010ff */
[----:B------:R-:W-:Y:S01]  /*2db0*/  FADD.FTZ R48, R20, R29 ;  /* 0x0000001d14307221 */ /* 0x000fe20000010000 */
[----:B------:R-:W1:Y:S01]  /*2dc0*/  MUFU.EX2 R28, R28 ;  /* 0x0000001c001c7308 */ /* 0x000e620000000800 */
[----:B0-----:R-:W-:Y:S01]  /*2dd0*/  FADD.FTZ R14, R74, R25 ;  /* 0x000000194a0e7221 */ /* 0x001fe20000010000 */
[----:B------:R-:W-:-:S02]  /*2de0*/  VIADD R20, R18, 0x21800 ;  /* 0x0002180012147836 */ /* 0x000fc40000000000 */
[----:B------:R-:W-:Y:S01]  /*2df0*/  FADD.FTZ R25, R21, R48 ;  /* 0x0000003015197221 */ /* 0x000fe20000010000 */
[----:B------:R-:W-:-:S03]  /*2e00*/  F2FP.BF16.F32.PACK_AB R24, R75, R24 ;  /* 0x000000184b18723e */ /* 0x000fc600000010ff */
[----:B------:R-:W0:Y:S01]  /*2e10*/  MUFU.EX2 R41, R41 ;  /* 0x0000002900297308 */ /* 0x000e220000000800 */
[----:B--2---:R-:W-:Y:S01]  /*2e20*/  FADD.FTZ R29, R79, R14 ;  /* 0x0000000e4f1d7221 */ /* 0x004fe20000010000 */
[----:B------:R-:W-:Y:S01]  /*2e30*/  FADD.FTZ R14, R26, R25 ;  /* 0x000000191a0e7221 */ /* 0x000fe20000010000 */
[----:B------:R-:W-:-:S03]  /*2e40*/  F2FP.BF16.F32.PACK_AB R25, R15, R12 ;  /* 0x0000000c0f19723e */ /* 0x000fc600000010ff */
[----:B------:R-:W-:Y:S01]  /*2e50*/  FADD.FTZ R15, R31, R14 ;  /* 0x0000000e1f0f7221 */ /* 0x000fe20000010000 */
[----:B------:R-:W-:Y:S01]  /*2e60*/  F2FP.BF16.F32.PACK_AB R31, R30, R31 ;  /* 0x0000001f1e1f723e */ /* 0x000fe200000010ff */
[----:B------:R-:W2:Y:S01]  /*2e70*/  MUFU.EX2 R37, R37 ;  /* 0x0000002500257308 */ /* 0x000ea20000000800 */
[----:B-1----:R-:W-:Y:S01]  /*2e80*/  FADD.FTZ R12, R28, R29 ;  /* 0x0000001d1c0c7221 */ /* 0x002fe20000010000 */
[----:B------:R-:W-:Y:S01]  /*2e90*/  FADD.FTZ R15, R30, R15 ;  /* 0x0000000f1e0f7221 */ /* 0x000fe20000010000 */
[----:B------:R-:W-:Y:S02]  /*2ea0*/  F2FP.BF16.F32.PACK_AB R29, R26, R21 ;  /* 0x000000151a1d723e */ /* 0x000fe400000010ff */
[----:B------:R-:W-:Y:S01]  /*2eb0*/  F2FP.BF16.F32.PACK_AB R26, R79, R74 ;  /* 0x0000004a4f1a723e */ /* 0x000fe200000010ff */
[----:B---3--:R-:W-:Y:S01]  /*2ec0*/  FADD.FTZ R8, R34, R15 ;  /* 0x0000000f22087221 */ /* 0x008fe20000010000 */
[----:B------:R-:W-:Y:S01]  /*2ed0*/  SEL R15, R5, 0xffffffe0, !P1 ;  /* 0xffffffe0050f7807 */ /* 0x000fe20004800000 */
[----:B------:R-:W1:Y:S01]  /*2ee0*/  MUFU.EX2 R70, R70 ;  /* 0x0000004600467308 */ /* 0x000e620000000800 */
[----:B0-----:R-:W-:Y:S01]  /*2ef0*/  FADD.FTZ R12, R41, R12 ;  /* 0x0000000c290c7221 */ /* 0x001fe20000010000 */
[----:B------:R-:W-:Y:S01]  /*2f00*/  FADD.FTZ R11, R35, R8 ;  /* 0x00000008230b7221 */ /* 0x000fe20000010000 */
[----:B------:R-:W-:Y:S01]  /*2f10*/  F2FP.BF16.F32.PACK_AB R28, R41, R28 ;  /* 0x0000001c291c723e */ /* 0x000fe200000010ff */
[----:B------:R-:W-:Y:S01]  /*2f20*/  IMAD.IADD R15, R20, 0x1, R15 ;  /* 0x00000001140f7824 */ /* 0x000fe200078e020f */
[----:B------:R-:W-:Y:S01]  /*2f30*/  ISETP.LE.AND P1, PT, R16, UR33, PT ;  /* 0x0000002110007c0c */ /* 0x000fe2000bf23270 */
[----:B------:R-:W-:-:S02]  /*2f40*/  FADD.FTZ R10, R38, R11 ;  /* 0x0000000b260a7221 */ /* 0x000fc40000010000 */
[----:B------:R-:W0:Y:S01]  /*2f50*/  MUFU.EX2 R32, R32 ;  /* 0x0000002000207308 */ /* 0x000e220000000800 */
[----:B--2---:R-:W-:Y:S01]  /*2f60*/  FADD.FTZ R9, R37, R12 ;  /* 0x0000000c25097221 */ /* 0x004fe20000010000 */
[----:B------:R2:W-:Y:S06]  /*2f70*/  STSM.16.M88.4 [R15], R24 ;  /* 0x000000180f007844 */ /* 0x0005ec0000000200 */
[----:B------:R-:W3:Y:S01]  /*2f80*/  MUFU.EX2 R33, R33 ;  /* 0x0000002100217308 */ /* 0x000ee20000000800 */
[C---:B-1----:R-:W-:Y:S01]  /*2f90*/  FADD.FTZ R9, R70.reuse, R9 ;  /* 0x0000000946097221 */ /* 0x042fe20000010000 */
[----:B------:R-:W-:-:S02]  /*2fa0*/  F2FP.BF16.F32.PACK_AB R30, R70, R37 ;  /* 0x00000025461e723e */ /* 0x000fc400000010ff */
[----:B------:R-:W-:-:S04]  /*2fb0*/  LEA R37, R13, R18, 0x1 ;  /* 0x000000120d257211 */ /* 0x000fc800078e08ff */
[----:B------:R-:W1:Y:S01]  /*2fc0*/  MUFU.EX2 R36, R36 ;  /* 0x0000002400247308 */ /* 0x000e620000000800 */
[----:B0-----:R-:W-:Y:S01]  /*2fd0*/  FADD.FTZ R8, R32, R9 ;  /* 0x0000000920087221 */ /* 0x001fe20000010000 */
[----:B------:R-:W-:Y:S01]  /*2fe0*/  FADD.FTZ R9, R39, R10 ;  /* 0x0000000a27097221 */ /* 0x000fe20000010000 */
[----:B--2---:R-:W-:Y:S01]  /*2ff0*/  F2FP.BF16.F32.PACK_AB R25, R51, R42 ;  /* 0x0000002a3319723e */ /* 0x004fe200000010ff */
[----:B------:R-:W-:Y:S01]  /*3000*/  STSM.16.M88.4 [R37+0x21800], R28 ;  /* 0x0218001c25007844 */ /* 0x000fe20000000200 */
[----:B------:R-:W-:Y:S01]  /*3010*/  F2FP.BF16.F32.PACK_AB R27, R84, R59 ;  /* 0x0000003b541b723e */ /* 0x000fe200000010ff */
[----:B------:R-:W-:Y:S01]  /*3020*/  FADD.FTZ R10, R42, R9 ;  /* 0x000000092a0a7221 */ /* 0x000fe20000010000 */
[----:B------:R-:W-:Y:S01]  /*3030*/  F2FP.BF16.F32.PACK_AB R9, R35, R34 ;  /* 0x000000222309723e */ /* 0x000fe200000010ff */
[----:B------:R-:W0:Y:S01]  /*3040*/  MUFU.EX2 R23, R53 ;  /* 0x0000003500177308 */ /* 0x000e220000000800 */
[----:B---3--:R-:W-:Y:S01]  /*3050*/  FADD.FTZ R5, R33, R8 ;  /* 0x0000000821057221 */ /* 0x008fe20000010000 */
[----:B------:R-:W-:-:S04]  /*3060*/  FADD.FTZ R10, R51, R10 ;  /* 0x0000000a330a7221 */ /* 0x000fc80000010000 */
[----:B------:R-:W-:Y:S02]  /*3070*/  FADD.FTZ R11, R59, R10 ;  /* 0x0000000a3b0b7221 */ /* 0x000fe40000010000 */
[----:B------:R-:W2:Y:S01]  /*3080*/  MUFU.EX2 R6, R6 ;  /* 0x0000000600067308 */ /* 0x000ea20000000800 */
[----:B-1----:R-:W-:Y:S01]  /*3090*/  FADD.FTZ R8, R36, R5 ;  /* 0x0000000524087221 */ /* 0x002fe20000010000 */
[----:B------:R-:W-:Y:S01]  /*30a0*/  FADD.FTZ R10, R84, R11 ;  /* 0x0000000b540a7221 */ /* 0x000fe20000010000 */
[----:B------:R-:W-:-:S03]  /*30b0*/  F2FP.BF16.F32.PACK_AB R11, R39, R38 ;  /* 0x00000026270b723e */ /* 0x000fc600000010ff */
[----:B------:R-:W-:Y:S02]  /*30c0*/  FADD.FTZ R21, R43, R10 ;  /* 0x0000000a2b157221 */ /* 0x000fe40000010000 */
[----:B------:R-:W1:Y:S01]  /*30d0*/  MUFU.EX2 R7, R7 ;  /* 0x0000000700077308 */ /* 0x000e620000000800 */
[C---:B0-----:R-:W-:Y:S01]  /*30e0*/  FADD.FTZ R5, R23.reuse, R8 ;  /* 0x0000000817057221 */ /* 0x041fe20000010000 */
[----:B------:R-:W-:-:S06]  /*30f0*/  F2FP.BF16.F32.PACK_AB R10, R23, R36 ;  /* 0x00000024170a723e */ /* 0x000fcc00000010ff */
[----:B------:R-:W0:Y:S01]  /*3100*/  MUFU.EX2 R40, R40 ;  /* 0x0000002800287308 */ /* 0x000e220000000800 */
[----:B--2---:R-:W-:-:S07]  /*3110*/  FADD.FTZ R8, R6, R5 ;  /* 0x0000000506087221 */ /* 0x004fce0000010000 */
[----:B------:R-:W2:Y:S01]  /*3120*/  MUFU.EX2 R50, R50 ;  /* 0x0000003200327308 */ /* 0x000ea20000000800 */
[C---:B-1----:R-:W-:Y:S01]  /*3130*/  FADD.FTZ R5, R7.reuse, R8 ;  /* 0x0000000807057221 */ /* 0x042fe20000010000 */
[----:B------:R-:W-:-:S06]  /*3140*/  F2FP.BF16.F32.PACK_AB R24, R7, R6 ;  /* 0x000000060718723e */ /* 0x000fcc00000010ff */
[----:B------:R-:W1:Y:S01]  /*3150*/  MUFU.EX2 R61, R61 ;  /* 0x0000003d003d7308 */ /* 0x000e620000000800 */
[----:B0-----:R-:W-:-:S07]  /*3160*/  FADD.FTZ R8, R40, R5 ;  /* 0x0000000528087221 */ /* 0x001fce0000010000 */
[----:B------:R-:W0:Y:S01]  /*3170*/  MUFU.EX2 R46, R46 ;  /* 0x0000002e002e7308 */ /* 0x000e220000000800 */
[C---:B--2---:R-:W-:Y:S01]  /*3180*/  FADD.FTZ R21, R50.reuse, R21 ;  /* 0x0000001532157221 */ /* 0x044fe20000010000 */
[----:B------:R-:W-:-:S06]  /*3190*/  F2FP.BF16.F32.PACK_AB R45, R50, R43 ;  /* 0x0000002b322d723e */ /* 0x000fcc00000010ff */
[----:B------:R-:W2:Y:S01]  /*31a0*/  MUFU.EX2 R44, R44 ;  /* 0x0000002c002c7308 */ /* 0x000ea20000000800 */
[----:B-1----:R-:W-:Y:S01]  /*31b0*/  FADD.FTZ R5, R61, R8 ;  /* 0x000000083d057221 */ /* 0x002fe20000010000 */
[----:B------:R-:W-:Y:S02]  /*31c0*/  F2FP.BF16.F32.PACK_AB R8, R33, R32 ;  /* 0x000000202108723e */ /* 0x000fe400000010ff */
[----:B------:R-:W-:-:S04]  /*31d0*/  F2FP.BF16.F32.PACK_AB R26, R61, R40 ;  /* 0x000000283d1a723e */ /* 0x000fc800000010ff */
[----:B------:R-:W1:Y:S01]  /*31e0*/  MUFU.EX2 R47, R47 ;  /* 0x0000002f002f7308 */ /* 0x000e620000000800 */
[----:B0-----:R-:W-:-:S07]  /*31f0*/  FADD.FTZ R14, R46, R21 ;  /* 0x000000152e0e7221 */ /* 0x001fce0000010000 */
[----:B------:R-:W0:Y:S01]  /*3200*/  MUFU.EX2 R65, R65 ;  /* 0x0000004100417308 */ /* 0x000e220000000800 */
[----:B--2---:R-:W-:-:S07]  /*3210*/  FADD.FTZ R12, R44, R5 ;  /* 0x000000052c0c7221 */ /* 0x004fce0000010000 */
[----:B------:R-:W2:Y:S01]  /*3220*/  MUFU.EX2 R68, R68 ;  /* 0x0000004400447308 */ /* 0x000ea20000000800 */
[----:B-1----:R-:W-:Y:S01]  /*3230*/  FADD.FTZ R7, R47, R14 ;  /* 0x0000000e2f077221 */ /* 0x002fe20000010000 */
[----:B------:R-:W-:Y:S01]  /*3240*/  IMAD R14, R13, 0x2, R20 ;  /* 0x000000020d0e7824 */ /* 0x000fe200078e0214 */
[----:B------:R-:W-:Y:S01]  /*3250*/  F2FP.BF16.F32.PACK_AB R47, R47, R46 ;  /* 0x0000002e2f2f723e */ /* 0x000fe200000010ff */
[----:B------:R-:W-:-:S04]  /*3260*/  IMAD R13, R13, 0x2, R15 ;  /* 0x000000020d0d7824 */ /* 0x000fc800078e020f */
[----:B------:R-:W1:Y:S01]  /*3270*/  MUFU.EX2 R69, R69 ;  /* 0x0000004500457308 */ /* 0x000e620000000800 */
[C---:B0-----:R-:W-:Y:S01]  /*3280*/  FADD.FTZ R5, R65.reuse, R12 ;  /* 0x0000000c41057221 */ /* 0x041fe20000010000 */
[----:B------:R0:W-:Y:S01]  /*3290*/  STSM.16.M88.4 [R13], R8 ;  /* 0x000000080d007844 */ /* 0x0001e20000000200 */
[----:B------:R-:W-:-:S03]  /*32a0*/  F2FP.BF16.F32.PACK_AB R44, R65, R44 ;  /* 0x0000002c412c723e */ /* 0x000fc600000010ff */
[----:B------:R3:W-:Y:S02]  /*32b0*/  STSM.16.M88.4 [R18+0x27800], R24 ;  /* 0x0278001812007844 */ /* 0x0007e40000000200 */
[----:B------:R-:W4:Y:S01]  /*32c0*/  MUFU.EX2 R54, R54 ;  /* 0x0000003600367308 */ /* 0x000f220000000800 */
[----:B--2---:R-:W-:-:S07]  /*32d0*/  FADD.FTZ R6, R68, R5 ;  /* 0x0000000544067221 */ /* 0x004fce0000010000 */
[----:B------:R-:W0:Y:S01]  /*32e0*/  MUFU.EX2 R55, R55 ;  /* 0x0000003700377308 */ /* 0x000e220000000800 */
[C---:B-1----:R-:W-:Y:S01]  /*32f0*/  F2FP.BF16.F32.PACK_AB R46, R69.reuse, R68 ;  /* 0x00000044452e723e */ /* 0x042fe200000010ff */
[----:B------:R-:W-:-:S04]  /*3300*/  FADD.FTZ R5, R69, R6 ;  /* 0x0000000645057221 */ /* 0x000fc80000010000 */
[----:B------:R1:W-:Y:S02]  /*3310*/  STSM.16.M88.4 [R15+0x6000], R44 ;  /* 0x0060002c0f007844 */ /* 0x0003e40000000200 */
[----:B------:R-:W2:Y:S01]  /*3320*/  MUFU.EX2 R58, R58 ;  /* 0x0000003a003a7308 */ /* 0x000ea20000000800 */
[----:B----4-:R-:W-:-:S07]  /*3330*/  FADD.FTZ R12, R54, R7 ;  /* 0x00000007360c7221 */ /* 0x010fce0000010000 */
[----:B------:R-:W4:Y:S01]  /*3340*/  MUFU.EX2 R63, R63 ;  /* 0x0000003f003f7308 */ /* 0x000f220000000800 */
[C---:B0-----:R-:W-:Y:S01]  /*3350*/  F2FP.BF16.F32.PACK_AB R9, R55.reuse, R54 ;  /* 0x000000363709723e */ /* 0x041fe200000010ff */
[----:B------:R-:W-:-:S06]  /*3360*/  FADD.FTZ R7, R55, R12 ;  /* 0x0000000c37077221 */ /* 0x000fcc0000010000 */
[----:B------:R-:W0:Y:S01]  /*3370*/  MUFU.EX2 R72, R72 ;  /* 0x0000004800487308 */ /* 0x000e220000000800 */
[----:B--2---:R-:W-:-:S07]  /*3380*/  FADD.FTZ R12, R58, R7 ;  /* 0x000000073a0c7221 */ /* 0x004fce0000010000 */
[----:B------:R-:W2:Y:S01]  /*3390*/  MUFU.EX2 R73, R73 ;  /* 0x0000004900497308 */ /* 0x000ea20000000800 */
[C---:B----4-:R-:W-:Y:S01]  /*33a0*/  F2FP.BF16.F32.PACK_AB R11, R63.reuse, R58 ;  /* 0x0000003a3f0b723e */ /* 0x050fe200000010ff */
[----:B------:R-:W-:-:S06]  /*33b0*/  FADD.FTZ R7, R63, R12 ;  /* 0x0000000c3f077221 */ /* 0x000fcc0000010000 */
[----:B------:R-:W4:Y:S01]  /*33c0*/  MUFU.EX2 R76, R76 ;  /* 0x0000004c004c7308 */ /* 0x000f220000000800 */
[----:B0-----:R-:W-:-:S07]  /*33d0*/  FADD.FTZ R6, R72, R5 ;  /* 0x0000000548067221 */ /* 0x001fce0000010000 */
[----:B------:R-:W0:Y:S01]  /*33e0*/  MUFU.EX2 R77, R77 ;  /* 0x0000004d004d7308 */ /* 0x000e220000000800 */
[C---:B--2---:R-:W-:Y:S01]  /*33f0*/  F2FP.BF16.F32.PACK_AB R8, R73.reuse, R72 ;  /* 0x000000484908723e */ /* 0x044fe200000010ff */
[----:B------:R-:W-:-:S06]  /*3400*/  FADD.FTZ R5, R73, R6 ;  /* 0x0000000649057221 */ /* 0x000fcc0000010000 */
[----:B------:R-:W2:Y:S01]  /*3410*/  MUFU.EX2 R66, R66 ;  /* 0x0000004200427308 */ /* 0x000ea20000000800 */
[----:B----4-:R-:W-:-:S07]  /*3420*/  FADD.FTZ R6, R76, R5 ;  /* 0x000000054c067221 */ /* 0x010fce0000010000 */
[----:B------:R-:W3:Y:S01]  /*3430*/  MUFU.EX2 R71, R71 ;  /* 0x0000004700477308 */ /* 0x000ee20000000800 */
[C---:B0-----:R-:W-:Y:S01]  /*3440*/  F2FP.BF16.F32.PACK_AB R10, R77.reuse, R76 ;  /* 0x0000004c4d0a723e */ /* 0x041fe200000010ff */
[----:B------:R-:W-:-:S04]  /*3450*/  FADD.FTZ R5, R77, R6 ;  /* 0x000000064d057221 */ /* 0x000fc80000010000 */
[----:B------:R1:W-:Y:S02]  /*3460*/  STSM.16.M88.4 [R37+0x27800], R8 ;  /* 0x0278000825007844 */ /* 0x0003e40000000200 */
[----:B------:R-:W0:Y:S01]  /*3470*/  MUFU.EX2 R62, R62 ;  /* 0x0000003e003e7308 */ /* 0x000e220000000800 */
[----:B--2---:R-:W-:-:S07]  /*3480*/  FADD.FTZ R12, R66, R7 ;  /* 0x00000007420c7221 */ /* 0x004fce0000010000 */
[----:B------:R-:W2:Y:S01]  /*3490*/  MUFU.EX2 R67, R67 ;  /* 0x0000004300437308 */ /* 0x000ea20000000800 */
[C---:B---3--:R-:W-:Y:S01]  /*34a0*/  F2FP.BF16.F32.PACK_AB R25, R71.reuse, R66 ;  /* 0x000000424719723e */ /* 0x048fe200000010ff */
[----:B------:R-:W-:-:S06]  /*34b0*/  FADD.FTZ R7, R71, R12 ;  /* 0x0000000c47077221 */ /* 0x000fcc0000010000 */
[----:B------:R-:W3:Y:S01]  /*34c0*/  MUFU.EX2 R80, R80 ;  /* 0x0000005000507308 */ /* 0x000ee20000000800 */
[----:B0-----:R-:W-:-:S07]  /*34d0*/  FADD.FTZ R12, R62, R7 ;  /* 0x000000073e0c7221 */ /* 0x001fce0000010000 */
[----:B------:R-:W0:Y:S01]  /*34e0*/  MUFU.EX2 R81, R81 ;  /* 0x0000005100517308 */ /* 0x000e220000000800 */
[C---:B--2---:R-:W-:Y:S01]  /*34f0*/  F2FP.BF16.F32.PACK_AB R27, R67.reuse, R62 ;  /* 0x0000003e431b723e */ /* 0x044fe200000010ff */
[----:B------:R-:W-:-:S06]  /*3500*/  FADD.FTZ R12, R67, R12 ;  /* 0x0000000c430c7221 */ /* 0x000fcc0000010000 */
[----:B------:R-:W2:Y:S01]  /*3510*/  MUFU.EX2 R89, R89 ;  /* 0x0000005900597308 */ /* 0x000ea20000000800 */
[----:B---3--:R-:W-:-:S07]  /*3520*/  FADD.FTZ R6, R80, R5 ;  /* 0x0000000550067221 */ /* 0x008fce0000010000 */
[----:B------:R-:W3:Y:S01]  /*3530*/  MUFU.EX2 R78, R78 ;  /* 0x0000004e004e7308 */ /* 0x000ee20000000800 */
[C---:B0-----:R-:W-:Y:S01]  /*3540*/  F2FP.BF16.F32.PACK_AB R24, R81.reuse, R80 ;  /* 0x000000505118723e */ /* 0x041fe200000010ff */
[----:B------:R-:W-:-:S04]  /*3550*/  FADD.FTZ R6, R81, R6 ;  /* 0x0000000651067221 */ /* 0x000fc80000010000 */
[----:B--2---:R-:W-:Y:S01]  /*3560*/  FADD.FTZ R7, R89, R6 ;  /* 0x0000000659077221 */ /* 0x004fe20000010000 */
[----:B---3--:R-:W-:-:S03]  /*3570*/  F2FP.BF16.F32.PACK_AB R26, R78, R89 ;  /* 0x000000594e1a723e */ /* 0x008fc600000010ff */
[----:B------:R-:W-:Y:S01]  /*3580*/  FADD.FTZ R7, R78, R7 ;  /* 0x000000074e077221 */ /* 0x000fe20000010000 */
[----:B------:R-:W-:Y:S01]  /*3590*/  MOV R89, R135 ;  /* 0x0000008700597202 */ /* 0x000fe20000000f00 */
[----:B------:R1:W-:Y:S01]  /*35a0*/  STSM.16.M88.4 [R13+0x6000], R24 ;  /* 0x006000180d007844 */ /* 0x0003e20000000200 */
[----:B------:R0:W-:Y:S06]  /*35b0*/  MEMBAR.ALL.CTA ;  /* 0x0000000000007992 */ /* 0x0001ec0000008000 */
[----:B0-----:R-:W0:Y:S02]  /*35c0*/  FENCE.VIEW.ASYNC.S ;  /* 0x00000000000073c6 */ /* 0x001e240000000000 */
[----:B0-----:R-:W-:Y:S01]  /*35d0*/  NOP ;  /* 0x0000000000007918 */ /* 0x001fe20000000000 */
[----:B------:R-:W-:Y:S05]  /*35e0*/  @!P1 BRA `(.L_x_18) ;  /* 0x0000002000a09947 */ /* 0x000fea0003800000 */
[----:B-1----:R-:W-:Y:S01]  /*35f0*/  IMAD.MOV.U32 R9, RZ, RZ, R4 ;  /* 0x000000ffff097224 */ /* 0x002fe200078e0004 */
[----:B------:R-:W-:Y:S01]  /*3600*/  CS2R R134, SRZ ;  /* 0x0000000000867805 */ /* 0x000fe2000001ff00 */
[----:B------:R-:W-:Y:S01]  /*3610*/  IMAD.MOV.U32 R5, RZ, RZ, R19 ;  /* 0x000000ffff057224 */ /* 0x000fe200078e0013 */
        /* <DEDUP_REMOVED lines=22> */
[----:B------:R-:W-:Y:S01]  /*3780*/  CS2R R88, SRZ ;  /* 0x0000000000587805 */ /* 0x000fe2000001ff00 */
[----:B------:R-:W-:Y:S01]  /*3790*/  UMOV UR34, URZ ;  /* 0x0000003f00227c82 */ /* 0x000fe20008000000 */
[----:B------:R-:W-:Y:S01]  /*37a0*/  UMOV UR7, URZ ;  /* 0x0000003f00077c82 */ /* 0x000fe20008000000 */
[----:B------:R-:W-:-:S05]  /*37b0*/  ULDC UR5, c[0x0][0x988] ;  /* 0x0002620000057ab9 */ /* 0x000fca0000000800 */
.L_x_29:
[----:B------:R-:W-:Y:S01]  /*37c0*/  ISETP.NE.AND P2, PT, RZ, UR40, PT ;  /* 0x00000028ff007c0c */ /* 0x000fe2000bf45270 */
[----:B------:R-:W-:-:S04]  /*37d0*/  UISETP.NE.AND UP0, UPT, UR7, 0x1, UPT ;  /* 0x000000010700788c */ /* 0x000fc8000bf05270 */
[----:B------:R-:W-:-:S04]  /*37e0*/  USEL UR32, URZ, 0x1, UP0 ;  /* 0x000000013f207887 */ /* 0x000fc80008000000 */
[----:B------:R-:W-:-:S04]  /*37f0*/  ULOP3.LUT UR32, UR34, UR32, URZ, 0x3c, !UPT ;  /* 0x0000002022207292 */ /* 0x000fc8000f8e3c3f */
[----:B------:R-:W-:Y:S08]  /*3800*/  @P2 BRA `(.L_x_19) ;  /* 0x0000000000382947 */ /* 0x000ff00003800000 */
[----:B------:R-:W-:Y:S05]  /*3810*/  @!P0 BRA `(.L_x_20) ;  /* 0x0000000000048947 */ /* 0x000fea0003800000 */
[----:B------:R-:W-:Y:S01]  /*3820*/  BPT.TRAP 0x1 ;  /* 0x000000040000795c */ /* 0x000fe20000300000 */
.L_x_20:
[----:B------:R-:W-:Y:S01]  /*3830*/  UIADD3 UR10, UR7, 0x1, URZ ;  /* 0x00000001070a7890 */ /* 0x000fe2000fffe03f */
[----:B------:R-:W-:-:S03]  /*3840*/  IMAD.U32 R0, RZ, RZ, UR32 ;  /* 0x00000020ff007e24 */ /* 0x000fc6000f8e00ff */
[----:B------:R-:W-:Y:S02]  /*3850*/  UISETP.NE.AND UP0, UPT, UR10, 0x2, UPT ;  /* 0x000000020a00788c */ /* 0x000fe4000bf05270 */
[----:B------:R-:W-:Y:S02]  /*3860*/  SHF.L.U32 R0, R0, 0x1f, RZ ;  /* 0x0000001f00007819 */ /* 0x000fe400000006ff */
[----:B------:R-:W-:-:S04]  /*3870*/  USEL UR10, UR10, URZ, UP0 ;  /* 0x0000003f0a0a7287 */ /* 0x000fc80008000000 */
[----:B------:R-:W-:-:S09]  /*3880*/  ULEA UR10, UR10, UR41, 0x3 ;  /* 0x000000290a0a7291 */ /* 0x000fd2000f8e183f */
[----:B------:R0:W1:Y:S01]  /*3890*/  SYNCS.PHASECHK.TRANS64.TRYWAIT P1, [UR10+0x2d830], R0 ;  /* 0x02d83000ff0075a7 */ /* 0x000062000802014a */
[----:B------:R-:W-:Y:S05]  /*38a0*/  @!P0 BRA `(.L_x_21) ;  /* 0x0000000000048947 */ /* 0x000fea0003800000 */
[----:B------:R-:W-:Y:S01]  /*38b0*/  BPT.TRAP 0x1 ;  /* 0x000000040000795c */ /* 0x000fe20000300000 */
.L_x_21:
[----:B-1----:R-:W-:Y:S05]  /*38c0*/  @P1 BRA `(.L_x_19) ;  /* 0x0000000000081947 */ /* 0x002fea0003800000 */
[----:B------:R-:W1:Y:S02]  /*38d0*/  SYNCS.PHASECHK.TRANS64.TRYWAIT P1, [UR10+0x2d830], R0 ;  /* 0x02d83000ff0075a7 */ /* 0x000e64000802014a */
[----:B-1----:R-:W-:Y:S05]  /*38e0*/  @!P1 BRA `(.L_x_22) ;  /* 0x00000078008c9947 */ /* 0x002fea0003800000 */
.L_x_19:
[----:B01----:R-:W-:Y:S01]  /*38f0*/  VIADD R0, R17, 0x8 ;  /* 0x0000000811007836 */ /* 0x003fe20000000000 */
[----:B------:R-:W-:Y:S01]  /*3900*/  UIADD3 UR10, UR7, 0x1, URZ ;  /* 0x00000001070a7890 */ /* 0x000fe2000fffe03f */
[----:B------:R-:W-:Y:S01]  /*3910*/  R2UR UR28, R2 ;  /* 0x00000000021c72ca */ /* 0x000fe200000e0000 */
[----:B------:R-:W-:Y:S01]  /*3920*/  UMOV UR31, 0x80000020 ;  /* 0x80000020001f7882 */ /* 0x000fe20000000000 */
[----:B------:R-:W-:Y:S01]  /*3930*/  R2UR UR29, R3 ;  /* 0x00000000031d72ca */ /* 0x000fe200000e0000 */
[----:B------:R0:W-:Y:S01]  /*3940*/  BAR.SYNC.DEFER_BLOCKING R0, 0x100 ;  /* 0x000400000000751d */ /* 0x0001e20000010000 */
[----:B------:R-:W-:-:S04]  /*3950*/  UISETP.NE.AND UP0, UPT, UR10, 0x2, UPT ;  /* 0x000000020a00788c */ /* 0x000fc8000bf05270 */
[----:B------:R-:W-:Y:S01]  /*3960*/  USEL UR35, UR10, URZ, UP0 ;  /* 0x0000003f0a237287 */ /* 0x000fe20008000000 */
[----:B------:R-:W-:Y:S01]  /*3970*/  UMOV UR11, 0x80000020 ;  /* 0x80000020000b7882 */ /* 0x000fe20000000000 */
[----:B------:R-:W-:Y:S02]  /*3980*/  UMOV UR15, 0x80000020 ;  /* 0x80000020000f7882 */ /* 0x000fe40000000000 */
[----:B------:R-:W-:Y:S01]  /*3990*/  UIMAD UR30, UR35, 0x600, UR6 ;  /* 0x00000600231e78a4 */ /* 0x000fe2000f8e0206 */
[----:B------:R-:W-:Y:S01]  /*39a0*/  UMOV UR19, 0x80000020 ;  /* 0x8000002000137882 */ /* 0x000fe20000000000 */
[----:B------:R-:W-:Y:S02]  /*39b0*/  UMOV UR23, 0x80000020 ;  /* 0x8000002000177882 */ /* 0x000fe40000000000 */
[----:B------:R-:W-:Y:S01]  /*39c0*/  UIADD3 UR10, UR30, 0x2, URZ ;  /* 0x000000021e0a7890 */ /* 0x000fe2000fffe03f */
[----:B0-----:R-:W-:Y:S01]  /*39d0*/  MOV R0, UR35 ;  /* 0x0000002300007c02 */ /* 0x001fe20008000f00 */
[----:B------:R-:W-:-:S02]  /*39e0*/  UIADD3 UR14, UR30, 0x200, URZ ;  /* 0x000002001e0e7890 */ /* 0x000fc4000fffe03f */
[----:B------:R-:W-:Y:S02]  /*39f0*/  UIADD3 UR18, UR30, 0x202, URZ ;  /* 0x000002021e127890 */ /* 0x000fe4000fffe03f */
[----:B------:R-:W-:Y:S02]  /*3a00*/  UIADD3 UR22, UR30, 0x400, URZ ;  /* 0x000004001e167890 */ /* 0x000fe4000fffe03f */
[----:B------:R-:W-:Y:S01]  /*3a10*/  UIADD3 UR26, UR30, 0x402, URZ ;  /* 0x000004021e1a7890 */ /* 0x000fe2000fffe03f */
[----:B------:R-:W-:Y:S01]  /*3a20*/  UMOV UR27, 0x80000020 ;  /* 0x80000020001b7882 */ /* 0x000fe20000000000 */
[----:B------:R-:W-:-:S06]  /*3a30*/  WARPGROUP.ARRIVE ;  /* 0x00000000000079c5 */ /* 0x000fcc0000000000 */
[----:B------:R-:W-:Y:S03]  /*3a40*/  HGMMA.64x128x16.F32.BF16 R24, gdesc[UR28], RZ, !UPT, gsb0 ;  /* 0x01e000001c1879f0 */ /* 0x000fe6000c0018ff */
        /* <DEDUP_REMOVED lines=16> */
[----:B------:R-:W-:Y:S05]  /*3b50*/  @P2 BRA `(.L_x_23) ;  /* 0x00000000002c2947 */ /* 0x000fea0003800000 */
[----:B------:R-:W-:Y:S05]  /*3b60*/  @!P0 BRA `(.L_x_24) ;  /* 0x0000000000048947 */ /* 0x000fea0003800000 */
[----:B------:R-:W-:Y:S01]  /*3b70*/  BPT.TRAP 0x1 ;  /* 0x000000040000795c */ /* 0x000fe20000300000 */
.L_x_24:
[----:B------:R-:W-:Y:S01]  /*3b80*/  ULEA UR10, UR7, UR41, 0x3 ;  /* 0x00000029070a7291 */ /* 0x000fe2000f8e183f */
[----:B------:R-:W-:-:S05]  /*3b90*/  IMAD.U32 R4, RZ, RZ, UR34 ;  /* 0x00000022ff047e24 */ /* 0x000fca000f8e00ff */
[----:B------:R-:W-:-:S04]  /*3ba0*/  SHF.L.U32 R4, R4, 0x1f, RZ ;  /* 0x0000001f04047819 */ /* 0x000fc800000006ff */
[----:B------:R0:W1:Y:S01]  /*3bb0*/  SYNCS.PHASECHK.TRANS64.TRYWAIT P1, [UR10+0x2d850], R4 ;  /* 0x02d85004ff0075a7 */ /* 0x000062000802014a */
[----:B------:R-:W-:Y:S05]  /*3bc0*/  @!P0 BRA `(.L_x_25) ;  /* 0x0000000000048947 */ /* 0x000fea0003800000 */
[----:B------:R-:W-:Y:S01]  /*3bd0*/  BPT.TRAP 0x1 ;  /* 0x000000040000795c */ /* 0x000fe20000300000 */
.L_x_25:
[----:B-1----:R-:W-:Y:S05]  /*3be0*/  @P1 BRA `(.L_x_23) ;  /* 0x0000000000081947 */ /* 0x002fea0003800000 */
[----:B------:R-:W1:Y:S02]  /*3bf0*/  SYNCS.PHASECHK.TRANS64.TRYWAIT P1, [UR10+0x2d850], R4 ;  /* 0x02d85004ff0075a7 */ /* 0x000e64000802014a */
[----:B-1----:R-:W-:Y:S05]  /*3c00*/  @!P1 BRA `(.L_x_26) ;  /* 0x0000007400dc9947 */ /* 0x002fea0003800000 */
.L_x_23:
[----:B------:R-:W-:Y:S01]  /*3c10*/  UIADD3 UR10, UR41, 0x400, URZ ;  /* 0x00000400290a7890 */ /* 0x000fe2000fffe03f */
[----:B------:R-:W-:Y:S01]  /*3c20*/  WARPGROUP.ARRIVE ;  /* 0x00000000000079c5 */ /* 0x000fe20000000000 */
[----:B------:R-:W-:Y:S01]  /*3c30*/  ULOP3.LUT UR11, UR42, 0x10000, URZ, 0xfc, !UPT ;  /* 0x000100002a0b7892 */ /* 0x000fe2000f8efc3f */
[----:B01----:R-:W-:Y:S01]  /*3c40*/  VIADD R4, R17, 0x9 ;  /* 0x0000000911047836 */ /* 0x003fe20000000000 */
[----:B------:R-:W-:Y:S01]  /*3c50*/  USHF.R.U32.HI UR10, URZ, 0x4, UR10 ;  /* 0x000000043f0a7899 */ /* 0x000fe2000801160a */
[----:B------:R-:W-:Y:S01]  /*3c60*/  ISETP.GE.U32.AND P1, PT, R22, 0x180, PT ;  /* 0x000001801600780c */ /* 0x000fe20003f26070 */
[----:B------:R-:W-:Y:S01]  /*3c70*/  UMOV UR29, 0x40000040 ;  /* 0x40000040001d7882 */ /* 0x000fe20000000000 */
[----:B------:R-:W-:Y:S01]  /*3c80*/  UMOV UR31, 0x80000020 ;  /* 0x80000020001f7882 */ /* 0x000fe20000000000 */
[----:B------:R-:W-:Y:S01]  /*3c90*/  ULOP3.LUT UR10, UR10, 0x3fff, URZ, 0xc0, !UPT ;  /* 0x00003fff0a0a7892 */ /* 0x000fe2000f8ec03f */
[----:B------:R-:W-:Y:S01]  /*3ca0*/  SEL R4, R4, 0x9, !P1 ;  /* 0x0000000904047807 */ /* 0x000fe20004800000 */
[----:B------:R-:W-:-:S02]  /*3cb0*/  UMOV UR28, UR11 ;  /* 0x0000000b001c7c82 */ /* 0x000fc40008000000 */
[----:B------:R-:W-:-:S04]  /*3cc0*/  ULOP3.LUT UR10, UR10, 0x2000000, URZ, 0xfc, !UPT ;  /* 0x020000000a0a7892 */ /* 0x000fc8000f8efc3f */
[----:B------:R-:W-:-:S07]  /*3cd0*/  UIMAD UR10, UR7, 0x600, UR10 ;  /* 0x00000600070a78a4 */ /* 0x000fce000f8e020a */
[----:B------:R-:W-:Y:S02]  /*3ce0*/  UMOV UR30, UR10 ;  /* 0x0000000a001e7c82 */ /* 0x000fe40008000000 */
[----:B------:R-:W-:Y:S01]  /*3cf0*/  HGMMA.64x96x16.F32.BF16 R88, gdesc[UR28].tnspB, R88, gsb0 ;  /* 0x416000001c5879f0 */ /* 0x000fe20008001858 */
[----:B------:R-:W-:Y:S02]  /*3d00*/  UIADD3 UR28, UR11, 0x2, URZ ;  /* 0x000000020b1c7890 */ /* 0x000fe4000fffe03f */
[----:B------:R-:W-:Y:S01]  /*3d10*/  UIADD3 UR30, UR10, 0x40, URZ ;  /* 0x000000400a1e7890 */ /* 0x000fe2000fffe03f */
[----:B------:R-:W-:Y:S01]  /*3d20*/  UMOV UR29, 0x40000040 ;  /* 0x40000040001d7882 */ /* 0x000fe20000000000 */
[----:B------:R-:W-:Y:S01]  /*3d30*/  UMOV UR31, 0x80000020 ;  /* 0x80000020001f7882 */ /* 0x000fe20000000000 */
[----:B------:R-:W-:Y:S02]  /*3d40*/  WARPGROUP.DEPBAR.LE gsb0, 0x0 ;  /* 0x00008000000079c5 */ /* 0x000fe40000010000 */
[----:B------:R-:W-:-:S06]  /*3d50*/  WARPGROUP.ARRIVE ;  /* 0x00000000000079c5 */ /* 0x000fcc0000000000 */
        /* <DEDUP_REMOVED lines=42> */
[----:B------:R-:W-:Y:S03]  /*4000*/  HGMMA.64x96x16.F32.BF16 R88, gdesc[UR28].tnspB, R88, gsb0 ;  /* 0x416000001c5879f0 */ /* 0x000fe60008001858 */
[----:B------:R-:W-:Y:S02]  /*4010*/  WARPGROUP.DEPBAR.LE gsb0, 0x0 ;  /* 0x00008000000079c5 */ /* 0x000fe40000010000 */
[----:B------:R0:W-:Y:S06]  /*4020*/  BAR.ARV R4, 0x100 ;  /* 0x000400040000751d */ /* 0x0001ec0000002000 */
[----:B------:R-:W-:Y:S05]  /*4030*/  @!P0 BRA `(.L_x_27) ;  /* 0x0000000000048947 */ /* 0x000fea0003800000 */
[----:B------:R-:W-:Y:S01]  /*4040*/  BPT.TRAP 0x1 ;  /* 0x000000040000795c */ /* 0x000fe20000300000 */
.L_x_27:
[----:B0-----:R-:W-:Y:S02]  /*4050*/  FMNMX.FTZ R4, R24, R5, !PT ;  /* 0x0000000518047209 */ /* 0x001fe40007810000 */
[----:B------:R-:W-:Y:S02]  /*4060*/  FMNMX.FTZ R6, R26, R9, !PT ;  /* 0x000000091a067209 */ /* 0x000fe40007810000 */
[----:B------:R-:W-:Y:S02]  /*4070*/  FMNMX.FTZ R11, R25, R4, !PT ;  /* 0x00000004190b7209 */ /* 0x000fe40007810000 */
[----:B------:R-:W-:Y:S02]  /*4080*/  FMNMX.FTZ R19, R27, R6, !PT ;  /* 0x000000061b137209 */ /* 0x000fe40007810000 */
[----:B------:R-:W-:Y:S02]  /*4090*/  FMNMX.FTZ R4, R28, R11, !PT ;  /* 0x0000000b1c047209 */ /* 0x000fe40007810000 */
[----:B------:R-:W-:-:S02]  /*40a0*/  FMNMX.FTZ R6, R30, R19, !PT ;  /* 0x000000131e067209 */ /* 0x000fc40007810000 */
[----:B------:R-:W-:Y:S02]  /*40b0*/  FMNMX.FTZ R11, R29, R4, !PT ;  /* 0x000000041d0b7209 */ /* 0x000fe40007810000 */
        /* <DEDUP_REMOVED lines=57> */
[----:B------:R-:W-:Y:S01]  /*4450*/  R2UR UR10, R0 ;  /* 0x00000000000a72ca */ /* 0x000fe200000e0000 */
[----:B------:R-:W0:Y:S04]  /*4460*/  SHFL.BFLY PT, R11, R8, 0x2, 0x1f ;  /* 0x0c401f00080b7f89 */ /* 0x000e2800000e0000 */
[----:B------:R-:W1:Y:S08]  /*4470*/  SHFL.BFLY PT, R19, R6, 0x2, 0x1f ;  /* 0x0c401f0006137f89 */ /* 0x000e7000000e0000 */
[----:B------:R-:W-:-:S04]  /*4480*/  ULEA UR10, UR10, UR41, 0x3 ;  /* 0x000000290a0a7291 */ /* 0x000fc8000f8e183f */
[----:B------:R-:W-:-:S04]  /*4490*/  UIADD3 UR10, UR10, 0x2d840, URZ ;  /* 0x0002d8400a0a7890 */ /* 0x000fc8000fffe03f */
[----:B------:R-:W-:Y:S01]  /*44a0*/  UPRMT UR10, UR4, 0x654, UR10 ;  /* 0x00000654040a7896 */ /* 0x000fe2000800000a */
[----:B0-----:R-:W-:Y:S02]  /*44b0*/  FMNMX.FTZ R11, R8, R11, !PT ;  /* 0x0000000b080b7209 */ /* 0x001fe40007810000 */
[----:B-1----:R-:W-:-:S03]  /*44c0*/  FMNMX.FTZ R10, R6, R19, !PT ;  /* 0x00000013060a7209 */ /* 0x002fc60007810000 */
[----:B------:R-:W0:Y:S03]  /*44d0*/  SHFL.BFLY PT, R4, R11, 0x1, 0x1f ;  /* 0x0c201f000b047f89 */ /* 0x000e2600000e0000 */
[----:B------:R-:W-:Y:S01]  /*44e0*/  SYNCS.ARRIVE.TRANS64.RED.A1T0 RZ, [UR10], RZ ;  /* 0x000000ffffff79a7 */ /* 0x000fe2000810040a */
[----:B------:R-:W1:Y:S01]  /*44f0*/  SHFL.BFLY PT, R21, R10, 0x1, 0x1f ;  /* 0x0c201f000a157f89 */ /* 0x000e6200000e0000 */
[----:B0-----:R-:W-:Y:S02]  /*4500*/  FMNMX.FTZ R19, R11, R4, !PT ;  /* 0x000000040b137209 */ /* 0x001fe40007810000 */
[----:B-1----:R-:W-:-:S03]  /*4510*/  FMNMX.FTZ R4, R10, R21, !PT ;  /* 0x000000150a047209 */ /* 0x002fc60007810000 */
[C---:B------:R-:W-:Y:S01]  /*4520*/  FADD.FTZ R5, -R19.reuse, R5 ;  /* 0x0000000513057221 */ /* 0x040fe20000010100 */
[----:B------:R-:W-:-:S03]  /*4530*/  FMUL.FTZ R8, R19, UR5 ;  /* 0x0000000513087c20 */ /* 0x000fc60008410000 */
[----:B------:R-:W-:Y:S01]  /*4540*/  FMUL.FTZ R20, R5, UR5 ;  /* 0x0000000505147c20 */ /* 0x000fe20008410000 */
[--C-:B------:R-:W-:Y:S01]  /*4550*/  FFMA.FTZ R142, R25, UR5, -R8.reuse ;  /* 0x00000005198e7c23 */ /* 0x100fe20008010808 */
[--C-:B------:R-:W-:Y:S01]  /*4560*/  FFMA.FTZ R25, R28, UR5, -R8.reuse ;  /* 0x000000051c197c23 */ /* 0x100fe20008010808 */
[----:B------:R-:W-:Y:S01]  /*4570*/  FADD.FTZ R5, -R4, R9 ;  /* 0x0000000904057221 */ /* 0x000fe20000010100 */
[--C-:B------:R-:W-:Y:S01]  /*4580*/  FFMA.FTZ R137, R24, UR5, -R8.reuse ;  /* 0x0000000518897c23 */ /* 0x100fe20008010808 */
[--C-:B------:R-:W-:Y:S01]  /*4590*/  FFMA.FTZ R141, R33, UR5, -R8.reuse ;  /* 0x00000005218d7c23 */ /* 0x100fe20008010808 */
[--C-:B------:R-:W-:Y:S01]  /*45a0*/  FFMA.FTZ R138, R37, UR5, -R8.reuse ;  /* 0x00000005258a7c23 */ /* 0x100fe20008010808 */
[----:B------:R-:W-:Y:S01]  /*45b0*/  FMUL.FTZ R28, R4, UR5 ;  /* 0x00000005041c7c20 */ /* 0x000fe20008410000 */
        /* <DEDUP_REMOVED lines=20> */
[--C-:B0-----:R-:W-:Y:S01]  /*4700*/  FFMA.FTZ R20, R72, UR5, -R8.reuse ;  /* 0x0000000548147c23 */ /* 0x101fe20008010808 */
[--C-:B------:R-:W-:Y:S01]  /*4710*/  FFMA.FTZ R41, R73, UR5, -R8.reuse ;  /* 0x0000000549297c23 */ /* 0x100fe20008010808 */
[--C-:B------:R-:W-:Y:S01]  /*4720*/  FFMA.FTZ R53, R76, UR5, -R8.reuse ;  /* 0x000000054c357c23 */ /* 0x100fe20008010808 */
[--C-:B------:R-:W-:Y:S01]  /*4730*/  FFMA.FTZ R60, R77, UR5, -R8.reuse ;  /* 0x000000054d3c7c23 */ /* 0x100fe20008010808 */
[--C-:B------:R-:W-:Y:S01]  /*4740*/  FFMA.FTZ R56, R80, UR5, -R8.reuse ;  /* 0x0000000550387c23 */ /* 0x100fe20008010808 */
[--C-:B------:R-:W-:Y:S01]  /*4750*/  FFMA.FTZ R57, R81, UR5, -R8.reuse ;  /* 0x0000000551397c23 */ /* 0x100fe20008010808 */
[--C-:B------:R-:W-:Y:S01]  /*4760*/  FFMA.FTZ R61, R84, UR5, -R8.reuse ;  /* 0x00000005543d7c23 */ /* 0x100fe20008010808 */
[----:B------:R-:W-:Y:S01]  /*4770*/  FFMA.FTZ R64, R85, UR5, -R8 ;  /* 0x0000000555407c23 */ /* 0x000fe20008010808 */
[----:B------:R-:W-:Y:S01]  /*4780*/  FMUL.FTZ R5, R5, UR5 ;  /* 0x0000000505057c20 */ /* 0x000fe20008410000 */
[--C-:B------:R-:W-:Y:S01]  /*4790*/  FFMA.FTZ R8, R26, UR5, -R28.reuse ;  /* 0x000000051a087c23 */ /* 0x100fe2000801081c */
[--C-:B------:R-:W-:Y:S01]  /*47a0*/  FFMA.FTZ R29, R27, UR5, -R28.reuse ;  /* 0x000000051b1d7c23 */ /* 0x100fe2000801081c */
[----:B------:R-:W0:Y:S01]  /*47b0*/  MUFU.EX2 R137, R137 ;  /* 0x0000008900897308 */ /* 0x000e220000000800 */
[--C-:B------:R-:W-:Y:S01]  /*47c0*/  FFMA.FTZ R26, R30, UR5, -R28.reuse ;  /* 0x000000051e1a7c23 */ /* 0x100fe2000801081c */
[--C-:B------:R-:W-:Y:S01]  /*47d0*/  FFMA.FTZ R31, R31, UR5, -R28.reuse ;  /* 0x000000051f1f7c23 */ /* 0x100fe2000801081c */
[--C-:B------:R-:W-:Y:S01]  /*47e0*/  FFMA.FTZ R27, R34, UR5, -R28.reuse ;  /* 0x00000005221b7c23 */ /* 0x100fe2000801081c */
[--C-:B------:R-:W-:Y:S01]  /*47f0*/  FFMA.FTZ R80, R35, UR5, -R28.reuse ;  /* 0x0000000523507c23 */ /* 0x100fe2000801081c */
[--C-:B------:R-:W-:Y:S01]  /*4800*/  FFMA.FTZ R34, R38, UR5, -R28.reuse ;  /* 0x0000000526227c23 */ /* 0x100fe2000801081c */
[--C-:B------:R-:W-:Y:S01]  /*4810*/  FFMA.FTZ R73, R39, UR5, -R28.reuse ;  /* 0x0000000527497c23 */ /* 0x100fe2000801081c */
[--C-:B------:R-:W-:Y:S01]  /*4820*/  FFMA.FTZ R69, R47, UR5, -R28.reuse ;  /* 0x000000052f457c23 */ /* 0x100fe2000801081c */
        /* <DEDUP_REMOVED lines=8> */
[----:B------:R-:W1:Y:S01]  /*48b0*/  MUFU.EX2 R8, R8 ;  /* 0x0000000800087308 */ /* 0x000e620000000800 */
[----:B0-----:R-:W-:Y:S01]  /*48c0*/  FFMA.FTZ R7, R6, R7, R137 ;  /* 0x0000000706077223 */ /* 0x001fe20000010089 */
[--C-:B------:R-:W-:Y:S01]  /*48d0*/  FFMA.FTZ R43, R58, UR5, -R28.reuse ;  /* 0x000000053a2b7c23 */ /* 0x100fe2000801081c */
[--C-:B------:R-:W-:Y:S01]  /*48e0*/  FFMA.FTZ R68, R59, UR5, -R28.reuse ;  /* 0x000000053b447c23 */ /* 0x100fe2000801081c */
[--C-:B------:R-:W-:Y:S01]  /*48f0*/  FFMA.FTZ R46, R62, UR5, -R28.reuse ;  /* 0x000000053e2e7c23 */ /* 0x100fe2000801081c */
[--C-:B------:R-:W-:Y:S01]  /*4900*/  FFMA.FTZ R63, R63, UR5, -R28.reuse ;  /* 0x000000053f3f7c23 */ /* 0x100fe2000801081c */
[--C-:B------:R-:W-:Y:S01]  /*4910*/  FFMA.FTZ R50, R67, UR5, -R28.reuse ;  /* 0x0000000543327c23 */ /* 0x100fe2000801081c */
[--C-:B------:R-:W-:Y:S01]  /*4920*/  FFMA.FTZ R54, R74, UR5, -R28.reuse ;  /* 0x000000054a367c23 */ /* 0x100fe2000801081c */
[----:B------:R-:W0:Y:S01]  /*4930*/  MUFU.EX2 R142, R142 ;  /* 0x0000008e008e7308 */ /* 0x000e220000000800 */
[--C-:B------:R-:W-:Y:S01]  /*4940*/  FFMA.FTZ R59, R75, UR5, -R28.reuse ;  /* 0x000000054b3b7c23 */ /* 0x100fe2000801081c */
[--C-:B------:R-:W-:Y:S01]  /*4950*/  FFMA.FTZ R62, R79, UR5, -R28.reuse ;  /* 0x000000054f3e7c23 */ /* 0x100fe2000801081c */
[----:B------:R-:W-:-:S05]  /*4960*/  FFMA.FTZ R58, R82, UR5, -R28 ;  /* 0x00000005523a7c23 */ /* 0x000fca000801081c */
[----:B------:R-:W2:Y:S01]  /*4970*/  MUFU.EX2 R29, R29 ;  /* 0x0000001d001d7308 */ /* 0x000ea20000000800 */
[----:B-1----:R-:W-:-:S07]  /*4980*/  FFMA.FTZ R12, R5, R12, R8 ;  /* 0x0000000c050c7223 */ /* 0x002fce0000010008 */
[----:B------:R-:W1:Y:S01]  /*4990*/  MUFU.EX2 R25, R25 ;  /* 0x0000001900197308 */ /* 0x000e620000000800 */
[----:B0-----:R-:W-:-:S07]  /*49a0*/  FADD.FTZ R30, R142, R7 ;  /* 0x000000078e1e7221 */ /* 0x001fce0000010000 */
[----:B------:R-:W0:Y:S01]  /*49b0*/  MUFU.EX2 R26, R26 ;  /* 0x0000001a001a7308 */ /* 0x000e220000000800 */
[----:B--2---:R-:W-:-:S07]  /*49c0*/  FADD.FTZ R7, R29, R12 ;  /* 0x0000000c1d077221 */ /* 0x004fce0000010000 */
[----:B------:R-:W2:Y:S01]  /*49d0*/  MUFU.EX2 R140, R140 ;  /* 0x0000008c008c7308 */ /* 0x000ea20000000800 */
[----:B-1----:R-:W-:-:S07]  /*49e0*/  FADD.FTZ R47, R25, R30 ;  /* 0x0000001e192f7221 */ /* 0x002fce0000010000 */
[----:B------:R-:W1:Y:S01]  /*49f0*/  MUFU.EX2 R31, R31 ;  /* 0x0000001f001f7308 */ /* 0x000e620000000800 */
[----:B0-----:R-:W-:-:S07]  /*4a00*/  FADD.FTZ R12, R26, R7 ;  /* 0x000000071a0c7221 */ /* 0x001fce0000010000 */
[----:B------:R-:W0:Y:S01]  /*4a10*/  MUFU.EX2 R24, R24 ;  /* 0x0000001800187308 */ /* 0x000e220000000800 */
[----:B--2---:R-:W-:Y:S01]  /*4a20*/  FADD.FTZ R7, R140, R47 ;  /* 0x0000002f8c077221 */ /* 0x004fe20000010000 */
[--C-:B------:R-:W-:Y:S01]  /*4a30*/  FFMA.FTZ R47, R66, UR5, -R28.reuse ;  /* 0x00000005422f7c23 */ /* 0x100fe2000801081c */
[----:B------:R-:W-:-:S05]  /*4a40*/  FFMA.FTZ R66, R71, UR5, -R28 ;  /* 0x0000000547427c23 */ /* 0x000fca000801081c */
[----:B------:R-:W2:Y:S01]  /*4a50*/  MUFU.EX2 R27, R27 ;  /* 0x0000001b001b7308 */ /* 0x000ea20000000800 */
[----:B-1----:R-:W-:-:S07]  /*4a60*/  FADD.FTZ R12, R31, R12 ;  /* 0x0000000c1f0c7221 */ /* 0x002fce0000010000 */
        /* <DEDUP_REMOVED lines=13> */
[----:B0-----:R-:W-:Y:S01]  /*4b40*/  FADD.FTZ R30, R138, R51 ;  /* 0x000000338a1e7221 */ /* 0x001fe20000010000 */
[--C-:B------:R-:W-:Y:S01]  /*4b50*/  FFMA.FTZ R51, R70, UR5, -R28.reuse ;  /* 0x0000000546337c23 */ /* 0x100fe2000801081c */
[----:B------:R-:W-:-:S05]  /*4b60*/  FFMA.FTZ R70, R86, UR5, -R28 ;  /* 0x0000000556467c23 */ /* 0x000fca000801081c */
        /* <DEDUP_REMOVED lines=32> */
[----:B------:R-:W-:-:S06]  /*4d70*/  FFMA.FTZ R55, R78, UR5, -R28 ;  /* 0x000000054e377c23 */ /* 0x000fcc000801081c */
        /* <DEDUP_REMOVED lines=25> */
[----:B-1----:R-:W-:Y:S01]  /*4f10*/  FADD.FTZ R30, R50, R67 ;  /* 0x00000043321e7221 */ /* 0x002fe20000010000 */
[----:B------:R-:W-:-:S06]  /*4f20*/  FFMA.FTZ R67, R83, UR5, -R28 ;  /* 0x0000000553437c23 */ /* 0x000fcc000801081c */
        /* <DEDUP_REMOVED lines=37> */
[----:B0-----:R-:W-:-:S03]  /*5180*/  FADD.FTZ R7, R64, R75 ;  /* 0x0000004b40077221 */ /* 0x001fc60000010000 */
[----:B--2---:R-:W-:Y:S01]  /*5190*/  FADD.FTZ R12, R71, R12 ;  /* 0x0000000c470c7221 */ /* 0x004fe20000010000 */
[----:B------:R-:W-:Y:S06]  /*51a0*/  @!P0 BRA `(.L_x_28) ;  /* 0x0000000000048947 */ /* 0x000fec0003800000 */
[----:B------:R-:W-:Y:S01]  /*51b0*/  BPT.TRAP 0x1 ;  /* 0x000000040000795c */ /* 0x000fe20000300000 */
.L_x_28:
[----:B------:R-:W-:Y:S01]  /*51c0*/  ULEA UR7, UR7, UR41, 0x3 ;  /* 0x0000002907077291 */ /* 0x000fe2000f8e183f */
[----:B------:R-:W-:Y:S01]  /*51d0*/  F2FP.BF16.F32.PACK_AB R30, R140, R25 ;  /* 0x000000198c1e723e */ /* 0x000fe200000010ff */
[----:B------:R-:W-:Y:S01]  /*51e0*/  UIADD3 UR10, UR33, -0x1, URZ ;  /* 0xffffffff210a7890 */ /* 0x000fe2000fffe03f */
[----:B------:R-:W-:Y:S01]  /*51f0*/  F2FP.BF16.F32.PACK_AB R28, R142, R137 ;  /* 0x000000898e1c723e */ /* 0x000fe200000010ff */
[----:B------:R-:W-:Y:S01]  /*5200*/  UIADD3 UR7, UR7, 0x2d860, URZ ;  /* 0x0002d86007077890 */ /* 0x000fe2000fffe03f */
[----:B------:R-:W-:Y:S01]  /*5210*/  F2FP.BF16.F32.PACK_AB R29, R29, R8 ;  /* 0x000000081d1d723e */ /* 0x000fe200000010ff */
[----:B------:R-:W-:Y:S01]  /*5220*/  UMOV UR34, UR32 ;  /* 0x0000002000227c82 */ /* 0x000fe20008000000 */
[----:B------:R-:W-:Y:S01]  /*5230*/  F2FP.BF16.F32.PACK_AB R31, R31, R26 ;  /* 0x0000001a1f1f723e */ /* 0x000fe200000010ff */
[----:B------:R-:W-:Y:S01]  /*5240*/  UPRMT UR7, UR4, 0x654, UR7 ;  /* 0x0000065404077896 */ /* 0x000fe20008000007 */
[----:B------:R-:W-:Y:S01]  /*5250*/  F2FP.BF16.F32.PACK_AB R25, R80, R27 ;  /* 0x0000001b5019723e */ /* 0x000fe200000010ff */
[-C--:B------:R-:W-:Y:S01]  /*5260*/  FMUL.FTZ R90, R90, R5.reuse ;  /* 0x000000055a5a7220 */ /* 0x080fe20000410000 */
[----:B------:R-:W-:Y:S01]  /*5270*/  F2FP.BF16.F32.PACK_AB R24, R141, R24 ;  /* 0x000000188d18723e */ /* 0x000fe200000010ff */
[----:B------:R-:W-:Y:S01]  /*5280*/  FMUL.FTZ R91, R91, R5 ;  /* 0x000000055b5b7220 */ /* 0x000fe20000410000 */
[----:B------:R-:W-:Y:S01]  /*5290*/  F2FP.BF16.F32.PACK_AB R26, R138, R11 ;  /* 0x0000000b8a1a723e */ /* 0x000fe200000010ff */
[-C--:B------:R-:W-:Y:S01]  /*52a0*/  FMUL.FTZ R94, R94, R5.reuse ;  /* 0x000000055e5e7220 */ /* 0x080fe20000410000 */
[----:B------:R-:W-:Y:S01]  /*52b0*/  F2FP.BF16.F32.PACK_AB R27, R73, R34 ;  /* 0x00000022491b723e */ /* 0x000fe200000010ff */
[----:B------:R-:W-:Y:S01]  /*52c0*/  FMUL.FTZ R95, R95, R5 ;  /* 0x000000055f5f7220 */ /* 0x000fe20000410000 */
[----:B------:R-:W-:Y:S01]  /*52d0*/  F2FP.BF16.F32.PACK_AB R8, R136, R9 ;  /* 0x000000098808723e */ /* 0x000fe200000010ff */
[----:B------:R-:W-:Y:S01]  /*52e0*/  SYNCS.ARRIVE.TRANS64.RED.A1T0 RZ, [UR7], RZ ;  /* 0x000000ffffff79a7 */ /* 0x000fe20008100407 */
[----:B------:R-:W-:Y:S01]  /*52f0*/  F2FP.BF16.F32.PACK_AB R9, R76, R35 ;  /* 0x000000234c09723e */ /* 0x000fe200000010ff */
[----:B------:R-:W-:Y:S01]  /*5300*/  STSM.16.M88.4 [R18+0x21800], R28 ;  /* 0x0218001c12007844 */ /* 0x000fe20000000200 */
[----:B------:R-:W-:Y:S01]  /*5310*/  F2FP.BF16.F32.PACK_AB R10, R139, R10 ;  /* 0x0000000a8b0a723e */ /* 0x000fe200000010ff */
[-C--:B------:R-:W-:Y:S01]  /*5320*/  FMUL.FTZ R98, R98, R5.reuse ;  /* 0x0000000562627220 */ /* 0x080fe20000410000 */
[----:B------:R-:W-:Y:S01]  /*5330*/  F2FP.BF16.F32.PACK_AB R11, R69, R38 ;  /* 0x00000026450b723e */ /* 0x000fe200000010ff */
[----:B------:R0:W-:Y:S01]  /*5340*/  STSM.16.M88.4 [R15], R24 ;  /* 0x000000180f007844 */ /* 0x0001e20000000200 */
[----:B------:R-:W-:Y:S01]  /*5350*/  F2FP.BF16.F32.PACK_AB R32, R33, R32 ;  /* 0x000000202120723e */ /* 0x000fe200000010ff */
[----:B------:R-:W-:Y:S01]  /*5360*/  FMUL.FTZ R99, R99, R5 ;  /* 0x0000000563637220 */ /* 0x000fe20000410000 */
[----:B------:R-:W-:Y:S01]  /*5370*/  F2FP.BF16.F32.PACK_AB R33, R72, R39 ;  /* 0x000000274821723e */ /* 0x000fe200000010ff */
[----:B------:R1:W-:Y:S01]  /*5380*/  STSM.16.M88.4 [R14], R8 ;  /* 0x000000080e007844 */ /* 0x0003e20000000200 */
[----:B------:R-:W-:Y:S01]  /*5390*/  F2FP.BF16.F32.PACK_AB R34, R52, R37 ;  /* 0x000000253422723e */ /* 0x000fe200000010ff */
[-C--:B------:R-:W-:Y:S01]  /*53a0*/  FMUL.FTZ R102, R102, R5.reuse ;  /* 0x0000000566667220 */ /* 0x080fe20000410000 */
[----:B------:R-:W-:Y:S01]  /*53b0*/  F2FP.BF16.F32.PACK_AB R35, R65, R42 ;  /* 0x0000002a4123723e */ /* 0x000fe200000010ff */
[-C--:B------:R-:W-:Y:S01]  /*53c0*/  FMUL.FTZ R103, R103, R5.reuse ;  /* 0x0000000567677220 */ /* 0x080fe20000410000 */
[----:B------:R-:W-:Y:S01]  /*53d0*/  F2FP.BF16.F32.PACK_AB R36, R49, R36 ;  /* 0x000000243124723e */ /* 0x000fe200000010ff */
[----:B------:R-:W-:Y:S01]  /*53e0*/  FMUL.FTZ R106, R106, R5 ;  /* 0x000000056a6a7220 */ /* 0x000fe20000410000 */
[----:B------:R-:W-:Y:S01]  /*53f0*/  F2FP.BF16.F32.PACK_AB R37, R68, R43 ;  /* 0x0000002b4425723e */ /* 0x000fe200000010ff */
[----:B------:R2:W-:Y:S01]  /*5400*/  STSM.16.M88.4 [R13], R32 ;  /* 0x000000200d007844 */ /* 0x0005e20000000200 */
[----:B------:R-:W-:Y:S01]  /*5410*/  F2FP.BF16.F32.PACK_AB R38, R45, R40 ;  /* 0x000000282d26723e */ /* 0x000fe200000010ff */
[-C--:B------:R-:W-:Y:S01]  /*5420*/  FMUL.FTZ R107, R107, R5.reuse ;  /* 0x000000056b6b7220 */ /* 0x080fe20000410000 */
[----:B------:R-:W-:Y:S01]  /*5430*/  F2FP.BF16.F32.PACK_AB R39, R63, R46 ;  /* 0x0000002e3f27723e */ /* 0x000fe200000010ff */
[----:B------:R-:W-:Y:S01]  /*5440*/  FMUL.FTZ R110, R110, R5 ;  /* 0x000000056e6e7220 */ /* 0x000fe20000410000 */
[----:B------:R-:W-:Y:S01]  /*5450*/  F2FP.BF16.F32.PACK_AB R49, R50, R47 ;  /* 0x0000002f3231723e */ /* 0x000fe200000010ff */
[----:B------:R-:W-:Y:S01]  /*5460*/  FMUL.FTZ R111, R111, R5 ;  /* 0x000000056f6f7220 */ /* 0x000fe20000410000 */
[----:B------:R-:W-:Y:S01]  /*5470*/  F2FP.BF16.F32.PACK_AB R48, R48, R23 ;  /* 0x000000173030723e */ /* 0x000fe200000010ff */
[----:B------:R2:W-:Y:S01]  /*5480*/  STSM.16.M88.4 [R18+0x27800], R36 ;  /* 0x0278002412007844 */ /* 0x0005e20000000200 */
[----:B------:R-:W-:Y:S01]  /*5490*/  F2FP.BF16.F32.PACK_AB R50, R44, R21 ;  /* 0x000000152c32723e */ /* 0x000fe200000010ff */
[----:B------:R-:W-:Y:S01]  /*54a0*/  FMUL.FTZ R114, R114, R5 ;  /* 0x0000000572727220 */ /* 0x000fe20000410000 */
[----:B------:R-:W-:Y:S01]  /*54b0*/  F2FP.BF16.F32.PACK_AB R51, R66, R51 ;  /* 0x000000334233723e */ /* 0x000fe200000010ff */
[-C--:B------:R-:W-:Y:S01]  /*54c0*/  FMUL.FTZ R115, R115, R5.reuse ;  /* 0x0000000573737220 */ /* 0x080fe20000410000 */
[----:B------:R-:W-:Y:S01]  /*54d0*/  F2FP.BF16.F32.PACK_AB R56, R57, R56 ;  /* 0x000000383938723e */ /* 0x000fe200000010ff */
[-C--:B------:R-:W-:Y:S01]  /*54e0*/  FMUL.FTZ R118, R118, R5.reuse ;  /* 0x0000000576767220 */ /* 0x080fe20000410000 */
[----:B0-----:R-:W-:Y:S01]  /*54f0*/  F2FP.BF16.F32.PACK_AB R24, R41, R20 ;  /* 0x000000142918723e */ /* 0x001fe200000010ff */
[----:B------:R2:W-:Y:S01]  /*5500*/  STSM.16.M88.4 [R15+0x6000], R48 ;  /* 0x006000300f007844 */ /* 0x0005e20000000200 */
[----:B------:R-:W-:Y:S01]  /*5510*/  F2FP.BF16.F32.PACK_AB R25, R59, R54 ;  /* 0x000000363b19723e */ /* 0x000fe200000010ff */
[----:B------:R-:W-:Y:S01]  /*5520*/  FMUL.FTZ R119, R119, R5 ;  /* 0x0000000577777220 */ /* 0x000fe20000410000 */
[----:B------:R-:W-:Y:S01]  /*5530*/  F2FP.BF16.F32.PACK_AB R26, R60, R53 ;  /* 0x000000353c1a723e */ /* 0x000fe200000010ff */
[----:B------:R-:W-:Y:S01]  /*5540*/  FMUL.FTZ R122, R122, R5 ;  /* 0x000000057a7a7220 */ /* 0x000fe20000410000 */
[----:B------:R-:W-:Y:S01]  /*5550*/  F2FP.BF16.F32.PACK_AB R27, R62, R55 ;  /* 0x000000373e1b723e */ /* 0x000fe200000010ff */
[-C--:B------:R-:W-:Y:S01]  /*5560*/  FMUL.FTZ R123, R123, R5.reuse ;  /* 0x000000057b7b7220 */ /* 0x080fe20000410000 */
[----:B------:R-:W-:Y:S01]  /*5570*/  F2FP.BF16.F32.PACK_AB R57, R67, R58 ;  /* 0x0000003a4339723e */ /* 0x000fe200000010ff */
[----:B------:R-:W-:Y:S01]  /*5580*/  FMUL.FTZ R126, R126, R5 ;  /* 0x000000057e7e7220 */ /* 0x000fe20000410000 */
[----:B------:R-:W-:Y:S01]  /*5590*/  F2FP.BF16.F32.PACK_AB R58, R64, R61 ;  /* 0x0000003d403a723e */ /* 0x000fe200000010ff */
[----:B------:R2:W-:Y:S01]  /*55a0*/  STSM.16.M88.4 [R14+0x6000], R24 ;  /* 0x006000180e007844 */ /* 0x0005e20000000200 */
[----:B------:R-:W-:Y:S01]  /*55b0*/  F2FP.BF16.F32.PACK_AB R59, R71, R70 ;  /* 0x00000046473b723e */ /* 0x000fe200000010ff */
[-C--:B------:R-:W-:Y:S01]  /*55c0*/  FMUL.FTZ R127, R127, R5.reuse ;  /* 0x000000057f7f7220 */ /* 0x080fe20000410000 */
[----:B------:R-:W-:Y:S01]  /*55d0*/  ISETP.LT.AND P1, PT, R16, UR33, PT ;  /* 0x0000002110007c0c */ /* 0x000fe2000bf21270 */
[----:B------:R-:W-:Y:S01]  /*55e0*/  UMOV UR33, UR10 ;  /* 0x0000000a00217c82 */ /* 0x000fe20008000000 */
[----:B------:R-:W-:Y:S01]  /*55f0*/  R2UR UR7, R0 ;  /* 0x00000000000772ca */ /* 0x000fe200000e0000 */
[----:B------:R2:W-:Y:S01]  /*5600*/  STSM.16.M88.4 [R13+0x6000], R56 ;  /* 0x006000380d007844 */ /* 0x0005e20000000200 */
[-C--:B------:R-:W-:Y:S01]  /*5610*/  FMUL.FTZ R130, R130, R5.reuse ;  /* 0x0000000582827220 */ /* 0x080fe20000410000 */
[-C--:B------:R-:W-:Y:S01]  /*5620*/  FMUL.FTZ R131, R131, R5.reuse ;  /* 0x0000000583837220 */ /* 0x080fe20000410000 */
[-C--:B------:R-:W-:Y:S01]  /*5630*/  FMUL.FTZ R134, R134, R5.reuse ;  /* 0x0000000586867220 */ /* 0x080fe20000410000 */
[----:B------:R-:W-:Y:S01]  /*5640*/  @!PT LDS RZ, [RZ] ;  /* 0x00000000fffff984 */ /* 0x000fe20000000800 */
[----:B------:R-:W-:Y:S01]  /*5650*/  @!PT LDS RZ, [RZ] ;  /* 0x00000000fffff984 */ /* 0x000fe20000000800 */
[----:B------:R-:W-:Y:S01]  /*5660*/  @!PT LDS RZ, [RZ] ;  /* 0x00000000fffff984 */ /* 0x000fe20000000800 */
[----:B------:R-:W-:Y:S01]  /*5670*/  @!PT LDS RZ, [RZ] ;  /* 0x00000000fffff984 */ /* 0x000fe20000000800 */
[----:B------:R0:W-:Y:S06]  /*5680*/  MEMBAR.ALL.CTA ;  /* 0x0000000000007992 */ /* 0x0001ec0000008000 */
[----:B0-----:R-:W0:Y:S01]  /*5690*/  FENCE.VIEW.ASYNC.S ;  /* 0x00000000000073c6 */ /* 0x001e220000000000 */
[----:B------:R-:W-:Y:S01]  /*56a0*/  FMUL.FTZ R135, R135, R5 ;  /* 0x0000000587877220 */ /* 0x000fe20000410000 */
[-C--:B------:R-:W-:Y:S01]  /*56b0*/  FMUL.FTZ R88, R88, R6.reuse ;  /* 0x0000000658587220 */ /* 0x080fe20000410000 */
        /* <DEDUP_REMOVED lines=22> */
[----:B------:R-:W-:Y:S01]  /*5820*/  FMUL.FTZ R133, R133, R6 ;  /* 0x0000000685857220 */ /* 0x000fe20000410000 */
[----:B-1----:R-:W-:-:S02]  /*5830*/  IMAD.MOV.U32 R9, RZ, RZ, R4 ;  /* 0x000000ffff097224 */ /* 0x002fc400078e0004 */
[----:B------:R-:W-:Y:S01]  /*5840*/  IMAD.MOV.U32 R5, RZ, RZ, R19 ;  /* 0x000000ffff057224 */ /* 0x000fe200078e0013 */
[----:B0-----:R-:W-:Y:S01]  /*5850*/  NOP ;  /* 0x0000000000007918 */ /* 0x001fe20000000000 */
[----:B--2---:R-:W-:Y:S05]  /*5860*/  @P1 BRA `(.L_x_29) ;  /* 0xffffffdc00d41947 */ /* 0x004fea000383ffff */
.L_x_18:
[----:B------:R-:W-:Y:S06]  /*5870*/  BAR.ARV 0x8, 0x200 ;  /* 0x0208000000007b1d */ /* 0x000fec0000002000 */
[----:B------:R-:W-:Y:S05]  /*5880*/  @!P0 BRA `(.L_x_30) ;  /* 0x0000000000048947 */ /* 0x000fea0003800000 */
[----:B------:R-:W-:Y:S01]  /*5890*/  BPT.TRAP 0x1 ;  /* 0x000000040000795c */ /* 0x000fe20000300000 */
.L_x_30:
[----:B------:R-:W-:Y:S01]  /*58a0*/  R2UR UR6, R0 ;  /* 0x00000000000672ca */ /* 0x000fe200000e0000 */
[----:B------:R-:W-:-:S05]  /*58b0*/  IMAD.U32 R2, RZ, RZ, UR32 ;  /* 0x00000020ff027e24 */ /* 0x000fca000f8e00ff */
[----:B------:R-:W-:-:S07]  /*58c0*/  SHF.L.U32 R2, R2, 0x1f, RZ ;  /* 0x0000001f02027819 */ /* 0x000fce00000006ff */
[----:B------:R-:W-:-:S09]  /*58d0*/  ULEA UR6, UR6, UR41, 0x3 ;  /* 0x0000002906067291 */ /* 0x000fd2000f8e183f */
[----:B------:R0:W2:Y:S01]  /*58e0*/  SYNCS.PHASECHK.TRANS64.TRYWAIT P1, [UR6+0x2d850], R2 ;  /* 0x02d85002ff0075a7 */ /* 0x0000a20008020146 */
[----:B------:R-:W-:Y:S05]  /*58f0*/  @!P0 BRA `(.L_x_31) ;  /* 0x0000000000048947 */ /* 0x000fea0003800000 */
[----:B------:R-:W-:Y:S01]  /*5900*/  BPT.TRAP 0x1 ;  /* 0x000000040000795c */ /* 0x000fe20000300000 */
.L_x_31:
[----:B--2---:R-:W-:Y:S05]  /*5910*/  @P1 BRA `(.L_x_32) ;  /* 0x0000000000081947 */ /* 0x004fea0003800000 */
[----:B------:R-:W2:Y:S02]  /*5920*/  SYNCS.PHASECHK.TRANS64.TRYWAIT P1, [UR6+0x2d850], R2 ;  /* 0x02d85002ff0075a7 */ /* 0x000ea40008020146 */
[----:B--2---:R-:W-:Y:S05]  /*5930*/  @!P1 BRA `(.L_x_33) ;  /* 0x0000005800a89947 */ /* 0x004fea0003800000 */
.L_x_32:
[----:B------:R-:W-:Y:S01]  /*5940*/  UIADD3 UR41, UR41, 0x400, URZ ;  /* 0x0000040029297890 */ /* 0x000fe2000fffe03f */
[----:B------:R-:W-:Y:S01]  /*5950*/  R2UR UR8, R0 ;  /* 0x00000000000872ca */ /* 0x000fe200000e0000 */
[----:B------:R-:W-:Y:S01]  /*5960*/  ULOP3.LUT UR42, UR42, 0x10000, URZ, 0xfc, !UPT ;  /* 0x000100002a2a7892 */ /* 0x000fe2000f8efc3f */
[----:B------:R-:W-:Y:S01]  /*5970*/  WARPGROUP.ARRIVE ;  /* 0x00000000000079c5 */ /* 0x000fe20000000000 */
[----:B------:R-:W-:Y:S01]  /*5980*/  USHF.R.U32.HI UR41, URZ, 0x4, UR41 ;  /* 0x000000043f297899 */ /* 0x000fe20008011629 */
[----:B------:R-:W3:Y:S01]  /*5990*/  SHFL.BFLY PT, R0, R7, 0x2, 0x1f ;  /* 0x0c401f0007007f89 */ /* 0x000ee200000e0000 */
[----:B------:R-:W-:Y:S01]  /*59a0*/  UMOV UR9, 0x40000040 ;  /* 0x4000004000097882 */ /* 0x000fe20000000000 */
[----:B------:R-:W-:Y:S01]  /*59b0*/  UMOV UR11, 0x80000020 ;  /* 0x80000020000b7882 */ /* 0x000fe20000000000 */
[----:B------:R-:W-:Y:S01]  /*59c0*/  ULOP3.LUT UR41, UR41, 0x3fff, URZ, 0xc0, !UPT ;  /* 0x00003fff29297892 */ /* 0x000fe2000f8ec03f */
[----:B--2---:R-:W0:Y:S01]  /*59d0*/  SHFL.BFLY PT, R3, R12, 0x2, 0x1f ;  /* 0x0c401f000c037f89 */ /* 0x004e2200000e0000 */
[----:B------:R-:W-:Y:S01]  /*59e0*/  MOV R53, RZ ;  /* 0x000000ff00357202 */ /* 0x000fe20000000f00 */
[----:B------:R-:W-:Y:S01]  /*59f0*/  IMAD.MOV.U32 R16, RZ, RZ, RZ ;  /* 0x000000ffff107224 */ /* 0x000fe200078e00ff */
[----:B------:R-:W-:Y:S01]  /*5a00*/  ULOP3.LUT UR7, UR41, 0x2000000, URZ, 0xfc, !UPT ;  /* 0x0200000029077892 */ /* 0x000fe2000f8efc3f */
[----:B-1----:R-:W-:-:S02]  /*5a10*/  IMAD.U32 R8, RZ, RZ, UR5 ;  /* 0x00000005ff087e24 */ /* 0x002fc4000f8e00ff */
[----:B------:R-:W-:Y:S01]  /*5a20*/  IMAD.U32 R9, RZ, RZ, UR5 ;  /* 0x00000005ff097e24 */ /* 0x000fe2000f8e00ff */
[----:B------:R-:W-:Y:S01]  /*5a30*/  UIMAD UR7, UR8, 0x600, UR7 ;  /* 0x00000600080778a4 */ /* 0x000fe2000f8e0207 */
[----:B------:R-:W-:Y:S02]  /*5a40*/  IMAD.MOV.U32 R23, RZ, RZ, -0x800000 ;  /* 0xff800000ff177424 */ /* 0x000fe400078e00ff */
[----:B------:R-:W-:-:S04]  /*5a50*/  UMOV UR8, UR42 ;  /* 0x0000002a00087c82 */ /* 0x000fc80008000000 */
[----:B------:R-:W-:Y:S02]  /*5a60*/  UMOV UR10, UR7 ;  /* 0x00000007000a7c82 */ /* 0x000fe40008000000 */
[----:B------:R-:W-:Y:S01]  /*5a70*/  HGMMA.64x96x16.F32.BF16 R88, gdesc[UR8].tnspB, R88, gsb0 ;  /* 0x41600000085879f0 */ /* 0x000fe20008001858 */
[----:B------:R-:W-:Y:S02]  /*5a80*/  UIADD3 UR8, UR42, 0x2, URZ ;  /* 0x000000022a087890 */ /* 0x000fe4000fffe03f */
[----:B------:R-:W-:Y:S01]  /*5a90*/  UIADD3 UR10, UR7, 0x40, URZ ;  /* 0x00000040070a7890 */ /* 0x000fe2000fffe03f */
[----:B---3--:R-:W-:Y:S01]  /*5aa0*/  FADD.FTZ R0, R0, R7 ;  /* 0x0000000700007221 */ /* 0x008fe20000010000 */
[----:B------:R-:W-:Y:S01]  /*5ab0*/  UMOV UR9, 0x40000040 ;  /* 0x4000004000097882 */ /* 0x000fe20000000000 */
[----:B------:R-:W-:Y:S01]  /*5ac0*/  UMOV UR11, 0x80000020 ;  /* 0x80000020000b7882 */ /* 0x000fe20000000000 */
[----:B0-----:R-:W-:Y:S02]  /*5ad0*/  FADD.FTZ R2, R3, R12 ;  /* 0x0000000c03027221 */ /* 0x001fe40000010000 */
[----:B------:R-:W0:Y:S04]  /*5ae0*/  SHFL.BFLY PT, R3, R0, 0x1, 0x1f ;  /* 0x0c201f0000037f89 */ /* 0x000e2800000e0000 */
[----:B------:R-:W1:Y:S01]  /*5af0*/  SHFL.BFLY PT, R5, R2, 0x1, 0x1f ;  /* 0x0c201f0002057f89 */ /* 0x000e6200000e0000 */
[----:B0-----:R-:W-:Y:S01]  /*5b00*/  FADD.FTZ R6, R0, R3 ;  /* 0x0000000300067221 */ /* 0x001fe20000010000 */
[----:B------:R-:W-:-:S02]  /*5b10*/  IMAD.MOV.U32 R0, RZ, RZ, -0x800000 ;  /* 0xff800000ff007424 */ /* 0x000fc400078e00ff */
[----:B-1----:R-:W-:Y:S02]  /*5b20*/  FADD.FTZ R7, R2, R5 ;  /* 0x0000000502077221 */ /* 0x002fe40000010000 */
[----:B------:R-:W-:-:S03]  /*5b30*/  FSETP.NE.FTZ.AND P1, PT, R6, RZ, PT ;  /* 0x000000ff0600720b */ /* 0x000fc60003f35000 */
[----:B------:R-:W-:-:S10]  /*5b40*/  FSETP.NE.FTZ.AND P2, PT, R7, RZ, PT ;  /* 0x000000ff0700720b */ /* 0x000fd40003f55000 */
[----:B------:R-:W0:Y:S01]  /*5b50*/  @P1 MUFU.LG2 R3, R6 ;  /* 0x0000000600031308 */ /* 0x000e220000000c00 */
[----:B------:R-:W-:Y:S02]  /*5b60*/  @P1 FMUL.FTZ R2, R8, 0.69314718246459960938 ;  /* 0x3f31721808021820 */ /* 0x000fe40000410000 */
[----:B------:R-:W-:-:S05]  /*5b70*/  @P2 FMUL.FTZ R8, R9, 0.69314718246459960938 ;  /* 0x3f31721809082820 */ /* 0x000fca0000410000 */
[----:B------:R-:W1:Y:S08]  /*5b80*/  @P2 MUFU.LG2 R5, R7 ;  /* 0x0000000700052308 */ /* 0x000e700000000c00 */
[----:B------:R2:W3:Y:S01]  /*5b90*/  @P1 MUFU.RCP R53, R6 ;  /* 0x0000000600351308 */ /* 0x0004e20000001000 */
[----:B0-----:R-:W-:-:S04]  /*5ba0*/  @P1 FMUL.FTZ R3, R3, 0.69314718246459960938 ;  /* 0x3f31721803031820 */ /* 0x001fc80000410000 */
[----:B------:R-:W-:-:S03]  /*5bb0*/  @P1 FFMA.FTZ R23, R2, R19, R3 ;  /* 0x0000001302171223 */ /* 0x000fc60000010003 */
[----:B------:R2:W0:Y:S01]  /*5bc0*/  @P2 MUFU.RCP R16, R7 ;  /* 0x0000000700102308 */ /* 0x0004220000001000 */
[----:B-1----:R-:W-:-:S04]  /*5bd0*/  @P2 FMUL.FTZ R5, R5, 0.69314718246459960938 ;  /* 0x3f31721805052820 */ /* 0x002fc80000410000 */
[----:B------:R-:W-:Y:S01]  /*5be0*/  @P2 FFMA.FTZ R0, R8, R4, R5 ;  /* 0x0000000408002223 */ /* 0x000fe20000010005 */
        /* <DEDUP_REMOVED lines=46> */
[----:B0-23--:R-:W-:Y:S05]  /*5ed0*/  @!P0 BRA `(.L_x_34) ;  /* 0x0000000000048947 */ /* 0x00dfea0003800000 */
[----:B------:R-:W-:Y:S01]  /*5ee0*/  BPT.TRAP 0x1 ;  /* 0x000000040000795c */ /* 0x000fe20000300000 */
.L_x_34:
[----:B------:R-:W-:Y:S01]  /*5ef0*/  UIADD3 UR6, UR6, 0x2d860, URZ ;  /* 0x0002d86006067890 */ /* 0x000fe2000fffe03f */
[-C--:B------:R-:W-:Y:S01]  /*5f00*/  FMUL.FTZ R38, R88, R53.reuse ;  /* 0x0000003558267220 */ /* 0x080fe20000410000 */
[-C--:B------:R-:W-:Y:S01]  /*5f10*/  FMUL.FTZ R39, R89, R53.reuse ;  /* 0x0000003559277220 */ /* 0x080fe20000410000 */
[-C--:B------:R-:W-:Y:S01]  /*5f20*/  FMUL.FTZ R36, R92, R53.reuse ;  /* 0x000000355c247220 */ /* 0x080fe20000410000 */
[----:B------:R-:W-:Y:S01]  /*5f30*/  UPRMT UR6, UR4, 0x654, UR6 ;  /* 0x0000065404067896 */ /* 0x000fe20008000006 */
        /* <DEDUP_REMOVED lines=8> */
[----:B------:R-:W-:Y:S01]  /*5fc0*/  SYNCS.ARRIVE.TRANS64.RED.A1T0 RZ, [UR6], RZ ;  /* 0x000000ffffff79a7 */ /* 0x000fe20008100406 */
        /* <DEDUP_REMOVED lines=13> */
[----:B------:R-:W-:Y:S01]  /*60a0*/  PLOP3.LUT P0, PT, PT, PT, PT, 0x8, 0x0 ;  /* 0x000000000000781c */ /* 0x000fe20003f0e170 */
        /* <DEDUP_REMOVED lines=23> */
[----:B------:R-:W-:-:S07]  /*6220*/  FMUL.FTZ R135, R135, R16 ;  /* 0x0000001087877220 */ /* 0x000fce0000410000 */
.L_x_10:
[----:B------:R-:W-:Y:S05]  /*6230*/  @P0 BRA `(.L_x_35) ;  /* 0x0000001000880947 */ /* 0x000fea0003800000 */
[----:B------:R-:W-:Y:S01]  /*6240*/  IADD3 R58, R22, -0x80, RZ ;  /* 0xffffff80163a7810 */ /* 0x000fe20007ffe0ff */
[----:B------:R-:W0:Y:S01]  /*6250*/  S2R R60, SR_CTAID.X ;  /* 0x00000000003c7919 */ /* 0x000e220000002500 */
[----:B------:R-:W1:Y:S01]  /*6260*/  LDC R22, c[0x0][0xbe8] ;  /* 0x0002fa00ff167b82 */ /* 0x000e620000000800 */
[----:B------:R-:W-:Y:S01]  /*6270*/  USHF.R.S32.HI UR7, URZ, 0x1f, UR39 ;  /* 0x0000001f3f077899 */ /* 0x000fe20008011427 */
[----:B------:R-:W-:Y:S01]  /*6280*/  SHF.R.S32.HI R55, RZ, 0x1f, R58 ;  /* 0x0000001fff377819 */ /* 0x000fe2000001143a */
[----:B------:R-:W-:Y:S01]  /*6290*/  ULDC.64 UR8, c[0x0][0xbd0] ;  /* 0x0002f40000087ab9 */ /* 0x000fe20000000a00 */
[----:B------:R-:W-:Y:S01]  /*62a0*/  BSSY B0, `(.L_x_36) ;  /* 0x00000cf000007945 */ /* 0x000fe20003800000 */
[----:B------:R-:W-:Y:S01]  /*62b0*/  UIMAD UR6, UR7, UR8, URZ ;  /* 0x00000008070672a4 */ /* 0x000fe2000f8e023f */
[CC--:B------:R-:W-:Y:S01]  /*62c0*/  LEA.HI R16, R55.reuse, R58.reuse, RZ, 0x7 ;  /* 0x0000003a37107211 */ /* 0x0c0fe200078f38ff */
[----:B------:R-:W-:Y:S01]  /*62d0*/  UIMAD.WIDE.U32 UR4, UR39, UR8, URZ ;  /* 0x00000008270472a5 */ /* 0x000fe2000f8e003f */
[----:B------:R-:W-:Y:S01]  /*62e0*/  LEA.HI R55, R55, R58, RZ, 0x2 ;  /* 0x0000003a37377211 */ /* 0x000fe200078f10ff */
[----:B------:R-:W2:Y:S01]  /*62f0*/  S2UR UR12, SR_CTAID.Z ;  /* 0x00000000000c79c3 */ /* 0x000ea20000002700 */
[----:B------:R-:W-:Y:S01]  /*6300*/  LOP3.LUT R17, R16, 0xffffff80, RZ, 0xc0, !PT ;  /* 0xffffff8010117812 */ /* 0x000fe200078ec0ff */
[----:B------:R-:W-:Y:S01]  /*6310*/  UIMAD UR6, UR39, UR9, UR6 ;  /* 0x00000009270672a4 */ /* 0x000fe2000f8e0206 */
[----:B------:R-:W-:-:S02]  /*6320*/  SHF.R.S32.HI R57, RZ, 0x7, R16 ;  /* 0x00000007ff397819 */ /* 0x000fc40000011410 */
[----:B------:R-:W-:Y:S01]  /*6330*/  LOP3.LUT R55, R55, 0xfffffffc, RZ, 0xc0, !PT ;  /* 0xfffffffc37377812 */ /* 0x000fe200078ec0ff */
[C---:B------:R-:W-:Y:S01]  /*6340*/  IMAD.IADD R18, R58.reuse, 0x1, -R17 ;  /* 0x000000013a127824 */ /* 0x040fe200078e0a11 */
[----:B------:R-:W-:Y:S01]  /*6350*/  UIADD3 UR6, UR5, UR6, URZ ;  /* 0x0000000605067290 */ /* 0x000fe2000fffe03f */
[----:B------:R-:W-:Y:S01]  /*6360*/  IMAD.HI R16, R57, 0x55555556, RZ ;  /* 0x5555555639107827 */ /* 0x000fe200078e02ff */
[----:B------:R-:W3:Y:S01]  /*6370*/  LDC.64 R64, c[0x0][0xbd8] ;  /* 0x0002f600ff407b82 */ /* 0x000ee20000000a00 */
[----:B------:R-:W-:Y:S01]  /*6380*/  ULDC.64 UR8, c[0x0][0xb38] ;  /* 0x0002ce0000087ab9 */ /* 0x000fe20000000a00 */
[----:B------:R-:W-:Y:S01]  /*6390*/  SHF.R.S32.HI R59, RZ, 0x1f, R18 ;  /* 0x0000001fff3b7819 */ /* 0x000fe20000011412 */
[----:B------:R-:W-:Y:S01]  /*63a0*/  IMAD.IADD R55, R58, 0x1, -R55 ;  /* 0x000000013a377824 */ /* 0x000fe200078e0a37 */
[----:B------:R-:W-:Y:S01]  /*63b0*/  LEA.HI R16, R16, R16, RZ, 0x1 ;  /* 0x0000001010107211 */ /* 0x000fe200078f08ff */
[----:B------:R-:W-:Y:S01]  /*63c0*/  UIMAD UR7, UR7, UR8, URZ ;  /* 0x00000008070772a4 */ /* 0x000fe2000f8e023f */
[----:B------:R-:W-:-:S02]  /*63d0*/  LEA.HI R19, R59, R18, RZ, 0x2 ;  /* 0x000000123b137211 */ /* 0x000fc400078f10ff */
[----:B------:R-:W-:Y:S01]  /*63e0*/  BAR.SYNC.DEFER_BLOCKING 0x1, 0x180 ;  /* 0x0046000000007b1d */ /* 0x000fe20000010000 */
[----:B-1----:R-:W-:Y:S02]  /*63f0*/  ISETP.NE.AND P0, PT, R22, 0x1, PT ;  /* 0x000000011600780c */ /* 0x002fe40003f05270 */
[--C-:B------:R-:W-:Y:S02]  /*6400*/  SHF.R.S32.HI R17, RZ, 0x2, R19.reuse ;  /* 0x00000002ff117819 */ /* 0x100fe40000011413 */
[----:B------:R-:W-:-:S03]  /*6410*/  SHF.R.S32.HI R54, RZ, 0x1f, R19 ;  /* 0x0000001fff367819 */ /* 0x000fc60000011413 */
[----:B------:R-:W1:Y:S01]  /*6420*/  S2UR UR11, SR_CTAID.Y ;  /* 0x00000000000b79c3 */ /* 0x000e620000002600 */
[----:B------:R-:W-:Y:S01]  /*6430*/  LOP3.LUT R19, R19, 0x7ffffffc, RZ, 0xc0, !PT ;  /* 0x7ffffffc13137812 */ /* 0x000fe200078ec0ff */
[----:B--2---:R-:W-:Y:S01]  /*6440*/  USHF.R.S32.HI UR10, URZ, 0x1f, UR12 ;  /* 0x0000001f3f0a7899 */ /* 0x004fe2000801140c */
[----:B------:R-:W-:-:S03]  /*6450*/  LEA.HI R54, R54, R17, RZ, 0x3 ;  /* 0x0000001136367211 */ /* 0x000fc600078f18ff */
[----:B------:R-:W-:Y:S01]  /*6460*/  IMAD.IADD R19, R18, 0x1, -R19 ;  /* 0x0000000112137824 */ /* 0x000fe200078e0a13 */
[----:B------:R-:W-:Y:S01]  /*6470*/  LOP3.LUT R56, R54, 0xfffffff8, RZ, 0xc0, !PT ;  /* 0xfffffff836387812 */ /* 0x000fe200078ec0ff */
[----:B------:R-:W-:Y:S01]  /*6480*/  IMAD R54, R16, -0x3, R57 ;  /* 0xfffffffd10367824 */ /* 0x000fe200078e0239 */
[----:B------:R-:W-:Y:S01]  /*6490*/  LEA.HI R16, R59, R18, RZ, 0x5 ;  /* 0x000000123b107211 */ /* 0x000fe200078f28ff */
[----:B------:R-:W2:Y:S01]  /*64a0*/  @P0 LDC R58, c[0x0][0xbec] ;  /* 0x0002fb00ff3a0b82 */ /* 0x000ea20000000800 */
[----:B------:R-:W-:Y:S02]  /*64b0*/  IMAD.SHL.U32 R19, R19, 0x2, RZ ;  /* 0x0000000213137824 */ /* 0x000fe400078e00ff */
[----:B------:R-:W-:Y:S01]  /*64c0*/  IMAD.IADD R17, R17, 0x1, -R56 ;  /* 0x0000000111117824 */ /* 0x000fe200078e0a38 */
[----:B------:R-:W-:Y:S02]  /*64d0*/  LEA.HI R56, R55, R55, RZ, 0x1 ;  /* 0x0000003737387211 */ /* 0x000fe400078f08ff */
[----:B------:R-:W-:-:S02]  /*64e0*/  SHF.R.S32.HI R16, RZ, 0x5, R16 ;  /* 0x00000005ff107819 */ /* 0x000fc40000011410 */
[----:B------:R-:W-:Y:S01]  /*64f0*/  LOP3.LUT R56, R56, 0x1ffffffe, RZ, 0xc0, !PT ;  /* 0x1ffffffe38387812 */ /* 0x000fe200078ec0ff */
[----:B------:R-:W1:Y:S04]  /*6500*/  LDC R69, c[0x0][0xc50] ;  /* 0x00031400ff457b82 */ /* 0x000e680000000800 */
[----:B------:R-:W-:Y:S02]  /*6510*/  IMAD.IADD R57, R55, 0x1, -R56 ;  /* 0x0000000137397824 */ /* 0x000fe400078e0a38 */
[----:B------:R-:W-:Y:S01]  /*6520*/  IMAD R55, R16, 0x10, R17 ;  /* 0x0000001010377824 */ /* 0x000fe200078e0211 */
[----:B------:R-:W-:Y:S01]  /*6530*/  MOV R16, UR4 ;  /* 0x0000000400107c02 */ /* 0x000fe20008000f00 */
[----:B------:R-:W4:Y:S01]  /*6540*/  LDC.64 R66, c[0x0][0xb40] ;  /* 0x0002d000ff427b82 */ /* 0x000f220000000a00 */
[----:B------:R-:W-:Y:S01]  /*6550*/  IMAD.U32 R17, RZ, RZ, UR5 ;  /* 0x00000005ff117e24 */ /* 0x000fe2000f8e00ff */
[----:B------:R-:W-:Y:S01]  /*6560*/  UIMAD.WIDE.U32 UR4, UR39, UR8, URZ ;  /* 0x00000008270472a5 */ /* 0x000fe2000f8e003f */
[----:B------:R-:W-:-:S02]  /*6570*/  IMAD R56, R54, 0x40, R55 ;  /* 0x0000004036387824 */ /* 0x000fc400078e0237 */
[----:B------:R-:W-:Y:S01]  /*6580*/  IMAD.U32 R17, RZ, RZ, UR6 ;  /* 0x00000006ff117e24 */ /* 0x000fe2000f8e00ff */
[----:B------:R-:W-:Y:S01]  /*6590*/  UIMAD UR6, UR39, UR9, UR7 ;  /* 0x00000009270672a4 */ /* 0x000fe2000f8e0207 */
[----:B------:R-:W-:Y:S01]  /*65a0*/  IMAD R57, R57, 0x8, R56 ;  /* 0x0000000839397824 */ /* 0x000fe200078e0238 */
[----:B------:R-:W5:Y:S01]  /*65b0*/  @P0 LDC R63, c[0x0][0xbf0] ;  /* 0x0002fc00ff3f0b82 */ /* 0x000f620000000800 */
[----:B---3--:R-:W-:Y:S01]  /*65c0*/  IMAD R54, R64, UR10, RZ ;  /* 0x0000000a40367c24 */ /* 0x008fe2000f8e02ff */
[----:B------:R-:W-:Y:S01]  /*65d0*/  UIADD3 UR6, UR5, UR6, URZ ;  /* 0x0000000605067290 */ /* 0x000fe2000fffe03f */
[----:B0-----:R-:W-:Y:S01]  /*65e0*/  IMAD R57, R60, 0xc0, R57 ;  /* 0x000000c03c397824 */ /* 0x001fe200078e0239 */
[----:B------:R-:W-:Y:S01]  /*65f0*/  MOV R55, UR5 ;  /* 0x0000000500377c02 */ /* 0x000fe20008000f00 */
[----:B------:R-:W-:Y:S01]  /*6600*/  IMAD.WIDE.U32 R16, R64, UR12, R16 ;  /* 0x0000000c40107c25 */ /* 0x000fe2000f8e0010 */
[----:B------:R-:W-:Y:S02]  /*6610*/  ULDC.64 UR8, c[0x0][0xb28] ;  /* 0x0002ca0000087ab9 */ /* 0x000fe40000000a00 */
[----:B------:R-:W0:Y:S01]  /*6620*/  @P0 LDC R68, c[0x0][0xbec] ;  /* 0x0002fb00ff440b82 */ /* 0x000e220000000800 */
[----:B------:R-:W-:-:S02]  /*6630*/  IMAD R64, RZ, RZ, -UR39 ;  /* 0x80000027ff407e24 */ /* 0x000fc4000f8e02ff */
[----:B--2---:R-:W-:-:S04]  /*6640*/  @P0 IMAD.HI.U32 R58, R57, R58, RZ ;  /* 0x0000003a393a0227 */ /* 0x004fc800078e00ff */
[----:B------:R-:W-:Y:S01]  /*6650*/  IMAD R61, R65, UR12, R54 ;  /* 0x0000000c413d7c24 */ /* 0x000fe2000f8e0236 */
[----:B------:R-:W2:Y:S01]  /*6660*/  @P0 LDC R71, c[0x0][0xbf0] ;  /* 0x0002fc00ff470b82 */ /* 0x000ea20000000800 */
[----:B------:R-:W-:Y:S01]  /*6670*/  IMAD.U32 R54, RZ, RZ, UR4 ;  /* 0x00000004ff367e24 */ /* 0x000fe2000f8e00ff */
[----:B------:R-:W-:Y:S01]  /*6680*/  ULDC.64 UR4, c[0x0][0xbe0] ;  /* 0x0002f80000047ab9 */ /* 0x000fe20000000a00 */
[----:B------:R-:W-:Y:S01]  /*6690*/  IMAD.U32 R55, RZ, RZ, UR6 ;  /* 0x00000006ff377e24 */ /* 0x000fe2000f8e00ff */
[----:B------:R-:W-:Y:S01]  /*66a0*/  ULDC.64 UR6, c[0x0][0xb48] ;  /* 0x0002d20000067ab9 */ /* 0x000fe20000000a00 */
[C---:B----4-:R-:W-:Y:S02]  /*66b0*/  IMAD R62, R66.reuse, UR10, RZ ;  /* 0x0000000a423e7c24 */ /* 0x050fe4000f8e02ff */
[----:B-1----:R-:W-:Y:S02]  /*66c0*/  IMAD R69, R69, R64, UR11 ;  /* 0x0000000b45457e24 */ /* 0x002fe4000f8e0240 */
[----:B------:R-:W-:Y:S01]  /*66d0*/  IMAD.MOV.U32 R59, RZ, RZ, R57 ;  /* 0x000000ffff3b7224 */ /* 0x000fe200078e0039 */
[----:B-----5:R-:W-:Y:S01]  /*66e0*/  @P0 SHF.R.U32.HI R59, RZ, R63, R58 ;  /* 0x0000003fff3b0219 */ /* 0x020fe2000001163a */
[----:B------:R-:W-:Y:S01]  /*66f0*/  IMAD R63, R67, UR12, R62 ;  /* 0x0000000c433f7c24 */ /* 0x000fe2000f8e023e */
[----:B------:R-:W-:Y:S01]  /*6700*/  SHF.R.S32.HI R62, RZ, 0x1f, R69 ;  /* 0x0000001fff3e7819 */ /* 0x000fe20000011445 */
[----:B------:R-:W-:-:S04]  /*6710*/  IMAD.WIDE.U32 R54, R66, UR12, R54 ;  /* 0x0000000c42367c25 */ /* 0x000fc8000f8e0036 */
[----:B------:R-:W-:Y:S01]  /*6720*/  IMAD.IADD R17, R17, 0x1, R61 ;  /* 0x0000000111117824 */ /* 0x000fe200078e023d */
[----:B------:R-:W-:Y:S01]  /*6730*/  IADD3 R55, R55, R63, RZ ;  /* 0x0000003f37377210 */ /* 0x000fe20007ffe0ff */
[----:B0-----:R-:W-:-:S04]  /*6740*/  @P0 IMAD.HI.U32 R68, R57, R68, RZ ;  /* 0x0000004439440227 */ /* 0x001fc800078e00ff */
[----:B------:R-:W-:Y:S01]  /*6750*/  IMAD.MOV.U32 R61, RZ, RZ, R57 ;  /* 0x000000ffff3d7224 */ /* 0x000fe200078e0039 */
[----:B--2---:R-:W-:Y:S01]  /*6760*/  @P0 SHF.R.U32.HI R61, RZ, R71, R68 ;  /* 0x00000047ff3d0219 */ /* 0x004fe20000011644 */
[C---:B------:R-:W-:Y:S02]  /*6770*/  IMAD R58, R62.reuse, UR4, RZ ;  /* 0x000000043e3a7c24 */ /* 0x040fe4000f8e02ff */
[----:B------:R-:W-:Y:S02]  /*6780*/  IMAD R63, R62, UR6, RZ ;  /* 0x000000063e3f7c24 */ /* 0x000fe4000f8e02ff */
[----:B------:R-:W-:-:S04]  /*6790*/  IMAD.WIDE.U32 R16, R69, UR4, R16 ;  /* 0x0000000445107c25 */ /* 0x000fc8000f8e0010 */
[----:B------:R-:W-:Y:S01]  /*67a0*/  IMAD R62, R69, UR5, R58 ;  /* 0x00000005453e7c24 */ /* 0x000fe2000f8e023a */
[----:B------:R-:W-:Y:S01]  /*67b0*/  IADD3 R16, P0, R59, R16, RZ ;  /* 0x000000103b107210 */ /* 0x000fe20007f1e0ff */
[C---:B------:R-:W-:Y:S01]  /*67c0*/  IMAD R65, R69.reuse, UR7, R63 ;  /* 0x0000000745417c24 */ /* 0x040fe2000f8e023f */
[--C-:B------:R-:W-:Y:S01]  /*67d0*/  SHF.R.S32.HI R63, RZ, 0x1f, R59.reuse ;  /* 0x0000001fff3f7819 */ /* 0x100fe2000001143b */
[----:B------:R-:W-:Y:S01]  /*67e0*/  IMAD.MOV R59, RZ, RZ, -R59 ;  /* 0x000000ffff3b7224 */ /* 0x000fe200078e0a3b */
[----:B------:R-:W-:Y:S01]  /*67f0*/  SHF.R.S32.HI R58, RZ, 0x1f, R61 ;  /* 0x0000001fff3a7819 */ /* 0x000fe2000001143d */
[----:B------:R-:W-:Y:S01]  /*6800*/  ULDC.64 UR4, c[0x0][0xb30] ;  /* 0x0002cc0000047ab9 */ /* 0x000fe20000000a00 */
[----:B------:R-:W-:Y:S01]  /*6810*/  IMAD.WIDE.U32 R54, R69, UR6, R54 ;  /* 0x0000000645367c25 */ /* 0x000fe2000f8e0036 */
[----:B------:R-:W-:Y:S01]  /*6820*/  IADD3.X R17, R63, R17, R62, P0, !PT ;  /* 0x000000113f117210 */ /* 0x000fe200007fe43e */
[----:B------:R-:W-:Y:S02]  /*6830*/  ULDC.64 UR6, c[0x0][0xbc8] ;  /* 0x0002f20000067ab9 */ /* 0x000fe40000000a00 */
[----:B------:R-:W-:-:S02]  /*6840*/  IMAD.MOV R64, RZ, RZ, -R61 ;  /* 0x000000ffff407224 */ /* 0x000fc400078e0a3d */
[----:B------:R-:W-:Y:S02]  /*6850*/  IMAD R58, R58, UR4, RZ ;  /* 0x000000043a3a7c24 */ /* 0x000fe4000f8e02ff */
[C---:B------:R-:W-:Y:S02]  /*6860*/  IMAD R59, R22.reuse, R59, R57 ;  /* 0x0000003b163b7224 */ /* 0x040fe400078e0239 */
[----:B------:R-:W-:Y:S02]  /*6870*/  IMAD.IADD R55, R55, 0x1, R65 ;  /* 0x0000000137377824 */ /* 0x000fe400078e0241 */
[----:B------:R-:W-:Y:S02]  /*6880*/  IMAD R57, R22, R64, R57 ;  /* 0x0000004016397224 */ /* 0x000fe400078e0239 */
[C---:B------:R-:W-:Y:S01]  /*6890*/  IMAD R63, R61.reuse, UR5, R58 ;  /* 0x000000053d3f7c24 */ /* 0x040fe2000f8e023a */
[----:B------:R-:W-:Y:S01]  /*68a0*/  SHF.R.S32.HI R58, RZ, 0x1f, R59 ;  /* 0x0000001fff3a7819 */ /* 0x000fe2000001143b */
[----:B------:R-:W-:Y:S01]  /*68b0*/  IMAD.WIDE.U32 R54, R61, UR4, R54 ;  /* 0x000000043d367c25 */ /* 0x000fe2000f8e0036 */
[----:B------:R-:W-:Y:S01]  /*68c0*/  SHF.R.S32.HI R61, RZ, 0x1f, R57 ;  /* 0x0000001fff3d7819 */ /* 0x000fe20000011439 */
[----:B------:R-:W0:Y:S01]  /*68d0*/  S2UR UR5, SR_CgaCtaId ;  /* 0x00000000000579c3 */ /* 0x000e220000008800 */
[----:B------:R-:W-:Y:S01]  /*68e0*/  UMOV UR4, 0x400 ;  /* 0x0000040000047882 */ /* 0x000fe20000000000 */
[----:B------:R-:W-:-:S02]  /*68f0*/  IMAD R58, R58, UR6, RZ ;  /* 0x000000063a3a7c24 */ /* 0x000fc4000f8e02ff */
[----:B------:R-:W-:Y:S02]  /*6900*/  IMAD.IADD R55, R55, 0x1, R63 ;  /* 0x0000000137377824 */ /* 0x000fe400078e023f */
[----:B------:R-:W-:Y:S02]  /*6910*/  IMAD R62, R61, UR8, RZ ;  /* 0x000000083d3e7c24 */ /* 0x000fe4000f8e02ff */
[C---:B------:R-:W-:Y:S02]  /*6920*/  IMAD R61, R59.reuse, UR7, R58 ;  /* 0x000000073b3d7c24 */ /* 0x040fe4000f8e023a */
[----:B------:R-:W-:Y:S01]  /*6930*/  IMAD.WIDE.U32 R16, R59, UR6, R16 ;  /* 0x000000063b107c25 */ /* 0x000fe2000f8e0010 */
[----:B------:R-:W-:-:S03]  /*6940*/  ULDC.64 UR6, c[0x0][0xba8] ;  /* 0x0002ea0000067ab9 */ /* 0x000fc60000000a00 */
[C---:B------:R-:W-:Y:S01]  /*6950*/  IMAD R59, R57.reuse, UR9, R62 ;  /* 0x00000009393b7c24 */ /* 0x040fe2000f8e023e */
[----:B------:R-:W-:Y:S01]  /*6960*/  LEA R64, P0, R16, UR6, 0x2 ;  /* 0x0000000610407c11 */ /* 0x000fe2000f8010ff */
[----:B------:R-:W-:Y:S01]  /*6970*/  IMAD.WIDE.U32 R54, R57, UR8, R54 ;  /* 0x0000000839367c25 */ /* 0x000fe2000f8e0036 */
[----:B------:R-:W-:Y:S01]  /*6980*/  ULDC.64 UR8, c[0x0][0xb00] ;  /* 0x0002c00000087ab9 */ /* 0x000fe20000000a00 */
[----:B------:R-:W-:Y:S02]  /*6990*/  ULDC UR6, c[0x0][0xa88] ;  /* 0x0002a20000067ab9 */ /* 0x000fe40000000800 */
[----:B------:R-:W-:Y:S01]  /*69a0*/  IMAD.IADD R57, R17, 0x1, R61 ;  /* 0x0000000111397824 */ /* 0x000fe200078e023d */
[----:B------:R-:W-:Y:S01]  /*69b0*/  IADD3 R17, R55, R59, RZ ;  /* 0x0000003b37117210 */ /* 0x000fe20007ffe0ff */
[----:B------:R-:W-:Y:S01]  /*69c0*/  IMAD R58, R60, 0xc0, R56 ;  /* 0x000000c03c3a7824 */ /* 0x000fe200078e0238 */
[----:B------:R-:W-:Y:S01]  /*69d0*/  LEA R66, P1, R54, UR8, 0x2 ;  /* 0x0000000836427c11 */ /* 0x000fe2000f8210ff */
[----:B------:R-:W-:Y:S01]  /*69e0*/  SHFL.IDX PT, R56, R64, 0x1, 0x1c1f ;  /* 0x003c1f0040387f89 */ /* 0x000fe200000e0000 */
[----:B------:R-:W-:Y:S01]  /*69f0*/  LEA.HI.X R59, R16, UR7, R57, 0x2, P0 ;  /* 0x00000007103b7c11 */ /* 0x000fe200080f1439 */
[----:B0-----:R-:W-:Y:S01]  /*6a00*/  ULEA UR4, UR5, UR4, 0x18 ;  /* 0x0000000405047291 */ /* 0x001fe2000f8ec03f */
[----:B------:R-:W-:Y:S01]  /*6a10*/  LEA.HI.X R67, R54, UR9, R17, 0x2, P1 ;  /* 0x0000000936437c11 */ /* 0x000fe200088f1411 */
[----:B------:R-:W-:Y:S01]  /*6a20*/  IMAD R63, R22, UR6, RZ ;  /* 0x00000006163f7c24 */ /* 0x000fe2000f8e02ff */
[----:B------:R-:W-:Y:S01]  /*6a30*/  SHFL.IDX PT, R54, R64, RZ, 0x1c1f ;  /* 0x001c1fff40367589 */ /* 0x000fe200000e0000 */
[----:B------:R-:W-:Y:S01]  /*6a40*/  LOP3.LUT P0, RZ, R18, 0x3, RZ, 0xc0, !PT ;  /* 0x0000000312ff7812 */ /* 0x000fe2000780c0ff */
[C---:B------:R-:W-:Y:S01]  /*6a50*/  VIADD R62, R58.reuse, 0x8 ;  /* 0x000000083a3e7836 */ /* 0x040fe20000000000 */
[----:B------:R-:W-:Y:S01]  /*6a60*/  UIADD3 UR4, UR4, 0x2d820, URZ ;  /* 0x0002d82004047890 */ /* 0x000fe2000fffe03f */
[----:B------:R-:W0:Y:S01]  /*6a70*/  SHFL.IDX PT, R55, R59, RZ, 0x1c1f ;  /* 0x001c1fff3b377589 */ /* 0x000e2200000e0000 */
[----:B------:R-:W-:-:S02]  /*6a80*/  ISETP.GE.OR P1, PT, R58, R63, P0 ;  /* 0x0000003f3a00720c */ /* 0x000fc40000726670 */
[-C--:B------:R-:W-:Y:S01]  /*6a90*/  ISETP.GE.OR P0, PT, R62, R63.reuse, P0 ;  /* 0x0000003f3e00720c */ /* 0x080fe20000706670 */
[----:B------:R-:W1:Y:S01]  /*6aa0*/  SHFL.IDX PT, R57, R59, 0x1, 0x1c1f ;  /* 0x003c1f003b397f89 */ /* 0x000e6200000e0000 */
[----:B------:R-:W-:Y:S01]  /*6ab0*/  UPRMT UR4, URZ, 0x654, UR4 ;  /* 0x000006543f047896 */ /* 0x000fe20008000004 */
[----:B------:R-:W-:Y:S02]  /*6ac0*/  ISETP.GE.AND P2, PT, R58, R63, PT ;  /* 0x0000003f3a00720c */ /* 0x000fe40003f46270 */
[----:B------:R2:W3:Y:S04]  /*6ad0*/  SHFL.IDX PT, R16, R66, RZ, 0x1c1f ;  /* 0x001c1fff42107589 */ /* 0x0004e800000e0000 */
[----:B------:R2:W4:Y:S02]  /*6ae0*/  SHFL.IDX PT, R17, R67, RZ, 0x1c1f ;  /* 0x001c1fff43117589 */ /* 0x00052400000e0000 */
[----:B------:R-:W-:Y:S02]  /*6af0*/  SYNCS.ARRIVE.TRANS64.RED.A1T0 RZ, [UR4], RZ ;  /* 0x000000ffffff79a7 */ /* 0x000fe40008100404 */
[----:B0-----:R2:W-:Y:S04]  /*6b00*/  @!P1 ST.E desc[UR36][R54.64], R23 ;  /* 0x0000001736009985 */ /* 0x0015e8000c101924 */
[----:B-1----:R2:W-:Y:S01]  /*6b10*/  @!P0 ST.E desc[UR36][R56.64], R0 ;  /* 0x0000000038008985 */ /* 0x0025e2000c101924 */
[----:B------:R-:W-:Y:S05]  /*6b20*/  @P2 BRA `(.L_x_37) ;  /* 0x0000000400182947 */ /* 0x000fea0003800000 */
[C---:B--2---:R-:W-:Y:S01]  /*6b30*/  VIADD R0, R19.reuse, 0x8 ;  /* 0x0000000813007836 */ /* 0x044fe20000000000 */
[----:B------:R-:W-:Y:S01]  /*6b40*/  ULDC UR4, c[0x0][0xac8] ;  /* 0x0002b20000047ab9 */ /* 0x000fe20000000800 */
[C---:B------:R-:W-:Y:S01]  /*6b50*/  VIADD R18, R19.reuse, 0x10 ;  /* 0x0000001013127836 */ /* 0x040fe20000000000 */
[C---:B------:R-:W-:Y:S01]  /*6b60*/  IADD3 R22, R19.reuse, 0x18, RZ ;  /* 0x0000001813167810 */ /* 0x040fe20007ffe0ff */
[C---:B------:R-:W-:Y:S01]  /*6b70*/  VIADD R23, R19.reuse, 0x20 ;  /* 0x0000002013177836 */ /* 0x040fe20000000000 */
[----:B------:R-:W-:Y:S01]  /*6b80*/  ISETP.GE.AND P1, PT, R0, UR4, PT ;  /* 0x0000000400007c0c */ /* 0x000fe2000bf26270 */
[C---:B------:R-:W-:Y:S01]  /*6b90*/  VIADD R64, R19.reuse, 0x38 ;  /* 0x0000003813407836 */ /* 0x040fe20000000000 */
[----:B------:R-:W-:Y:S01]  /*6ba0*/  ISETP.GE.AND P2, PT, R18, UR4, PT ;  /* 0x0000000412007c0c */ /* 0x000fe2000bf46270 */
[----:B------:R-:W-:Y:S01]  /*6bb0*/  VIADD R65, R19, 0x40 ;  /* 0x0000004013417836 */ /* 0x000fe20000000000 */
[----:B------:R-:W-:Y:S02]  /*6bc0*/  ISETP.GE.AND P3, PT, R22, UR4, PT ;  /* 0x0000000416007c0c */ /* 0x000fe4000bf66270 */
[----:B------:R-:W-:-:S02]  /*6bd0*/  ISETP.GE.AND P4, PT, R23, UR4, PT ;  /* 0x0000000417007c0c */ /* 0x000fc4000bf86270 */
[----:B------:R-:W-:-:S05]  /*6be0*/  ISETP.GE.AND P0, PT, R19, UR4, PT ;  /* 0x0000000413007c0c */ /* 0x000fca000bf06270 */
[----:B------:R-:W-:Y:S02]  /*6bf0*/  @!P1 LEA.HI R0, R0, R0, RZ, 0x1 ;  /* 0x0000000000009211 */ /* 0x000fe400078f08ff */
[----:B------:R-:W-:Y:S02]  /*6c00*/  @!P2 LEA.HI R18, R18, R18, RZ, 0x1 ;  /* 0x000000121212a211 */ /* 0x000fe400078f08ff */
[----:B------:R-:W-:Y:S02]  /*6c10*/  @!P3 LEA.HI R54, R22, R22, RZ, 0x1 ;  /* 0x000000161636b211 */ /* 0x000fe400078f08ff */
[----:B------:R-:W-:Y:S02]  /*6c20*/  @!P1 LOP3.LUT R55, R0, 0xfffffffe, RZ, 0xc0, !PT ;  /* 0xfffffffe00379812 */ /* 0x000fe400078ec0ff */
[----:B------:R-:W-:Y:S01]  /*6c30*/  @!P4 LEA.HI R0, R23, R23, RZ, 0x1 ;  /* 0x000000171700c211 */ /* 0x000fe200078f08ff */
[----:B---34-:R-:W-:Y:S01]  /*6c40*/  @!P0 IMAD.WIDE R22, R19, 0x4, R16 ;  /* 0x0000000413168825 */ /* 0x018fe200078e0210 */
[----:B------:R-:W-:-:S02]  /*6c50*/  @!P2 LOP3.LUT R57, R18, 0xfffffffe, RZ, 0xc0, !PT ;  /* 0xfffffffe1239a812 */ /* 0x000fc400078ec0ff */
[----:B------:R-:W-:Y:S01]  /*6c60*/  @!P3 LOP3.LUT R59, R54, 0xfffffffe, RZ, 0xc0, !PT ;  /* 0xfffffffe363bb812 */ /* 0x000fe200078ec0ff */
[--C-:B------:R-:W-:Y:S01]  /*6c70*/  @!P1 IMAD.WIDE R54, R55, 0x4, R16.reuse ;  /* 0x0000000437369825 */ /* 0x100fe200078e0210 */
[----:B------:R-:W-:Y:S01]  /*6c80*/  @!P4 LOP3.LUT R61, R0, 0xfffffffe, RZ, 0xc0, !PT ;  /* 0xfffffffe003dc812 */ /* 0x000fe200078ec0ff */
[----:B------:R0:W-:Y:S02]  /*6c90*/  @!P0 ST.E.64 desc[UR36][R22.64], R38 ;  /* 0x0000002616008985 */ /* 0x0001e4000c101b24 */
[----:B------:R-:W-:Y:S02]  /*6ca0*/  VIADD R0, R19, 0x28 ;  /* 0x0000002813007836 */ /* 0x000fe40000000000 */
[--C-:B------:R-:W-:Y:S01]  /*6cb0*/  @!P2 IMAD.WIDE R56, R57, 0x4, R16.reuse ;  /* 0x000000043938a825 */ /* 0x100fe200078e0210 */
[----:B------:R1:W-:Y:S02]  /*6cc0*/  @!P1 ST.E.64 desc[UR36][R54.64], R36 ;  /* 0x0000002436009985 */ /* 0x0003e4000c101b24 */
[----:B------:R-:W-:Y:S01]  /*6cd0*/  ISETP.GE.AND P0, PT, R0, UR4, PT ;  /* 0x0000000400007c0c */ /* 0x000fe2000bf06270 */
[----:B------:R-:W-:Y:S01]  /*6ce0*/  VIADD R18, R19, 0x30 ;  /* 0x0000003013127836 */ /* 0x000fe20000000000 */
[----:B------:R2:W-:Y:S01]  /*6cf0*/  @!P2 ST.E.64 desc[UR36][R56.64], R34 ;  /* 0x000000223800a985 */ /* 0x0005e2000c101b24 */
[----:B------:R-:W-:Y:S01]  /*6d00*/  @!P3 IMAD.WIDE R58, R59, 0x4, R16 ;  /* 0x000000043b3ab825 */ /* 0x000fe200078e0210 */
[----:B------:R-:W-:-:S02]  /*6d10*/  ISETP.GE.AND P2, PT, R64, UR4, PT ;  /* 0x0000000440007c0c */ /* 0x000fc4000bf46270 */
[----:B------:R-:W-:Y:S01]  /*6d20*/  ISETP.GE.AND P1, PT, R18, UR4, PT ;  /* 0x0000000412007c0c */ /* 0x000fe2000bf26270 */
[----:B------:R-:W-:Y:S01]  /*6d30*/  @!P4 IMAD.WIDE R60, R61, 0x4, R16 ;  /* 0x000000043d3cc825 */ /* 0x000fe200078e0210 */
[----:B0-----:R-:W-:Y:S01]  /*6d40*/  IADD3 R22, R19, 0x48, RZ ;  /* 0x0000004813167810 */ /* 0x001fe20007ffe0ff */
[----:B------:R0:W-:Y:S01]  /*6d50*/  @!P3 ST.E.64 desc[UR36][R58.64], R40 ;  /* 0x000000283a00b985 */ /* 0x0001e2000c101b24 */
[----:B------:R-:W-:Y:S01]  /*6d60*/  ISETP.GE.AND P3, PT, R65, UR4, PT ;  /* 0x0000000441007c0c */ /* 0x000fe2000bf66270 */
[C---:B------:R-:W-:Y:S02]  /*6d70*/  VIADD R23, R19.reuse, 0x50 ;  /* 0x0000005013177836 */ /* 0x040fe40000000000 */
[----:B-1----:R-:W-:Y:S01]  /*6d80*/  VIADD R36, R19, 0x58 ;  /* 0x0000005813247836 */ /* 0x002fe20000000000 */
[----:B------:R1:W-:Y:S01]  /*6d90*/  @!P4 ST.E.64 desc[UR36][R60.64], R46 ;  /* 0x0000002e3c00c985 */ /* 0x0003e2000c101b24 */
[----:B------:R-:W-:Y:S02]  /*6da0*/  ISETP.GE.AND P4, PT, R22, UR4, PT ;  /* 0x0000000416007c0c */ /* 0x000fe4000bf86270 */
[----:B------:R-:W-:-:S02]  /*6db0*/  ISETP.GE.AND P5, PT, R23, UR4, PT ;  /* 0x0000000417007c0c */ /* 0x000fc4000bfa6270 */
[----:B------:R-:W-:Y:S02]  /*6dc0*/  ISETP.GE.AND P6, PT, R36, UR4, PT ;  /* 0x0000000424007c0c */ /* 0x000fe4000bfc6270 */
[----:B------:R-:W-:Y:S02]  /*6dd0*/  @!P0 LEA.HI R0, R0, R0, RZ, 0x1 ;  /* 0x0000000000008211 */ /* 0x000fe400078f08ff */
[----:B------:R-:W-:Y:S02]  /*6de0*/  @!P1 LEA.HI R18, R18, R18, RZ, 0x1 ;  /* 0x0000001212129211 */ /* 0x000fe400078f08ff */
[----:B------:R-:W-:Y:S02]  /*6df0*/  @!P2 LEA.HI R64, R64, R64, RZ, 0x1 ;  /* 0x000000404040a211 */ /* 0x000fe400078f08ff */
[----:B------:R-:W-:Y:S02]  /*6e00*/  @!P3 LEA.HI R65, R65, R65, RZ, 0x1 ;  /* 0x000000414141b211 */ /* 0x000fe400078f08ff */
[----:B------:R-:W-:-:S02]  /*6e10*/  @!P4 LEA.HI R22, R22, R22, RZ, 0x1 ;  /* 0x000000161616c211 */ /* 0x000fc400078f08ff */
[----:B--2---:R-:W-:Y:S02]  /*6e20*/  @!P5 LEA.HI R34, R23, R23, RZ, 0x1 ;  /* 0x000000171722d211 */ /* 0x004fe400078f08ff */
[----:B------:R-:W-:Y:S02]  /*6e30*/  @!P0 LOP3.LUT R23, R0, 0xfffffffe, RZ, 0xc0, !PT ;  /* 0xfffffffe00178812 */ /* 0x000fe400078ec0ff */
[----:B------:R-:W-:Y:S02]  /*6e40*/  @!P1 LOP3.LUT R35, R18, 0xfffffffe, RZ, 0xc0, !PT ;  /* 0xfffffffe12239812 */ /* 0x000fe400078ec0ff */
[----:B------:R-:W-:Y:S02]  /*6e50*/  @!P6 LEA.HI R36, R36, R36, RZ, 0x1 ;  /* 0x000000242424e211 */ /* 0x000fe400078f08ff */
[----:B------:R-:W-:Y:S02]  /*6e60*/  @!P2 LOP3.LUT R37, R64, 0xfffffffe, RZ, 0xc0, !PT ;  /* 0xfffffffe4025a812 */ /* 0x000fe400078ec0ff */
[----:B------:R-:W-:-:S02]  /*6e70*/  @!P3 LOP3.LUT R39, R65, 0xfffffffe, RZ, 0xc0, !PT ;  /* 0xfffffffe4127b812 */ /* 0x000fc400078ec0ff */
[----:B0-----:R-:W-:Y:S01]  /*6e80*/  @!P4 LOP3.LUT R41, R22, 0xfffffffe, RZ, 0xc0, !PT ;  /* 0xfffffffe1629c812 */ /* 0x001fe200078ec0ff */
[--C-:B------:R-:W-:Y:S01]  /*6e90*/  @!P0 IMAD.WIDE R22, R23, 0x4, R16.reuse ;  /* 0x0000000417168825 */ /* 0x100fe200078e0210 */
[----:B-1----:R-:W-:Y:S02]  /*6ea0*/  @!P5 LOP3.LUT R47, R34, 0xfffffffe, RZ, 0xc0, !PT ;  /* 0xfffffffe222fd812 */ /* 0x002fe400078ec0ff */
[----:B------:R-:W-:Y:S01]  /*6eb0*/  @!P6 LOP3.LUT R55, R36, 0xfffffffe, RZ, 0xc0, !PT ;  /* 0xfffffffe2437e812 */ /* 0x000fe200078ec0ff */
[--C-:B------:R-:W-:Y:S01]  /*6ec0*/  @!P1 IMAD.WIDE R34, R35, 0x4, R16.reuse ;  /* 0x0000000423229825 */ /* 0x100fe200078e0210 */
[----:B------:R0:W-:Y:S03]  /*6ed0*/  @!P0 ST.E.64 desc[UR36][R22.64], R2 ;  /* 0x0000000216008985 */ /* 0x0001e6000c101b24 */
        /* <DEDUP_REMOVED lines=8> */
[----:B------:R-:W-:Y:S01]  /*6f60*/  @!P6 IMAD.WIDE R16, R55, 0x4, R16 ;  /* 0x000000043710e825 */ /* 0x000fe200078e0210 */
[----:B------:R0:W-:Y:S04]  /*6f70*/  @!P5 ST.E.64 desc[UR36][R46.64], R42 ;  /* 0x0000002a2e00d985 */ /* 0x0001e8000c101b24 */
[----:B------:R0:W-:Y:S02]  /*6f80*/  @!P6 ST.E.64 desc[UR36][R16.64], R52 ;  /* 0x000000341000e985 */ /* 0x0001e4000c101b24 */
.L_x_37:
[----:B------:R-:W-:Y:S05]  /*6f90*/  BSYNC B0 ;  /* 0x0000000000007941 */ /* 0x000fea0003800000 */
.L_x_36:
[----:B------:R-:W-:Y:S01]  /*6fa0*/  ISETP.GE.AND P0, PT, R62, R63, PT ;  /* 0x0000003f3e00720c */ /* 0x000fe20003f06270 */
[----:B0-----:R1:W0:Y:S04]  /*6fb0*/  SHFL.IDX PT, R21, R67, 0x1, 0x1c1f ;  /* 0x003c1f0043157f89 */ /* 0x00122800000e0000 */
[----:B------:R1:W0:Y:S08]  /*6fc0*/  SHFL.IDX PT, R20, R66, 0x1, 0x1c1f ;  /* 0x003c1f0042147f89 */ /* 0x00023000000e0000 */
[----:B-1----:R-:W-:Y:S05]  /*6fd0*/  @P0 BRA `(.L_x_8) ;  /* 0x0000004000980947 */ /* 0x002fea0003800000 */
[C---:B--2---:R-:W-:Y:S01]  /*6fe0*/  VIADD R0, R19.reuse, 0x8 ;  /* 0x0000000813007836 */ /* 0x044fe20000000000 */
[----:B------:R-:W-:Y:S01]  /*6ff0*/  ULDC UR4, c[0x0][0xac8] ;  /* 0x0002b20000047ab9 */ /* 0x000fe20000000800 */
[C---:B------:R-:W-:Y:S01]  /*7000*/  VIADD R2, R19.reuse, 0x10 ;  /* 0x0000001013027836 */ /* 0x040fe20000000000 */
[C---:B------:R-:W-:Y:S01]  /*7010*/  ISETP.GE.AND P2, PT, R19.reuse, UR4, PT ;  /* 0x0000000413007c0c */ /* 0x040fe2000bf46270 */
[C---:B------:R-:W-:Y:S01]  /*7020*/  VIADD R3, R19.reuse, 0x18 ;  /* 0x0000001813037836 */ /* 0x040fe20000000000 */
[----:B------:R-:W-:Y:S01]  /*7030*/  ISETP.GE.AND P3, PT, R0, UR4, PT ;  /* 0x0000000400007c0c */ /* 0x000fe2000bf66270 */
[C---:B------:R-:W-:Y:S01]  /*7040*/  VIADD R22, R19.reuse, 0x28 ;  /* 0x0000002813167836 */ /* 0x040fe20000000000 */
[----:B------:R-:W-:Y:S01]  /*7050*/  ISETP.GE.AND P4, PT, R2, UR4, PT ;  /* 0x0000000402007c0c */ /* 0x000fe2000bf86270 */
[----:B------:R-:W-:Y:S01]  /*7060*/  VIADD R23, R19, 0x38 ;  /* 0x0000003813177836 */ /* 0x000fe20000000000 */
[----:B------:R-:W-:Y:S01]  /*7070*/  ISETP.GE.AND P5, PT, R3, UR4, PT ;  /* 0x0000000403007c0c */ /* 0x000fe2000bfa6270 */
[C---:B------:R-:W-:Y:S01]  /*7080*/  VIADD R28, R19.reuse, 0x40 ;  /* 0x00000040131c7836 */ /* 0x040fe20000000000 */
[C---:B------:R-:W-:Y:S01]  /*7090*/  IADD3 R18, R19.reuse, 0x20, RZ ;  /* 0x0000002013127810 */ /* 0x040fe20007ffe0ff */
[----:B------:R-:W-:Y:S01]  /*70a0*/  VIADD R29, R19, 0x48 ;  /* 0x00000048131d7836 */ /* 0x000fe20000000000 */
[----:B------:R-:W-:-:S02]  /*70b0*/  ISETP.GE.AND P1, PT, R22, UR4, PT ;  /* 0x0000000416007c0c */ /* 0x000fc4000bf26270 */
[----:B------:R-:W-:Y:S02]  /*70c0*/  ISETP.GE.AND P0, PT, R18, UR4, PT ;  /* 0x0000000412007c0c */ /* 0x000fe4000bf06270 */
[----:B------:R-:W-:Y:S02]  /*70d0*/  IADD3 R34, R19, 0x50, RZ ;  /* 0x0000005013227810 */ /* 0x000fe40007ffe0ff */
[----:B------:R-:W-:Y:S02]  /*70e0*/  @!P3 LEA.HI R0, R0, R0, RZ, 0x1 ;  /* 0x000000000000b211 */ /* 0x000fe400078f08ff */
[----:B------:R-:W-:Y:S02]  /*70f0*/  @!P4 LEA.HI R2, R2, R2, RZ, 0x1 ;  /* 0x000000020202c211 */ /* 0x000fe400078f08ff */
[----:B------:R-:W-:Y:S02]  /*7100*/  @!P5 LEA.HI R3, R3, R3, RZ, 0x1 ;  /* 0x000000030303d211 */ /* 0x000fe400078f08ff */
[----:B------:R-:W-:Y:S01]  /*7110*/  @!P3 LOP3.LUT R5, R0, 0xfffffffe, RZ, 0xc0, !PT ;  /* 0xfffffffe0005b812 */ /* 0x000fe200078ec0ff */
[----:B------:R-:W-:Y:S01]  /*7120*/  VIADD R0, R19, 0x30 ;  /* 0x0000003013007836 */ /* 0x000fe20000000000 */
[----:B------:R-:W-:-:S02]  /*7130*/  @!P4 LOP3.LUT R7, R2, 0xfffffffe, RZ, 0xc0, !PT ;  /* 0xfffffffe0207c812 */ /* 0x000fc400078ec0ff */
[----:B----4-:R-:W-:Y:S01]  /*7140*/  @!P5 LOP3.LUT R17, R3, 0xfffffffe, RZ, 0xc0, !PT ;  /* 0xfffffffe0311d812 */ /* 0x010fe200078ec0ff */
[--C-:B0-----:R-:W-:Y:S01]  /*7150*/  @!P2 IMAD.WIDE R2, R19, 0x4, R20.reuse ;  /* 0x000000041302a825 */ /* 0x101fe200078e0214 */
[----:B------:R-:W-:Y:S02]  /*7160*/  ISETP.GE.AND P6, PT, R34, UR4, PT ;  /* 0x0000000422007c0c */ /* 0x000fe4000bfc6270 */
[----:B------:R-:W-:Y:S01]  /*7170*/  @!P0 LEA.HI R18, R18, R18, RZ, 0x1 ;  /* 0x0000001212128211 */ /* 0x000fe200078f08ff */
[--C-:B------:R-:W-:Y:S01]  /*7180*/  @!P3 IMAD.WIDE R4, R5, 0x4, R20.reuse ;  /* 0x000000040504b825 */ /* 0x100fe200078e0214 */
[----:B------:R0:W-:Y:S01]  /*7190*/  @!P2 ST.E.64 desc[UR36][R2.64], R10 ;  /* 0x0000000a0200a985 */ /* 0x0001e2000c101b24 */
[----:B------:R-:W-:Y:S02]  /*71a0*/  ISETP.GE.AND P2, PT, R0, UR4, PT ;  /* 0x0000000400007c0c */ /* 0x000fe4000bf46270 */
[----:B------:R-:W-:Y:S01]  /*71b0*/  @!P4 IMAD.WIDE R6, R7, 0x4, R20 ;  /* 0x000000040706c825 */ /* 0x000fe200078e0214 */
[----:B------:R1:W-:Y:S01]  /*71c0*/  @!P3 ST.E.64 desc[UR36][R4.64], R24 ;  /* 0x000000180400b985 */ /* 0x0003e2000c101b24 */
[----:B------:R-:W-:-:S02]  /*71d0*/  ISETP.GE.AND P3, PT, R23, UR4, PT ;  /* 0x0000000417007c0c */ /* 0x000fc4000bf66270 */
[----:B---3--:R-:W-:Y:S01]  /*71e0*/  @!P5 IMAD.WIDE R16, R17, 0x4, R20 ;  /* 0x000000041110d825 */ /* 0x008fe200078e0214 */
[----:B------:R2:W-:Y:S01]  /*71f0*/  @!P4 ST.E.64 desc[UR36][R6.64], R32 ;  /* 0x000000200600c985 */ /* 0x0005e2000c101b24 */
[----:B------:R-:W-:Y:S02]  /*7200*/  ISETP.GE.AND P4, PT, R28, UR4, PT ;  /* 0x000000041c007c0c */ /* 0x000fe4000bf86270 */
[----:B------:R-:W-:Y:S01]  /*7210*/  @!P1 LEA.HI R22, R22, R22, RZ, 0x1 ;  /* 0x0000001616169211 */ /* 0x000fe200078f08ff */
[----:B------:R3:W-:Y:S01]  /*7220*/  @!P5 ST.E.64 desc[UR36][R16.64], R44 ;  /* 0x0000002c1000d985 */ /* 0x0007e2000c101b24 */
[----:B------:R-:W-:Y:S01]  /*7230*/  ISETP.GE.AND P5, PT, R29, UR4, PT ;  /* 0x000000041d007c0c */ /* 0x000fe2000bfa6270 */
[----:B------:R-:W-:Y:S01]  /*7240*/  VIADD R19, R19, 0x58 ;  /* 0x0000005813137836 */ /* 0x000fe20000000000 */
[----:B0-----:R-:W-:Y:S02]  /*7250*/  @!P0 LOP3.LUT R3, R18, 0xfffffffe, RZ, 0xc0, !PT ;  /* 0xfffffffe12038812 */ /* 0x001fe400078ec0ff */
[----:B------:R-:W-:-:S02]  /*7260*/  @!P2 LEA.HI R0, R0, R0, RZ, 0x1 ;  /* 0x000000000000a211 */ /* 0x000fc400078f08ff */
[----:B-1----:R-:W-:Y:S01]  /*7270*/  @!P1 LOP3.LUT R5, R22, 0xfffffffe, RZ, 0xc0, !PT ;  /* 0xfffffffe16059812 */ /* 0x002fe200078ec0ff */
[--C-:B------:R-:W-:Y:S01]  /*7280*/  @!P0 IMAD.WIDE R2, R3, 0x4, R20.reuse ;  /* 0x0000000403028825 */ /* 0x100fe200078e0214 */
[----:B------:R-:W-:Y:S02]  /*7290*/  @!P3 LEA.HI R23, R23, R23, RZ, 0x1 ;  /* 0x000000171717b211 */ /* 0x000fe400078f08ff */
[----:B------:R-:W-:Y:S01]  /*72a0*/  @!P4 LEA.HI R28, R28, R28, RZ, 0x1 ;  /* 0x0000001c1c1cc211 */ /* 0x000fe200078f08ff */
[----:B------:R-:W-:Y:S01]  /*72b0*/  @!P1 IMAD.WIDE R4, R5, 0x4, R20 ;  /* 0x0000000405049825 */ /* 0x000fe200078e0214 */
[----:B------:R-:W-:Y:S01]  /*72c0*/  @!P6 LEA.HI R34, R34, R34, RZ, 0x1 ;  /* 0x000000222222e211 */ /* 0x000fe200078f08ff */
[----:B------:R0:W-:Y:S01]  /*72d0*/  @!P0 ST.E.64 desc[UR36][R2.64], R30 ;  /* 0x0000001e02008985 */ /* 0x0001e2000c101b24 */
[----:B------:R-:W-:Y:S02]  /*72e0*/  @!P5 LEA.HI R29, R29, R29, RZ, 0x1 ;  /* 0x0000001d1d1dd211 */ /* 0x000fe400078f08ff */
[----:B--2---:R-:W-:Y:S01]  /*72f0*/  @!P2 LOP3.LUT R7, R0, 0xfffffffe, RZ, 0xc0, !PT ;  /* 0xfffffffe0007a812 */ /* 0x004fe200078ec0ff */
[----:B------:R1:W-:Y:S01]  /*7300*/  @!P1 ST.E.64 desc[UR36][R4.64], R48 ;  /* 0x0000003004009985 */ /* 0x0003e2000c101b24 */
[----:B------:R-:W-:-:S02]  /*7310*/  @!P3 LOP3.LUT R23, R23, 0xfffffffe, RZ, 0xc0, !PT ;  /* 0xfffffffe1717b812 */ /* 0x000fc400078ec0ff */
[----:B------:R-:W-:Y:S02]  /*7320*/  @!P4 LOP3.LUT R11, R28, 0xfffffffe, RZ, 0xc0, !PT ;  /* 0xfffffffe1c0bc812 */ /* 0x000fe400078ec0ff */
[----:B------:R-:W-:Y:S02]  /*7330*/  @!P5 LOP3.LUT R29, R29, 0xfffffffe, RZ, 0xc0, !PT ;  /* 0xfffffffe1d1dd812 */ /* 0x000fe400078ec0ff */
[----:B---3--:R-:W-:Y:S02]  /*7340*/  @!P6 LOP3.LUT R17, R34, 0xfffffffe, RZ, 0xc0, !PT ;  /* 0xfffffffe2211e812 */ /* 0x008fe400078ec0ff */
[----:B------:R-:W-:Y:S01]  /*7350*/  ISETP.GE.AND P0, PT, R19, UR4, PT ;  /* 0x0000000413007c0c */ /* 0x000fe2000bf06270 */
[----:B0-----:R-:W-:-:S04]  /*7360*/  @!P2 IMAD.WIDE R2, R7, 0x4, R20 ;  /* 0x000000040702a825 */ /* 0x001fc800078e0214 */
[--C-:B-1----:R-:W-:Y:S01]  /*7370*/  @!P3 IMAD.WIDE R4, R23, 0x4, R20.reuse ;  /* 0x000000041704b825 */ /* 0x102fe200078e0214 */
[----:B------:R1:W-:Y:S03]  /*7380*/  @!P2 ST.E.64 desc[UR36][R2.64], R8 ;  /* 0x000000080200a985 */ /* 0x0003e6000c101b24 */
[--C-:B------:R-:W-:Y:S01]  /*7390*/  @!P4 IMAD.WIDE R6, R11, 0x4, R20.reuse ;  /* 0x000000040b06c825 */ /* 0x100fe200078e0214 */
[----:B------:R1:W-:Y:S03]  /*73a0*/  @!P3 ST.E.64 desc[UR36][R4.64], R12 ;  /* 0x0000000c0400b985 */ /* 0x0003e6000c101b24 */
[--C-:B------:R-:W-:Y:S01]  /*73b0*/  @!P5 IMAD.WIDE R10, R29, 0x4, R20.reuse ;  /* 0x000000041d0ad825 */ /* 0x100fe200078e0214 */
[----:B------:R1:W-:Y:S03]  /*73c0*/  @!P4 ST.E.64 desc[UR36][R6.64], R14 ;  /* 0x0000000e0600c985 */ /* 0x0003e6000c101b24 */
[----:B------:R-:W-:Y:S01]  /*73d0*/  @!P6 IMAD.WIDE R16, R17, 0x4, R20 ;  /* 0x000000041110e825 */ /* 0x000fe200078e0214 */
[----:B------:R1:W-:Y:S04]  /*73e0*/  @!P5 ST.E.64 desc[UR36][R10.64], R26 ;  /* 0x0000001a0a00d985 */ /* 0x0003e8000c101b24 */
[----:B------:R1:W-:Y:S01]  /*73f0*/  @!P6 ST.E.64 desc[UR36][R16.64], R50 ;  /* 0x000000321000e985 */ /* 0x0003e2000c101b24 */
[----:B------:R-:W-:Y:S05]  /*7400*/  @P0 BRA `(.L_x_8) ;  /* 0x0000003c008c0947 */ /* 0x000fea0003800000 */
[----:B------:R-:W-:-:S04]  /*7410*/  LEA.HI R19, R19, R19, RZ, 0x1 ;  /* 0x0000001313137211 */ /* 0x000fc800078f08ff */
[----:B-1----:R-:W-:-:S05]  /*7420*/  LOP3.LUT R3, R19, 0xfffffffe, RZ, 0xc0, !PT ;  /* 0xfffffffe13037812 */ /* 0x002fca00078ec0ff */
[----:B------:R-:W-:-:S05]  /*7430*/  IMAD.WIDE R2, R3, 0x4, R20 ;  /* 0x0000000403027825 */ /* 0x000fca00078e0214 */
[----:B------:R0:W-:Y:S01]  /*7440*/  ST.E.64 desc[UR36][R2.64], R134 ;  /* 0x0000008602007985 */ /* 0x0001e2000c101b24 */
[----:B------:R-:W-:Y:S05]  /*7450*/  BRA `(.L_x_8) ;  /* 0x0000003c00787947 */ /* 0x000fea0003800000 */
.L_x_35:
[----:B------:R-:W-:-:S05]  /*7460*/  VIADD R0, R22, 0xffffff80 ;  /* 0xffffff8016007836 */ /* 0x000fca0000000000 */
[----:B------:R-:W-:-:S13]  /*7470*/  ISETP.GT.AND P0, PT, R0, 0xbf, PT ;  /* 0x000000bf0000780c */ /* 0x000fda0003f04270 */
[----:B------:R-:W-:Y:S05]  /*7480*/  @P0 BRA `(.L_x_8) ;  /* 0x0000003c006c0947 */ /* 0x000fea0003800000 */
[----:B------:R-:W0:Y:S01]  /*7490*/  S2R R3, SR_CTAID.X ;  /* 0x0000000000037919 */ /* 0x000e220000002500 */
[----:B------:R-:W1:Y:S01]  /*74a0*/  LDC R4, c[0x0][0xbe8] ;  /* 0x0002fa00ff047b82 */ /* 0x000e620000000800 */
[----:B------:R-:W-:Y:S01]  /*74b0*/  ULDC UR4, c[0x0][0xa88] ;  /* 0x0002a20000047ab9 */ /* 0x000fe20000000800 */
[----:B0-----:R-:W-:Y:S02]  /*74c0*/  IMAD R22, R3, 0xc0, R22 ;  /* 0x000000c003167824 */ /* 0x001fe400078e0216 */
[----:B-1----:R-:W-:Y:S02]  /*74d0*/  IMAD R3, R4, UR4, RZ ;  /* 0x0000000404037c24 */ /* 0x002fe4000f8e02ff */
[----:B------:R-:W-:-:S05]  /*74e0*/  VIADD R22, R22, 0xffffff80 ;  /* 0xffffff8016167836 */ /* 0x000fca0000000000 */
[----:B------:R-:W-:-:S13]  /*74f0*/  ISETP.GE.AND P0, PT, R22, R3, PT ;  /* 0x000000031600720c */ /* 0x000fda0003f06270 */
[----:B------:R-:W-:Y:S05]  /*7500*/  @P0 BRA `(.L_x_8) ;  /* 0x0000003c004c0947 */ /* 0x000fea0003800000 */
[----:B------:R-:W-:Y:S01]  /*7510*/  ISETP.NE.AND P0, PT, R4, 0x1, PT ;  /* 0x000000010400780c */ /* 0x000fe20003f05270 */
[----:B------:R-:W0:Y:S01]  /*7520*/  S2UR UR7, SR_CTAID.Z ;  /* 0x00000000000779c3 */ /* 0x000e220000002700 */
[----:B------:R-:W-:Y:S02]  /*7530*/  USHF.R.S32.HI UR6, URZ, 0x1f, UR39 ;  /* 0x0000001f3f067899 */ /* 0x000fe40008011427 */
[----:B------:R-:W-:Y:S01]  /*7540*/  IMAD R6, RZ, RZ, -UR39 ;  /* 0x80000027ff067e24 */ /* 0x000fe2000f8e02ff */
[----:B------:R-:W-:Y:S01]  /*7550*/  ULDC.64 UR8, c[0x0][0xbd0] ;  /* 0x0002f40000087ab9 */ /* 0x000fe20000000a00 */
[----:B------:R-:W-:Y:S01]  /*7560*/  IMAD.MOV.U32 R5, RZ, RZ, R22 ;  /* 0x000000ffff057224 */ /* 0x000fe200078e0016 */
[----:B------:R-:W-:Y:S02]  /*7570*/  UIMAD UR6, UR6, UR8, URZ ;  /* 0x00000008060672a4 */ /* 0x000fe4000f8e023f */
[----:B------:R-:W-:Y:S01]  /*7580*/  UIMAD.WIDE.U32 UR4, UR39, UR8, URZ ;  /* 0x00000008270472a5 */ /* 0x000fe2000f8e003f */
[----:B------:R-:W1:Y:S01]  /*7590*/  LDC.64 R12, c[0x0][0xbd8] ;  /* 0x0002f600ff0c7b82 */ /* 0x000e620000000a00 */
[----:B------:R-:W-:-:S04]  /*75a0*/  UIMAD UR6, UR39, UR9, UR6 ;  /* 0x00000009270672a4 */ /* 0x000fc8000f8e0206 */
[----:B------:R-:W-:Y:S02]  /*75b0*/  UIADD3 UR6, UR5, UR6, URZ ;  /* 0x0000000605067290 */ /* 0x000fe4000fffe03f */
[----:B------:R-:W-:Y:S01]  /*75c0*/  MOV R3, UR5 ;  /* 0x0000000500037c02 */ /* 0x000fe20008000f00 */
[----:B------:R-:W-:Y:S01]  /*75d0*/  IMAD.U32 R2, RZ, RZ, UR4 ;  /* 0x00000004ff027e24 */ /* 0x000fe2000f8e00ff */
[----:B------:R-:W2:Y:S01]  /*75e0*/  @P0 LDC R9, c[0x0][0xbec] ;  /* 0x0002fb00ff090b82 */ /* 0x000ea20000000800 */
[----:B------:R-:W-:Y:S01]  /*75f0*/  ULDC.64 UR4, c[0x0][0xbe0] ;  /* 0x0002f80000047ab9 */ /* 0x000fe20000000a00 */
[----:B------:R-:W-:-:S06]  /*7600*/  IMAD.U32 R3, RZ, RZ, UR6 ;  /* 0x00000006ff037e24 */ /* 0x000fcc000f8e00ff */
[----:B------:R-:W3:Y:S01]  /*7610*/  S2UR UR10, SR_CTAID.Y ;  /* 0x00000000000a79c3 */ /* 0x000ee20000002600 */
[----:B0-----:R-:W-:-:S07]  /*7620*/  USHF.R.S32.HI UR8, URZ, 0x1f, UR7 ;  /* 0x0000001f3f087899 */ /* 0x001fce0008011407 */
[----:B------:R-:W3:Y:S01]  /*7630*/  LDC R7, c[0x0][0xc50] ;  /* 0x00031400ff077b82 */ /* 0x000ee20000000800 */
[C---:B-1----:R-:W-:Y:S02]  /*7640*/  IMAD R8, R12.reuse, UR8, RZ ;  /* 0x000000080c087c24 */ /* 0x042fe4000f8e02ff */
[----:B------:R-:W-:-:S04]  /*7650*/  IMAD.WIDE.U32 R2, R12, UR7, R2 ;  /* 0x000000070c027c25 */ /* 0x000fc8000f8e0002 */
[----:B------:R-:W-:Y:S01]  /*7660*/  IMAD R13, R13, UR7, R8 ;  /* 0x000000070d0d7c24 */ /* 0x000fe2000f8e0208 */
[----:B------:R-:W0:Y:S01]  /*7670*/  @P0 LDC R11, c[0x0][0xbf0] ;  /* 0x0002fc00ff0b0b82 */ /* 0x000e220000000800 */
[----:B--2---:R-:W-:-:S04]  /*7680*/  @P0 IMAD.HI.U32 R0, R22, R9, RZ ;  /* 0x0000000916000227 */ /* 0x004fc800078e00ff */
[----:B------:R-:W-:Y:S02]  /*7690*/  IMAD.IADD R3, R13, 0x1, R3 ;  /* 0x000000010d037824 */ /* 0x000fe400078e0203 */
[----:B---3--:R-:W-:-:S04]  /*76a0*/  IMAD R9, R7, R6, UR10 ;  /* 0x0000000a07097e24 */ /* 0x008fc8000f8e0206 */
[----:B------:R-:W-:Y:S01]  /*76b0*/  IMAD.WIDE.U32 R2, R9, UR4, R2 ;  /* 0x0000000409027c25 */ /* 0x000fe2000f8e0002 */
[----:B0-----:R-:W-:Y:S02]  /*76c0*/  @P0 SHF.R.U32.HI R5, RZ, R11, R0 ;  /* 0x0000000bff050219 */ /* 0x001fe40000011600 */
[----:B------:R-:W-:Y:S02]  /*76d0*/  SHF.R.S32.HI R0, RZ, 0x1f, R9 ;  /* 0x0000001fff007819 */ /* 0x000fe40000011409 */
[----:B------:R-:W-:Y:S01]  /*76e0*/  IADD3 R2, P0, R5, R2, RZ ;  /* 0x0000000205027210 */ /* 0x000fe20007f1e0ff */
[----:B------:R-:W-:Y:S02]  /*76f0*/  IMAD.MOV R7, RZ, RZ, -R5 ;  /* 0x000000ffff077224 */ /* 0x000fe400078e0a05 */
[----:B------:R-:W-:Y:S02]  /*7700*/  IMAD R0, R0, UR4, RZ ;  /* 0x0000000400007c24 */ /* 0x000fe4000f8e02ff */
[----:B------:R-:W-:-:S02]  /*7710*/  IMAD R7, R4, R7, R22 ;  /* 0x0000000704077224 */ /* 0x000fc400078e0216 */
[----:B------:R-:W-:Y:S01]  /*7720*/  IMAD R4, R9, UR5, R0 ;  /* 0x0000000509047c24 */ /* 0x000fe2000f8e0200 */
[----:B------:R-:W-:Y:S01]  /*7730*/  SHF.R.S32.HI R9, RZ, 0x1f, R5 ;  /* 0x0000001fff097819 */ /* 0x000fe20000011405 */
[----:B------:R-:W-:Y:S01]  /*7740*/  ULDC.64 UR4, c[0x0][0xbc8] ;  /* 0x0002f20000047ab9 */ /* 0x000fe20000000a00 */
[----:B------:R-:W-:Y:S02]  /*7750*/  SHF.R.S32.HI R0, RZ, 0x1f, R7 ;  /* 0x0000001fff007819 */ /* 0x000fe40000011407 */
[----:B------:R-:W-:-:S03]  /*7760*/  IADD3.X R3, R9, R3, R4, P0, !PT ;  /* 0x0000000309037210 */ /* 0x000fc600007fe404 */
[----:B------:R-:W-:Y:S02]  /*7770*/  IMAD R0, R0, UR4, RZ ;  /* 0x0000000400007c24 */ /* 0x000fe4000f8e02ff */
[----:B------:R-:W-:-:S04]  /*7780*/  IMAD.WIDE.U32 R2, R7, UR4, R2 ;  /* 0x0000000407027c25 */ /* 0x000fc8000f8e0002 */
[----:B------:R-:W-:Y:S01]  /*7790*/  IMAD R5, R7, UR5, R0 ;  /* 0x0000000507057c24 */ /* 0x000fe2000f8e0200 */
[----:B------:R-:W-:Y:S02]  /*77a0*/  ULDC.64 UR4, c[0x0][0xba8] ;  /* 0x0002ea0000047ab9 */ /* 0x000fe40000000a00 */
[----:B------:R-:W-:Y:S01]  /*77b0*/  LEA R4, P0, R2, UR4, 0x2 ;  /* 0x0000000402047c11 */ /* 0x000fe2000f8010ff */
[----:B------:R-:W-:-:S05]  /*77c0*/  IMAD.IADD R3, R3, 0x1, R5 ;  /* 0x0000000103037824 */ /* 0x000fca00078e0205 */
[----:B------:R-:W-:Y:S02]  /*77d0*/  LEA.HI.X R5, R2, UR5, R3, 0x2, P0 ;  /* 0x0000000502057c11 */ /* 0x000fe400080f1403 */
[----:B------:R-:W-:-:S05]  /*77e0*/  MOV R3, 0xff800000 ;  /* 0xff80000000037802 */ /* 0x000fca0000000f00 */
[----:B------:R0:W-:Y:S01]  /*77f0*/  STG.E desc[UR36][R4.64], R3 ;  /* 0x0000000304007986 */ /* 0x0001e2000c101924 */
[----:B------:R-:W-:Y:S05]  /*7800*/  BRA `(.L_x_8) ;  /* 0x00000038008c7947 */ /* 0x000fea0003800000 */
.L_x_6:
[----:B------:R-:W-:-:S08]  /*7810*/  NOP ;  /* 0x0000000000007918 */ /* 0x000fd00000000000 */
[----:B------:R-:W0:-:S00]  /*7820*/  USETMAXREG.DEALLOC.CTAPOOL 0x20 ;  /* 0x00000020000079c8 */ /* 0x000e0000080e0500 */
[----:B0-----:R-:W-:Y:S01]  /*7830*/  LOP3.LUT R18, R0, 0x3, RZ, 0xc0, !PT ;  /* 0x0000000300127812 */ /* 0x001fe200078ec0ff */
[----:B------:R-:W0:Y:S05]  /*7840*/  S2R R24, SR_CTAID.Z ;  /* 0x0000000000187919 */ /* 0x000e2a0000002700 */
[----:B-1----:R-:W1:Y:S01]  /*7850*/  S2UR UR6, SR_CTAID.Y ;  /* 0x00000000000679c3 */ /* 0x002e620000002600 */
[----:B------:R-:W2:Y:S02]  /*7860*/  SHFL.IDX PT, R0, R18, RZ, 0x1f ;  /* 0x00001fff12007589 */ /* 0x000ea400000e0000 */
[----:B--2---:R-:W-:-:S13]  /*7870*/  ISETP.NE.AND P0, PT, R0, RZ, PT ;  /* 0x000000ff0000720c */ /* 0x004fda0003f05270 */
[----:B01----:R-:W-:Y:S05]  /*7880*/  @!P0 BRA `(.L_x_38) ;  /* 0x0000000000288947 */ /* 0x003fea0003800000 */
[----:B------:R-:W-:Y:S01]  /*7890*/  ULDC UR7, c[0x0][0xc50] ;  /* 0x0003140000077ab9 */ /* 0x000fe20000000800 */
[----:B------:R-:W-:Y:S01]  /*78a0*/  UMOV UR42, UR6 ;  /* 0x00000006002a7c82 */ /* 0x000fe20008000000 */
[----:B------:R-:W-:-:S06]  /*78b0*/  UISETP.NE.AND UP0, UPT, UR7, 0x1, UPT ;  /* 0x000000010700788c */ /* 0x000fcc000bf05270 */
[----:B------:R-:W-:-:S13]  /*78c0*/  PLOP3.LUT P0, PT, PT, PT, UP0, 0x80, 0x0 ;  /* 0x000000000000781c */ /* 0x000fda0003f0f008 */
[----:B------:R-:W-:Y:S05]  /*78d0*/  @!P0 BRA `(.L_x_39) ;  /* 0x0000000000308947 */ /* 0x000fea0003800000 */
[----:B------:R-:W-:Y:S01]  /*78e0*/  ULDC UR4, c[0x0][0xc54] ;  /* 0x0003150000047ab9 */ /* 0x000fe20000000800 */
[----:B------:R-:W-:Y:S01]  /*78f0*/  ULDC UR42, c[0x0][0xc58] ;  /* 0x00031600002a7ab9 */ /* 0x000fe20000000800 */
[----:B------:R-:W-:-:S04]  /*7900*/  UIMAD.WIDE.U32 UR4, UR6, UR4, URZ ;  /* 0x00000004060472a5 */ /* 0x000fc8000f8e003f */
[----:B------:R-:W-:Y:S01]  /*7910*/  USHF.R.U32.HI UR42, URZ, UR42, UR5 ;  /* 0x0000002a3f2a7299 */ /* 0x000fe20008011605 */
[----:B------:R-:W-:Y:S11]  /*7920*/  BRA `(.L_x_39) ;  /* 0x00000000001c7947 */ /* 0x000ff60003800000 */
.L_x_38:
[----:B------:R-:W-:Y:S01]  /*7930*/  ULDC UR7, c[0x0][0xc50] ;  /* 0x0003140000077ab9 */ /* 0x000fe20000000800 */
[----:B------:R-:W-:Y:S01]  /*7940*/  UMOV UR42, UR6 ;  /* 0x00000006002a7c82 */ /* 0x000fe20008000000 */
[----:B------:R-:W-:-:S11]  /*7950*/  UISETP.NE.AND UP0, UPT, UR7, 0x1, UPT ;  /* 0x000000010700788c */ /* 0x000fd6000bf05270 */
[----:B------:R-:W-:Y:S01]  /*7960*/  @UP0 ULDC UR4, c[0x0][0xc54] ;  /* 0x0003150000040ab9 */ /* 0x000fe20000000800 */
[----:B------:R-:W-:Y:S01]  /*7970*/  @UP0 ULDC UR8, c[0x0][0xc58] ;  /* 0x0003160000080ab9 */ /* 0x000fe20000000800 */
[----:B------:R-:W-:-:S04]  /*7980*/  UIMAD.WIDE.U32 UR4, UR6, UR4, URZ ;  /* 0x00000004060472a5 */ /* 0x000fc8000f8e003f */
[----:B------:R-:W-:-:S12]  /*7990*/  @UP0 USHF.R.U32.HI UR42, URZ, UR8, UR5 ;  /* 0x000000083f2a0299 */ /* 0x000fd80008011605 */
.L_x_39:
[----:B------:R-:W-:Y:S01]  /*79a0*/  ISETP.GE.AND P0, PT, R24, RZ, PT ;  /* 0x000000ff1800720c */ /* 0x000fe20003f06270 */
[----:B------:R-:W-:Y:S01]  /*79b0*/  UIADD3 UR4, -UR42, URZ, URZ ;  /* 0x0000003f2a047290 */ /* 0x000fe2000fffe13f */
[----:B------:R-:W-:Y:S02]  /*79c0*/  IMAD.MOV.U32 R0, RZ, RZ, 0x1 ;  /* 0x00000001ff007424 */ /* 0x000fe400078e00ff */
[----:B------:R-:W-:Y:S01]  /*79d0*/  IMAD.MOV.U32 R2, RZ, RZ, RZ ;  /* 0x000000ffff027224 */ /* 0x000fe200078e00ff */
[----:B------:R-:W-:Y:S01]  /*79e0*/  UIMAD UR4, UR7, UR4, UR6 ;  /* 0x00000004070472a4 */ /* 0x000fe2000f8e0206 */
[----:B------:R-:W-:-:S07]  /*79f0*/  IMAD.MOV.U32 R6, RZ, RZ, 0x1 ;  /* 0x00000001ff067424 */ /* 0x000fce00078e00ff */
[----:B------:R-:W-:Y:S05]  /*7a00*/  @!P0 BRA `(.L_x_40) ;  /* 0x00000034004c8947 */ /* 0x000fea0003800000 */
[----:B------:R-:W0:Y:S01]  /*7a10*/  LDC.64 R2, c[0x0][0xa28] ;  /* 0x00028a00ff027b82 */ /* 0x000e220000000a00 */
[----:B------:R-:W-:Y:S01]  /*7a20*/  ULDC.64 UR6, c[0x0][0x418] ;  /* 0x0001060000067ab9 */ /* 0x000fe20000000a00 */
[----:B------:R-:W-:Y:S01]  /*7a30*/  ULDC UR5, c[0x0][0x424] ;  /* 0x0001090000057ab9 */ /* 0x000fe20000000800 */
[----:B------:R-:W-:Y:S01]  /*7a40*/  ULDC UR43, c[0x0][0x2f0] ;  /* 0x0000bc00002b7ab9 */ /* 0x000fe20000000800 */
[----:B------:R-:W-:Y:S01]  /*7a50*/  IMAD.MOV.U32 R19, RZ, RZ, RZ ;  /* 0x000000ffff137224 */ /* 0x000fe200078e00ff */
[----:B0-----:R-:W-:-:S04]  /*7a60*/  ISETP.NE.U32.AND P0, PT, R2, RZ, PT ;  /* 0x000000ff0200720c */ /* 0x001fc80003f05070 */
[----:B------:R-:W-:Y:S01]  /*7a70*/  ISETP.NE.AND.EX P0, PT, R3, RZ, PT, P0 ;  /* 0x000000ff0300720c */ /* 0x000fe20003f05300 */
[----:B------:R-:W-:-:S12]  /*7a80*/  UISETP.NE.U32.AND UP0, UPT, UR6, URZ, UPT ;  /* 0x0000003f0600728c */ /* 0x000fd8000bf05070 */
[----:B------:R-:W0:Y:S01]  /*7a90*/  @P0 LDC.64 R2, c[0x0][0xa28] ;  /* 0x00028a00ff020b82 */ /* 0x000e220000000a00 */
[----:B------:R-:W-:-:S04]  /*7aa0*/  UISETP.NE.AND.EX UP0, UPT, UR7, URZ, UPT, UP0 ;  /* 0x0000003f0700728c */ /* 0x000fc8000bf05300 */
[----:B------:R-:W-:-:S04]  /*7ab0*/  USEL UR5, UR5, 0x1, UP0 ;  /* 0x0000000105057887 */ /* 0x000fc80008000000 */
[----:B------:R-:W-:Y:S01]  /*7ac0*/  UIMAD UR43, UR5, UR43, URZ ;  /* 0x0000002b052b72a4 */ /* 0x000fe2000f8e023f */
[----:B------:R-:W1:Y:S03]  /*7ad0*/  S2R R25, SR_CTAID.X ;  /* 0x0000000000197919 */ /* 0x000e660000002500 */
[----:B------:R-:W-:Y:S02]  /*7ae0*/  UISETP.GE.AND UP0, UPT, UR43, 0x1, UPT ;  /* 0x000000012b00788c */ /* 0x000fe4000bf06270 */
[----:B------:R-:W-:Y:S01]  /*7af0*/  UIADD3 UR5, UR43, 0x7f, URZ ;  /* 0x0000007f2b057890 */ /* 0x000fe2000fffe03f */
[----:B0-----:R-:W-:-:S05]  /*7b00*/  @P0 IMAD.WIDE R2, R24, 0x4, R2 ;  /* 0x0000000418020825 */ /* 0x001fca00078e0202 */
[----:B------:R0:W5:Y:S01]  /*7b10*/  @P0 LDG.E R19, desc[UR36][R2.64] ;  /* 0x0000002402130981 */ /* 0x000162000c1e1900 */
[----:B------:R-:W-:Y:S01]  /*7b20*/  PLOP3.LUT P0, PT, PT, PT, UP0, 0x80, 0x0 ;  /* 0x000000000000781c */ /* 0x000fe20003f0f008 */
[----:B------:R-:W-:Y:S02]  /*7b30*/  USHF.R.S32.HI UR6, URZ, 0x1f, UR5 ;  /* 0x0000001f3f067899 */ /* 0x000fe40008011405 */
[----:B------:R-:W-:Y:S02]  /*7b40*/  ULOP3.LUT UR47, UR4, 0xffff, URZ, 0xc0, !UPT ;  /* 0x0000ffff042f7892 */ /* 0x000fe4000f8ec03f */
[----:B------:R-:W-:Y:S01]  /*7b50*/  ULEA.HI UR6, UR6, UR5, URZ, 0x7 ;  /* 0x0000000506067291 */ /* 0x000fe2000f8f383f */
[----:B------:R-:W-:-:S03]  /*7b60*/  UMOV UR39, URZ ;  /* 0x0000003f00277c82 */ /* 0x000fc60008000000 */
[----:B------:R-:W-:-:S04]  /*7b70*/  USHF.R.S32.HI UR44, URZ, 0x7, UR6 ;  /* 0x000000073f2c7899 */ /* 0x000fc80008011406 */
[----:B01----:R-:W-:Y:S08]  /*7b80*/  @!P0 BRA `(.L_x_41) ;  /* 0x0000000000848947 */ /* 0x003ff00003800000 */
[----:B------:R-:W-:-:S03]  /*7b90*/  USHF.R.U32.HI UR6, URZ, 0x10, UR4 ;  /* 0x000000103f067899 */ /* 0x000fc60008011604 */
[----:B------:R-:W-:Y:S01]  /*7ba0*/  UMOV UR4, URZ ;  /* 0x0000003f00047c82 */ /* 0x000fe20008000000 */
[----:B------:R-:W-:-:S11]  /*7bb0*/  UISETP.NE.AND UP0, UPT, UR6, URZ, UPT ;  /* 0x0000003f0600728c */ /* 0x000fd6000bf05270 */
[----:B------:R-:W-:Y:S02]  /*7bc0*/  @!UP0 ULDC UR6, c[0x0][0x9f0] ;  /* 0x00027c0000068ab9 */ /* 0x000fe40000000800 */
[----:B------:R-:W-:Y:S01]  /*7bd0*/  IABS R2, UR6 ;  /* 0x0000000600027c13 */ /* 0x000fe20008000000 */
[----:B------:R-:W-:Y:S02]  /*7be0*/  UIADD3 UR7, UR44, -0x1, UR6 ;  /* 0xffffffff2c077890 */ /* 0x000fe4000fffe006 */
[----:B------:R-:W-:Y:S02]  /*7bf0*/  IABS R5, UR6 ;  /* 0x0000000600057c13 */ /* 0x000fe40008000000 */
[----:B------:R-:W-:Y:S02]  /*7c00*/  R2UR UR10, R2 ;  /* 0x00000000020a72ca */ /* 0x000fe400000e0000 */
[----:B------:R-:W-:Y:S01]  /*7c10*/  IABS R4, UR7 ;  /* 0x0000000700047c13 */ /* 0x000fe20008000000 */
[----:B------:R-:W-:-:S03]  /*7c20*/  ULOP3.LUT UR7, UR7, UR6, URZ, 0x3c, !UPT ;  /* 0x0000000607077292 */ /* 0x000fc6000f8e3c3f */
[----:B------:R-:W-:-:S07]  /*7c30*/  R2UR UR9, R4 ;  /* 0x00000000040972ca */ /* 0x000fce00000e0000 */
[----:B------:R-:W0:Y:S08]  /*7c40*/  I2F.RP R2, UR10 ;  /* 0x0000000a00027d06 */ /* 0x000e300008209400 */
[----:B0-----:R-:W0:Y:S02]  /*7c50*/  MUFU.RCP R2, R2 ;  /* 0x0000000200027308 */ /* 0x001e240000001000 */
[----:B0-----:R-:W-:Y:S01]  /*7c60*/  VIADD R3, R2, 0xffffffe ;  /* 0x0ffffffe02037836 */ /* 0x001fe20000000000 */
[----:B------:R-:W-:-:S05]  /*7c70*/  IADD3 R2, RZ, -R5, RZ ;  /* 0x80000005ff027210 */ /* 0x000fca0007ffe0ff */
[----:B------:R-:W0:Y:S02]  /*7c80*/  F2I.FTZ.U32.TRUNC.NTZ R3, R3 ;  /* 0x0000000300037305 */ /* 0x000e24000021f000 */
[----:B0-----:R-:W-:-:S13]  /*7c90*/  R2UR UR5, R3 ;  /* 0x00000000030572ca */ /* 0x001fda00000e0000 */
[----:B------:R-:W-:-:S04]  /*7ca0*/  UIADD3 UR8, URZ, -UR5, URZ ;  /* 0x800000053f087290 */ /* 0x000fc8000fffe03f */
[----:B------:R-:W-:-:S04]  /*7cb0*/  UIMAD UR8, UR8, UR10, URZ ;  /* 0x0000000a080872a4 */ /* 0x000fc8000f8e023f */
[----:B------:R-:W-:-:S03]  /*7cc0*/  UIMAD.WIDE.U32 UR4, UR5, UR8, UR4 ;  /* 0x00000008050472a5 */ /* 0x000fc6000f8e0004 */
[----:B------:R-:W-:Y:S01]  /*7cd0*/  R2UR UR8, R2 ;  /* 0x00000000020872ca */ /* 0x000fe200000e0000 */
[----:B------:R-:W-:-:S12]  /*7ce0*/  UIMAD.WIDE.U32 UR4, UR5, UR9, URZ ;  /* 0x00000009050472a5 */ /* 0x000fd8000f8e003f */
[----:B------:R-:W-:-:S04]  /*7cf0*/  UIMAD UR4, UR5, UR8, UR9 ;  /* 0x00000008050472a4 */ /* 0x000fc8000f8e0209 */
[----:B------:R-:W-:-:S11]  /*7d00*/  UISETP.GT.U32.AND UP0, UPT, UR10, UR4, UPT ;  /* 0x000000040a00728c */ /* 0x000fd6000bf04070 */
[----:B------:R-:W-:Y:S02]  /*7d10*/  @!UP0 UIADD3 UR4, UR4, -UR10, URZ ;  /* 0x8000000a04048290 */ /* 0x000fe4000fffe03f */
[----:B------:R-:W-:Y:S02]  /*7d20*/  @!UP0 UIADD3 UR5, UR5, 0x1, URZ ;  /* 0x0000000105058890 */ /* 0x000fe4000fffe03f */
[----:B------:R-:W-:Y:S02]  /*7d30*/  UISETP.GE.U32.AND UP1, UPT, UR4, UR10, UPT ;  /* 0x0000000a0400728c */ /* 0x000fe4000bf26070 */
[----:B------:R-:W-:-:S09]  /*7d40*/  UISETP.GE.AND UP0, UPT, UR7, URZ, UPT ;  /* 0x0000003f0700728c */ /* 0x000fd2000bf06270 */
[----:B------:R-:W-:Y:S02]  /*7d50*/  @UP1 UIADD3 UR5, UR5, 0x1, URZ ;  /* 0x0000000105051890 */ /* 0x000fe4000fffe03f */
[----:B------:R-:W-:Y:S02]  /*7d60*/  UISETP.NE.AND UP1, UPT, UR6, URZ, UPT ;  /* 0x0000003f0600728c */ /* 0x000fe4000bf25270 */
[----:B------:R-:W-:-:S09]  /*7d70*/  @!UP0 UIADD3 UR5, -UR5, URZ, URZ ;  /* 0x0000003f05058290 */ /* 0x000fd2000fffe13f */
[----:B------:R-:W-:-:S07]  /*7d80*/  @!UP1 ULOP3.LUT UR5, URZ, UR6, URZ, 0x33, !UPT ;  /* 0x000000063f059292 */ /* 0x000fce000f8e333f */
[----:B------:R-:W-:-:S05]  /*7d90*/  UMOV UR39, UR5 ;  /* 0x0000000500277c82 */ /* 0x000fca0008000000 */
.L_x_41:
[----:B------:R-:W-:Y:S02]  /*7da0*/  UIMAD UR48, UR47, UR39, URZ ;  /* 0x000000272f3072a4 */ /* 0x000fe4000f8e023f */
[----:B------:R-:W-:Y:S02]  /*7db0*/  IMAD.U32 R3, RZ, RZ, UR39 ;  /* 0x00000027ff037e24 */ /* 0x000fe4000f8e00ff */
[----:B------:R-:W-:Y:S02]  /*7dc0*/  IMAD.MOV.U32 R6, RZ, RZ, 0x1 ;  /* 0x00000001ff067424 */ /* 0x000fe400078e00ff */
[----:B------:R-:W-:-:S05]  /*7dd0*/  IMAD.U32 R2, RZ, RZ, UR48 ;  /* 0x00000030ff027e24 */ /* 0x000fca000f8e00ff */
[----:B------:R-:W-:-:S04]  /*7de0*/  VIADDMNMX R2, R2, R3, UR44, PT ;  /* 0x0000002c02027e46 */ /* 0x000fc8000b800103 */
[----:B------:R-:W-:Y:S01]  /*7df0*/  R2UR UR49, R2 ;  /* 0x00000000023172ca */ /* 0x000fe200000e0000 */
[----:B------:R-:W-:-:S12]  /*7e00*/  IMAD.MOV.U32 R2, RZ, RZ, RZ ;  /* 0x000000ffff027224 */ /* 0x000fd800078e00ff */
[----:B------:R-:W-:-:S06]  /*7e10*/  UISETP.GT.AND UP0, UPT, UR49, UR48, UPT ;  /* 0x000000303100728c */ /* 0x000fcc000bf04270 */
[----:B------:R-:W-:-:S13]  /*7e20*/  PLOP3.LUT P0, PT, PT, PT, UP0, 0x80, 0x0 ;  /* 0x000000000000781c */ /* 0x000fda0003f0f008 */
[----:B------:R-:W-:Y:S05]  /*7e30*/  @!P0 BRA `(.L_x_40) ;  /* 0x0000003000408947 */ /* 0x000fea0003800000 */
[----:B------:R-:W0:Y:S01]  /*7e40*/  S2UR UR4, SR_CgaCtaId ;  /* 0x00000000000479c3 */ /* 0x000e220000008800 */
[----:B------:R-:W-:Y:S02]  /*7e50*/  UMOV UR45, 0x400 ;  /* 0x00000400002d7882 */ /* 0x000fe40000000000 */
[----:B0-----:R-:W-:-:S04]  /*7e60*/  ULEA UR45, UR4, UR45, 0x18 ;  /* 0x0000002d042d7291 */ /* 0x001fc8000f8ec03f */
[----:B------:R-:W-:-:S04]  /*7e70*/  UIADD3 UR4, UR45, 0x15400, URZ ;  /* 0x000154002d047890 */ /* 0x000fc8000fffe03f */
[----:B------:R-:W-:-:S06]  /*7e80*/  ULOP3.LUT UP0, URZ, UR4, 0x1bf, URZ, 0xc0, !UPT ;  /* 0x000001bf043f7892 */ /* 0x000fcc000f80c03f */
[----:B------:R-:W-:-:S13]  /*7e90*/  PLOP3.LUT P0, PT, PT, PT, UP0, 0x80, 0x0 ;  /* 0x000000000000781c */ /* 0x000fda0003f0f008 */
[----:B------:R-:W-:Y:S05]  /*7ea0*/  @!P0 BRA `(.L_x_42) ;  /* 0x0000000000408947 */ /* 0x000fea0003800000 */
[----:B------:R-:W-:Y:S01]  /*7eb0*/  MOV R2, 0x0 ;  /* 0x0000000000027802 */ /* 0x000fe20000000f00 */
[----:B------:R-:W-:Y:S01]  /*7ec0*/  ULDC.64 UR4, c[0x4][0x88] ;  /* 0x0100220000047ab9 */ /* 0x000fe20000000a00 */
[----:B------:R-:W-:Y:S01]  /*7ed0*/  ULDC.64 UR6, c[0x4][0x90] ;  /* 0x0100240000067ab9 */ /* 0x000fe20000000a00 */
[----:B------:R-:W-:Y:S01]  /*7ee0*/  IMAD.U32 R4, RZ, RZ, UR4 ;  /* 0x00000004ff047e24 */ /* 0x000fe2000f8e00ff */
[----:B------:R-:W-:Y:S01]  /*7ef0*/  MOV R5, UR5 ;  /* 0x0000000500057c02 */ /* 0x000fe20008000f00 */
[----:B------:R-:W-:Y:S01]  /*7f00*/  ULDC.64 UR4, c[0x4][0x8] ;  /* 0x0100020000047ab9 */ /* 0x000fe20000000a00 */
[----:B------:R-:W0:Y:S01]  /*7f10*/  LDC.64 R2, c[0x4][R2] ;  /* 0x0100000002027b82 */ /* 0x000e220000000a00 */
[----:B------:R-:W-:Y:S01]  /*7f20*/  IMAD.U32 R6, RZ, RZ, UR6 ;  /* 0x00000006ff067e24 */ /* 0x000fe2000f8e00ff */
[----:B------:R-:W-:Y:S01]  /*7f30*/  MOV R12, 0x1 ;  /* 0x00000001000c7802 */ /* 0x000fe20000000f00 */
[----:B------:R-:W-:Y:S02]  /*7f40*/  IMAD.U32 R7, RZ, RZ, UR7 ;  /* 0x00000007ff077e24 */ /* 0x000fe4000f8e00ff */
[----:B------:R-:W-:-:S02]  /*7f50*/  IMAD.U32 R10, RZ, RZ, UR4 ;  /* 0x00000004ff0a7e24 */ /* 0x000fc4000f8e00ff */
[----:B------:R-:W-:Y:S02]  /*7f60*/  IMAD.U32 R11, RZ, RZ, UR5 ;  /* 0x00000005ff0b7e24 */ /* 0x000fe4000f8e00ff */
[----:B------:R-:W-:Y:S02]  /*7f70*/  IMAD.MOV.U32 R8, RZ, RZ, 0x70 ;  /* 0x00000070ff087424 */ /* 0x000fe400078e00ff */
[----:B------:R-:W-:-:S07]  /*7f80*/  IMAD.MOV.U32 R13, RZ, RZ, RZ ;  /* 0x000000ffff0d7224 */ /* 0x000fce00078e00ff */
[----:B------:R-:W-:-:S07]  /*7f90*/  LEPC R20, `(.L_x_42) ;  /* 0x000000001014794e */ /* 0x000fce0000000000 */
[----:B0----5:R-:W-:Y:S05]  /*7fa0*/  CALL.ABS.NOINC R2 ;  /* 0x0000000002007343 */ /* 0x021fea0003c00000 */
.L_x_42:
        /* <DEDUP_REMOVED lines=8> */
[----:B------:R0:W1:Y:S01]  /*8030*/  LDC.64 R2, c[0x4][R16] ;  /* 0x0100000010027b82 */ /* 0x0000620000000a00 */
[----:B------:R-:W-:Y:S01]  /*8040*/  IMAD.U32 R5, RZ, RZ, UR5 ;  /* 0x00000005ff057e24 */ /* 0x000fe2000f8e00ff */
[----:B------:R-:W-:Y:S01]  /*8050*/  ULDC.64 UR4, c[0x4][0x10] ;  /* 0x0100040000047ab9 */ /* 0x000fe20000000a00 */
[----:B------:R-:W-:Y:S01]  /*8060*/  IMAD.U32 R6, RZ, RZ, UR6 ;  /* 0x00000006ff067e24 */ /* 0x000fe2000f8e00ff */
[----:B------:R-:W-:Y:S01]  /*8070*/  MOV R10, UR4 ;  /* 0x00000004000a7c02 */ /* 0x000fe20008000f00 */
[----:B------:R-:W-:Y:S02]  /*8080*/  IMAD.U32 R7, RZ, RZ, UR7 ;  /* 0x00000007ff077e24 */ /* 0x000fe4000f8e00ff */
[----:B------:R-:W-:-:S02]  /*8090*/  IMAD.U32 R11, RZ, RZ, UR5 ;  /* 0x00000005ff0b7e24 */ /* 0x000fc4000f8e00ff */
[----:B------:R-:W-:Y:S02]  /*80a0*/  IMAD.MOV.U32 R8, RZ, RZ, 0x70 ;  /* 0x00000070ff087424 */ /* 0x000fe400078e00ff */
[----:B------:R-:W-:Y:S02]  /*80b0*/  IMAD.MOV.U32 R12, RZ, RZ, 0x1 ;  /* 0x00000001ff0c7424 */ /* 0x000fe400078e00ff */
[----:B0-----:R-:W-:-:S07]  /*80c0*/  IMAD.MOV.U32 R13, RZ, RZ, RZ ;  /* 0x000000ffff0d7224 */ /* 0x001fce00078e00ff */
[----:B------:R-:W-:-:S07]  /*80d0*/  LEPC R20, `(.L_x_44) ;  /* 0x000000001014794e */ /* 0x000fce0000000000 */
[----:B-1---5:R-:W-:Y:S05]  /*80e0*/  CALL.ABS.NOINC R2 ;  /* 0x0000000002007343 */ /* 0x022fea0003c00000 */
.L_x_44:
[----:B------:R0:W1:Y:S01]  /*80f0*/  LDC.64 R2, c[0x4][R16] ;  /* 0x0100000010027b82 */ /* 0x0000620000000a00 */
[----:B------:R-:W-:Y:S01]  /*8100*/  ULDC.64 UR4, c[0x4][0x88] ;  /* 0x0100220000047ab9 */ /* 0x000fe20000000a00 */
[----:B------:R-:W-:Y:S01]  /*8110*/  ULDC.64 UR6, c[0x4][0x90] ;  /* 0x0100240000067ab9 */ /* 0x000fe20000000a00 */
[----:B------:R-:W-:Y:S01]  /*8120*/  IMAD.U32 R4, RZ, RZ, UR4 ;  /* 0x00000004ff047e24 */ /* 0x000fe2000f8e00ff */
[----:B------:R-:W-:Y:S01]  /*8130*/  MOV R5, UR5 ;  /* 0x0000000500057c02 */ /* 0x000fe20008000f00 */
[----:B------:R-:W-:Y:S01]  /*8140*/  ULDC.64 UR4, c[0x4][0x18] ;  /* 0x0100060000047ab9 */ /* 0x000fe20000000a00 */
[----:B------:R-:W-:Y:S01]  /*8150*/  IMAD.U32 R6, RZ, RZ, UR6 ;  /* 0x00000006ff067e24 */ /* 0x000fe2000f8e00ff */
[----:B------:R-:W-:Y:S01]  /*8160*/  MOV R12, 0x1 ;  /* 0x00000001000c7802 */ /* 0x000fe20000000f00 */
[----:B------:R-:W-:Y:S02]  /*8170*/  IMAD.U32 R7, RZ, RZ, UR7 ;  /* 0x00000007ff077e24 */ /* 0x000fe4000f8e00ff */
[----:B------:R-:W-:-:S02]  /*8180*/  IMAD.U32 R10, RZ, RZ, UR4 ;  /* 0x00000004ff0a7e24 */ /* 0x000fc4000f8e00ff */
[----:B------:R-:W-:Y:S02]  /*8190*/  IMAD.U32 R11, RZ, RZ, UR5 ;  /* 0x00000005ff0b7e24 */ /* 0x000fe4000f8e00ff */
[----:B------:R-:W-:Y:S02]  /*81a0*/  IMAD.MOV.U32 R8, RZ, RZ, 0x70 ;  /* 0x00000070ff087424 */ /* 0x000fe400078e00ff */
[----:B0-----:R-:W-:-:S07]  /*81b0*/  IMAD.MOV.U32 R13, RZ, RZ, RZ ;  /* 0x000000ffff0d7224 */ /* 0x001fce00078e00ff */
[----:B------:R-:W-:-:S07]  /*81c0*/  LEPC R20, `(.L_x_43) ;  /* 0x000000001014794e */ /* 0x000fce0000000000 */
[----:B-1----:R-:W-:Y:S05]  /*81d0*/  CALL.ABS.NOINC R2 ;  /* 0x0000000002007343 */ /* 0x002fea0003c00000 */
.L_x_43:
[----:B------:R-:W0:Y:S01]  /*81e0*/  LDC.64 R2, c[0x0][0x9f8] ;  /* 0x00027e00ff027b82 */ /* 0x000e220000000a00 */
[----:B------:R-:W-:-:S07]  /*81f0*/  IMAD.MOV.U32 R6, RZ, RZ, R24 ;  /* 0x000000ffff067224 */ /* 0x000fce00078e0018 */
[----:B------:R-:W1:Y:S01]  /*8200*/  LDC R17, c[0x0][0x430] ;  /* 0x00010c00ff117b82 */ /* 0x000e620000000800 */
[----:B------:R-:W-:Y:S01]  /*8210*/  IMAD.U32 R0, RZ, RZ, UR49 ;  /* 0x00000031ff007e24 */ /* 0x000fe2000f8e00ff */
[C---:B------:R-:W-:Y:S01]  /*8220*/  LOP3.LUT R20, R22.reuse, 0x7f, RZ, 0xc0, !PT ;  /* 0x0000007f16147812 */ /* 0x040fe200078ec0ff */
[----:B------:R-:W-:Y:S01]  /*8230*/  IMAD.SHL.U32 R23, R22, 0x20, RZ ;  /* 0x0000002016177824 */ /* 0x000fe200078e00ff */
[----:B------:R-:W-:Y:S01]  /*8240*/  ULDC UR4, c[0x0][0x2f4] ;  /* 0x0000bd0000047ab9 */ /* 0x000fe20000000800 */
[----:B0-----:R-:W-:-:S04]  /*8250*/  ISETP.NE.U32.AND P0, PT, R2, RZ, PT ;  /* 0x000000ff0200720c */ /* 0x001fc80003f05070 */
[----:B------:R-:W-:-:S13]  /*8260*/  ISETP.NE.AND.EX P0, PT, R3, RZ, PT, P0 ;  /* 0x000000ff0300720c */ /* 0x000fda0003f05300 */
[----:B------:R-:W0:Y:S02]  /*8270*/  @P0 LDC.64 R2, c[0x0][0x9f8] ;  /* 0x00027e00ff020b82 */ /* 0x000e240000000a00 */
[----:B0-----:R-:W-:-:S05]  /*8280*/  @P0 IMAD.WIDE R2, R24, 0x4, R2 ;  /* 0x0000000418020825 */ /* 0x001fca00078e0202 */
[----:B------:R0:W2:Y:S01]  /*8290*/  @P0 LDG.E R6, desc[UR36][R2.64] ;  /* 0x0000002402060981 */ /* 0x0000a2000c1e1900 */
[----:B------:R-:W-:Y:S01]  /*82a0*/  VIADD R0, R0, 0xffffffff ;  /* 0xffffffff00007836 */ /* 0x000fe20000000000 */
[----:B------:R-:W-:Y:S02]  /*82b0*/  SHF.R.U32.HI R4, RZ, 0x2, R20 ;  /* 0x00000002ff047819 */ /* 0x000fe40000011614 */
[----:B------:R-:W-:Y:S02]  /*82c0*/  LOP3.LUT R23, R23, 0x60, RZ, 0xc0, !PT ;  /* 0x0000006017177812 */ /* 0x000fe400078ec0ff */
[----:B------:R-:W-:Y:S02]  /*82d0*/  LEA R4, R0, R4, 0x7 ;  /* 0x0000000400047211 */ /* 0x000fe400078e38ff */
[----:B-1----:R-:W-:Y:S02]  /*82e0*/  ISETP.NE.AND P1, PT, R17, 0x1, PT ;  /* 0x000000011100780c */ /* 0x002fe40003f25270 */
[----:B------:R-:W-:Y:S01]  /*82f0*/  LOP3.LUT R16, R16, 0xffffffef, RZ, 0xc0, !PT ;  /* 0xffffffef10107812 */ /* 0x000fe200078ec0ff */
[----:B------:R-:W-:-:S04]  /*8300*/  IMAD.IADD R4, R23, 0x1, R4 ;  /* 0x0000000117047824 */ /* 0x000fc800078e0204 */
[C---:B-----5:R-:W-:Y:S01]  /*8310*/  IMAD.IADD R9, R4.reuse, 0x1, R19 ;  /* 0x0000000104097824 */ /* 0x060fe200078e0213 */
[----:B------:R-:W-:-:S03]  /*8320*/  ISETP.GE.AND P0, PT, R4, UR43, PT ;  /* 0x0000002b04007c0c */ /* 0x000fc6000bf06270 */
[----:B------:R-:W-:Y:S02]  /*8330*/  IMAD.MOV.U32 R7, RZ, RZ, R9 ;  /* 0x000000ffff077224 */ /* 0x000fe400078e0009 */
[----:B0-----:R-:W0:Y:S01]  /*8340*/  @P1 LDC R2, c[0x0][0x434] ;  /* 0x00010d00ff021b82 */ /* 0x001e220000000800 */
[----:B------:R-:W-:-:S07]  /*8350*/  @P1 LOP3.LUT R16, R16, 0x10, RZ, 0xfc, !PT ;  /* 0x0000001010101812 */ /* 0x000fce00078efcff */
[----:B------:R-:W1:Y:S08]  /*8360*/  @P1 LDC R3, c[0x0][0x438] ;  /* 0x00010e00ff031b82 */ /* 0x000e700000000800 */
[----:B------:R-:W3:Y:S08]  /*8370*/  @!P0 LDC.64 R10, c[0x0][0x428] ;  /* 0x00010a00ff0a8b82 */ /* 0x000ef00000000a00 */
[----:B------:R-:W4:Y:S01]  /*8380*/  @!P0 LDC.64 R4, c[0x0][0x418] ;  /* 0x00010600ff048b82 */ /* 0x000f220000000a00 */
[----:B0-----:R-:W-:-:S05]  /*8390*/  @P1 IMAD.HI.U32 R2, R9, R2, RZ ;  /* 0x0000000209021227 */ /* 0x001fca00078e00ff */
[----:B-1----:R-:W-:-:S04]  /*83a0*/  @P1 SHF.R.U32.HI R7, RZ, R3, R2 ;  /* 0x00000003ff071219 */ /* 0x002fc80000011602 */
[----:B------:R-:W-:Y:S02]  /*83b0*/  @!P0 SHF.R.S32.HI R3, RZ, 0x1f, R7 ;  /* 0x0000001fff038819 */ /* 0x000fe40000011407 */
[----:B------:R-:W-:Y:S01]  /*83c0*/  LOP3.LUT R16, R16, 0xfffffffb, RZ, 0xc0, !PT ;  /* 0xfffffffb10107812 */ /* 0x000fe200078ec0ff */
[----:B------:R-:W-:Y:S01]  /*83d0*/  UMOV UR5, 0xffffffff ;  /* 0xffffffff00057882 */ /* 0x000fe20000000000 */
[----:B--2---:R-:W-:Y:S01]  /*83e0*/  SHF.R.S32.HI R8, RZ, 0x1f, R6 ;  /* 0x0000001fff087819 */ /* 0x004fe20000011406 */
[----:B------:R-:W-:Y:S04]  /*83f0*/  STL [R1], R6 ;  /* 0x0000000601007387 */ /* 0x000fe80000100800 */
[----:B------:R0:W-:Y:S01]  /*8400*/  STL [R1+0x4], R8 ;  /* 0x0000040801007387 */ /* 0x0001e20000100800 */
[----:B---3--:R-:W-:-:S04]  /*8410*/  @!P0 IMAD R2, R8, R10, RZ ;  /* 0x0000000a08028224 */ /* 0x008fc800078e02ff */
[----:B------:R-:W-:Y:S02]  /*8420*/  @!P0 IMAD R11, R6, R11, R2 ;  /* 0x0000000b060b8224 */ /* 0x000fe400078e0202 */
[----:B------:R-:W-:Y:S02]  /*8430*/  @!P0 IMAD.MOV.U32 R2, RZ, RZ, R7 ;  /* 0x000000ffff028224 */ /* 0x000fe400078e0007 */
[----:B0-----:R-:W-:Y:S02]  /*8440*/  IMAD.SHL.U32 R8, R22, 0x8, RZ ;  /* 0x0000000816087824 */ /* 0x001fe400078e00ff */
[----:B------:R-:W-:Y:S01]  /*8450*/  @!P0 IMAD.WIDE.U32 R2, R6, R10, R2 ;  /* 0x0000000a06028225 */ /* 0x000fe200078e0002 */
[----:B------:R-:W-:Y:S02]  /*8460*/  MOV R6, RZ ;  /* 0x000000ff00067202 */ /* 0x000fe40000000f00 */
[----:B------:R-:W-:Y:S01]  /*8470*/  LOP3.LUT R14, R8, 0x18, RZ, 0xc0, !PT ;  /* 0x00000018080e7812 */ /* 0x000fe200078ec0ff */
[----:B------:R-:W-:Y:S01]  /*8480*/  @!P0 IMAD.IADD R3, R3, 0x1, R11 ;  /* 0x0000000103038824 */ /* 0x000fe200078e020b */
[----:B----4-:R-:W-:-:S02]  /*8490*/  @!P0 LEA R4, P1, R2, R4, 0x2 ;  /* 0x0000000402048211 */ /* 0x010fc400078210ff */
[C---:B------:R-:W-:Y:S02]  /*84a0*/  ISETP.GE.AND P2, PT, R14.reuse, UR4, PT ;  /* 0x000000040e007c0c */ /* 0x040fe4000bf46270 */
[----:B------:R-:W-:Y:S02]  /*84b0*/  LOP3.LUT R13, R14, 0x20, RZ, 0xfc, !PT ;  /* 0x000000200e0d7812 */ /* 0x000fe400078efcff */
[----:B------:R-:W-:Y:S02]  /*84c0*/  @!P0 LEA.HI.X R5, R2, R5, R3, 0x2, P1 ;  /* 0x0000000502058211 */ /* 0x000fe400008f1403 */
[----:B------:R-:W-:Y:S02]  /*84d0*/  LOP3.LUT R12, R14, 0x40, RZ, 0xfc, !PT ;  /* 0x000000400e0c7812 */ /* 0x000fe400078efcff */
[----:B------:R-:W-:Y:S01]  /*84e0*/  ISETP.GE.AND P1, PT, R13, UR4, PT ;  /* 0x000000040d007c0c */ /* 0x000fe2000bf26270 */
[----:B------:R0:W5:Y:S01]  /*84f0*/  @!P0 LDG.E R6, desc[UR36][R4.64] ;  /* 0x0000002404068981 */ /* 0x000162000c1e1900 */
[----:B------:R-:W-:-:S03]  /*8500*/  ISETP.GE.AND P0, PT, R12, UR4, PT ;  /* 0x000000040c007c0c */ /* 0x000fc6000bf06270 */
[----:B------:R-:W-:-:S04]  /*8510*/  @P2 LOP3.LUT R16, R16, 0x4, RZ, 0xfc, !PT ;  /* 0x0000000410102812 */ /* 0x000fc800078efcff */
[----:B------:R-:W-:-:S04]  /*8520*/  LOP3.LUT R16, R16, 0xfffffffe, RZ, 0xc0, !PT ;  /* 0xfffffffe10107812 */ /* 0x000fc800078ec0ff */
[----:B------:R-:W-:-:S04]  /*8530*/  LOP3.LUT R16, R16, 0xfffffffd, RZ, 0xc0, !PT ;  /* 0xfffffffd10107812 */ /* 0x000fc800078ec0ff */
[----:B------:R-:W-:-:S04]  /*8540*/  @P1 LOP3.LUT R16, R16, 0x2, RZ, 0xfc, !PT ;  /* 0x0000000210101812 */ /* 0x000fc800078efcff */
[----:B------:R-:W-:Y:S01]  /*8550*/  @P0 LOP3.LUT R16, R16, 0x1, RZ, 0xfc, !PT ;  /* 0x0000000110100812 */ /* 0x000fe200078efcff */
[----:B0-----:R-:W-:Y:S06]  /*8560*/  BRA.DIV UR5, `(.L_x_45) ;  /* 0x0000002e05b47947 */ /* 0x001fec000b800000 */
.L_x_87:
[----:B------:R-:W-:Y:S01]  /*8570*/  ULOP3.LUT UR4, UR38, 0x2, URZ, 0xfc, !UPT ;  /* 0x0000000226047892 */ /* 0x000fe2000f8efc3f */
[----:B------:R-:W-:Y:S01]  /*8580*/  IMAD.U32 R29, RZ, RZ, UR42 ;  /* 0x0000002aff1d7e24 */ /* 0x000fe2000f8e00ff */
[----:B------:R-:W-:Y:S01]  /*8590*/  LOP3.LUT R16, R16, 0xfffffff7, RZ, 0xc0, !PT ;  /* 0xfffffff710107812 */ /* 0x000fe200078ec0ff */
[----:B------:R-:W-:Y:S02]  /*85a0*/  IMAD.MOV R2, RZ, RZ, -R7 ;  /* 0x000000ffff027224 */ /* 0x000fe400078e0a07 */
[----:B------:R-:W-:Y:S01]  /*85b0*/  IMAD.MOV.U32 R26, RZ, RZ, R0 ;  /* 0x000000ffff1a7224 */ /* 0x000fe200078e0000 */
[----:B------:R-:W-:Y:S01]  /*85c0*/  SHF.R.S32.HI R29, RZ, 0x1f, R29 ;  /* 0x0000001fff1d7819 */ /* 0x000fe2000001141d */
[----:B------:R-:W-:Y:S02]  /*85d0*/  IMAD.U32 R3, RZ, RZ, UR4 ;  /* 0x00000004ff037e24 */ /* 0x000fe4000f8e00ff */
[----:B------:R-:W-:-:S03]  /*85e0*/  IMAD R5, R17, R2, R9 ;  /* 0x0000000211057224 */ /* 0x000fc600078e0209 */
[----:B------:R-:W-:-:S13]  /*85f0*/  ISETP.NE.AND P0, PT, R3, 0x3, PT ;  /* 0x000000030300780c */ /* 0x000fda0003f05270 */
[----:B------:R-:W-:Y:S01]  /*8600*/  @P0 LOP3.LUT R16, R16, 0x8, RZ, 0xfc, !PT ;  /* 0x0000000810100812 */ /* 0x000fe200078efcff */
[----:B------:R-:W-:Y:S06]  /*8610*/  @!P0 BRA `(.L_x_46) ;  /* 0x0000000000048947 */ /* 0x000fec0003800000 */
[----:B------:R-:W-:Y:S01]  /*8620*/  BPT.TRAP 0x1 ;  /* 0x000000040000795c */ /* 0x000fe20000300000 */
.L_x_46:
[----:B------:R-:W-:Y:S01]  /*8630*/  SHF.R.S32.HI R7, RZ, 0x1f, R5 ;  /* 0x0000001fff077819 */ /* 0x000fe20000011405 */
[----:B------:R-:W-:Y:S01]  /*8640*/  ULDC.64 UR4, c[0x0][0x328] ;  /* 0x0000ca0000047ab9 */ /* 0x000fe20000000a00 */
[----:B-----5:R-:W-:Y:S02]  /*8650*/  SHF.R.S32.HI R4, RZ, 0x1f, R6 ;  /* 0x0000001fff047819 */ /* 0x020fe40000011406 */
[----:B------:R-:W-:Y:S01]  /*8660*/  R2UR UR6, R29 ;  /* 0x000000001d0672ca */ /* 0x000fe200000e0000 */
[----:B------:R-:W-:-:S04]  /*8670*/  IMAD R2, R7, UR4, RZ ;  /* 0x0000000407027c24 */ /* 0x000fc8000f8e02ff */
[C---:B------:R-:W-:Y:S02]  /*8680*/  IMAD R9, R5.reuse, UR5, R2 ;  /* 0x0000000505097c24 */ /* 0x040fe4000f8e0202 */
[----:B------:R-:W-:Y:S01]  /*8690*/  IMAD.WIDE.U32 R2, R5, UR4, RZ ;  /* 0x0000000405027c25 */ /* 0x000fe2000f8e00ff */
[----:B------:R-:W-:-:S03]  /*86a0*/  ULDC.64 UR4, c[0x0][0x338] ;  /* 0x0000ce0000047ab9 */ /* 0x000fc60000000a00 */
[----:B------:R-:W-:Y:S01]  /*86b0*/  IMAD R11, R4, UR4, RZ ;  /* 0x00000004040b7c24 */ /* 0x000fe2000f8e02ff */
[----:B------:R-:W-:Y:S01]  /*86c0*/  IADD3 R3, R3, R9, RZ ;  /* 0x0000000903037210 */ /* 0x000fe20007ffe0ff */
[----:B------:R-:W-:Y:S02]  /*86d0*/  IMAD.MOV.U32 R9, RZ, RZ, 0x1 ;  /* 0x00000001ff097424 */ /* 0x000fe400078e00ff */
[C---:B------:R-:W-:Y:S02]  /*86e0*/  IMAD R10, R6.reuse, UR5, R11 ;  /* 0x00000005060a7c24 */ /* 0x040fe4000f8e020b */
[----:B------:R-:W-:Y:S01]  /*86f0*/  IMAD.WIDE.U32 R2, R6, UR4, R2 ;  /* 0x0000000406027c25 */ /* 0x000fe2000f8e0002 */
[----:B------:R-:W-:Y:S01]  /*8700*/  SHF.L.U32 R9, R9, 0x1f, RZ ;  /* 0x0000001f09097819 */ /* 0x000fe200000006ff */
[----:B------:R-:W-:Y:S02]  /*8710*/  ULDC.64 UR4, c[0x0][0x330] ;  /* 0x0000cc0000047ab9 */ /* 0x000fe40000000a00 */
[----:B------:R-:W-:Y:S01]  /*8720*/  IMAD.U32 R11, RZ, RZ, UR4 ;  /* 0x00000004ff0b7e24 */ /* 0x000fe2000f8e00ff */
[----:B------:R-:W0:Y:S01]  /*8730*/  SYNCS.PHASECHK.TRANS64.TRYWAIT P0, [UR45+0x2d840], R9 ;  /* 0x02d84009ff0075a7 */ /* 0x000e22000800016d */
[----:B------:R-:W-:Y:S01]  /*8740*/  UIMAD UR4, UR6, UR4, URZ ;  /* 0x00000004060472a4 */ /* 0x000fe2000f8e023f */
[----:B------:R-:W-:-:S02]  /*8750*/  IMAD.IADD R3, R3, 0x1, R10 ;  /* 0x0000000103037824 */ /* 0x000fc400078e020a */
[----:B------:R-:W-:Y:S01]  /*8760*/  ULDC.64 UR6, c[0x0][0x318] ;  /* 0x0000c60000067ab9 */ /* 0x000fe20000000a00 */
[----:B------:R-:W-:Y:S02]  /*8770*/  UIMAD UR4, UR42, UR5, UR4 ;  /* 0x000000052a0472a4 */ /* 0x000fe4000f8e0204 */
[----:B------:R-:W-:-:S04]  /*8780*/  IMAD.WIDE.U32 R2, R11, UR42, R2 ;  /* 0x0000002a0b027c25 */ /* 0x000fc8000f8e0002 */
[----:B------:R-:W-:Y:S01]  /*8790*/  VIADD R3, R3, UR4 ;  /* 0x0000000403037c36 */ /* 0x000fe20008000000 */
[----:B------:R-:W-:-:S04]  /*87a0*/  LEA R17, P1, R2, UR6, 0x1 ;  /* 0x0000000602117c11 */ /* 0x000fc8000f8208ff */
[----:B------:R-:W-:Y:S01]  /*87b0*/  LEA.HI.X R18, R2, UR7, R3, 0x1, P1 ;  /* 0x0000000702127c11 */ /* 0x000fe200088f0c03 */
[----:B0-----:R-:W-:Y:S08]  /*87c0*/  @!P0 BRA `(.L_x_47) ;  /* 0x0000002c003c8947 */ /* 0x001ff00003800000 */
.L_x_88:
[----:B------:R-:W1:Y:S01]  /*87d0*/  S2R R10, SR_TID.X ;  /* 0x00000000000a7919 */ /* 0x000e620000002100 */
[----:B------:R-:W-:Y:S01]  /*87e0*/  ULDC.64 UR4, c[0x0][0x300] ;  /* 0x0000c00000047ab9 */ /* 0x000fe20000000a00 */
[----:B------:R-:W-:Y:S01]  /*87f0*/  R2UR UR6, R29 ;  /* 0x000000001d0672ca */ /* 0x000fe200000e0000 */
[----:B0-----:R-:W-:Y:S01]  /*8800*/  IMAD R2, R7, UR4, RZ ;  /* 0x0000000407027c24 */ /* 0x001fe2000f8e02ff */
[----:B------:R-:W-:Y:S02]  /*8810*/  LOP3.LUT R9, R8, 0xc0, RZ, 0xc0, !PT ;  /* 0x000000c008097812 */ /* 0x000fe400078ec0ff */
[C---:B------:R-:W-:Y:S01]  /*8820*/  LOP3.LUT P4, RZ, R16.reuse, 0x4, RZ, 0xc0, !PT ;  /* 0x0000000410ff7812 */ /* 0x040fe2000788c0ff */
[----:B------:R-:W-:Y:S01]  /*8830*/  IMAD R7, R5, UR5, R2 ;  /* 0x0000000505077c24 */ /* 0x000fe2000f8e0202 */
[----:B------:R-:W-:Y:S01]  /*8840*/  LOP3.LUT R9, R9, 0x18, R8, 0xf8, !PT ;  /* 0x0000001809097812 */ /* 0x000fe200078ef808 */
[----:B------:R-:W-:Y:S01]  /*8850*/  IMAD.WIDE.U32 R2, R5, UR4, RZ ;  /* 0x0000000405027c25 */ /* 0x000fe2000f8e00ff */
[----:B------:R-:W-:Y:S01]  /*8860*/  ULDC.64 UR4, c[0x0][0x310] ;  /* 0x0000c40000047ab9 */ /* 0x000fe20000000a00 */
[----:B------:R-:W-:-:S02]  /*8870*/  LOP3.LUT P3, RZ, R16, 0x2, RZ, 0xc0, !PT ;  /* 0x0000000210ff7812 */ /* 0x000fc4000786c0ff */
[----:B------:R-:W-:Y:S01]  /*8880*/  IMAD.IADD R3, R3, 0x1, R7 ;  /* 0x0000000103037824 */ /* 0x000fe200078e0207 */
[----:B------:R-:W-:Y:S01]  /*8890*/  SHF.L.U32 R7, R20, 0x3, RZ ;  /* 0x0000000314077819 */ /* 0x000fe200000006ff */
[----:B------:R-:W-:Y:S01]  /*88a0*/  IMAD R5, R4, UR4, RZ ;  /* 0x0000000404057c24 */ /* 0x000fe2000f8e02ff */
[----:B------:R-:W-:Y:S01]  /*88b0*/  LOP3.LUT R28, R9, 0x18, R22, 0x78, !PT ;  /* 0x00000018091c7812 */ /* 0x000fe200078e7816 */
[----:B------:R-:W-:Y:S01]  /*88c0*/  IMAD.WIDE.U32 R2, R6, UR4, R2 ;  /* 0x0000000406027c25 */ /* 0x000fe2000f8e0002 */
[----:B------:R-:W-:Y:S02]  /*88d0*/  LOP3.LUT R7, R7, 0x300, RZ, 0xc0, !PT ;  /* 0x0000030007077812 */ /* 0x000fe400078ec0ff */
[----:B------:R-:W-:Y:S01]  /*88e0*/  LOP3.LUT P2, RZ, R16, 0x1, RZ, 0xc0, !PT ;  /* 0x0000000110ff7812 */ /* 0x000fe2000784c0ff */
[----:B------:R-:W-:Y:S01]  /*88f0*/  IMAD R5, R6, UR5, R5 ;  /* 0x0000000506057c24 */ /* 0x000fe2000f8e0205 */
[----:B------:R-:W-:Y:S01]  /*8900*/  LOP3.LUT R4, R7, 0x20, R8, 0xf8, !PT ;  /* 0x0000002007047812 */ /* 0x000fe200078ef808 */
[----:B------:R-:W-:-:S02]  /*8910*/  ULDC.64 UR4, c[0x0][0x308] ;  /* 0x0000c20000047ab9 */ /* 0x000fc40000000a00 */
[----:B------:R-:W-:Y:S01]  /*8920*/  IMAD.IADD R3, R3, 0x1, R5 ;  /* 0x0000000103037824 */ /* 0x000fe200078e0205 */
[----:B------:R-:W-:Y:S01]  /*8930*/  LOP3.LUT R28, R4, R28, RZ, 0xfc, !PT ;  /* 0x0000001c041c7212 */ /* 0x000fe200078efcff */
[----:B------:R-:W-:-:S04]  /*8940*/  IMAD.MOV.U32 R5, RZ, RZ, -0x80 ;  /* 0xffffff80ff057424 */ /* 0x000fc800078e00ff */
[----:B------:R-:W-:Y:S01]  /*8950*/  IMAD R8, R0, R5, UR43 ;  /* 0x0000002b00087e24 */ /* 0x000fe2000f8e0205 */
[----:B-1----:R-:W-:Y:S01]  /*8960*/  LOP3.LUT R10, R10, 0x7f, RZ, 0xc0, !PT ;  /* 0x0000007f0a0a7812 */ /* 0x002fe200078ec0ff */
[----:B------:R-:W-:Y:S01]  /*8970*/  IMAD.U32 R5, RZ, RZ, UR4 ;  /* 0x00000004ff057e24 */ /* 0x000fe2000f8e00ff */
[----:B------:R-:W-:Y:S02]  /*8980*/  UIMAD UR4, UR6, UR4, URZ ;  /* 0x00000004060472a4 */ /* 0x000fe4000f8e023f */
[----:B------:R-:W-:Y:S01]  /*8990*/  SHF.R.U32.HI R10, RZ, 0x2, R10 ;  /* 0x00000002ff0a7819 */ /* 0x000fe2000001160a */
[----:B------:R-:W-:Y:S01]  /*89a0*/  IMAD.WIDE.U32 R2, R5, UR42, R2 ;  /* 0x0000002a05027c25 */ /* 0x000fe2000f8e0002 */
[----:B------:R-:W-:Y:S01]  /*89b0*/  UIMAD UR4, UR42, UR5, UR4 ;  /* 0x000000052a0472a4 */ /* 0x000fe2000f8e0204 */
[----:B------:R-:W-:Y:S02]  /*89c0*/  ULDC.64 UR6, c[0x0][0x2e8] ;  /* 0x0000ba0000067ab9 */ /* 0x000fe40000000a00 */
[----:B------:R-:W-:Y:S01]  /*89d0*/  IMAD.IADD R8, R8, 0x1, -R10 ;  /* 0x0000000108087824 */ /* 0x000fe200078e0a0a */
[----:B------:R-:W-:-:S02]  /*89e0*/  LEA R0, P1, R2, UR6, 0x1 ;  /* 0x0000000602007c11 */ /* 0x000fc4000f8208ff */
[----:B------:R-:W-:Y:S01]  /*89f0*/  VIADD R9, R3, UR4 ;  /* 0x0000000403097c36 */ /* 0x000fe20008000000 */
[----:B------:R-:W-:Y:S01]  /*8a00*/  UMOV UR4, 0xffffffff ;  /* 0xffffffff00047882 */ /* 0x000fe20000000000 */
[----:B------:R-:W-:-:S03]  /*8a10*/  ISETP.GE.AND P0, PT, R8, 0x1, PT ;  /* 0x000000010800780c */ /* 0x000fc60003f06270 */
[----:B------:R-:W-:Y:S01]  /*8a20*/  LEA.HI.X R9, R2, UR7, R9, 0x1, P1 ;  /* 0x0000000702097c11 */ /* 0x000fe200088f0c09 */
[----:B------:R-:W-:Y:S09]  /*8a30*/  BRA.DIV UR4, `(.L_x_48) ;  /* 0x0000002a04b87947 */ /* 0x000ff2000b800000 */
[----:B------:R-:W0:Y:S01]  /*8a40*/  S2R R10, SR_TID.X ;  /* 0x00000000000a7919 */ /* 0x000e220000002100 */
[----:B------:R-:W-:Y:S02]  /*8a50*/  @P0 LEA R21, R28, UR45, 0x1 ;  /* 0x0000002d1c150c11 */ /* 0x000fe4000f8e08ff */
[----:B------:R-:W-:Y:S01]  /*8a60*/  ISETP.GE.AND P1, PT, R8, 0x21, PT ;  /* 0x000000210800780c */ /* 0x000fe20003f26270 */
[----:B------:R-:W1:Y:S04]  /*8a70*/  SHFL.IDX PT, R6, R9, RZ, 0x1c1f ;  /* 0x001c1fff09067589 */ /* 0x000e6800000e0000 */
[----:B------:R-:W2:Y:S04]  /*8a80*/  SHFL.IDX PT, R14, R0, RZ, 0x1c1f ;  /* 0x001c1fff000e7589 */ /* 0x000ea800000e0000 */
[----:B------:R-:W-:Y:S04]  /*8a90*/  SHFL.IDX PT, R4, R9, 0x1, 0x1c1f ;  /* 0x003c1f0009047f89 */ /* 0x000fe800000e0000 */
[----:B------:R-:W3:Y:S01]  /*8aa0*/  SHFL.IDX PT, R5, R0, 0x1, 0x1c1f ;  /* 0x003c1f0000057f89 */ /* 0x000ee200000e0000 */
[----:B------:R-:W-:-:S03]  /*8ab0*/  @P1 LEA R27, R28, UR45, 0x1 ;  /* 0x0000002d1c1b1c11 */ /* 0x000fc6000f8e08ff */
[----:B------:R-:W-:Y:S04]  /*8ac0*/  SHFL.IDX PT, R2, R9, 0x2, 0x1c1f ;  /* 0x005c1f0009027f89 */ /* 0x000fe800000e0000 */
[----:B------:R-:W4:Y:S01]  /*8ad0*/  SHFL.IDX PT, R3, R0, 0x2, 0x1c1f ;  /* 0x005c1f0000037f89 */ /* 0x000f2200000e0000 */
[----:B-1----:R-:W-:-:S03]  /*8ae0*/  IMAD.MOV.U32 R7, RZ, RZ, R6 ;  /* 0x000000ffff077224 */ /* 0x002fc600078e0006 */
[----:B------:R-:W1:Y:S01]  /*8af0*/  SHFL.IDX PT, R9, R9, 0x3, 0x1c1f ;  /* 0x007c1f0009097f89 */ /* 0x000e6200000e0000 */
[----:B0-----:R-:W-:Y:S01]  /*8b00*/  SHF.L.U32 R10, R10, 0x3, RZ ;  /* 0x000000030a0a7819 */ /* 0x001fe200000006ff */
[----:B--2---:R-:W-:Y:S02]  /*8b10*/  IMAD.MOV.U32 R6, RZ, RZ, R14 ;  /* 0x000000ffff067224 */ /* 0x004fe400078e000e */
[----:B------:R0:W2:Y:S01]  /*8b20*/  SHFL.IDX PT, R14, R0, 0x3, 0x1c1f ;  /* 0x007c1f00000e7f89 */ /* 0x0000a200000e0000 */
[----:B------:R-:W-:Y:S02]  /*8b30*/  LOP3.LUT R10, R10, 0x18, RZ, 0xc0, !PT ;  /* 0x000000180a0a7812 */ /* 0x000fe400078ec0ff */
[----:B---3--:R-:W-:-:S03]  /*8b40*/  LOP3.LUT R5, R5, R4, RZ, 0x3c, !PT ;  /* 0x0000000405057212 */ /* 0x008fc600078e3cff */
[----:B------:R-:W-:Y:S01]  /*8b50*/  @P0 IMAD.WIDE.U32 R6, R10, 0x2, R6 ;  /* 0x000000020a060825 */ /* 0x000fe200078e0006 */
[----:B------:R-:W-:-:S04]  /*8b60*/  LOP3.LUT R4, R5, R4, RZ, 0x3c, !PT ;  /* 0x0000000405047212 */ /* 0x000fc800078e3cff */
[----:B------:R-:W-:Y:S01]  /*8b70*/  @P0 LDGSTS.E.BYPASS.LTC128B.128 [R21+0x15400], desc[UR36][R6.64], !P4 ;  /* 0x1540000006150fae */ /* 0x000fe2000e101d64 */
[----:B----4-:R-:W-:-:S03]  /*8b80*/  LOP3.LUT R3, R3, R2, RZ, 0x3c, !PT ;  /* 0x0000000203037212 */ /* 0x010fc600078e3cff */
[----:B------:R-:W-:Y:S01]  /*8b90*/  @P0 LDGSTS.E.BYPASS.LTC128B.128 [R21+0x17400], desc[UR36][R6.64+0x40], !P3 ;  /* 0x1740004006150fae */ /* 0x000fe2000d901d64 */
[----:B------:R-:W-:Y:S02]  /*8ba0*/  LOP3.LUT R5, R5, R4, RZ, 0x3c, !PT ;  /* 0x0000000405057212 */ /* 0x000fe400078e3cff */
[C---:B------:R-:W-:Y:S01]  /*8bb0*/  LOP3.LUT R2, R3.reuse, R2, RZ, 0x3c, !PT ;  /* 0x0000000203027212 */ /* 0x040fe200078e3cff */
[----:B------:R3:W-:Y:S01]  /*8bc0*/  @P0 LDGSTS.E.BYPASS.LTC128B.128 [R21+0x19400], desc[UR36][R6.64+0x80], !P2 ;  /* 0x1940008006150fae */ /* 0x0007e2000d101d64 */
[----:B------:R-:W-:Y:S01]  /*8bd0*/  ISETP.GE.AND P0, PT, R8, 0x41, PT ;  /* 0x000000410800780c */ /* 0x000fe20003f06270 */
[----:B------:R-:W-:Y:S01]  /*8be0*/  @P1 IMAD.WIDE.U32 R4, R10, 0x2, R4 ;  /* 0x000000020a041825 */ /* 0x000fe200078e0004 */
[----:B------:R-:W-:-:S04]  /*8bf0*/  LOP3.LUT R3, R3, R2, RZ, 0x3c, !PT ;  /* 0x0000000203037212 */ /* 0x000fc800078e3cff */
[----:B------:R0:W-:Y:S04]  /*8c00*/  @P1 LDGSTS.E.BYPASS.LTC128B.128 [R27+0x15c00], desc[UR36][R4.64], !P4 ;  /* 0x15c00000041b1fae */ /* 0x0001e8000e101d64 */
[----:B------:R0:W-:Y:S03]  /*8c10*/  @P1 LDGSTS.E.BYPASS.LTC128B.128 [R27+0x17c00], desc[UR36][R4.64+0x40], !P3 ;  /* 0x17c00040041b1fae */ /* 0x0001e6000d901d64 */
[----:B------:R-:W-:Y:S01]  /*8c20*/  @P0 IMAD.WIDE.U32 R2, R10, 0x2, R2 ;  /* 0x000000020a020825 */ /* 0x000fe200078e0002 */
[----:B---3--:R-:W-:Y:S01]  /*8c30*/  @P0 LEA R7, R28, UR45, 0x1 ;  /* 0x0000002d1c070c11 */ /* 0x008fe2000f8e08ff */
[----:B------:R0:W-:Y:S04]  /*8c40*/  @P1 LDGSTS.E.BYPASS.LTC128B.128 [R27+0x19c00], desc[UR36][R4.64+0x80], !P2 ;  /* 0x19c00080041b1fae */ /* 0x0001e8000d101d64 */
[----:B------:R0:W-:Y:S04]  /*8c50*/  @P0 LDGSTS.E.BYPASS.LTC128B.128 [R7+0x16400], desc[UR36][R2.64], !P4 ;  /* 0x1640000002070fae */ /* 0x0001e8000e101d64 */
[----:B------:R0:W-:Y:S04]  /*8c60*/  @P0 LDGSTS.E.BYPASS.LTC128B.128 [R7+0x18400], desc[UR36][R2.64+0x40], !P3 ;  /* 0x1840004002070fae */ /* 0x0001e8000d901d64 */
[----:B-12---:R0:W-:Y:S02]  /*8c70*/  @P0 LDGSTS.E.BYPASS.LTC128B.128 [R7+0x1a400], desc[UR36][R2.64+0x80], !P2 ;  /* 0x1a40008002070fae */ /* 0x0061e4000d101d64 */
.L_x_98:
[----:B0-----:R-:W0:Y:S01]  /*8c80*/  S2R R27, SR_TID.X ;  /* 0x00000000001b7919 */ /* 0x001e220000002100 */
[----:B------:R-:W-:Y:S01]  /*8c90*/  ISETP.GE.AND P0, PT, R8, 0x61, PT ;  /* 0x000000610800780c */ /* 0x000fe20003f06270 */
[----:B------:R-:W-:Y:S02]  /*8ca0*/  IMAD.MOV.U32 R2, RZ, RZ, R14 ;  /* 0x000000ffff027224 */ /* 0x000fe400078e000e */
[----:B------:R-:W-:-:S10]  /*8cb0*/  IMAD.MOV.U32 R3, RZ, RZ, R9 ;  /* 0x000000ffff037224 */ /* 0x000fd400078e0009 */
[----:B------:R-:W-:Y:S01]  /*8cc0*/  @P0 LEA R5, R28, UR45, 0x1 ;  /* 0x0000002d1c050c11 */ /* 0x000fe2000f8e08ff */
[----:B0-----:R-:W-:-:S05]  /*8cd0*/  IMAD.SHL.U32 R27, R27, 0x8, RZ ;  /* 0x000000081b1b7824 */ /* 0x001fca00078e00ff */
[----:B------:R-:W-:-:S05]  /*8ce0*/  LOP3.LUT R27, R27, 0x18, RZ, 0xc0, !PT ;  /* 0x000000181b1b7812 */ /* 0x000fca00078ec0ff */
[----:B------:R-:W-:-:S05]  /*8cf0*/  @P0 IMAD.WIDE.U32 R2, R27, 0x2, R2 ;  /* 0x000000021b020825 */ /* 0x000fca00078e0002 */
[----:B------:R-:W-:Y:S01]  /*8d00*/  @!PT LDS RZ, [RZ] ;  /* 0x00000000fffff984 */ /* 0x000fe20000000800 */
[----:B------:R-:W-:Y:S01]  /*8d10*/  @!PT LDS RZ, [RZ] ;  /* 0x00000000fffff984 */ /* 0x000fe20000000800 */
[----:B------:R-:W-:Y:S01]  /*8d20*/  @!PT LDS RZ, [RZ] ;  /* 0x00000000fffff984 */ /* 0x000fe20000000800 */
[----:B------:R0:W-:Y:S04]  /*8d30*/  @P0 LDGSTS.E.BYPASS.LTC128B.128 [R5+0x16c00], desc[UR36][R2.64], !P4 ;  /* 0x16c0000002050fae */ /* 0x0001e8000e101d64 */
[----:B------:R0:W-:Y:S04]  /*8d40*/  @P0 LDGSTS.E.BYPASS.LTC128B.128 [R5+0x18c00], desc[UR36][R2.64+0x40], !P3 ;  /* 0x18c0004002050fae */ /* 0x0001e8000d901d64 */
[----:B------:R0:W-:Y:S01]  /*8d50*/  @P0 LDGSTS.E.BYPASS.LTC128B.128 [R5+0x1ac00], desc[UR36][R2.64+0x80], !P2 ;  /* 0x1ac0008002050fae */ /* 0x0001e2000d101d64 */
[----:B------:R-:W-:Y:S01]  /*8d60*/  NOP ;  /* 0x0000000000007918 */ /* 0x000fe20000000000 */
[----:B------:R-:W-:Y:S02]  /*8d70*/  SYNCS.ARRIVE.TRANS64.RED.A0T1 RZ, [UR45+0x2d830], RZ ;  /* 0x02d830ffffff79a7 */ /* 0x000fe4000820042d */
[----:B------:R-:W-:Y:S01]  /*8d80*/  ARRIVES.LDGSTSBAR.64.TRANSCNT [UR45+0x2d830] ;  /* 0x02d83000ff0079b0 */ /* 0x000fe20008000aad */
[----:B------:R-:W-:Y:S01]  /*8d90*/  NOP ;  /* 0x0000000000007918 */ /* 0x000fe20000000000 */
[----:B------:R-:W-:-:S06]  /*8da0*/  ULOP3.LUT UR4, UR38, 0x2, URZ, 0xfc, !UPT ;  /* 0x0000000226047892 */ /* 0x000fcc000f8efc3f */
[----:B------:R-:W-:-:S04]  /*8db0*/  MOV R4, UR4 ;  /* 0x0000000400047c02 */ /* 0x000fc80008000f00 */
[----:B------:R-:W-:-:S13]  /*8dc0*/  ISETP.NE.AND P1, PT, R4, 0x3, PT ;  /* 0x000000030400780c */ /* 0x000fda0003f25270 */
[----:B0-----:R-:W-:Y:S05]  /*8dd0*/  @!P1 BRA `(.L_x_49) ;  /* 0x0000000000049947 */ /* 0x001fea0003800000 */
[----:B------:R-:W-:Y:S01]  /*8de0*/  BPT.TRAP 0x1 ;  /* 0x000000040000795c */ /* 0x000fe20000300000 */
.L_x_49:
[----:B------:R-:W-:Y:S01]  /*8df0*/  SYNCS.ARRIVE.TRANS64.A1T0 RZ, [UR45+0x2d830], RZ ;  /* 0x02d830ffffff79a7 */ /* 0x000fe2000810002d */
[----:B------:R-:W-:Y:S05]  /*8e00*/  WARPSYNC.ALL ;  /* 0x0000000000007948 */ /* 0x000fea0003800000 */
[----:B------:R-:W-:Y:S01]  /*8e10*/  UIADD3 UR5, UR45, 0xc400, URZ ;  /* 0x0000c4002d057890 */ /* 0x000fe2000fffe03f */
[----:B------:R-:W-:Y:S01]  /*8e20*/  R2UR UR4, R29 ;  /* 0x000000001d0472ca */ /* 0x000fe200000e0000 */
[----:B------:R-:W-:Y:S01]  /*8e30*/  ULDC.64 UR6, c[0x0][0x2d8] ;  /* 0x0000b60000067ab9 */ /* 0x000fe20000000a00 */
[----:B------:R-:W-:Y:S01]  /*8e40*/  SHF.R.S32.HI R22, RZ, 0x1f, R24 ;  /* 0x0000001fff167819 */ /* 0x000fe20000011418 */
[----:B------:R-:W-:Y:S02]  /*8e50*/  ULOP3.LUT UP0, URZ, UR5, 0x1bf, URZ, 0xc0, !UPT ;  /* 0x000001bf053f7892 */ /* 0x000fe4000f80c03f */
[----:B------:R-:W-:Y:S01]  /*8e60*/  UIMAD.WIDE.U32 UR40, UR42, UR6, URZ ;  /* 0x000000062a2872a5 */ /* 0x000fe2000f8e003f */
[----:B------:R-:W-:Y:S03]  /*8e70*/  BAR.SYNC.DEFER_BLOCKING 0x8, 0x200 ;  /* 0x0208000000007b1d */ /* 0x000fe60000010000 */
[----:B------:R-:W-:-:S04]  /*8e80*/  PLOP3.LUT P0, PT, PT, PT, UP0, 0x80, 0x0 ;  /* 0x000000000000781c */ /* 0x000fc80003f0f008 */
[----:B------:R-:W-:-:S04]  /*8e90*/  UIMAD UR4, UR4, UR6, URZ ;  /* 0x00000006040472a4 */ /* 0x000fc8000f8e023f */
[----:B------:R-:W-:-:S04]  /*8ea0*/  UIMAD UR4, UR42, UR7, UR4 ;  /* 0x000000072a0472a4 */ /* 0x000fc8000f8e0204 */
[----:B------:R-:W-:Y:S01]  /*8eb0*/  UIADD3 UR46, UR41, UR4, URZ ;  /* 0x00000004292e7290 */ /* 0x000fe2000fffe03f */
[----:B------:R-:W-:Y:S11]  /*8ec0*/  @!P0 BRA `(.L_x_50) ;  /* 0x0000000000408947 */ /* 0x000ff60003800000 */
[----:B------:R-:W-:Y:S01]  /*8ed0*/  MOV R2, 0x0 ;  /* 0x0000000000027802 */ /* 0x000fe20000000f00 */
[----:B------:R-:W-:Y:S01]  /*8ee0*/  ULDC.64 UR6, c[0x4][0x88] ;  /* 0x0100220000067ab9 */ /* 0x000fe20000000a00 */
[----:B------:R-:W-:Y:S01]  /*8ef0*/  ULDC.64 UR8, c[0x4][0x90] ;  /* 0x0100240000087ab9 */ /* 0x000fe20000000a00 */
[----:B------:R-:W-:Y:S01]  /*8f00*/  ULDC.64 UR4, c[0x4][0x20] ;  /* 0x0100080000047ab9 */ /* 0x000fe20000000a00 */
[----:B------:R-:W-:Y:S01]  /*8f10*/  IMAD.U32 R4, RZ, RZ, UR6 ;  /* 0x00000006ff047e24 */ /* 0x000fe2000f8e00ff */
[----:B------:R-:W-:Y:S01]  /*8f20*/  MOV R11, UR5 ;  /* 0x00000005000b7c02 */ /* 0x000fe20008000f00 */
[----:B------:R-:W0:Y:S01]  /*8f30*/  LDC.64 R2, c[0x4][R2] ;  /* 0x0100000002027b82 */ /* 0x000e220000000a00 */
[----:B------:R-:W-:Y:S02]  /*8f40*/  IMAD.U32 R5, RZ, RZ, UR7 ;  /* 0x00000007ff057e24 */ /* 0x000fe4000f8e00ff */
[----:B------:R-:W-:Y:S02]  /*8f50*/  IMAD.U32 R6, RZ, RZ, UR8 ;  /* 0x00000008ff067e24 */ /* 0x000fe4000f8e00ff */
[----:B------:R-:W-:-:S02]  /*8f60*/  IMAD.U32 R7, RZ, RZ, UR9 ;  /* 0x00000009ff077e24 */ /* 0x000fc4000f8e00ff */
[----:B------:R-:W-:Y:S02]  /*8f70*/  IMAD.U32 R10, RZ, RZ, UR4 ;  /* 0x00000004ff0a7e24 */ /* 0x000fe4000f8e00ff */
[----:B------:R-:W-:Y:S02]  /*8f80*/  IMAD.MOV.U32 R8, RZ, RZ, 0x70 ;  /* 0x00000070ff087424 */ /* 0x000fe400078e00ff */
[----:B------:R-:W-:Y:S02]  /*8f90*/  IMAD.MOV.U32 R12, RZ, RZ, 0x1 ;  /* 0x00000001ff0c7424 */ /* 0x000fe400078e00ff */
[----:B------:R-:W-:-:S07]  /*8fa0*/  IMAD.MOV.U32 R13, RZ, RZ, RZ ;  /* 0x000000ffff0d7224 */ /* 0x000fce00078e00ff */
[----:B------:R-:W-:-:S07]  /*8fb0*/  LEPC R20, `(.L_x_50) ;  /* 0x000000001014794e */ /* 0x000fce0000000000 */
[----:B0-----:R-:W-:Y:S05]  /*8fc0*/  CALL.ABS.NOINC R2 ;  /* 0x0000000002007343 */ /* 0x001fea0003c00000 */
.L_x_50:
[----:B------:R-:W0:Y:S01]  /*8fd0*/  LDC R20, c[0x0][0x448] ;  /* 0x00011200ff147b82 */ /* 0x000e220000000800 */
[----:B------:R-:W1:Y:S01]  /*8fe0*/  S2R R21, SR_TID.X ;  /* 0x0000000000157919 */ /* 0x000e620000002100 */
[----:B------:R-:W-:Y:S01]  /*8ff0*/  ULDC.64 UR4, c[0x0][0x2e0] ;  /* 0x0000b80000047ab9 */ /* 0x000fe20000000a00 */
[----:B------:R-:W-:Y:S01]  /*9000*/  IMAD.U32 R5, RZ, RZ, UR41 ;  /* 0x00000029ff057e24 */ /* 0x000fe2000f8e00ff */
[----:B------:R-:W-:Y:S01]  /*9010*/  ULDC.64 UR6, c[0x0][0x2c8] ;  /* 0x0000b20000067ab9 */ /* 0x000fe20000000a00 */
[----:B------:R-:W-:Y:S01]  /*9020*/  IMAD R8, R22, UR4, RZ ;  /* 0x0000000416087c24 */ /* 0x000fe2000f8e02ff */
[----:B------:R-:W2:Y:S01]  /*9030*/  S2R R11, SR_TID.X ;  /* 0x00000000000b7919 */ /* 0x000ea20000002100 */
[----:B------:R-:W-:Y:S02]  /*9040*/  IMAD.U32 R4, RZ, RZ, UR40 ;  /* 0x00000028ff047e24 */ /* 0x000fe4000f8e00ff */
[----:B------:R-:W-:Y:S01]  /*9050*/  IMAD R5, R24, UR5, R8 ;  /* 0x0000000518057c24 */ /* 0x000fe2000f8e0208 */
[----:B------:R-:W3:Y:S01]  /*9060*/  S2R R22, SR_TID.X ;  /* 0x0000000000167919 */ /* 0x000ee20000002100 */
[----:B0-----:R-:W-:-:S02]  /*9070*/  ISETP.NE.AND P0, PT, R20, 0x1, PT ;  /* 0x000000011400780c */ /* 0x001fc40003f05270 */
[----:B-1----:R-:W-:-:S11]  /*9080*/  LOP3.LUT R21, R21, 0x7f, RZ, 0xc0, !PT ;  /* 0x0000007f15157812 */ /* 0x002fd600078ec0ff */
[----:B------:R-:W0:Y:S01]  /*9090*/  @P0 LDC R2, c[0x0][0x44c] ;  /* 0x00011300ff020b82 */ /* 0x000e220000000800 */
[----:B------:R-:W-:Y:S01]  /*90a0*/  SHF.R.U32.HI R21, RZ, 0x2, R21 ;  /* 0x00000002ff157819 */ /* 0x000fe20000011615 */
[----:B--2---:R-:W-:Y:S01]  /*90b0*/  IMAD.SHL.U32 R11, R11, 0x8, RZ ;  /* 0x000000080b0b7824 */ /* 0x004fe200078e00ff */
[----:B---3--:R-:W-:-:S03]  /*90c0*/  LOP3.LUT R22, R22, 0x7f, RZ, 0xc0, !PT ;  /* 0x0000007f16167812 */ /* 0x008fc600078ec0ff */
[----:B------:R-:W-:Y:S01]  /*90d0*/  IMAD.IADD R0, R23, 0x1, R21 ;  /* 0x0000000117007824 */ /* 0x000fe200078e0215 */
[----:B------:R-:W-:Y:S01]  /*90e0*/  LOP3.LUT R11, R11, 0x18, RZ, 0xc0, !PT ;  /* 0x000000180b0b7812 */ /* 0x000fe200078ec0ff */
[----:B------:R-:W1:Y:S01]  /*90f0*/  @P0 LDC R3, c[0x0][0x450] ;  /* 0x00011400ff030b82 */ /* 0x000e620000000800 */
[----:B------:R-:W2:Y:S01]  /*9100*/  S2R R21, SR_TID.X ;  /* 0x0000000000157919 */ /* 0x000ea20000002100 */
[----:B------:R-:W-:Y:S01]  /*9110*/  IMAD R7, R25, 0xc0, R0 ;  /* 0x000000c019077824 */ /* 0x000fe200078e0200 */
[----:B------:R-:W-:Y:S02]  /*9120*/  LOP3.LUT R11, R11, 0x20, RZ, 0xfc, !PT ;  /* 0x000000200b0b7812 */ /* 0x000fe400078efcff */
[----:B------:R-:W-:Y:S01]  /*9130*/  SHF.R.U32.HI R22, RZ, 0x2, R22 ;  /* 0x00000002ff167819 */ /* 0x000fe20000011616 */
[----:B------:R-:W-:Y:S02]  /*9140*/  IMAD.MOV.U32 R6, RZ, RZ, R7 ;  /* 0x000000ffff067224 */ /* 0x000fe400078e0007 */
[----:B------:R-:W3:Y:S01]  /*9150*/  @P0 LDC R9, c[0x0][0x450] ;  /* 0x00011400ff090b82 */ /* 0x000ee20000000800 */
[----:B------:R-:W-:-:S02]  /*9160*/  VIADD R8, R7, 0x80 ;  /* 0x0000008007087836 */ /* 0x000fc40000000000 */
[----:B0-----:R-:W-:-:S04]  /*9170*/  @P0 IMAD.HI.U32 R0, R7, R2, RZ ;  /* 0x0000000207000227 */ /* 0x001fc800078e00ff */
[----:B------:R-:W-:Y:S01]  /*9180*/  IMAD.MOV.U32 R2, RZ, RZ, R4 ;  /* 0x000000ffff027224 */ /* 0x000fe200078e0004 */
[----:B-1----:R-:W-:Y:S02]  /*9190*/  @P0 SHF.R.U32.HI R6, RZ, R3, R0 ;  /* 0x00000003ff060219 */ /* 0x002fe40000011600 */
[----:B------:R-:W0:Y:S01]  /*91a0*/  @P0 LDC R0, c[0x0][0x44c] ;  /* 0x00011300ff000b82 */ /* 0x000e220000000800 */
[----:B------:R-:W-:-:S03]  /*91b0*/  MOV R3, UR46 ;  /* 0x0000002e00037c02 */ /* 0x000fc60008000f00 */
[----:B------:R-:W-:Y:S01]  /*91c0*/  IMAD.WIDE.U32 R2, R24, UR4, R2 ;  /* 0x0000000418027c25 */ /* 0x000fe2000f8e0002 */
[----:B------:R-:W-:-:S03]  /*91d0*/  ULDC.64 UR4, c[0x0][0x2d0] ;  /* 0x0000b40000047ab9 */ /* 0x000fc60000000a00 */
[----:B--2---:R-:W-:Y:S01]  /*91e0*/  IMAD.SHL.U32 R21, R21, 0x8, RZ ;  /* 0x0000000815157824 */ /* 0x004fe200078e00ff */
[----:B------:R-:W-:-:S04]  /*91f0*/  IADD3 R3, R3, R5, RZ ;  /* 0x0000000503037210 */ /* 0x000fc80007ffe0ff */
[----:B------:R-:W-:Y:S01]  /*9200*/  LOP3.LUT R21, R21, 0x18, RZ, 0xc0, !PT ;  /* 0x0000001815157812 */ /* 0x000fe200078ec0ff */
[----:B0-----:R-:W-:-:S04]  /*9210*/  @P0 IMAD.HI.U32 R4, R8, R0, RZ ;  /* 0x0000000008040227 */ /* 0x001fc800078e00ff */
[----:B------:R-:W-:Y:S01]  /*9220*/  IMAD.MOV.U32 R0, RZ, RZ, R8 ;  /* 0x000000ffff007224 */ /* 0x000fe200078e0008 */
[----:B---3--:R-:W-:Y:S01]  /*9230*/  @P0 SHF.R.U32.HI R0, RZ, R9, R4 ;  /* 0x00000009ff000219 */ /* 0x008fe20000011604 */
[--C-:B------:R-:W-:Y:S01]  /*9240*/  IMAD.MOV R9, RZ, RZ, -R6.reuse ;  /* 0x000000ffff097224 */ /* 0x100fe200078e0a06 */
[----:B------:R-:W-:-:S03]  /*9250*/  SHF.R.S32.HI R4, RZ, 0x1f, R6 ;  /* 0x0000001fff047819 */ /* 0x000fc60000011406 */
[----:B------:R-:W-:Y:S02]  /*9260*/  IMAD R7, R20, R9, R7 ;  /* 0x0000000914077224 */ /* 0x000fe400078e0207 */
[----:B------:R-:W-:-:S04]  /*9270*/  IMAD R5, R4, UR4, RZ ;  /* 0x0000000404057c24 */ /* 0x000fc8000f8e02ff */
[C---:B------:R-:W-:Y:S02]  /*9280*/  IMAD R9, R6.reuse, UR5, R5 ;  /* 0x0000000506097c24 */ /* 0x040fe4000f8e0205 */
[----:B------:R-:W-:-:S04]  /*9290*/  IMAD.WIDE.U32 R4, R6, UR4, R2 ;  /* 0x0000000406047c25 */ /* 0x000fc8000f8e0002 */
[----:B------:R-:W-:Y:S02]  /*92a0*/  IMAD.IADD R5, R5, 0x1, R9 ;  /* 0x0000000105057824 */ /* 0x000fe400078e0209 */
[----:B------:R-:W-:Y:S02]  /*92b0*/  IMAD.MOV R9, RZ, RZ, -R0 ;  /* 0x000000ffff097224 */ /* 0x000fe400078e0a00 */
[----:B------:R-:W-:-:S04]  /*92c0*/  IMAD.WIDE.U32 R2, R0, UR4, R2 ;  /* 0x0000000400027c25 */ /* 0x000fc8000f8e0002 */
[----:B------:R-:W-:Y:S01]  /*92d0*/  IMAD R6, R20, R9, R8 ;  /* 0x0000000914067224 */ /* 0x000fe200078e0208 */
[----:B------:R-:W-:Y:S01]  /*92e0*/  SHF.R.S32.HI R9, RZ, 0x1f, R0 ;  /* 0x0000001fff097819 */ /* 0x000fe20000011400 */
[----:B------:R-:W-:Y:S01]  /*92f0*/  IMAD.WIDE.U32 R4, R7, UR6, R4 ;  /* 0x0000000607047c25 */ /* 0x000fe2000f8e0004 */
[----:B------:R-:W-:-:S03]  /*9300*/  SHF.R.S32.HI R8, RZ, 0x1f, R7 ;  /* 0x0000001fff087819 */ /* 0x000fc60000011407 */
[----:B------:R-:W-:Y:S02]  /*9310*/  IMAD R9, R9, UR4, RZ ;  /* 0x0000000409097c24 */ /* 0x000fe4000f8e02ff */
[----:B------:R-:W-:Y:S02]  /*9320*/  IMAD R8, R8, UR6, RZ ;  /* 0x0000000608087c24 */ /* 0x000fe4000f8e02ff */
[----:B------:R-:W-:Y:S01]  /*9330*/  IMAD R9, R0, UR5, R9 ;  /* 0x0000000500097c24 */ /* 0x000fe2000f8e0209 */
[----:B------:R-:W-:Y:S01]  /*9340*/  ULDC.64 UR4, c[0x0][0x280] ;  /* 0x0000a00000047ab9 */ /* 0x000fe20000000a00 */
[----:B------:R-:W-:Y:S01]  /*9350*/  IMAD R0, R7, UR7, R8 ;  /* 0x0000000707007c24 */ /* 0x000fe2000f8e0208 */
[----:B------:R-:W-:Y:S01]  /*9360*/  SHF.R.S32.HI R7, RZ, 0x1f, R6 ;  /* 0x0000001fff077819 */ /* 0x000fe20000011406 */
[----:B------:R-:W-:Y:S02]  /*9370*/  IMAD.IADD R3, R3, 0x1, R9 ;  /* 0x0000000103037824 */ /* 0x000fe400078e0209 */
[----:B------:R-:W-:-:S02]  /*9380*/  IMAD.IADD R9, R5, 0x1, R0 ;  /* 0x0000000105097824 */ /* 0x000fc400078e0200 */
[----:B------:R-:W-:Y:S02]  /*9390*/  IMAD R7, R7, UR6, RZ ;  /* 0x0000000607077c24 */ /* 0x000fe4000f8e02ff */
[----:B------:R-:W-:-:S04]  /*93a0*/  IMAD.WIDE.U32 R2, R6, UR6, R2 ;  /* 0x0000000606027c25 */ /* 0x000fc8000f8e0002 */
[----:B------:R-:W-:Y:S01]  /*93b0*/  IMAD R8, R6, UR7, R7 ;  /* 0x0000000706087c24 */ /* 0x000fe2000f8e0207 */
[----:B------:R-:W-:-:S04]  /*93c0*/  LEA R7, P0, R4, UR4, 0x1 ;  /* 0x0000000404077c11 */ /* 0x000fc8000f8008ff */
[----:B------:R-:W-:Y:S02]  /*93d0*/  LEA.HI.X R9, R4, UR5, R9, 0x1, P0 ;  /* 0x0000000504097c11 */ /* 0x000fe400080f0c09 */
[----:B------:R-:W-:Y:S02]  /*93e0*/  IADD3 R3, R3, R8, RZ ;  /* 0x0000000803037210 */ /* 0x000fe40007ffe0ff */
[C---:B------:R-:W-:Y:S01]  /*93f0*/  LEA R10, P0, R2.reuse, UR4, 0x1 ;  /* 0x00000004020a7c11 */ /* 0x040fe2000f8008ff */
[----:B------:R-:W-:Y:S02]  /*9400*/  ULDC UR4, c[0x0][0x2b8] ;  /* 0x0000ae0000047ab9 */ /* 0x000fe40000000800 */
[----:B------:R-:W-:Y:S02]  /*9410*/  ISETP.GE.AND P3, PT, R27, UR4, PT ;  /* 0x000000041b007c0c */ /* 0x000fe4000bf66270 */
[----:B------:R-:W-:Y:S01]  /*9420*/  LEA.HI.X R8, R2, UR5, R3, 0x1, P0 ;  /* 0x0000000502087c11 */ /* 0x000fe200080f0c03 */
[----:B------:R-:W-:Y:S01]  /*9430*/  UMOV UR5, 0xffffffff ;  /* 0xffffffff00057882 */ /* 0x000fe20000000000 */
[----:B------:R-:W-:-:S02]  /*9440*/  ISETP.GE.AND P0, PT, R11, UR4, PT ;  /* 0x000000040b007c0c */ /* 0x000fc4000bf06270 */
[----:B------:R-:W-:-:S04]  /*9450*/  LOP3.LUT R11, R21, 0x40, RZ, 0xfc, !PT ;  /* 0x00000040150b7812 */ /* 0x000fc800078efcff */
[----:B------:R-:W-:Y:S01]  /*9460*/  ISETP.GE.AND P1, PT, R11, UR4, PT ;  /* 0x000000040b007c0c */ /* 0x000fe2000bf26270 */
[----:B------:R-:W-:-:S12]  /*9470*/  BRA.DIV UR5, `(.L_x_51) ;  /* 0x0000002605907947 */ /* 0x000fd8000b800000 */
[----:B------:R-:W0:Y:S01]  /*9480*/  SHFL.IDX PT, R2, R9, RZ, 0x1c1f ;  /* 0x001c1fff09027589 */ /* 0x000e2200000e0000 */
[----:B------:R-:W-:Y:S01]  /*9490*/  ULDC UR4, c[0x0][0x288] ;  /* 0x0000a20000047ab9 */ /* 0x000fe20000000800 */
[----:B------:R-:W-:Y:S02]  /*94a0*/  IMAD R0, R25, 0xc0, R22 ;  /* 0x000000c019007824 */ /* 0x000fe400078e0216 */
[----:B------:R-:W1:Y:S01]  /*94b0*/  SHFL.IDX PT, R14, R7, RZ, 0x1c1f ;  /* 0x001c1fff070e7589 */ /* 0x000e6200000e0000 */
[----:B------:R-:W-:Y:S02]  /*94c0*/  IMAD R6, R20, UR4, RZ ;  /* 0x0000000414067c24 */ /* 0x000fe4000f8e02ff */
[C---:B------:R-:W-:Y:S01]  /*94d0*/  VIADD R11, R0.reuse, 0x20 ;  /* 0x00000020000b7836 */ /* 0x040fe20000000000 */
[----:B------:R-:W-:Y:S01]  /*94e0*/  SHFL.IDX PT, R5, R9, 0x1, 0x1c1f ;  /* 0x003c1f0009057f89 */ /* 0x000fe200000e0000 */
[----:B------:R-:W-:Y:S01]  /*94f0*/  IMAD.MOV.U32 R24, RZ, RZ, 0x1 ;  /* 0x00000001ff187424 */ /* 0x000fe200078e00ff */
[----:B------:R-:W-:-:S02]  /*9500*/  ISETP.GE.AND P2, PT, R0, R6, PT ;  /* 0x000000060000720c */ /* 0x000fc40003f46270 */
[----:B------:R-:W2:Y:S11]  /*9510*/  SHFL.IDX PT, R4, R7, 0x1, 0x1c1f ;  /* 0x003c1f0007047f89 */ /* 0x000eb600000e0000 */
[----:B------:R-:W-:Y:S01]  /*9520*/  @!P2 LEA R21, R28, UR45, 0x1 ;  /* 0x0000002d1c15ac11 */ /* 0x000fe2000f8e08ff */
[----:B0-----:R-:W-:-:S02]  /*9530*/  IMAD.MOV.U32 R3, RZ, RZ, R2 ;  /* 0x000000ffff037224 */ /* 0x001fc400078e0002 */
[----:B-1----:R-:W-:Y:S02]  /*9540*/  IMAD.MOV.U32 R2, RZ, RZ, R14 ;  /* 0x000000ffff027224 */ /* 0x002fe400078e000e */
[----:B------:R-:W-:Y:S02]  /*9550*/  SHFL.IDX PT, R14, R10, 0x1, 0x1c1f ;  /* 0x003c1f000a0e7f89 */ /* 0x000fe400000e0000 */
[----:B------:R-:W-:-:S05]  /*9560*/  @!P2 IMAD.WIDE.U32 R2, R27, 0x2, R2 ;  /* 0x000000021b02a825 */ /* 0x000fca00078e0002 */
[----:B------:R-:W-:Y:S04]  /*9570*/  @!P2 LDGSTS.E.BYPASS.LTC128B.128 [R21+0xc400], desc[UR36][R2.64], !P3 ;  /* 0x0c4000000215afae */ /* 0x000fe8000d901d64 */
[----:B------:R-:W-:Y:S04]  /*9580*/  @!P2 LDGSTS.E.BYPASS.LTC128B.128 [R21+0xf400], desc[UR36][R2.64+0x40], !P0 ;  /* 0x0f4000400215afae */ /* 0x000fe8000c101d64 */
[----:B------:R0:W-:Y:S01]  /*9590*/  @!P2 LDGSTS.E.BYPASS.LTC128B.128 [R21+0x12400], desc[UR36][R2.64+0x80], !P1 ;  /* 0x124000800215afae */ /* 0x0001e2000c901d64 */
[-C--:B------:R-:W-:Y:S02]  /*95a0*/  ISETP.GE.AND P2, PT, R11, R6.reuse, PT ;  /* 0x000000060b00720c */ /* 0x080fe40003f46270 */
[----:B------:R-:W-:Y:S01]  /*95b0*/  IADD3 R11, R0, 0x40, RZ ;  /* 0x00000040000b7810 */ /* 0x000fe20007ffe0ff */
[----:B0-----:R-:W-:Y:S10]  /*95c0*/  SHFL.IDX PT, R3, R9, 0x2, 0x1c1f ;  /* 0x005c1f0009037f89 */ /* 0x001ff400000e0000 */
[----:B--2---:R-:W-:Y:S01]  /*95d0*/  @!P2 IMAD.WIDE.U32 R4, R27, 0x2, R4 ;  /* 0x000000021b04a825 */ /* 0x004fe200078e0004 */
[----:B------:R-:W-:Y:S01]  /*95e0*/  @!P2 LEA R25, R28, UR45, 0x1 ;  /* 0x0000002d1c19ac11 */ /* 0x000fe2000f8e08ff */
[----:B------:R-:W0:Y:S04]  /*95f0*/  SHFL.IDX PT, R2, R7, 0x2, 0x1c1f ;  /* 0x005c1f0007027f89 */ /* 0x000e2800000e0000 */
[----:B------:R-:W-:Y:S04]  /*9600*/  @!P2 LDGSTS.E.BYPASS.LTC128B.128 [R25+0xcc00], desc[UR36][R4.64], !P3 ;  /* 0x0cc000000419afae */ /* 0x000fe8000d901d64 */
[----:B------:R-:W-:Y:S04]  /*9610*/  @!P2 LDGSTS.E.BYPASS.LTC128B.128 [R25+0xfc00], desc[UR36][R4.64+0x40], !P0 ;  /* 0x0fc000400419afae */ /* 0x000fe8000c101d64 */
[----:B------:R1:W-:Y:S01]  /*9620*/  @!P2 LDGSTS.E.BYPASS.LTC128B.128 [R25+0x12c00], desc[UR36][R4.64+0x80], !P1 ;  /* 0x12c000800419afae */ /* 0x0003e2000c901d64 */
[----:B------:R-:W-:Y:S01]  /*9630*/  ISETP.GE.AND P2, PT, R11, R6, PT ;  /* 0x000000060b00720c */ /* 0x000fe20003f46270 */
[----:B------:R-:W-:-:S02]  /*9640*/  VIADD R11, R0, 0x60 ;  /* 0x00000060000b7836 */ /* 0x000fc40000000000 */
[----:B-1----:R-:W-:Y:S10]  /*9650*/  SHFL.IDX PT, R5, R9, 0x3, 0x1c1f ;  /* 0x007c1f0009057f89 */ /* 0x002ff400000e0000 */
[----:B0-----:R-:W-:Y:S01]  /*9660*/  @!P2 IMAD.WIDE.U32 R2, R27, 0x2, R2 ;  /* 0x000000021b02a825 */ /* 0x001fe200078e0002 */
[----:B------:R-:W-:Y:S01]  /*9670*/  @!P2 LEA R21, R28, UR45, 0x1 ;  /* 0x0000002d1c15ac11 */ /* 0x000fe2000f8e08ff */
[----:B------:R0:W1:Y:S04]  /*9680*/  SHFL.IDX PT, R4, R7, 0x3, 0x1c1f ;  /* 0x007c1f0007047f89 */ /* 0x00006800000e0000 */
[----:B------:R-:W-:Y:S04]  /*9690*/  @!P2 LDGSTS.E.BYPASS.LTC128B.128 [R21+0xd400], desc[UR36][R2.64], !P3 ;  /* 0x0d4000000215afae */ /* 0x000fe8000d901d64 */
[----:B------:R-:W-:Y:S01]  /*96a0*/  @!P2 LDGSTS.E.BYPASS.LTC128B.128 [R21+0x10400], desc[UR36][R2.64+0x40], !P0 ;  /* 0x104000400215afae */ /* 0x000fe2000c101d64 */
[----:B0-----:R-:W-:-:S03]  /*96b0*/  VIADD R7, R0, 0x80 ;  /* 0x0000008000077836 */ /* 0x001fc60000000000 */
[----:B------:R0:W-:Y:S01]  /*96c0*/  @!P2 LDGSTS.E.BYPASS.LTC128B.128 [R21+0x13400], desc[UR36][R2.64+0x80], !P1 ;  /* 0x134000800215afae */ /* 0x0001e2000c901d64 */
[----:B------:R-:W-:-:S03]  /*96d0*/  ISETP.GE.AND P2, PT, R11, R6, PT ;  /* 0x000000060b00720c */ /* 0x000fc60003f46270 */
[----:B0-----:R-:W-:Y:S10]  /*96e0*/  SHFL.IDX PT, R3, R8, RZ, 0x1c1f ;  /* 0x001c1fff08037589 */ /* 0x001ff400000e0000 */
[----:B-1----:R-:W-:Y:S01]  /*96f0*/  @!P2 IMAD.WIDE.U32 R4, R27, 0x2, R4 ;  /* 0x000000021b04a825 */ /* 0x002fe200078e0004 */
[----:B------:R-:W-:Y:S01]  /*9700*/  @!P2 LEA R25, R28, UR45, 0x1 ;  /* 0x0000002d1c19ac11 */ /* 0x000fe2000f8e08ff */
[----:B------:R-:W0:Y:S04]  /*9710*/  SHFL.IDX PT, R2, R10, RZ, 0x1c1f ;  /* 0x001c1fff0a027589 */ /* 0x000e2800000e0000 */
[----:B------:R-:W-:Y:S04]  /*9720*/  @!P2 LDGSTS.E.BYPASS.LTC128B.128 [R25+0xdc00], desc[UR36][R4.64], !P3 ;  /* 0x0dc000000419afae */ /* 0x000fe8000d901d64 */
[----:B------:R-:W-:Y:S04]  /*9730*/  @!P2 LDGSTS.E.BYPASS.LTC128B.128 [R25+0x10c00], desc[UR36][R4.64+0x40], !P0 ;  /* 0x10c000400419afae */ /* 0x000fe8000c101d64 */
[----:B------:R1:W-:Y:S01]  /*9740*/  @!P2 LDGSTS.E.BYPASS.LTC128B.128 [R25+0x13c00], desc[UR36][R4.64+0x80], !P1 ;  /* 0x13c000800419afae */ /* 0x0003e2000c901d64 */
[----:B------:R-:W-:-:S03]  /*9750*/  ISETP.GE.AND P2, PT, R7, R6, PT ;  /* 0x000000060700720c */ /* 0x000fc60003f46270 */
[----:B-1----:R1:W2:Y:S10]  /*9760*/  SHFL.IDX PT, R4, R8, 0x1, 0x1c1f ;  /* 0x003c1f0008047f89 */ /* 0x0022b400000e0000 */
[----:B0-----:R-:W-:Y:S01]  /*9770*/  @!P2 IMAD.WIDE.U32 R2, R27, 0x2, R2 ;  /* 0x000000021b02a825 */ /* 0x001fe200078e0002 */
[----:B------:R-:W-:-:S05]  /*9780*/  @!P2 LEA R7, R28, UR45, 0x1 ;  /* 0x0000002d1c07ac11 */ /* 0x000fca000f8e08ff */
[----:B------:R1:W-:Y:S04]  /*9790*/  @!P2 LDGSTS.E.BYPASS.LTC128B.128 [R7+0xe400], desc[UR36][R2.64], !P3 ;  /* 0x0e4000000207afae */ /* 0x0003e8000d901d64 */
[----:B------:R1:W-:Y:S04]  /*97a0*/  @!P2 LDGSTS.E.BYPASS.LTC128B.128 [R7+0x11400], desc[UR36][R2.64+0x40], !P0 ;  /* 0x114000400207afae */ /* 0x0003e8000c101d64 */
[----:B------:R1:W-:Y:S02]  /*97b0*/  @!P2 LDGSTS.E.BYPASS.LTC128B.128 [R7+0x14400], desc[UR36][R2.64+0x80], !P1 ;  /* 0x144000800207afae */ /* 0x0003e4000c901d64 */
.L_x_111:
[----:B------:R-:W-:Y:S01]  /*97c0*/  VIADD R5, R0, 0xa0 ;  /* 0x000000a000057836 */ /* 0x000fe20000000000 */
[----:B------:R-:W-:Y:S01]  /*97d0*/  BSSY B0, `(.L_x_52) ;  /* 0x000000d000007945 */ /* 0x000fe20003800000 */
[----:B-1----:R-:W-:Y:S01]  /*97e0*/  IMAD.MOV.U32 R2, RZ, RZ, R14 ;  /* 0x000000ffff027224 */ /* 0x002fe200078e000e */
[----:B--2---:R-:W-:Y:S02]  /*97f0*/  MOV R3, R4 ;  /* 0x0000000400037202 */ /* 0x004fe40000000f00 */
[----:B------:R-:W-:-:S13]  /*9800*/  ISETP.GE.AND P2, PT, R5, R6, PT ;  /* 0x000000060500720c */ /* 0x000fda0003f46270 */
[----:B------:R-:W-:Y:S05]  /*9810*/  @P2 BRA `(.L_x_53) ;  /* 0x0000000000202947 */ /* 0x000fea0003800000 */
[----:B------:R-:W-:Y:S01]  /*9820*/  IMAD.WIDE.U32 R2, R27, 0x2, R2 ;  /* 0x000000021b027825 */ /* 0x000fe200078e0002 */
[----:B------:R-:W-:-:S05]  /*9830*/  LEA R5, R28, UR45, 0x1 ;  /* 0x0000002d1c057c11 */ /* 0x000fca000f8e08ff */
[----:B------:R-:W-:Y:S01]  /*9840*/  @!PT LDS RZ, [RZ] ;  /* 0x00000000fffff984 */ /* 0x000fe20000000800 */
[----:B------:R-:W-:Y:S01]  /*9850*/  @!PT LDS RZ, [RZ] ;  /* 0x00000000fffff984 */ /* 0x000fe20000000800 */
[----:B------:R-:W-:Y:S01]  /*9860*/  @!PT LDS RZ, [RZ] ;  /* 0x00000000fffff984 */ /* 0x000fe20000000800 */
[----:B------:R0:W-:Y:S04]  /*9870*/  LDGSTS.E.BYPASS.LTC128B.128 [R5+0xec00], desc[UR36][R2.64], !P3 ;  /* 0x0ec0000002057fae */ /* 0x0001e8000d901d64 */
[----:B------:R0:W-:Y:S04]  /*9880*/  LDGSTS.E.BYPASS.LTC128B.128 [R5+0x11c00], desc[UR36][R2.64+0x40], !P0 ;  /* 0x11c0004002057fae */ /* 0x0001e8000c101d64 */
[----:B------:R0:W-:Y:S02]  /*9890*/  LDGSTS.E.BYPASS.LTC128B.128 [R5+0x14c00], desc[UR36][R2.64+0x80], !P1 ;  /* 0x14c0008002057fae */ /* 0x0001e4000c901d64 */
.L_x_53:
[----:B------:R-:W-:Y:S05]  /*98a0*/  BSYNC B0 ;  /* 0x0000000000007941 */ /* 0x000fea0003800000 */
.L_x_52:
[----:B------:R-:W-:Y:S01]  /*98b0*/  NOP ;  /* 0x0000000000007918 */ /* 0x000fe20000000000 */
[----:B------:R-:W-:Y:S01]  /*98c0*/  SYNCS.ARRIVE.TRANS64.RED.A0T1 RZ, [UR45+0x2d800], RZ ;  /* 0x02d800ffffff79a7 */ /* 0x000fe2000820042d */
[----:B------:R-:W-:Y:S01]  /*98d0*/  IMAD.MOV.U32 R0, RZ, RZ, 0x1 ;  /* 0x00000001ff007424 */ /* 0x000fe200078e00ff */
[----:B------:R-:W-:Y:S04]  /*98e0*/  ARRIVES.LDGSTSBAR.64.TRANSCNT [UR45+0x2d800] ;  /* 0x02d80000ff0079b0 */ /* 0x000fe80008000aad */
[----:B------:R-:W-:Y:S01]  /*98f0*/  SHF.L.U32 R0, R0, 0x1f, RZ ;  /* 0x0000001f00007819 */ /* 0x000fe200000006ff */
[----:B------:R-:W-:Y:S01]  /*9900*/  NOP ;  /* 0x0000000000007918 */ /* 0x000fe20000000000 */
[----:B------:R-:W-:Y:S02]  /*9910*/  SYNCS.ARRIVE.TRANS64.A1T0 RZ, [UR45+0x2d800], RZ ;  /* 0x02d800ffffff79a7 */ /* 0x000fe4000810002d */
[----:B------:R-:W1:Y:S02]  /*9920*/  SYNCS.PHASECHK.TRANS64.TRYWAIT P0, [UR45+0x2d820], R0 ;  /* 0x02d82000ff0075a7 */ /* 0x000e64000800016d */
[----:B-1----:R-:W-:Y:S05]  /*9930*/  @!P0 BRA `(.L_x_54) ;  /* 0x0000002800488947 */ /* 0x002fea0003800000 */
.L_x_112:
[----:B------:R-:W-:Y:S01]  /*9940*/  UIADD3 UR4, UR49, -0x2, URZ ;  /* 0xfffffffe31047890 */ /* 0x000fe2000fffe03f */
[----:B------:R-:W-:-:S03]  /*9950*/  IMAD.MOV.U32 R21, RZ, RZ, RZ ;  /* 0x000000ffff157224 */ /* 0x000fc600078e00ff */
[----:B------:R-:W-:-:S06]  /*9960*/  UISETP.GE.AND UP0, UPT, UR4, UR48, UPT ;  /* 0x000000300400728c */ /* 0x000fcc000bf06270 */
[----:B------:R-:W-:-:S13]  /*9970*/  PLOP3.LUT P0, PT, PT, PT, UP0, 0x80, 0x0 ;  /* 0x000000000000781c */ /* 0x000fda0003f0f008 */
[----:B------:R-:W-:Y:S05]  /*9980*/  @!P0 BRA `(.L_x_55) ;  /* 0x0000000c00e08947 */ /* 0x000fea0003800000 */
[----:B0-----:R-:W0:Y:S01]  /*9990*/  S2R R2, SR_TID.X ;  /* 0x0000000000027919 */ /* 0x001e220000002100 */
[----:B------:R-:W-:Y:S01]  /*99a0*/  UIADD3 UR4, UR47, 0x1, URZ ;  /* 0x000000012f047890 */ /* 0x000fe2000fffe03f */
[----:B------:R-:W-:Y:S01]  /*99b0*/  LOP3.LUT R3, RZ, UR44, RZ, 0x33, !PT ;  /* 0x0000002cff037c12 */ /* 0x000fe2000f8e33ff */
[----:B------:R-:W-:Y:S01]  /*99c0*/  BSSY B0, `(.L_x_55) ;  /* 0x00000f4000007945 */ /* 0x000fe20003800000 */
[----:B------:R-:W1:Y:S01]  /*99d0*/  S2R R4, SR_TID.X ;  /* 0x0000000000047919 */ /* 0x000e620000002100 */
[----:B------:R-:W-:Y:S01]  /*99e0*/  UIMAD UR4, UR4, UR39, URZ ;  /* 0x00000027040472a4 */ /* 0x000fe2000f8e023f */
[----:B------:R-:W-:Y:S02]  /*99f0*/  IMAD.MOV.U32 R22, RZ, RZ, 0x1 ;  /* 0x00000001ff167424 */ /* 0x000fe400078e00ff */
[----:B------:R-:W-:-:S03]  /*9a00*/  IMAD.MOV.U32 R20, RZ, RZ, RZ ;  /* 0x000000ffff147224 */ /* 0x000fc600078e00ff */
[----:B------:R-:W-:Y:S01]  /*9a10*/  LOP3.LUT R0, RZ, UR4, RZ, 0x33, !PT ;  /* 0x00000004ff007c12 */ /* 0x000fe2000f8e33ff */
[----:B------:R-:W-:-:S03]  /*9a20*/  ULDC UR4, c[0x0][0x2f4] ;  /* 0x0000bd0000047ab9 */ /* 0x000fc60000000800 */
[----:B------:R-:W-:-:S04]  /*9a30*/  VIMNMX R0, R0, R3, !PT ;  /* 0x0000000300007248 */ /* 0x000fc80007fe0100 */
[----:B------:R-:W-:Y:S02]  /*9a40*/  IADD3 R26, -R0, -0x2, RZ ;  /* 0xfffffffe001a7810 */ /* 0x000fe40007ffe1ff */
[----:B0-----:R-:W-:-:S04]  /*9a50*/  LOP3.LUT R2, R2, 0x7f, RZ, 0xc0, !PT ;  /* 0x0000007f02027812 */ /* 0x001fc800078ec0ff */
[----:B------:R-:W-:Y:S01]  /*9a60*/  SHF.R.U32.HI R2, RZ, 0x2, R2 ;  /* 0x00000002ff027819 */ /* 0x000fe20000011602 */
[----:B-1----:R-:W-:-:S03]  /*9a70*/  IMAD.SHL.U32 R4, R4, 0x8, RZ ;  /* 0x0000000804047824 */ /* 0x002fc600078e00ff */
[----:B------:R-:W-:Y:S02]  /*9a80*/  IADD3 R19, R23, R19, R2 ;  /* 0x0000001317137210 */ /* 0x000fe40007ffe002 */
[----:B------:R-:W-:Y:S02]  /*9a90*/  IADD3 R3, -R2, UR43, RZ ;  /* 0x0000002b02037c10 */ /* 0x000fe4000fffe1ff */
[----:B------:R-:W0:Y:S01]  /*9aa0*/  S2R R2, SR_TID.X ;  /* 0x0000000000027919 */ /* 0x000e220000002100 */
[----:B------:R-:W-:Y:S02]  /*9ab0*/  LOP3.LUT R4, R4, 0x18, RZ, 0xc0, !PT ;  /* 0x0000001804047812 */ /* 0x000fe400078ec0ff */
[----:B------:R-:W-:Y:S01]  /*9ac0*/  IADD3 R19, R19, -0x180, RZ ;  /* 0xfffffe8013137810 */ /* 0x000fe20007ffe0ff */
[----:B------:R-:W-:Y:S01]  /*9ad0*/  IMAD R3, R0, 0x80, R3 ;  /* 0x0000008000037824 */ /* 0x000fe200078e0203 */
[----:B------:R-:W-:-:S03]  /*9ae0*/  LOP3.LUT R4, R4, 0x20, RZ, 0xfc, !PT ;  /* 0x0000002004047812 */ /* 0x000fc600078efcff */
[----:B------:R-:W-:Y:S01]  /*9af0*/  IMAD R10, R0, -0x80, R19 ;  /* 0xffffff80000a7824 */ /* 0x000fe200078e0213 */
[----:B------:R-:W-:Y:S01]  /*9b00*/  ISETP.GE.AND P2, PT, R4, UR4, PT ;  /* 0x0000000404007c0c */ /* 0x000fe2000bf46270 */
[----:B------:R-:W-:Y:S02]  /*9b10*/  VIADD R0, R3, 0x100 ;  /* 0x0000010003007836 */ /* 0x000fe40000000000 */
[----:B0-----:R-:W-:-:S05]  /*9b20*/  IMAD.SHL.U32 R2, R2, 0x8, RZ ;  /* 0x0000000802027824 */ /* 0x001fca00078e00ff */
[----:B------:R-:W-:-:S04]  /*9b30*/  LOP3.LUT R2, R2, 0x18, RZ, 0xc0, !PT ;  /* 0x0000001802027812 */ /* 0x000fc800078ec0ff */
[C---:B------:R-:W-:Y:S02]  /*9b40*/  ISETP.GE.AND P3, PT, R2.reuse, UR4, PT ;  /* 0x0000000402007c0c */ /* 0x040fe4000bf66270 */
[----:B------:R-:W-:-:S04]  /*9b50*/  LOP3.LUT R2, R2, 0x40, RZ, 0xfc, !PT ;  /* 0x0000004002027812 */ /* 0x000fc800078efcff */
[----:B------:R-:W-:-:S13]  /*9b60*/  ISETP.GE.AND P1, PT, R2, UR4, PT ;  /* 0x0000000402007c0c */ /* 0x000fda000bf26270 */
.L_x_68:
[----:B------:R-:W2:Y:S01]  /*9b70*/  LDL R7, [R1+0x4] ;  /* 0x0000040001077983 */ /* 0x000ea20000100800 */
[----:B------:R-:W0:Y:S03]  /*9b80*/  LDC R2, c[0x0][0x430] ;  /* 0x00010c00ff027b82 */ /* 0x000e260000000800 */
[----:B------:R-:W3:Y:S01]  /*9b90*/  LDL R6, [R1] ;  /* 0x0000000001067983 */ /* 0x000ee20000100800 */
[----:B------:R-:W-:Y:S01]  /*9ba0*/  IMAD.MOV.U32 R4, RZ, RZ, R10 ;  /* 0x000000ffff047224 */ /* 0x000fe200078e000a */
[----:B------:R-:W-:Y:S01]  /*9bb0*/  ULDC.64 UR4, c[0x0][0x428] ;  /* 0x00010a0000047ab9 */ /* 0x000fe20000000a00 */
[----:B0-----:R-:W-:-:S13]  /*9bc0*/  ISETP.NE.AND P0, PT, R2, 0x1, PT ;  /* 0x000000010200780c */ /* 0x001fda0003f05270 */
[----:B------:R-:W0:Y:S08]  /*9bd0*/  @P0 LDC R3, c[0x0][0x434] ;  /* 0x00010d00ff030b82 */ /* 0x000e300000000800 */
[----:B------:R-:W1:Y:S01]  /*9be0*/  @P0 LDC R5, c[0x0][0x438] ;  /* 0x00010e00ff050b82 */ /* 0x000e620000000800 */
[----:B0-----:R-:W-:-:S05]  /*9bf0*/  @P0 IMAD.HI.U32 R2, R10, R3, RZ ;  /* 0x000000030a020227 */ /* 0x001fca00078e00ff */
[----:B-1----:R-:W-:-:S04]  /*9c00*/  @P0 SHF.R.U32.HI R4, RZ, R5, R2 ;  /* 0x00000005ff040219 */ /* 0x002fc80000011602 */
[----:B------:R-:W-:Y:S01]  /*9c10*/  SHF.R.S32.HI R3, RZ, 0x1f, R4 ;  /* 0x0000001fff037819 */ /* 0x000fe20000011404 */
[----:B--2---:R-:W-:-:S04]  /*9c20*/  IMAD R2, R7, UR4, RZ ;  /* 0x0000000407027c24 */ /* 0x004fc8000f8e02ff */
[----:B---3--:R-:W-:Y:S02]  /*9c30*/  IMAD R5, R6, UR5, R2 ;  /* 0x0000000506057c24 */ /* 0x008fe4000f8e0202 */
[----:B------:R-:W-:-:S04]  /*9c40*/  IMAD.MOV.U32 R2, RZ, RZ, R4 ;  /* 0x000000ffff027224 */ /* 0x000fc800078e0004 */
[----:B------:R-:W-:Y:S01]  /*9c50*/  IMAD.WIDE.U32 R2, R6, UR4, R2 ;  /* 0x0000000406027c25 */ /* 0x000fe2000f8e0002 */
[----:B------:R-:W-:-:S04]  /*9c60*/  ULDC.64 UR4, c[0x0][0x418] ;  /* 0x0001060000047ab9 */ /* 0x000fc80000000a00 */
[----:B------:R-:W-:Y:S02]  /*9c70*/  IADD3 R3, R5, R3, RZ ;  /* 0x0000000305037210 */ /* 0x000fe40007ffe0ff */
[----:B------:R-:W-:-:S04]  /*9c80*/  LEA R6, P0, R2, UR4, 0x2 ;  /* 0x0000000402067c11 */ /* 0x000fc8000f8010ff */
[----:B------:R-:W-:-:S05]  /*9c90*/  LEA.HI.X R7, R2, UR5, R3, 0x2, P0 ;  /* 0x0000000502077c11 */ /* 0x000fca00080f1403 */
[----:B------:R-:W2:Y:S01]  /*9ca0*/  LDG.E R6, desc[UR36][R6.64] ;  /* 0x0000002406067981 */ /* 0x000ea2000c1e1900 */
[----:B------:R-:W-:-:S06]  /*9cb0*/  ULOP3.LUT UR6, UR38, 0x2, URZ, 0xfc, !UPT ;  /* 0x0000000226067892 */ /* 0x000fcc000f8efc3f */
[----:B------:R-:W-:Y:S02]  /*9cc0*/  IMAD.U32 R8, RZ, RZ, UR6 ;  /* 0x00000006ff087e24 */ /* 0x000fe4000f8e00ff */
[----:B------:R-:W-:-:S03]  /*9cd0*/  VIADD R21, R20, 0x1 ;  /* 0x0000000114157836 */ /* 0x000fc60000000000 */
[----:B------:R-:W-:Y:S02]  /*9ce0*/  ISETP.NE.AND P4, PT, R8, 0x3, PT ;  /* 0x000000030800780c */ /* 0x000fe40003f85270 */
[----:B------:R-:W-:-:S04]  /*9cf0*/  ISETP.NE.AND P0, PT, R21, 0x2, PT ;  /* 0x000000021500780c */ /* 0x000fc80003f05270 */
[----:B------:R-:W-:Y:S02]  /*9d00*/  SEL R3, RZ, 0x1, P0 ;  /* 0x00000001ff037807 */ /* 0x000fe40000000000 */
[----:B------:R-:W-:Y:S02]  /*9d10*/  SEL R21, R21, RZ, P0 ;  /* 0x000000ff15157207 */ /* 0x000fe40000000000 */
[----:B------:R-:W-:Y:S02]  /*9d20*/  LOP3.LUT R24, R22, R3, RZ, 0x3c, !PT ;  /* 0x0000000316187212 */ /* 0x000fe400078e3cff */
[----:B--2---:R-:W-:Y:S01]  /*9d30*/  SHF.R.S32.HI R25, RZ, 0x1f, R6 ;  /* 0x0000001fff197819 */ /* 0x004fe20000011406 */
[----:B------:R-:W-:Y:S06]  /*9d40*/  @!P4 BRA `(.L_x_56) ;  /* 0x000000000004c947 */ /* 0x000fec0003800000 */
[----:B------:R-:W-:Y:S01]  /*9d50*/  BPT.TRAP 0x1 ;  /* 0x000000040000795c */ /* 0x000fe20000300000 */
.L_x_56:
[----:B------:R-:W-:Y:S01]  /*9d60*/  LEA R7, R21, UR45, 0x3 ;  /* 0x0000002d15077c11 */ /* 0x000fe2000f8e18ff */
[----:B------:R-:W-:Y:S01]  /*9d70*/  BSSY B1, `(.L_x_57) ;  /* 0x0000004000017945 */ /* 0x000fe20003800000 */
[----:B------:R-:W-:-:S04]  /*9d80*/  SHF.L.U32 R2, R24, 0x1f, RZ ;  /* 0x0000001f18027819 */ /* 0x000fc800000006ff */
[----:B------:R-:W0:Y:S02]  /*9d90*/  SYNCS.PHASECHK.TRANS64.TRYWAIT P0, [R7+URZ+0x2d840], R2 ;  /* 0x02d84002070075a7 */ /* 0x000e24000800017f */
[----:B0-----:R-:W-:Y:S05]  /*9da0*/  @!P0 BRA `(.L_x_58) ;  /* 0x0000002400448947 */ /* 0x001fea0003800000 */
.L_x_113:
[----:B------:R-:W-:Y:S05]  /*9db0*/  BSYNC B1 ;  /* 0x0000000000017941 */ /* 0x000fea0003800000 */
.L_x_57:
[----:B------:R-:W-:Y:S01]  /*9dc0*/  ULDC UR4, c[0x0][0x430] ;  /* 0x00010c0000047ab9 */ /* 0x000fe20000000800 */
[----:B------:R-:W-:Y:S01]  /*9dd0*/  R2UR UR6, R29 ;  /* 0x000000001d0672ca */ /* 0x000fe200000e0000 */
[----:B------:R-:W-:Y:S01]  /*9de0*/  UIADD3 UR4, -UR4, URZ, URZ ;  /* 0x0000003f04047290 */ /* 0x000fe2000fffe13f */
[C---:B------:R-:W-:Y:S02]  /*9df0*/  LOP3.LUT P5, RZ, R16.reuse, 0x2, RZ, 0xc0, !PT ;  /* 0x0000000210ff7812 */ /* 0x040fe400078ac0ff */
[----:B------:R-:W-:-:S03]  /*9e00*/  LOP3.LUT P4, RZ, R16, 0x1, RZ, 0xc0, !PT ;  /* 0x0000000110ff7812 */ /* 0x000fc6000788c0ff */
[----:B------:R-:W-:Y:S01]  /*9e10*/  IMAD R5, R4, UR4, R10 ;  /* 0x0000000404057c24 */ /* 0x000fe2000f8e020a */
[----:B------:R-:W-:-:S04]  /*9e20*/  ULDC.64 UR4, c[0x0][0x300] ;  /* 0x0000c00000047ab9 */ /* 0x000fc80000000a00 */
[----:B------:R-:W-:-:S05]  /*9e30*/  SHF.R.S32.HI R23, RZ, 0x1f, R5 ;  /* 0x0000001fff177819 */ /* 0x000fca0000011405 */
[----:B0-----:R-:W-:-:S04]  /*9e40*/  IMAD R2, R23, UR4, RZ ;  /* 0x0000000417027c24 */ /* 0x001fc8000f8e02ff */
[C---:B------:R-:W-:Y:S02]  /*9e50*/  IMAD R9, R5.reuse, UR5, R2 ;  /* 0x0000000505097c24 */ /* 0x040fe4000f8e0202 */
[----:B------:R-:W-:Y:S01]  /*9e60*/  IMAD.WIDE.U32 R2, R5, UR4, RZ ;  /* 0x0000000405027c25 */ /* 0x000fe2000f8e00ff */
[----:B------:R-:W-:-:S03]  /*9e70*/  ULDC.64 UR4, c[0x0][0x310] ;  /* 0x0000c40000047ab9 */ /* 0x000fc60000000a00 */
[----:B------:R-:W-:Y:S02]  /*9e80*/  IMAD.IADD R3, R3, 0x1, R9 ;  /* 0x0000000103037824 */ /* 0x000fe400078e0209 */
[----:B------:R-:W-:Y:S02]  /*9e90*/  IMAD R9, R25, UR4, RZ ;  /* 0x0000000419097c24 */ /* 0x000fe4000f8e02ff */
[----:B------:R-:W-:-:S04]  /*9ea0*/  IMAD.WIDE.U32 R2, R6, UR4, R2 ;  /* 0x0000000406027c25 */ /* 0x000fc8000f8e0002 */
[----:B------:R-:W-:Y:S01]  /*9eb0*/  IMAD R4, R6, UR5, R9 ;  /* 0x0000000506047c24 */ /* 0x000fe2000f8e0209 */
[----:B------:R-:W-:Y:S02]  /*9ec0*/  ULDC.64 UR4, c[0x0][0x308] ;  /* 0x0000c20000047ab9 */ /* 0x000fe40000000a00 */
[----:B------:R-:W-:Y:S01]  /*9ed0*/  IMAD.U32 R9, RZ, RZ, UR4 ;  /* 0x00000004ff097e24 */ /* 0x000fe2000f8e00ff */
[----:B------:R-:W-:Y:S01]  /*9ee0*/  UIMAD UR4, UR6, UR4, URZ ;  /* 0x00000004060472a4 */ /* 0x000fe2000f8e023f */
[----:B------:R-:W-:Y:S02]  /*9ef0*/  IMAD.IADD R3, R3, 0x1, R4 ;  /* 0x0000000103037824 */ /* 0x000fe400078e0204 */
[----:B------:R-:W-:Y:S01]  /*9f00*/  ULDC.64 UR6, c[0x0][0x2e8] ;  /* 0x0000ba0000067ab9 */ /* 0x000fe20000000a00 */
[----:B------:R-:W-:Y:S02]  /*9f10*/  UIMAD UR4, UR42, UR5, UR4 ;  /* 0x000000052a0472a4 */ /* 0x000fe4000f8e0204 */
[----:B------:R-:W-:-:S04]  /*9f20*/  IMAD.WIDE.U32 R2, R9, UR42, R2 ;  /* 0x0000002a09027c25 */ /* 0x000fc8000f8e0002 */
[----:B------:R-:W-:Y:S01]  /*9f30*/  IMAD R9, R21, 0x3000, R28 ;  /* 0x0000300015097824 */ /* 0x000fe200078e021c */
[----:B------:R-:W-:Y:S01]  /*9f40*/  IADD3 R19, R3, UR4, RZ ;  /* 0x0000000403137c10 */ /* 0x000fe2000fffe0ff */
[----:B------:R-:W-:Y:S01]  /*9f50*/  UMOV UR4, 0xffffffff ;  /* 0xffffffff00047882 */ /* 0x000fe20000000000 */
[----:B------:R-:W-:-:S04]  /*9f60*/  LEA R8, P0, R2, UR6, 0x1 ;  /* 0x0000000602087c11 */ /* 0x000fc8000f8008ff */
[----:B------:R-:W-:Y:S01]  /*9f70*/  LEA.HI.X R19, R2, UR7, R19, 0x1, P0 ;  /* 0x0000000702137c11 */ /* 0x000fe200080f0c13 */
[----:B------:R-:W-:Y:S08]  /*9f80*/  BRA.DIV UR4, `(.L_x_59) ;  /* 0x0000002204e07947 */ /* 0x000ff0000b800000 */
[----:B------:R-:W0:Y:S01]  /*9f90*/  S2R R11, SR_TID.X ;  /* 0x00000000000b7919 */ /* 0x000e220000002100 */
[----:B------:R-:W-:Y:S02]  /*9fa0*/  LOP3.LUT P6, RZ, R16, 0x4, RZ, 0xc0, !PT ;  /* 0x0000000410ff7812 */ /* 0x000fe400078cc0ff */
[----:B------:R-:W-:Y:S01]  /*9fb0*/  LEA R9, R9, UR45, 0x1 ;  /* 0x0000002d09097c11 */ /* 0x000fe2000f8e08ff */
[----:B------:R-:W1:Y:S04]  /*9fc0*/  SHFL.IDX PT, R2, R8, RZ, 0x1c1f ;  /* 0x001c1fff08027589 */ /* 0x000e6800000e0000 */
[----:B------:R-:W2:Y:S04]  /*9fd0*/  SHFL.IDX PT, R3, R19, RZ, 0x1c1f ;  /* 0x001c1fff13037589 */ /* 0x000ea800000e0000 */
[----:B------:R-:W-:Y:S01]  /*9fe0*/  SHFL.IDX PT, R27, R19, 0x2, 0x1c1f ;  /* 0x005c1f00131b7f89 */ /* 0x000fe200000e0000 */
[----:B0-----:R-:W-:-:S05]  /*9ff0*/  IMAD.SHL.U32 R11, R11, 0x8, RZ ;  /* 0x000000080b0b7824 */ /* 0x001fca00078e00ff */
[----:B------:R-:W-:-:S05]  /*a000*/  LOP3.LUT R11, R11, 0x18, RZ, 0xc0, !PT ;  /* 0x000000180b0b7812 */ /* 0x000fca00078ec0ff */
[----:B------:R-:W-:-:S05]  /*a010*/  IMAD.SHL.U32 R4, R11, 0x2, RZ ;  /* 0x000000020b047824 */ /* 0x000fca00078e00ff */
[----:B-1----:R-:W-:-:S05]  /*a020*/  IADD3 R2, P0, R2, R4, RZ ;  /* 0x0000000402027210 */ /* 0x002fca0007f1e0ff */
[----:B--2---:R-:W-:-:S05]  /*a030*/  IMAD.X R3, RZ, RZ, R3, P0 ;  /* 0x000000ffff037224 */ /* 0x004fca00000e0603 */
[----:B------:R-:W-:Y:S04]  /*a040*/  LDGSTS.E.BYPASS.LTC128B.128 [R9+0x15400], desc[UR36][R2.64], !P6 ;  /* 0x1540000002097fae */ /* 0x000fe8000f101d64 */
[----:B------:R-:W-:Y:S04]  /*a050*/  LDGSTS.E.BYPASS.LTC128B.128 [R9+0x17400], desc[UR36][R2.64+0x40], !P5 ;  /* 0x1740004002097fae */ /* 0x000fe8000e901d64 */
[----:B------:R0:W-:Y:S04]  /*a060*/  LDGSTS.E.BYPASS.LTC128B.128 [R9+0x19400], desc[UR36][R2.64+0x80], !P4 ;  /* 0x1940008002097fae */ /* 0x0001e8000e101d64 */
[----:B0-----:R-:W0:Y:S04]  /*a070*/  SHFL.IDX PT, R2, R8, 0x1, 0x1c1f ;  /* 0x003c1f0008027f89 */ /* 0x001e2800000e0000 */
[----:B------:R-:W1:Y:S01]  /*a080*/  SHFL.IDX PT, R3, R19, 0x1, 0x1c1f ;  /* 0x003c1f0013037f89 */ /* 0x000e6200000e0000 */
[----:B0-----:R-:W-:-:S05]  /*a090*/  IADD3 R2, P0, R2, R4, RZ ;  /* 0x0000000402027210 */ /* 0x001fca0007f1e0ff */
[----:B-1----:R-:W-:-:S05]  /*a0a0*/  IMAD.X R3, RZ, RZ, R3, P0 ;  /* 0x000000ffff037224 */ /* 0x002fca00000e0603 */
[----:B------:R-:W-:Y:S04]  /*a0b0*/  LDGSTS.E.BYPASS.LTC128B.128 [R9+0x15c00], desc[UR36][R2.64], !P6 ;  /* 0x15c0000002097fae */ /* 0x000fe8000f101d64 */
[----:B------:R-:W-:Y:S04]  /*a0c0*/  LDGSTS.E.BYPASS.LTC128B.128 [R9+0x17c00], desc[UR36][R2.64+0x40], !P5 ;  /* 0x17c0004002097fae */ /* 0x000fe8000e901d64 */
[----:B------:R0:W-:Y:S04]  /*a0d0*/  LDGSTS.E.BYPASS.LTC128B.128 [R9+0x19c00], desc[UR36][R2.64+0x80], !P4 ;  /* 0x19c0008002097fae */ /* 0x0001e8000e101d64 */
[----:B0-----:R-:W0:Y:S02]  /*a0e0*/  SHFL.IDX PT, R2, R8, 0x2, 0x1c1f ;  /* 0x005c1f0008027f89 */ /* 0x001e2400000e0000 */
[----:B0-----:R-:W-:-:S05]  /*a0f0*/  IADD3 R2, P0, R2, R4, RZ ;  /* 0x0000000402027210 */ /* 0x001fca0007f1e0ff */
[----:B------:R-:W-:Y:S02]  /*a100*/  IMAD.X R3, RZ, RZ, R27, P0 ;  /* 0x000000ffff037224 */ /* 0x000fe400000e061b */
[----:B------:R0:W1:Y:S04]  /*a110*/  SHFL.IDX PT, R27, R19, 0x3, 0x1c1f ;  /* 0x007c1f00131b7f89 */ /* 0x00006800000e0000 */
[----:B------:R-:W-:Y:S04]  /*a120*/  LDGSTS.E.BYPASS.LTC128B.128 [R9+0x16400], desc[UR36][R2.64], !P6 ;  /* 0x1640000002097fae */ /* 0x000fe8000f101d64 */
[----:B------:R-:W-:Y:S04]  /*a130*/  LDGSTS.E.BYPASS.LTC128B.128 [R9+0x18400], desc[UR36][R2.64+0x40], !P5 ;  /* 0x1840004002097fae */ /* 0x000fe8000e901d64 */
[----:B------:R2:W-:Y:S04]  /*a140*/  LDGSTS.E.BYPASS.LTC128B.128 [R9+0x1a400], desc[UR36][R2.64+0x80], !P4 ;  /* 0x1a40008002097fae */ /* 0x0005e8000e101d64 */
[----:B-12---:R0:W2:Y:S02]  /*a150*/  SHFL.IDX PT, R2, R8, 0x3, 0x1c1f ;  /* 0x007c1f0008027f89 */ /* 0x0060a400000e0000 */
.L_x_123:
[----:B------:R-:W-:Y:S02]  /*a160*/  LOP3.LUT P6, RZ, R16, 0x4, RZ, 0xc0, !PT ;  /* 0x0000000410ff7812 */ /* 0x000fe400078cc0ff */
[----:B--2---:R-:W-:-:S04]  /*a170*/  IADD3 R2, P0, R2, R4, RZ ;  /* 0x0000000402027210 */ /* 0x004fc80007f1e0ff */
[----:B------:R-:W-:Y:S02]  /*a180*/  IADD3.X R3, RZ, R27, RZ, P0, !PT ;  /* 0x0000001bff037210 */ /* 0x000fe400007fe4ff */
[----:B------:R-:W-:-:S05]  /*a190*/  PLOP3.LUT P0, PT, PT, PT, PT, 0x80, 0x0 ;  /* 0x000000000000781c */ /* 0x000fca0003f0f070 */
[----:B------:R-:W-:Y:S01]  /*a1a0*/  @!PT LDS RZ, [RZ] ;  /* 0x00000000fffff984 */ /* 0x000fe20000000800 */
[----:B------:R-:W-:Y:S01]  /*a1b0*/  @!PT LDS RZ, [RZ] ;  /* 0x00000000fffff984 */ /* 0x000fe20000000800 */
[----:B------:R-:W-:Y:S01]  /*a1c0*/  @!PT LDS RZ, [RZ] ;  /* 0x00000000fffff984 */ /* 0x000fe20000000800 */
[----:B------:R1:W-:Y:S04]  /*a1d0*/  LDGSTS.E.BYPASS.LTC128B.128 [R9+0x16c00], desc[UR36][R2.64], !P6 ;  /* 0x16c0000002097fae */ /* 0x0003e8000f101d64 */
[----:B------:R1:W-:Y:S04]  /*a1e0*/  LDGSTS.E.BYPASS.LTC128B.128 [R9+0x18c00], desc[UR36][R2.64+0x40], !P5 ;  /* 0x18c0004002097fae */ /* 0x0003e8000e901d64 */
[----:B------:R1:W-:Y:S01]  /*a1f0*/  LDGSTS.E.BYPASS.LTC128B.128 [R9+0x1ac00], desc[UR36][R2.64+0x80], !P4 ;  /* 0x1ac0008002097fae */ /* 0x0003e2000e101d64 */
[----:B------:R-:W-:Y:S01]  /*a200*/  NOP ;  /* 0x0000000000007918 */ /* 0x000fe20000000000 */
.L_x_60:
[----:B------:R-:W-:Y:S02]  /*a210*/  PLOP3.LUT P4, PT, P4, P0, PT, 0xa2, 0x0 ;  /* 0x000000000000781c */ /* 0x000fe40002781472 */
[----:B------:R-:W-:-:S08]  /*a220*/  @P0 R2UR P4, UR4, R7 ;  /* 0x00000000070402ca */ /* 0x000fd00000080000 */
[----:B------:R-:W-:-:S05]  /*a230*/  @P0 PLOP3.LUT P0, PT, P4, PT, PT, 0x80, 0x0 ;  /* 0x000000000000081c */ /* 0x000fca000270f070 */
[----:B------:R-:W-:Y:S01]  /*a240*/  @!P4 SYNCS.ARRIVE.TRANS64.RED.A0T1 RZ, [UR4+0x2d830], RZ ;  /* 0x02d830ffffffc9a7 */ /* 0x000fe20008200404 */
[----:B------:R-:W-:Y:S07]  /*a250*/  @!P4 ARRIVES.LDGSTSBAR.64.TRANSCNT [UR4+0x2d830] ;  /* 0x02d83000ff00c9b0 */ /* 0x000fee0008000a84 */
[----:B------:R-:W-:Y:S05]  /*a260*/  @P0 BRA.U.ANY `(.L_x_60) ;  /* 0xfffffffd00e80947 */ /* 0x000fea000393ffff */
[----:B------:R-:W-:Y:S01]  /*a270*/  NOP ;  /* 0x0000000000007918 */ /* 0x000fe20000000000 */
[----:B------:R-:W-:-:S06]  /*a280*/  ULOP3.LUT UR5, UR38, 0x2, URZ, 0xfc, !UPT ;  /* 0x0000000226057892 */ /* 0x000fcc000f8efc3f */
[----:B-1----:R-:W-:-:S05]  /*a290*/  IMAD.U32 R2, RZ, RZ, UR5 ;  /* 0x00000005ff027e24 */ /* 0x002fca000f8e00ff */
[----:B------:R-:W-:-:S13]  /*a2a0*/  ISETP.NE.AND P5, PT, R2, 0x3, PT ;  /* 0x000000030200780c */ /* 0x000fda0003fa5270 */
[----:B------:R-:W-:Y:S05]  /*a2b0*/  @!P5 BRA `(.L_x_61) ;  /* 0x000000000004d947 */ /* 0x000fea0003800000 */
[----:B------:R-:W-:Y:S01]  /*a2c0*/  BPT.TRAP 0x1 ;  /* 0x000000040000795c */ /* 0x000fe20000300000 */
.L_x_61:
[----:B------:R1:W-:Y:S01]  /*a2d0*/  SYNCS.ARRIVE.TRANS64.A1T0 RZ, [R7+URZ+0x2d830], RZ ;  /* 0x02d830ff07ff79a7 */ /* 0x0003e2000810003f */
[----:B------:R-:W-:Y:S05]  /*a2e0*/  @!P5 BRA `(.L_x_62) ;  /* 0x000000000004d947 */ /* 0x000fea0003800000 */
[----:B------:R-:W-:Y:S01]  /*a2f0*/  BPT.TRAP 0x1 ;  /* 0x000000040000795c */ /* 0x000fe20000300000 */
.L_x_62:
[----:B------:R-:W-:Y:S01]  /*a300*/  SHF.L.U32 R2, R22, 0x1f, RZ ;  /* 0x0000001f16027819 */ /* 0x000fe200000006ff */
[----:B------:R-:W-:Y:S01]  /*a310*/  BSSY B1, `(.L_x_63) ;  /* 0x0000004000017945 */ /* 0x000fe20003800000 */
[----:B-1----:R-:W-:-:S04]  /*a320*/  LEA R7, R20, UR45, 0x3 ;  /* 0x0000002d14077c11 */ /* 0x002fc8000f8e18ff */
[----:B------:R-:W1:Y:S02]  /*a330*/  SYNCS.PHASECHK.TRANS64.TRYWAIT P0, [R7+URZ+0x2d860], R2 ;  /* 0x02d86002070075a7 */ /* 0x000e64000800017f */
[----:B-1----:R-:W-:Y:S05]  /*a340*/  @!P0 BRA `(.L_x_64) ;  /* 0x0000002400448947 */ /* 0x002fea0003800000 */
.L_x_124:
[----:B------:R-:W-:Y:S05]  /*a350*/  BSYNC B1 ;  /* 0x0000000000017941 */ /* 0x000fea0003800000 */
.L_x_63:
[----:B------:R-:W-:Y:S01]  /*a360*/  UMOV UR4, 0xffffffff ;  /* 0xffffffff00047882 */ /* 0x000fe20000000000 */
[----:B0-----:R-:W-:Y:S02]  /*a370*/  IMAD R8, R20, 0x3000, R28 ;  /* 0x0000300014087824 */ /* 0x001fe400078e021c */
[----:B------:R-:W-:Y:S05]  /*a380*/  BRA.DIV UR4, `(.L_x_65) ;  /* 0x0000002604487947 */ /* 0x000fea000b800000 */
[----:B------:R-:W1:Y:S01]  /*a390*/  SHFL.IDX PT, R14, R17, RZ, 0x1c1f ;  /* 0x001c1fff110e7589 */ /* 0x000e6200000e0000 */
[----:B------:R-:W-:-:S03]  /*a3a0*/  LEA R8, R8, UR45, 0x1 ;  /* 0x0000002d08087c11 */ /* 0x000fc6000f8e08ff */
[----:B------:R-:W0:Y:S01]  /*a3b0*/  SHFL.IDX PT, R3, R18, RZ, 0x1c1f ;  /* 0x001c1fff12037589 */ /* 0x000e2200000e0000 */
[----:B-1----:R-:W-:-:S03]  /*a3c0*/  IADD3 R2, P0, R14, R4, RZ ;  /* 0x000000040e027210 */ /* 0x002fc60007f1e0ff */
[----:B------:R-:W1:Y:S02]  /*a3d0*/  SHFL.IDX PT, R14, R17, 0x1, 0x1c1f ;  /* 0x003c1f00110e7f89 */ /* 0x000e6400000e0000 */
[----:B0-----:R-:W-:Y:S01]  /*a3e0*/  IMAD.X R3, RZ, RZ, R3, P0 ;  /* 0x000000ffff037224 */ /* 0x001fe200000e0603 */
[----:B------:R-:W-:-:S13]  /*a3f0*/  ISETP.LT.OR P0, PT, R0, 0x1, P3 ;  /* 0x000000010000780c */ /* 0x000fda0001f01670 */
[----:B------:R-:W-:Y:S01]  /*a400*/  LDGSTS.E.BYPASS.LTC128B.128 [R8+0x400], desc[UR36][R2.64], !P0 ;  /* 0x0040000002087fae */ /* 0x000fe2000c101d64 */
[----:B------:R-:W-:-:S13]  /*a410*/  ISETP.LT.OR P0, PT, R0, 0x1, P2 ;  /* 0x000000010000780c */ /* 0x000fda0001701670 */
[----:B------:R-:W-:Y:S01]  /*a420*/  LDGSTS.E.BYPASS.LTC128B.128 [R8+0x2400], desc[UR36][R2.64+0x40], !P0 ;  /* 0x0240004002087fae */ /* 0x000fe2000c101d64 */
[----:B------:R-:W-:-:S13]  /*a430*/  ISETP.LT.OR P0, PT, R0, 0x1, P1 ;  /* 0x000000010000780c */ /* 0x000fda0000f01670 */
[----:B------:R0:W-:Y:S04]  /*a440*/  LDGSTS.E.BYPASS.LTC128B.128 [R8+0x4400], desc[UR36][R2.64+0x80], !P0 ;  /* 0x0440008002087fae */ /* 0x0001e8000c101d64 */
[----:B0-----:R-:W0:Y:S01]  /*a450*/  SHFL.IDX PT, R3, R18, 0x1, 0x1c1f ;  /* 0x003c1f0012037f89 */ /* 0x001e2200000e0000 */
        /* <DEDUP_REMOVED lines=11> */
[----:B------:R-:W1:Y:S04]  /*a510*/  SHFL.IDX PT, R18, R18, 0x3, 0x1c1f ;  /* 0x007c1f0012127f89 */ /* 0x000e6800000e0000 */
[----:B------:R2:W3:Y:S01]  /*a520*/  SHFL.IDX PT, R14, R17, 0x3, 0x1c1f ;  /* 0x007c1f00110e7f89 */ /* 0x0004e200000e0000 */
[----:B0-----:R-:W-:Y:S01]  /*a530*/  IMAD.X R3, RZ, RZ, R3, P0 ;  /* 0x000000ffff037224 */ /* 0x001fe200000e0603 */
[----:B------:R-:W-:-:S13]  /*a540*/  ISETP.LT.OR P0, PT, R0, 0x41, P3 ;  /* 0x000000410000780c */ /* 0x000fda0001f01670 */
[----:B------:R2:W-:Y:S01]  /*a550*/  LDGSTS.E.BYPASS.LTC128B.128 [R8+0x1400], desc[UR36][R2.64], !P0 ;  /* 0x0140000002087fae */ /* 0x0005e2000c101d64 */
[----:B------:R-:W-:-:S13]  /*a560*/  ISETP.LT.OR P0, PT, R0, 0x41, P2 ;  /* 0x000000410000780c */ /* 0x000fda0001701670 */
[----:B------:R2:W-:Y:S01]  /*a570*/  LDGSTS.E.BYPASS.LTC128B.128 [R8+0x3400], desc[UR36][R2.64+0x40], !P0 ;  /* 0x0340004002087fae */ /* 0x0005e2000c101d64 */
[----:B------:R-:W-:-:S13]  /*a580*/  ISETP.LT.OR P0, PT, R0, 0x41, P1 ;  /* 0x000000410000780c */ /* 0x000fda0000f01670 */
[----:B-1-3--:R2:W-:Y:S02]  /*a590*/  LDGSTS.E.BYPASS.LTC128B.128 [R8+0x5400], desc[UR36][R2.64+0x80], !P0 ;  /* 0x0540008002087fae */ /* 0x00a5e4000c101d64 */
.L_x_134:
[----:B0-2---:R-:W-:Y:S01]  /*a5a0*/  IADD3 R2, P0, R14, R4, RZ ;  /* 0x000000040e027210 */ /* 0x005fe20007f1e0ff */
[----:B------:R-:W-:Y:S02]  /*a5b0*/  ULDC.64 UR4, c[0x0][0x328] ;  /* 0x0000ca0000047ab9 */ /* 0x000fe40000000a00 */
[----:B------:R-:W-:Y:S02]  /*a5c0*/  IMAD R4, R23, UR4, RZ ;  /* 0x0000000417047c24 */ /* 0x000fe4000f8e02ff */
[----:B------:R-:W-:Y:S01]  /*a5d0*/  IMAD.X R3, RZ, RZ, R18, P0 ;  /* 0x000000ffff037224 */ /* 0x000fe200000e0612 */
[----:B------:R-:W-:Y:S01]  /*a5e0*/  ISETP.LT.OR P0, PT, R0, 0x61, P3 ;  /* 0x000000610000780c */ /* 0x000fe20001f01670 */
[----:B------:R-:W-:-:S12]  /*a5f0*/  IMAD R9, R5, UR5, R4 ;  /* 0x0000000505097c24 */ /* 0x000fd8000f8e0204 */
[----:B------:R-:W-:Y:S01]  /*a600*/  @!PT LDS RZ, [RZ] ;  /* 0x00000000fffff984 */ /* 0x000fe20000000800 */
[----:B------:R-:W-:Y:S01]  /*a610*/  @!PT LDS RZ, [RZ] ;  /* 0x00000000fffff984 */ /* 0x000fe20000000800 */
[----:B------:R-:W-:Y:S01]  /*a620*/  @!PT LDS RZ, [RZ] ;  /* 0x00000000fffff984 */ /* 0x000fe20000000800 */
[----:B------:R-:W-:Y:S01]  /*a630*/  LDGSTS.E.BYPASS.LTC128B.128 [R8+0x1c00], desc[UR36][R2.64], !P0 ;  /* 0x01c0000002087fae */ /* 0x000fe2000c101d64 */
[----:B------:R-:W-:-:S13]  /*a640*/  ISETP.LT.OR P0, PT, R0, 0x61, P2 ;  /* 0x000000610000780c */ /* 0x000fda0001701670 */
[----:B------:R-:W-:Y:S01]  /*a650*/  LDGSTS.E.BYPASS.LTC128B.128 [R8+0x3c00], desc[UR36][R2.64+0x40], !P0 ;  /* 0x03c0004002087fae */ /* 0x000fe2000c101d64 */
[----:B------:R-:W-:-:S13]  /*a660*/  ISETP.LT.OR P0, PT, R0, 0x61, P1 ;  /* 0x000000610000780c */ /* 0x000fda0000f01670 */
[----:B------:R0:W-:Y:S01]  /*a670*/  LDGSTS.E.BYPASS.LTC128B.128 [R8+0x5c00], desc[UR36][R2.64+0x80], !P0 ;  /* 0x05c0008002087fae */ /* 0x0001e2000c101d64 */
[----:B------:R-:W-:Y:S01]  /*a680*/  PLOP3.LUT P0, PT, PT, PT, PT, 0x80, 0x0 ;  /* 0x000000000000781c */ /* 0x000fe20003f0f070 */
[----:B------:R-:W-:Y:S01]  /*a690*/  NOP ;  /* 0x0000000000007918 */ /* 0x000fe20000000000 */
[----:B0-----:R-:W-:Y:S01]  /*a6a0*/  IMAD.WIDE.U32 R2, R5, UR4, RZ ;  /* 0x0000000405027c25 */ /* 0x001fe2000f8e00ff */
[----:B------:R-:W-:-:S03]  /*a6b0*/  ULDC.64 UR4, c[0x0][0x338] ;  /* 0x0000ce0000047ab9 */ /* 0x000fc60000000a00 */
[----:B------:R-:W-:Y:S01]  /*a6c0*/  IMAD R25, R25, UR4, RZ ;  /* 0x0000000419197c24 */ /* 0x000fe2000f8e02ff */
[----:B------:R-:W-:-:S03]  /*a6d0*/  IADD3 R3, R3, R9, RZ ;  /* 0x0000000903037210 */ /* 0x000fc60007ffe0ff */
[C---:B------:R-:W-:Y:S02]  /*a6e0*/  IMAD R25, R6.reuse, UR5, R25 ;  /* 0x0000000506197c24 */ /* 0x040fe4000f8e0219 */
[----:B------:R-:W-:-:S04]  /*a6f0*/  IMAD.WIDE.U32 R2, R6, UR4, R2 ;  /* 0x0000000406027c25 */ /* 0x000fc8000f8e0002 */
[----:B------:R-:W-:-:S07]  /*a700*/  IMAD.IADD R19, R3, 0x1, R25 ;  /* 0x0000000103137824 */ /* 0x000fce00078e0219 */
.L_x_66:
        /* <DEDUP_REMOVED lines=8> */
[----:B------:R-:W-:-:S05]  /*a790*/  IMAD.U32 R4, RZ, RZ, UR5 ;  /* 0x00000005ff047e24 */ /* 0x000fca000f8e00ff */
[----:B------:R-:W-:-:S13]  /*a7a0*/  ISETP.NE.AND P5, PT, R4, 0x3, PT ;  /* 0x000000030400780c */ /* 0x000fda0003fa5270 */
[----:B------:R-:W-:Y:S05]  /*a7b0*/  @!P5 BRA `(.L_x_67) ;  /* 0x000000000004d947 */ /* 0x000fea0003800000 */
[----:B------:R-:W-:Y:S01]  /*a7c0*/  BPT.TRAP 0x1 ;  /* 0x000000040000795c */ /* 0x000fe20000300000 */
.L_x_67:
[----:B------:R-:W-:Y:S01]  /*a7d0*/  R2UR UR6, R29 ;  /* 0x000000001d0672ca */ /* 0x000fe200000e0000 */
[----:B------:R-:W-:Y:S01]  /*a7e0*/  ULDC.64 UR4, c[0x0][0x330] ;  /* 0x0000cc0000047ab9 */ /* 0x000fe20000000a00 */
[----:B------:R-:W-:Y:S01]  /*a7f0*/  IMAD.MOV.U32 R18, RZ, RZ, R2 ;  /* 0x000000ffff127224 */ /* 0x000fe200078e0002 */
[----:B------:R0:W-:Y:S01]  /*a800*/  SYNCS.ARRIVE.TRANS64.A1T0 RZ, [R7+URZ+0x2d850], RZ ;  /* 0x02d850ff07ff79a7 */ /* 0x0001e2000810003f */
[----:B------:R-:W-:Y:S01]  /*a810*/  IMAD.U32 R3, RZ, RZ, UR4 ;  /* 0x00000004ff037e24 */ /* 0x000fe2000f8e00ff */
[----:B------:R-:W-:Y:S01]  /*a820*/  IADD3 R0, R0, 0x80, RZ ;  /* 0x0000008000007810 */ /* 0x000fe20007ffe0ff */
[----:B------:R-:W-:Y:S02]  /*a830*/  VIADD R26, R26, 0xffffffff ;  /* 0xffffffff1a1a7836 */ /* 0x000fe40000000000 */
[----:B------:R-:W-:-:S04]  /*a840*/  IMAD.WIDE.U32 R18, R3, UR42, R18 ;  /* 0x0000002a03127c25 */ /* 0x000fc8000f8e0012 */
[----:B------:R-:W-:Y:S01]  /*a850*/  VIADD R10, R10, 0xffffff80 ;  /* 0xffffff800a0a7836 */ /* 0x000fe20000000000 */
[----:B------:R-:W-:Y:S01]  /*a860*/  UIMAD UR4, UR6, UR4, URZ ;  /* 0x00000004060472a4 */ /* 0x000fe2000f8e023f */
[----:B------:R-:W-:Y:S02]  /*a870*/  IMAD.MOV.U32 R20, RZ, RZ, R21 ;  /* 0x000000ffff147224 */ /* 0x000fe400078e0015 */
[----:B------:R-:W-:Y:S01]  /*a880*/  ULDC.64 UR6, c[0x0][0x318] ;  /* 0x0000c60000067ab9 */ /* 0x000fe20000000a00 */
[----:B------:R-:W-:Y:S01]  /*a890*/  UIMAD UR4, UR42, UR5, UR4 ;  /* 0x000000052a0472a4 */ /* 0x000fe2000f8e0204 */
[----:B------:R-:W-:Y:S01]  /*a8a0*/  LEA R17, P0, R18, UR6, 0x1 ;  /* 0x0000000612117c11 */ /* 0x000fe2000f8008ff */
[----:B------:R-:W-:-:S04]  /*a8b0*/  IMAD.MOV.U32 R22, RZ, RZ, R24 ;  /* 0x000000ffff167224 */ /* 0x000fc800078e0018 */
[----:B------:R-:W-:-:S05]  /*a8c0*/  VIADD R3, R19, UR4 ;  /* 0x0000000413037c36 */ /* 0x000fca0008000000 */
[----:B------:R-:W-:Y:S02]  /*a8d0*/  LEA.HI.X R18, R18, UR7, R3, 0x1, P0 ;  /* 0x0000000712127c11 */ /* 0x000fe400080f0c03 */
[----:B------:R-:W-:-:S13]  /*a8e0*/  ISETP.GT.AND P0, PT, R26, UR48, PT ;  /* 0x000000301a007c0c */ /* 0x000fda000bf04270 */
[----:B0-----:R-:W-:Y:S05]  /*a8f0*/  @P0 BRA `(.L_x_68) ;  /* 0xfffffff0009c0947 */ /* 0x001fea000383ffff */
[----:B------:R-:W-:Y:S05]  /*a900*/  BSYNC B0 ;  /* 0x0000000000007941 */ /* 0x000fea0003800000 */
.L_x_55:
[----:B------:R-:W-:-:S06]  /*a910*/  ULOP3.LUT UR4, UR38, 0x2, URZ, 0xfc, !UPT ;  /* 0x0000000226047892 */ /* 0x000fcc000f8efc3f */
[----:B0-----:R-:W-:-:S05]  /*a920*/  IMAD.U32 R0, RZ, RZ, UR4 ;  /* 0x00000004ff007e24 */ /* 0x001fca000f8e00ff */
[----:B------:R-:W-:-:S13]  /*a930*/  ISETP.NE.AND P0, PT, R0, 0x3, PT ;  /* 0x000000030000780c */ /* 0x000fda0003f05270 */
[----:B------:R-:W-:Y:S05]  /*a940*/  @!P0 BRA `(.L_x_69) ;  /* 0x0000000000048947 */ /* 0x000fea0003800000 */
[----:B------:R-:W-:Y:S01]  /*a950*/  BPT.TRAP 0x1 ;  /* 0x000000040000795c */ /* 0x000fe20000300000 */
.L_x_69:
[C---:B------:R-:W-:Y:S01]  /*a960*/  LEA R0, R21.reuse, UR45, 0x3 ;  /* 0x0000002d15007c11 */ /* 0x040fe2000f8e18ff */
[----:B------:R-:W0:Y:S01]  /*a970*/  S2R R2, SR_TID.X ;  /* 0x0000000000027919 */ /* 0x000e220000002100 */
[----:B------:R-:W-:Y:S01]  /*a980*/  SHF.L.U32 R3, R24, 0x1f, RZ ;  /* 0x0000001f18037819 */ /* 0x000fe200000006ff */
[----:B------:R-:W-:Y:S01]  /*a990*/  BSSY B0, `(.L_x_70) ;  /* 0x0000009000007945 */ /* 0x000fe20003800000 */
[----:B------:R-:W-:Y:S01]  /*a9a0*/  MOV R5, 0xffffff80 ;  /* 0xffffff8000057802 */ /* 0x000fe20000000f00 */
[----:B------:R-:W-:Y:S01]  /*a9b0*/  IMAD R4, R21, 0x3000, R28 ;  /* 0x0000300015047824 */ /* 0x000fe200078e021c */
[----:B------:R-:W1:Y:S03]  /*a9c0*/  SYNCS.PHASECHK.TRANS64.TRYWAIT P0, [R0+URZ+0x2d860], R3 ;  /* 0x02d86003000075a7 */ /* 0x000e66000800017f */
[----:B------:R-:W-:Y:S01]  /*a9d0*/  IMAD R5, R26, R5, UR43 ;  /* 0x0000002b1a057e24 */ /* 0x000fe2000f8e0205 */
[----:B0-----:R-:W-:-:S04]  /*a9e0*/  LOP3.LUT R2, R2, 0x7f, RZ, 0xc0, !PT ;  /* 0x0000007f02027812 */ /* 0x001fc800078ec0ff */
[----:B------:R-:W-:-:S05]  /*a9f0*/  SHF.R.U32.HI R2, RZ, 0x2, R2 ;  /* 0x00000002ff027819 */ /* 0x000fca0000011602 */
[----:B------:R-:W-:Y:S01]  /*aa00*/  IMAD.IADD R5, R5, 0x1, -R2 ;  /* 0x0000000105057824 */ /* 0x000fe200078e0a02 */
[----:B-1----:R-:W-:Y:S06]  /*aa10*/  @!P0 BRA `(.L_x_71) ;  /* 0x0000002000f88947 */ /* 0x002fec0003800000 */
.L_x_135:
[----:B------:R-:W-:Y:S05]  /*aa20*/  BSYNC B0 ;  /* 0x0000000000007941 */ /* 0x000fea0003800000 */
.L_x_70:
[----:B------:R-:W1:Y:S01]  /*aa30*/  S2R R9, SR_TID.X ;  /* 0x0000000000097919 */ /* 0x000e620000002100 */
[----:B------:R-:W-:Y:S01]  /*aa40*/  UMOV UR4, 0xffffffff ;  /* 0xffffffff00047882 */ /* 0x000fe20000000000 */
[----:B-1----:R-:W-:-:S05]  /*aa50*/  IMAD.SHL.U32 R9, R9, 0x8, RZ ;  /* 0x0000000809097824 */ /* 0x002fca00078e00ff */
[----:B------:R-:W-:Y:S01]  /*aa60*/  LOP3.LUT R9, R9, 0x18, RZ, 0xc0, !PT ;  /* 0x0000001809097812 */ /* 0x000fe200078ec0ff */
[----:B------:R-:W-:Y:S06]  /*aa70*/  BRA.DIV UR4, `(.L_x_72) ;  /* 0x0000002204f47947 */ /* 0x000fec000b800000 */
[----:B------:R-:W1:Y:S01]  /*aa80*/  S2R R7, SR_TID.X ;  /* 0x0000000000077919 */ /* 0x000e620000002100 */
[----:B------:R-:W-:Y:S01]  /*aa90*/  ULDC UR4, c[0x0][0x2f4] ;  /* 0x0000bd0000047ab9 */ /* 0x000fe20000000800 */
[----:B------:R-:W-:Y:S01]  /*aaa0*/  LEA R4, R4, UR45, 0x1 ;  /* 0x0000002d04047c11 */ /* 0x000fe2000f8e08ff */
[----:B0-----:R-:W-:Y:S01]  /*aab0*/  SHFL.IDX PT, R3, R18, RZ, 0x1c1f ;  /* 0x001c1fff12037589 */ /* 0x001fe200000e0000 */
[----:B------:R-:W-:-:S03]  /*aac0*/  ISETP.GE.AND P2, PT, R9, UR4, PT ;  /* 0x0000000409007c0c */ /* 0x000fc6000bf46270 */
[----:B------:R-:W0:Y:S01]  /*aad0*/  SHFL.IDX PT, R2, R17, RZ, 0x1c1f ;  /* 0x001c1fff11027589 */ /* 0x000e2200000e0000 */
[----:B------:R-:W-:-:S03]  /*aae0*/  ISETP.LT.OR P3, PT, R5, 0x1, P2 ;  /* 0x000000010500780c */ /* 0x000fc60001761670 */
[----:B------:R-:W-:Y:S04]  /*aaf0*/  SHFL.IDX PT, R6, R18, 0x1, 0x1c1f ;  /* 0x003c1f0012067f89 */ /* 0x000fe800000e0000 */
[----:B------:R-:W2:Y:S01]  /*ab00*/  SHFL.IDX PT, R14, R17, 0x1, 0x1c1f ;  /* 0x003c1f00110e7f89 */ /* 0x000ea200000e0000 */
[----:B-1----:R-:W-:Y:S02]  /*ab10*/  IMAD.SHL.U32 R7, R7, 0x8, RZ ;  /* 0x0000000807077824 */ /* 0x002fe400078e00ff */
[----:B0-----:R-:W-:-:S03]  /*ab20*/  IMAD.WIDE.U32 R2, R9, 0x2, R2 ;  /* 0x0000000209027825 */ /* 0x001fc600078e0002 */
[----:B------:R-:W-:Y:S02]  /*ab30*/  LOP3.LUT R7, R7, 0x18, RZ, 0xc0, !PT ;  /* 0x0000001807077812 */ /* 0x000fe400078ec0ff */
[----:B------:R-:W-:Y:S01]  /*ab40*/  LDGSTS.E.BYPASS.LTC128B.128 [R4+0x400], desc[UR36][R2.64], !P3 ;  /* 0x0040000002047fae */ /* 0x000fe2000d901d64 */
[----:B------:R-:W-:Y:S02]  /*ab50*/  ISETP.LT.OR P3, PT, R5, 0x21, P2 ;  /* 0x000000210500780c */ /* 0x000fe40001761670 */
[C---:B------:R-:W-:Y:S02]  /*ab60*/  LOP3.LUT R8, R7.reuse, 0x20, RZ, 0xfc, !PT ;  /* 0x0000002007087812 */ /* 0x040fe400078efcff */
[----:B------:R-:W-:Y:S02]  /*ab70*/  LOP3.LUT R7, R7, 0x40, RZ, 0xfc, !PT ;  /* 0x0000004007077812 */ /* 0x000fe400078efcff */
[----:B------:R-:W-:Y:S02]  /*ab80*/  ISETP.GE.AND P1, PT, R8, UR4, PT ;  /* 0x0000000408007c0c */ /* 0x000fe4000bf26270 */
[----:B------:R-:W-:Y:S01]  /*ab90*/  ISETP.GE.AND P0, PT, R7, UR4, PT ;  /* 0x0000000407007c0c */ /* 0x000fe2000bf06270 */
[----:B------:R-:W0:Y:S01]  /*aba0*/  SHFL.IDX PT, R8, R17, 0x2, 0x1c1f ;  /* 0x005c1f0011087f89 */ /* 0x000e2200000e0000 */
[----:B------:R-:W-:-:S02]  /*abb0*/  ISETP.LT.OR P4, PT, R5, 0x1, P1 ;  /* 0x000000010500780c */ /* 0x000fc40000f81670 */
[C---:B------:R-:W-:Y:S01]  /*abc0*/  ISETP.LT.OR P5, PT, R5.reuse, 0x1, P0 ;  /* 0x000000010500780c */ /* 0x040fe200007a1670 */
[----:B------:R-:W1:Y:S04]  /*abd0*/  SHFL.IDX PT, R7, R18, 0x2, 0x1c1f ;  /* 0x005c1f0012077f89 */ /* 0x000e6800000e0000 */
[----:B------:R-:W3:Y:S06]  /*abe0*/  SHFL.IDX PT, R18, R18, 0x3, 0x1c1f ;  /* 0x007c1f0012127f89 */ /* 0x000eec00000e0000 */
[----:B------:R-:W-:Y:S01]  /*abf0*/  LDGSTS.E.BYPASS.LTC128B.128 [R4+0x2400], desc[UR36][R2.64+0x40], !P4 ;  /* 0x0240004002047fae */ /* 0x000fe2000e101d64 */
[----:B------:R-:W-:-:S03]  /*ac00*/  ISETP.LT.OR P4, PT, R5, 0x21, P1 ;  /* 0x000000210500780c */ /* 0x000fc60000f81670 */
[----:B------:R2:W-:Y:S01]  /*ac10*/  LDGSTS.E.BYPASS.LTC128B.128 [R4+0x4400], desc[UR36][R2.64+0x80], !P5 ;  /* 0x0440008002047fae */ /* 0x0005e2000e901d64 */
[----:B------:R-:W-:Y:S01]  /*ac20*/  ISETP.LT.OR P5, PT, R5, 0x21, P0 ;  /* 0x000000210500780c */ /* 0x000fe200007a1670 */
[----:B--2---:R-:W-:Y:S02]  /*ac30*/  IMAD.MOV.U32 R2, RZ, RZ, R14 ;  /* 0x000000ffff027224 */ /* 0x004fe400078e000e */
[----:B------:R-:W-:Y:S01]  /*ac40*/  IMAD.MOV.U32 R3, RZ, RZ, R6 ;  /* 0x000000ffff037224 */ /* 0x000fe200078e0006 */
[----:B------:R2:W4:Y:S01]  /*ac50*/  SHFL.IDX PT, R14, R17, 0x3, 0x1c1f ;  /* 0x007c1f00110e7f89 */ /* 0x00052200000e0000 */
[----:B------:R-:W-:Y:S02]  /*ac60*/  IMAD.MOV.U32 R6, RZ, RZ, RZ ;  /* 0x000000ffff067224 */ /* 0x000fe400078e00ff */
[----:B------:R-:W-:-:S05]  /*ac70*/  IMAD.WIDE.U32 R2, R9, 0x2, R2 ;  /* 0x0000000209027825 */ /* 0x000fca00078e0002 */
[----:B------:R-:W-:Y:S01]  /*ac80*/  LDGSTS.E.BYPASS.LTC128B.128 [R4+0xc00], desc[UR36][R2.64], !P3 ;  /* 0x00c0000002047fae */ /* 0x000fe2000d901d64 */
[----:B------:R-:W-:-:S03]  /*ac90*/  ISETP.LT.OR P3, PT, R5, 0x41, P2 ;  /* 0x000000410500780c */ /* 0x000fc60001761670 */
[----:B------:R-:W-:Y:S01]  /*aca0*/  LDGSTS.E.BYPASS.LTC128B.128 [R4+0x2c00], desc[UR36][R2.64+0x40], !P4 ;  /* 0x02c0004002047fae */ /* 0x000fe2000e101d64 */
[----:B------:R-:W-:-:S03]  /*acb0*/  ISETP.LT.OR P4, PT, R5, 0x41, P1 ;  /* 0x000000410500780c */ /* 0x000fc60000f81670 */
[----:B------:R0:W-:Y:S01]  /*acc0*/  LDGSTS.E.BYPASS.LTC128B.128 [R4+0x4c00], desc[UR36][R2.64+0x80], !P5 ;  /* 0x04c0008002047fae */ /* 0x0001e2000e901d64 */
[----:B------:R-:W-:Y:S02]  /*acd0*/  ISETP.LT.OR P5, PT, R5, 0x41, P0 ;  /* 0x000000410500780c */ /* 0x000fe400007a1670 */
[----:B0-----:R-:W-:Y:S01]  /*ace0*/  MOV R2, R8 ;  /* 0x0000000800027202 */ /* 0x001fe20000000f00 */
[----:B-1----:R-:W-:-:S04]  /*acf0*/  IMAD.MOV.U32 R3, RZ, RZ, R7 ;  /* 0x000000ffff037224 */ /* 0x002fc800078e0007 */
[----:B------:R-:W-:-:S05]  /*ad00*/  IMAD.WIDE.U32 R2, R9, 0x2, R2 ;  /* 0x0000000209027825 */ /* 0x000fca00078e0002 */
[----:B------:R2:W-:Y:S04]  /*ad10*/  LDGSTS.E.BYPASS.LTC128B.128 [R4+0x1400], desc[UR36][R2.64], !P3 ;  /* 0x0140000002047fae */ /* 0x0005e8000d901d64 */
[----:B------:R2:W-:Y:S04]  /*ad20*/  LDGSTS.E.BYPASS.LTC128B.128 [R4+0x3400], desc[UR36][R2.64+0x40], !P4 ;  /* 0x0340004002047fae */ /* 0x0005e8000e101d64 */
[----:B---34-:R2:W-:Y:S02]  /*ad30*/  LDGSTS.E.BYPASS.LTC128B.128 [R4+0x5400], desc[UR36][R2.64+0x80], !P5 ;  /* 0x0540008002047fae */ /* 0x0185e4000e901d64 */
.L_x_145:
[C---:B------:R-:W-:Y:S01]  /*ad40*/  ISETP.LT.OR P2, PT, R5.reuse, 0x61, P2 ;  /* 0x000000610500780c */ /* 0x040fe20001741670 */
[----:B--2---:R-:W-:Y:S01]  /*ad50*/  IMAD.MOV.U32 R2, RZ, RZ, R14 ;  /* 0x000000ffff027224 */ /* 0x004fe200078e000e */
[C---:B------:R-:W-:Y:S01]  /*ad60*/  ISETP.LT.OR P1, PT, R5.reuse, 0x61, P1 ;  /* 0x000000610500780c */ /* 0x040fe20000f21670 */
[----:B------:R-:W-:Y:S01]  /*ad70*/  IMAD.MOV.U32 R3, RZ, RZ, R18 ;  /* 0x000000ffff037224 */ /* 0x000fe200078e0012 */
[----:B------:R-:W-:Y:S01]  /*ad80*/  ISETP.LT.OR P0, PT, R5, 0x61, P0 ;  /* 0x000000610500780c */ /* 0x000fe20000701670 */
[----:B------:R-:W-:-:S08]  /*ad90*/  IMAD.WIDE.U32 R2, R9, 0x2, R2 ;  /* 0x0000000209027825 */ /* 0x000fd000078e0002 */
[----:B------:R-:W-:Y:S01]  /*ada0*/  @!PT LDS RZ, [RZ] ;  /* 0x00000000fffff984 */ /* 0x000fe20000000800 */
[----:B------:R-:W-:Y:S01]  /*adb0*/  @!PT LDS RZ, [RZ] ;  /* 0x00000000fffff984 */ /* 0x000fe20000000800 */
[----:B------:R-:W-:Y:S01]  /*adc0*/  @!PT LDS RZ, [RZ] ;  /* 0x00000000fffff984 */ /* 0x000fe20000000800 */
[----:B------:R0:W-:Y:S04]  /*add0*/  LDGSTS.E.BYPASS.LTC128B.128 [R4+0x1c00], desc[UR36][R2.64], !P2 ;  /* 0x01c0000002047fae */ /* 0x0001e8000d101d64 */
[----:B------:R0:W-:Y:S04]  /*ade0*/  LDGSTS.E.BYPASS.LTC128B.128 [R4+0x3c00], desc[UR36][R2.64+0x40], !P1 ;  /* 0x03c0004002047fae */ /* 0x0001e8000c901d64 */
[----:B------:R0:W-:Y:S01]  /*adf0*/  LDGSTS.E.BYPASS.LTC128B.128 [R4+0x5c00], desc[UR36][R2.64+0x80], !P0 ;  /* 0x05c0008002047fae */ /* 0x0001e2000c101d64 */
[----:B------:R-:W-:Y:S01]  /*ae00*/  PLOP3.LUT P0, PT, PT, PT, PT, 0x80, 0x0 ;  /* 0x000000000000781c */ /* 0x000fe20003f0f070 */
[----:B------:R-:W-:-:S12]  /*ae10*/  NOP ;  /* 0x0000000000007918 */ /* 0x000fd80000000000 */
.L_x_73:
        /* <DEDUP_REMOVED lines=8> */
[----:B0-----:R-:W-:-:S05]  /*aea0*/  IMAD.U32 R2, RZ, RZ, UR5 ;  /* 0x00000005ff027e24 */ /* 0x001fca000f8e00ff */
[----:B------:R-:W-:-:S13]  /*aeb0*/  ISETP.NE.AND P2, PT, R2, 0x3, PT ;  /* 0x000000030200780c */ /* 0x000fda0003f45270 */
[----:B------:R-:W-:Y:S05]  /*aec0*/  @!P2 BRA `(.L_x_74) ;  /* 0x000000000004a947 */ /* 0x000fea0003800000 */
[----:B------:R-:W-:Y:S01]  /*aed0*/  BPT.TRAP 0x1 ;  /* 0x000000040000795c */ /* 0x000fe20000300000 */
.L_x_74:
[----:B------:R-:W-:Y:S01]  /*aee0*/  IADD3 R2, R21, 0x1, RZ ;  /* 0x0000000115027810 */ /* 0x000fe20007ffe0ff */
[----:B------:R0:W-:Y:S03]  /*aef0*/  SYNCS.ARRIVE.TRANS64.A1T0 RZ, [R0+URZ+0x2d850], RZ ;  /* 0x02d850ff00ff79a7 */ /* 0x0001e6000810003f */
[----:B------:R-:W-:-:S04]  /*af00*/  ISETP.NE.AND P0, PT, R2, 0x2, PT ;  /* 0x000000020200780c */ /* 0x000fc80003f05270 */
[----:B------:R-:W-:Y:S02]  /*af10*/  SEL R3, RZ, 0x1, P0 ;  /* 0x00000001ff037807 */ /* 0x000fe40000000000 */
[----:B------:R-:W-:Y:S02]  /*af20*/  SEL R2, R2, RZ, P0 ;  /* 0x000000ff02027207 */ /* 0x000fe40000000000 */
[----:B0-----:R-:W-:-:S07]  /*af30*/  LOP3.LUT R0, R24, R3, RZ, 0x3c, !PT ;  /* 0x0000000318007212 */ /* 0x001fce00078e3cff */
.L_x_40:
[----:B------:R-:W0:Y:S01]  /*af40*/  S2R R4, SR_CgaCtaId ;  /* 0x0000000000047919 */ /* 0x000e220000008800 */
[----:B------:R-:W-:Y:S02]  /*af50*/  MOV R3, 0x400 ;  /* 0x0000040000037802 */ /* 0x000fe40000000f00 */
[----:B------:R-:W-:Y:S02]  /*af60*/  SHF.L.U32 R6, R6, 0x1f, RZ ;  /* 0x0000001f06067819 */ /* 0x000fe400000006ff */
[----:B0-----:R-:W-:-:S04]  /*af70*/  LEA R7, R4, R3, 0x18 ;  /* 0x0000000304077211 */ /* 0x001fc800078ec0ff */
[----:B------:R-:W0:Y:S02]  /*af80*/  SYNCS.PHASECHK.TRANS64.TRYWAIT P0, [R7+URZ+0x2d820], R6 ;  /* 0x02d82006070075a7 */ /* 0x000e24000800017f */
[----:B0-----:R-:W-:Y:S05]  /*af90*/  @!P0 BRA `(.L_x_75) ;  /* 0x0000002400288947 */ /* 0x001fea0003800000 */
.L_x_146:
[----:B------:R-:W-:-:S03]  /*afa0*/  UMOV UR4, 0xffffffff ;  /* 0xffffffff00047882 */ /* 0x000fc60000000000 */
[----:B------:R-:W-:Y:S05]  /*afb0*/  BRA.DIV UR4, `(.L_x_76) ;  /* 0x0000002604347947 */ /* 0x000fea000b800000 */
[----:B------:R-:W1:Y:S02]  /*afc0*/  S2R R3, SR_TID.X ;  /* 0x0000000000037919 */ /* 0x000e640000002100 */
[----:B-1----:R-:W-:-:S04]  /*afd0*/  SHF.R.U32.HI R3, RZ, 0x5, R3 ;  /* 0x00000005ff037819 */ /* 0x002fc80000011603 */
[----:B------:R-:W-:-:S05]  /*afe0*/  LOP3.LUT R3, R3, 0x3, RZ, 0xc0, !PT ;  /* 0x0000000303037812 */ /* 0x000fca00078ec0ff */
[----:B------:R1:W2:Y:S02]  /*aff0*/  SHFL.IDX PT, R14, R3, RZ, 0x1f ;  /* 0x00001fff030e7589 */ /* 0x0002a400000e0000 */
.L_x_149:
[----:B--2---:R-:W-:-:S13]  /*b000*/  ISETP.NE.AND P0, PT, R14, RZ, PT ;  /* 0x000000ff0e00720c */ /* 0x004fda0003f05270 */
[----:B------:R-:W-:Y:S05]  /*b010*/  @P0 BRA `(.L_x_8) ;  /* 0x0000000000880947 */ /* 0x000fea0003800000 */
[----:B------:R-:W-:-:S03]  /*b020*/  UMOV UR4, 0xffffffff ;  /* 0xffffffff00047882 */ /* 0x000fc60000000000 */
[----:B------:R-:W-:Y:S05]  /*b030*/  BRA.DIV UR4, `(.L_x_77) ;  /* 0x0000002604487947 */ /* 0x000fea000b800000 */
[----:B------:R-:W-:-:S13]  /*b040*/  ELECT P6, URZ, PT ;  /* 0x00000000003f782f */ /* 0x000fda00038c0000 */
.L_x_152:
[----:B------:R-:W-:Y:S05]  /*b050*/  @!P6 BRA `(.L_x_8) ;  /* 0x000000000078e947 */ /* 0x000fea0003800000 */
[----:B------:R-:W-:-:S06]  /*b060*/  ULOP3.LUT UR4, UR38, 0x2, URZ, 0xfc, !UPT ;  /* 0x0000000226047892 */ /* 0x000fcc000f8efc3f */
[----:B-1----:R-:W-:-:S05]  /*b070*/  IMAD.U32 R3, RZ, RZ, UR4 ;  /* 0x00000004ff037e24 */ /* 0x002fca000f8e00ff */
[----:B------:R-:W-:-:S13]  /*b080*/  ISETP.NE.AND P0, PT, R3, 0x3, PT ;  /* 0x000000030300780c */ /* 0x000fda0003f05270 */
[----:B------:R-:W-:Y:S05]  /*b090*/  @!P0 BRA `(.L_x_78) ;  /* 0x0000000000048947 */ /* 0x000fea0003800000 */
[----:B------:R-:W-:Y:S01]  /*b0a0*/  BPT.TRAP 0x1 ;  /* 0x000000040000795c */ /* 0x000fe20000300000 */
.L_x_78:
[----:B------:R-:W-:Y:S01]  /*b0b0*/  IMAD R5, R2, 0x8, R7 ;  /* 0x0000000802057824 */ /* 0x000fe200078e0207 */
[----:B------:R-:W-:Y:S01]  /*b0c0*/  SHF.L.U32 R4, R0, 0x1f, RZ ;  /* 0x0000001f00047819 */ /* 0x000fe200000006ff */
[----:B------:R-:W-:-:S03]  /*b0d0*/  VIADD R2, R2, 0x1 ;  /* 0x0000000102027836 */ /* 0x000fc60000000000 */
[----:B------:R-:W1:Y:S02]  /*b0e0*/  SYNCS.PHASECHK.TRANS64.TRYWAIT P1, [R5+URZ+0x2d840], R4 ;  /* 0x02d84004050075a7 */ /* 0x000e64000802017f */
[----:B------:R-:W-:-:S04]  /*b0f0*/  ISETP.NE.AND P2, PT, R2, 0x2, PT ;  /* 0x000000020200780c */ /* 0x000fc80003f45270 */
[----:B------:R-:W-:Y:S01]  /*b100*/  SEL R3, RZ, 0x1, P2 ;  /* 0x00000001ff037807 */ /* 0x000fe20001000000 */
[----:B-1----:R-:W-:Y:S08]  /*b110*/  @!P1 BRA `(.L_x_79) ;  /* 0x0000002400309947 */ /* 0x002ff00003800000 */
.L_x_153:
[----:B------:R-:W-:Y:S02]  /*b120*/  SEL R2, R2, RZ, P2 ;  /* 0x000000ff02027207 */ /* 0x000fe40001000000 */
[----:B------:R-:W-:Y:S01]  /*b130*/  LOP3.LUT R0, R0, R3, RZ, 0x3c, !PT ;  /* 0x0000000300007212 */ /* 0x000fe200078e3cff */
[----:B------:R-:W-:Y:S06]  /*b140*/  @!P0 BRA `(.L_x_80) ;  /* 0x0000000000048947 */ /* 0x000fec0003800000 */
[----:B------:R-:W-:Y:S01]  /*b150*/  BPT.TRAP 0x1 ;  /* 0x000000040000795c */ /* 0x000fe20000300000 */
.L_x_80:
[----:B------:R-:W-:Y:S01]  /*b160*/  IMAD R3, R2, 0x8, R7 ;  /* 0x0000000802037824 */ /* 0x000fe200078e0207 */
[----:B------:R-:W-:-:S04]  /*b170*/  SHF.L.U32 R0, R0, 0x1f, RZ ;  /* 0x0000001f00007819 */ /* 0x000fc800000006ff */
[----:B------:R-:W2:Y:S02]  /*b180*/  SYNCS.PHASECHK.TRANS64.TRYWAIT P1, [R3+URZ+0x2d840], R0 ;  /* 0x02d84000030075a7 */ /* 0x000ea4000802017f */
[----:B--2---:R-:W-:Y:S05]  /*b190*/  @!P1 BRA `(.L_x_81) ;  /* 0x0000002400249947 */ /* 0x004fea0003800000 */
.L_x_154:
[----:B------:R-:W-:Y:S05]  /*b1a0*/  @!P0 BRA `(.L_x_82) ;  /* 0x0000000000048947 */ /* 0x000fea0003800000 */
[----:B------:R-:W-:Y:S01]  /*b1b0*/  BPT.TRAP 0x1 ;  /* 0x000000040000795c */ /* 0x000fe20000300000 */
.L_x_82:
[----:B------:R-:W3:Y:S02]  /*b1c0*/  SYNCS.PHASECHK.TRANS64.TRYWAIT P1, [R5+URZ+0x2d860], R4 ;  /* 0x02d86004050075a7 */ /* 0x000ee4000802017f */
[----:B---3--:R-:W-:Y:S05]  /*b1d0*/  @!P1 BRA `(.L_x_83) ;  /* 0x0000002400289947 */ /* 0x008fea0003800000 */
.L_x_155:
[----:B------:R-:W-:Y:S05]  /*b1e0*/  @!P0 BRA `(.L_x_84) ;  /* 0x0000000000048947 */ /* 0x000fea0003800000 */
[----:B------:R-:W-:Y:S01]  /*b1f0*/  BPT.TRAP 0x1 ;  /* 0x000000040000795c */ /* 0x000fe20000300000 */
.L_x_84:
[----:B----4-:R4:W0:Y:S02]  /*b200*/  SYNCS.PHASECHK.TRANS64.TRYWAIT P0, [R3+URZ+0x2d860], R0 ;  /* 0x02d86000030075a7 */ /* 0x010824000800017f */
[----:B0-----:R-:W-:Y:S05]  /*b210*/  @!P0 NANOSLEEP.SYNCS 0x989680 ;  /* 0x009896800000895d */ /* 0x001fea0003900000 */
[----:B------:R-:W0:Y:S02]  /*b220*/  @!P0 SYNCS.PHASECHK.TRANS64 P0, [R3+URZ+0x2d860], R0 ;  /* 0x02d86000030085a7 */ /* 0x000e24000800007f */
[----:B0-----:R-:W-:Y:S05]  /*b230*/  @!P0 BRA `(.L_x_84) ;  /* 0xfffffffc00f08947 */ /* 0x001fea000383ffff */
.L_x_8:
[----:B------:R-:W-:Y:S05]  /*b240*/  BSYNC B6 ;  /* 0x0000000000067941 */ /* 0x000fea0003800000 */
.L_x_5:
[----:B------:R-:W-:Y:S05]  /*b250*/  EXIT ;  /* 0x000000000000794d */ /* 0x000fea0003800000 */
.L_x_12:
[----:B0-----:R-:W-:-:S04]  /*b260*/  IMAD.U32 R5, RZ, RZ, UR41 ;  /* 0x00000029ff057e24 */ /* 0x001fc8000f8e00ff */
[----:B------:R0:W1:Y:S03]  /*b270*/  SYNCS.PHASECHK.TRANS64.TRYWAIT P0, [R5+URZ+0x2d800], R2 ;  /* 0x02d80002050075a7 */ /* 0x000066000800017f */
[----:B-1----:R-:W-:Y:S05]  /*b280*/  @!P0 NANOSLEEP.SYNCS 0x989680 ;  /* 0x009896800000895d */ /* 0x002fea0003900000 */
[----:B------:R-:W1:Y:S02]  /*b290*/  @!P0 SYNCS.PHASECHK.TRANS64 P0, [R5+URZ+0x2d800], R2 ;  /* 0x02d80002050085a7 */ /* 0x000e64000800007f */
[----:B-1----:R-:W-:Y:S05]  /*b2a0*/  @!P0 BRA `(.L_x_12) ;  /* 0xfffffffc00ec8947 */ /* 0x002fea000383ffff */
[----:B------:R-:W-:Y:S05]  /*b2b0*/  BRA `(.L_x_85) ;  /* 0xffffff5c00b87947 */ /* 0x000fea000383ffff */
.L_x_16:
[----:B-1----:R-:W-:-:S04]  /*b2c0*/  MOV R3, UR41 ;  /* 0x0000002900037c02 */ /* 0x002fc80008000f00 */
[----:B------:R1:W2:Y:S03]  /*b2d0*/  SYNCS.PHASECHK.TRANS64.TRYWAIT P1, [R3+URZ+0x2d830], R2 ;  /* 0x02d83002030075a7 */ /* 0x0002a6000802017f */
[----:B--2---:R-:W-:Y:S05]  /*b2e0*/  @!P1 NANOSLEEP.SYNCS 0x989680 ;  /* 0x009896800000995d */ /* 0x004fea0003900000 */
[----:B------:R-:W2:Y:S02]  /*b2f0*/  @!P1 SYNCS.PHASECHK.TRANS64 P1, [R3+URZ+0x2d830], R2 ;  /* 0x02d83002030095a7 */ /* 0x000ea4000802007f */
[----:B--2---:R-:W-:Y:S05]  /*b300*/  @!P1 BRA `(.L_x_16) ;  /* 0xfffffffc00ec9947 */ /* 0x004fea000383ffff */
[----:B------:R-:W-:Y:S05]  /*b310*/  BRA `(.L_x_15) ;  /* 0xffffff5c00e07947 */ /* 0x000fea000383ffff */
.L_x_22:
[----:B-1----:R-:W-:-:S04]  /*b320*/  IMAD.U32 R11, RZ, RZ, UR10 ;  /* 0x0000000aff0b7e24 */ /* 0x002fc8000f8e00ff */
[----:B------:R1:W2:Y:S03]  /*b330*/  SYNCS.PHASECHK.TRANS64.TRYWAIT P1, [R11+URZ+0x2d830], R0 ;  /* 0x02d830000b0075a7 */ /* 0x0002a6000802017f */
[----:B--2---:R-:W-:Y:S05]  /*b340*/  @!P1 NANOSLEEP.SYNCS 0x989680 ;  /* 0x009896800000995d */ /* 0x004fea0003900000 */
[----:B------:R-:W2:Y:S02]  /*b350*/  @!P1 SYNCS.PHASECHK.TRANS64 P1, [R11+URZ+0x2d830], R0 ;  /* 0x02d830000b0095a7 */ /* 0x000ea4000802007f */
[----:B--2---:R-:W-:Y:S05]  /*b360*/  @!P1 BRA `(.L_x_22) ;  /* 0xfffffffc00ec9947 */ /* 0x004fea000383ffff */
[----:B------:R-:W-:Y:S05]  /*b370*/  BRA `(.L_x_19) ;  /* 0xffffff84005c7947 */ /* 0x000fea000383ffff */
.L_x_26:
[----:B-1----:R-:W-:-:S04]  /*b380*/  IMAD.U32 R11, RZ, RZ, UR10 ;  /* 0x0000000aff0b7e24 */ /* 0x002fc8000f8e00ff */
[----:B------:R1:W2:Y:S03]  /*b390*/  SYNCS.PHASECHK.TRANS64.TRYWAIT P1, [R11+URZ+0x2d850], R4 ;  /* 0x02d850040b0075a7 */ /* 0x0002a6000802017f */
[----:B--2---:R-:W-:Y:S05]  /*b3a0*/  @!P1 NANOSLEEP.SYNCS 0x989680 ;  /* 0x009896800000995d */ /* 0x004fea0003900000 */
[----:B------:R-:W2:Y:S02]  /*b3b0*/  @!P1 SYNCS.PHASECHK.TRANS64 P1, [R11+URZ+0x2d850], R4 ;  /* 0x02d850040b0095a7 */ /* 0x000ea4000802007f */
[----:B--2---:R-:W-:Y:S05]  /*b3c0*/  @!P1 BRA `(.L_x_26) ;  /* 0xfffffffc00ec9947 */ /* 0x004fea000383ffff */
[----:B------:R-:W-:Y:S05]  /*b3d0*/  BRA `(.L_x_23) ;  /* 0xffffff88000c7947 */ /* 0x000fea000383ffff */
.L_x_33:
[----:B--2---:R-:W-:-:S04]  /*b3e0*/  IMAD.U32 R3, RZ, RZ, UR6 ;  /* 0x00000006ff037e24 */ /* 0x004fc8000f8e00ff */
[----:B------:R2:W3:Y:S03]  /*b3f0*/  SYNCS.PHASECHK.TRANS64.TRYWAIT P1, [R3+URZ+0x2d850], R2 ;  /* 0x02d85002030075a7 */ /* 0x0004e6000802017f */
[----:B---3--:R-:W-:Y:S05]  /*b400*/  @!P1 NANOSLEEP.SYNCS 0x989680 ;  /* 0x009896800000995d */ /* 0x008fea0003900000 */
[----:B------:R-:W3:Y:S02]  /*b410*/  @!P1 SYNCS.PHASECHK.TRANS64 P1, [R3+URZ+0x2d850], R2 ;  /* 0x02d85002030095a7 */ /* 0x000ee4000802007f */
[----:B---3--:R-:W-:Y:S05]  /*b420*/  @!P1 BRA `(.L_x_33) ;  /* 0xfffffffc00ec9947 */ /* 0x008fea000383ffff */
[----:B------:R-:W-:Y:S05]  /*b430*/  BRA `(.L_x_32) ;  /* 0xffffffa400407947 */ /* 0x000fea000383ffff */
.L_x_45:
[----:B------:R-:W-:Y:S01]  /*b440*/  IMAD.MOV.U32 R13, RZ, RZ, R18 ;  /* 0x000000ffff0d7224 */ /* 0x000fe200078e0012 */
[----:B------:R-:W-:Y:S01]  /*b450*/  MOV R11, 0x1f ;  /* 0x0000001f000b7802 */ /* 0x000fe20000000f00 */
[----:B------:R-:W-:Y:S02]  /*b460*/  IMAD.MOV.U32 R12, RZ, RZ, RZ ;  /* 0x000000ffff0c7224 */ /* 0x000fe400078e00ff */
[----:B------:R-:W-:-:S07]  /*b470*/  IMAD.MOV.U32 R15, RZ, RZ, -0x1 ;  /* 0xffffffffff0f7424 */ /* 0x000fce00078e00ff */
[----:B-----5:R-:W-:Y:S05]  /*b480*/  WARPSYNC.COLLECTIVE R15, `(.L_x_86) ;  /* 0x000000000f087348 */ /* 0x020fea0003c00000 */
[----:B------:R0:W1:Y:S02]  /*b490*/  SHFL.IDX P6, R14, R13, R12, R11 ;  /* 0x0000000c0d0e7389 */ /* 0x00006400000c000b */
[----:B01---5:R-:W-:Y:S01]  /*b4a0*/  ENDCOLLECTIVE ;  /* 0x000000000000791b */ /* 0x023fe20003800000 */
.L_x_86:
[----:B------:R-:W-:Y:S05]  /*b4b0*/  BRA `(.L_x_87) ;  /* 0xffffffd0002c7947 */ /* 0x000fea000383ffff */
.L_x_47:
[----:B0-----:R-:W-:-:S04]  /*b4c0*/  IMAD.U32 R2, RZ, RZ, UR45 ;  /* 0x0000002dff027e24 */ /* 0x001fc8000f8e00ff */
[----:B------:R0:W1:Y:S03]  /*b4d0*/  SYNCS.PHASECHK.TRANS64.TRYWAIT P0, [R2+URZ+0x2d840], R9 ;  /* 0x02d84009020075a7 */ /* 0x000066000800017f */
[----:B-1----:R-:W-:Y:S05]  /*b4e0*/  @!P0 NANOSLEEP.SYNCS 0x989680 ;  /* 0x009896800000895d */ /* 0x002fea0003900000 */
[----:B------:R-:W1:Y:S02]  /*b4f0*/  @!P0 SYNCS.PHASECHK.TRANS64 P0, [R2+URZ+0x2d840], R9 ;  /* 0x02d84009020085a7 */ /* 0x000e64000800007f */
[----:B-1----:R-:W-:Y:S05]  /*b500*/  @!P0 BRA `(.L_x_47) ;  /* 0xfffffffc00ec8947 */ /* 0x002fea000383ffff */
[----:B------:R-:W-:Y:S05]  /*b510*/  BRA `(.L_x_88) ;  /* 0xffffffd000ac7947 */ /* 0x000fea000383ffff */
.L_x_48:
[----:B------:R-:W-:Y:S01]  /*b520*/  BSSY B0, `(.L_x_89) ;  /* 0x0000008000007945 */ /* 0x000fe20003800000 */
[----:B------:R-:W-:Y:S01]  /*b530*/  IMAD.MOV.U32 R13, RZ, RZ, R9 ;  /* 0x000000ffff0d7224 */ /* 0x000fe200078e0009 */
[----:B------:R-:W-:Y:S01]  /*b540*/  MOV R15, 0xffffffff ;  /* 0xffffffff000f7802 */ /* 0x000fe20000000f00 */
[----:B------:R-:W-:Y:S02]  /*b550*/  IMAD.MOV.U32 R12, RZ, RZ, RZ ;  /* 0x000000ffff0c7224 */ /* 0x000fe400078e00ff */
[----:B------:R-:W-:-:S07]  /*b560*/  IMAD.MOV.U32 R11, RZ, RZ, 0x1c1f ;  /* 0x00001c1fff0b7424 */ /* 0x000fce00078e00ff */
[----:B------:R-:W-:Y:S05]  /*b570*/  WARPSYNC.COLLECTIVE R15, `(.L_x_90) ;  /* 0x000000000f087348 */ /* 0x000fea0003c00000 */
[----:B------:R0:W1:Y:S02]  /*b580*/  SHFL.IDX P6, R14, R13, R12, R11 ;  /* 0x0000000c0d0e7389 */ /* 0x00006400000c000b */
[----:B01----:R-:W-:Y:S01]  /*b590*/  ENDCOLLECTIVE ;  /* 0x000000000000791b */ /* 0x003fe20003800000 */
.L_x_90:
[----:B------:R-:W-:Y:S05]  /*b5a0*/  BSYNC B0 ;  /* 0x0000000000007941 */ /* 0x000fea0003800000 */
.L_x_89:
[----:B------:R-:W-:Y:S01]  /*b5b0*/  IMAD.MOV.U32 R13, RZ, RZ, R0 ;  /* 0x000000ffff0d7224 */ /* 0x000fe200078e0000 */
[----:B------:R-:W0:Y:S01]  /*b5c0*/  S2R R10, SR_TID.X ;  /* 0x00000000000a7919 */ /* 0x000e220000002100 */
[----:B------:R-:W-:Y:S01]  /*b5d0*/  IMAD.MOV.U32 R12, RZ, RZ, RZ ;  /* 0x000000ffff0c7224 */ /* 0x000fe200078e00ff */
[----:B------:R-:W-:Y:S01]  /*b5e0*/  @P0 LEA R21, R28, UR45, 0x1 ;  /* 0x0000002d1c150c11 */ /* 0x000fe2000f8e08ff */
[----:B------:R-:W-:Y:S02]  /*b5f0*/  IMAD.MOV.U32 R11, RZ, RZ, 0x1c1f ;  /* 0x00001c1fff0b7424 */ /* 0x000fe400078e00ff */
[----:B------:R-:W-:Y:S02]  /*b600*/  IMAD.MOV.U32 R15, RZ, RZ, -0x1 ;  /* 0xffffffffff0f7424 */ /* 0x000fe400078e00ff */
[----:B------:R-:W-:-:S07]  /*b610*/  IMAD.MOV.U32 R6, RZ, RZ, R14 ;  /* 0x000000ffff067224 */ /* 0x000fce00078e000e */
[----:B0-----:R-:W-:Y:S05]  /*b620*/  WARPSYNC.COLLECTIVE R15, `(.L_x_91) ;  /* 0x000000000f087348 */ /* 0x001fea0003c00000 */
[----:B------:R1:W2:Y:S02]  /*b630*/  SHFL.IDX P6, R14, R13, R12, R11 ;  /* 0x0000000c0d0e7389 */ /* 0x0002a400000c000b */
[----:B012---:R-:W-:Y:S01]  /*b640*/  ENDCOLLECTIVE ;  /* 0x000000000000791b */ /* 0x007fe20003800000 */
.L_x_91:
[----:B------:R-:W-:Y:S02]  /*b650*/  IMAD.MOV.U32 R7, RZ, RZ, R6 ;  /* 0x000000ffff077224 */ /* 0x000fe400078e0006 */
[----:B------:R-:W-:Y:S02]  /*b660*/  IMAD.MOV.U32 R13, RZ, RZ, R9 ;  /* 0x000000ffff0d7224 */ /* 0x000fe400078e0009 */
[----:B------:R-:W-:Y:S01]  /*b670*/  IMAD.MOV.U32 R12, RZ, RZ, 0x1 ;  /* 0x00000001ff0c7424 */ /* 0x000fe200078e00ff */
[----:B------:R-:W-:Y:S01]  /*b680*/  SHF.L.U32 R10, R10, 0x3, RZ ;  /* 0x000000030a0a7819 */ /* 0x000fe200000006ff */
[----:B------:R-:W-:-:S07]  /*b690*/  IMAD.MOV.U32 R6, RZ, RZ, R14 ;  /* 0x000000ffff067224 */ /* 0x000fce00078e000e */
[----:B------:R-:W-:Y:S05]  /*b6a0*/  WARPSYNC.COLLECTIVE R15, `(.L_x_92) ;  /* 0x000000000f087348 */ /* 0x000fea0003c00000 */
[----:B------:R0:W1:Y:S02]  /*b6b0*/  SHFL.IDX P6, R14, R13, R12, R11 ;  /* 0x0000000c0d0e7389 */ /* 0x00006400000c000b */
[----:B01----:R-:W-:Y:S01]  /*b6c0*/  ENDCOLLECTIVE ;  /* 0x000000000000791b */ /* 0x003fe20003800000 */
.L_x_92:
[----:B------:R-:W-:-:S05]  /*b6d0*/  LOP3.LUT R10, R10, 0x18, RZ, 0xc0, !PT ;  /* 0x000000180a0a7812 */ /* 0x000fca00078ec0ff */
[----:B------:R-:W-:-:S05]  /*b6e0*/  @P0 IMAD.WIDE.U32 R6, R10, 0x2, R6 ;  /* 0x000000020a060825 */ /* 0x000fca00078e0006 */
[----:B------:R-:W-:Y:S01]  /*b6f0*/  @!PT LDS RZ, [RZ] ;  /* 0x00000000fffff984 */ /* 0x000fe20000000800 */
[----:B------:R-:W-:Y:S01]  /*b700*/  @!PT LDS RZ, [RZ] ;  /* 0x00000000fffff984 */ /* 0x000fe20000000800 */
[----:B------:R-:W-:Y:S01]  /*b710*/  @!PT LDS RZ, [RZ] ;  /* 0x00000000fffff984 */ /* 0x000fe20000000800 */
[----:B------:R0:W-:Y:S01]  /*b720*/  @P0 LDGSTS.E.BYPASS.LTC128B.128 [R21+0x15400], desc[UR36][R6.64], !P4 ;  /* 0x1540000006150fae */ /* 0x0001e2000e101d64 */
[----:B------:R-:W-:-:S03]  /*b730*/  MOV R13, R0 ;  /* 0x00000000000d7202 */ /* 0x000fc60000000f00 */
[----:B------:R0:W-:Y:S04]  /*b740*/  @P0 LDGSTS.E.BYPASS.LTC128B.128 [R21+0x17400], desc[UR36][R6.64+0x40], !P3 ;  /* 0x1740004006150fae */ /* 0x0001e8000d901d64 */
[----:B------:R0:W-:Y:S01]  /*b750*/  @P0 LDGSTS.E.BYPASS.LTC128B.128 [R21+0x19400], desc[UR36][R6.64+0x80], !P2 ;  /* 0x1940008006150fae */ /* 0x0001e2000d101d64 */
[----:B------:R-:W-:Y:S01]  /*b760*/  ISETP.GE.AND P0, PT, R8, 0x21, PT ;  /* 0x000000210800780c */ /* 0x000fe20003f06270 */
[----:B------:R-:W-:-:S12]  /*b770*/  IMAD.MOV.U32 R4, RZ, RZ, R14 ;  /* 0x000000ffff047224 */ /* 0x000fd800078e000e */
[----:B0-----:R-:W-:Y:S05]  /*b780*/  WARPSYNC.COLLECTIVE R15, `(.L_x_93) ;  /* 0x000000000f087348 */ /* 0x001fea0003c00000 */
[----:B------:R1:W2:Y:S02]  /*b790*/  SHFL.IDX P6, R14, R13, R12, R11 ;  /* 0x0000000c0d0e7389 */ /* 0x0002a400000c000b */
[----:B012---:R-:W-:Y:S01]  /*b7a0*/  ENDCOLLECTIVE ;  /* 0x000000000000791b */ /* 0x007fe20003800000 */
.L_x_93:
[----:B------:R-:W-:Y:S01]  /*b7b0*/  @P0 LEA R27, R28, UR45, 0x1 ;  /* 0x0000002d1c1b0c11 */ /* 0x000fe2000f8e08ff */
[----:B------:R-:W-:Y:S02]  /*b7c0*/  IMAD.MOV.U32 R13, RZ, RZ, R9 ;  /* 0x000000ffff0d7224 */ /* 0x000fe400078e0009 */
[----:B------:R-:W-:Y:S02]  /*b7d0*/  IMAD.MOV.U32 R12, RZ, RZ, 0x2 ;  /* 0x00000002ff0c7424 */ /* 0x000fe400078e00ff */
[----:B------:R-:W-:-:S07]  /*b7e0*/  IMAD.MOV.U32 R5, RZ, RZ, R14 ;  /* 0x000000ffff057224 */ /* 0x000fce00078e000e */
[----:B------:R-:W-:Y:S05]  /*b7f0*/  WARPSYNC.COLLECTIVE R15, `(.L_x_94) ;  /* 0x000000000f087348 */ /* 0x000fea0003c00000 */
[----:B------:R0:W1:Y:S02]  /*b800*/  SHFL.IDX P6, R14, R13, R12, R11 ;  /* 0x0000000c0d0e7389 */ /* 0x00006400000c000b */
[----:B01----:R-:W-:Y:S01]  /*b810*/  ENDCOLLECTIVE ;  /* 0x000000000000791b */ /* 0x003fe20003800000 */
.L_x_94:
[----:B------:R-:W-:-:S04]  /*b820*/  LOP3.LUT R5, R5, R4, RZ, 0x3c, !PT ;  /* 0x0000000405057212 */ /* 0x000fc800078e3cff */
[----:B------:R-:W-:-:S04]  /*b830*/  LOP3.LUT R4, R5, R4, RZ, 0x3c, !PT ;  /* 0x0000000405047212 */ /* 0x000fc800078e3cff */
[----:B------:R-:W-:Y:S01]  /*b840*/  LOP3.LUT R5, R5, R4, RZ, 0x3c, !PT ;  /* 0x0000000405057212 */ /* 0x000fe200078e3cff */
[----:B------:R-:W-:Y:S02]  /*b850*/  IMAD.MOV.U32 R13, RZ, RZ, R0 ;  /* 0x000000ffff0d7224 */ /* 0x000fe400078e0000 */
[----:B------:R-:W-:-:S05]  /*b860*/  @P0 IMAD.WIDE.U32 R4, R10, 0x2, R4 ;  /* 0x000000020a040825 */ /* 0x000fca00078e0004 */
[----:B------:R-:W-:Y:S01]  /*b870*/  @!PT LDS RZ, [RZ] ;  /* 0x00000000fffff984 */ /* 0x000fe20000000800 */
[----:B------:R-:W-:Y:S01]  /*b880*/  @!PT LDS RZ, [RZ] ;  /* 0x00000000fffff984 */ /* 0x000fe20000000800 */
[----:B------:R-:W-:Y:S01]  /*b890*/  @!PT LDS RZ, [RZ] ;  /* 0x00000000fffff984 */ /* 0x000fe20000000800 */
[----:B------:R0:W-:Y:S01]  /*b8a0*/  @P0 LDGSTS.E.BYPASS.LTC128B.128 [R27+0x15c00], desc[UR36][R4.64], !P4 ;  /* 0x15c00000041b0fae */ /* 0x0001e2000e101d64 */
[----:B------:R-:W-:-:S03]  /*b8b0*/  IMAD.MOV.U32 R2, RZ, RZ, R14 ;  /* 0x000000ffff027224 */ /* 0x000fc600078e000e */
[----:B------:R0:W-:Y:S04]  /*b8c0*/  @P0 LDGSTS.E.BYPASS.LTC128B.128 [R27+0x17c00], desc[UR36][R4.64+0x40], !P3 ;  /* 0x17c00040041b0fae */ /* 0x0001e8000d901d64 */
[----:B0-----:R-:W-:Y:S05]  /*b8d0*/  WARPSYNC.COLLECTIVE R15, `(.L_x_95) ;  /* 0x000000000f087348 */ /* 0x001fea0003c00000 */
[----:B------:R1:W2:Y:S02]  /*b8e0*/  SHFL.IDX P6, R14, R13, R12, R11 ;  /* 0x0000000c0d0e7389 */ /* 0x0002a400000c000b */
[----:B012---:R-:W-:Y:S01]  /*b8f0*/  ENDCOLLECTIVE ;  /* 0x000000000000791b */ /* 0x007fe20003800000 */
.L_x_95:
[----:B------:R-:W-:Y:S01]  /*b900*/  @!PT LDS RZ, [RZ] ;  /* 0x00000000fffff984 */ /* 0x000fe20000000800 */
[----:B------:R-:W-:Y:S01]  /*b910*/  @!PT LDS RZ, [RZ] ;  /* 0x00000000fffff984 */ /* 0x000fe20000000800 */
[----:B------:R-:W-:Y:S01]  /*b920*/  @!PT LDS RZ, [RZ] ;  /* 0x00000000fffff984 */ /* 0x000fe20000000800 */
[----:B------:R0:W-:Y:S01]  /*b930*/  @P0 LDGSTS.E.BYPASS.LTC128B.128 [R27+0x19c00], desc[UR36][R4.64+0x80], !P2 ;  /* 0x19c00080041b0fae */ /* 0x0001e2000d101d64 */
[----:B------:R-:W-:Y:S01]  /*b940*/  ISETP.GE.AND P0, PT, R8, 0x41, PT ;  /* 0x000000410800780c */ /* 0x000fe20003f06270 */
[----:B------:R-:W-:Y:S02]  /*b950*/  IMAD.MOV.U32 R13, RZ, RZ, R9 ;  /* 0x000000ffff0d7224 */ /* 0x000fe400078e0009 */
[----:B------:R-:W-:-:S10]  /*b960*/  IMAD.MOV.U32 R12, RZ, RZ, 0x3 ;  /* 0x00000003ff0c7424 */ /* 0x000fd400078e00ff */
[----:B------:R-:W-:Y:S02]  /*b970*/  @P0 LEA R7, R28, UR45, 0x1 ;  /* 0x0000002d1c070c11 */ /* 0x000fe4000f8e08ff */
[----:B0-----:R-:W-:-:S07]  /*b980*/  MOV R3, R14 ;  /* 0x0000000e00037202 */ /* 0x001fce0000000f00 */
[----:B------:R-:W-:Y:S05]  /*b990*/  WARPSYNC.COLLECTIVE R15, `(.L_x_96) ;  /* 0x000000000f087348 */ /* 0x000fea0003c00000 */
[----:B------:R0:W1:Y:S02]  /*b9a0*/  SHFL.IDX P6, R14, R13, R12, R11 ;  /* 0x0000000c0d0e7389 */ /* 0x00006400000c000b */
[----:B01----:R-:W-:Y:S01]  /*b9b0*/  ENDCOLLECTIVE ;  /* 0x000000000000791b */ /* 0x003fe20003800000 */
.L_x_96:
        /* <DEDUP_REMOVED lines=11> */
[----:B------:R0:W-:Y:S02]  /*ba70*/  @P0 LDGSTS.E.BYPASS.LTC128B.128 [R7+0x1a400], desc[UR36][R2.64+0x80], !P2 ;  /* 0x1a40008002070fae */ /* 0x0001e4000d101d64 */
[----:B0-----:R-:W-:Y:S05]  /*ba80*/  WARPSYNC.COLLECTIVE R15, `(.L_x_97) ;  /* 0x000000000f087348 */ /* 0x001fea0003c00000 */
[----:B------:R1:W2:Y:S02]  /*ba90*/  SHFL.IDX P6, R14, R13, R12, R11 ;  /* 0x0000000c0d0e7389 */ /* 0x0002a400000c000b */
[----:B012---:R-:W-:Y:S01]  /*baa0*/  ENDCOLLECTIVE ;  /* 0x000000000000791b */ /* 0x007fe20003800000 */
.L_x_97:
[----:B------:R-:W-:Y:S05]  /*bab0*/  BRA `(.L_x_98) ;  /* 0xffffffd000707947 */ /* 0x000fea000383ffff */
.L_x_51:
[----:B------:R-:W-:Y:S01]  /*bac0*/  IMAD.MOV.U32 R13, RZ, RZ, R9 ;  /* 0x000000ffff0d7224 */ /* 0x000fe200078e0009 */
[----:B------:R-:W-:Y:S01]  /*bad0*/  MOV R12, RZ ;  /* 0x000000ff000c7202 */ /* 0x000fe20000000f00 */
[----:B------:R-:W-:Y:S02]  /*bae0*/  IMAD.MOV.U32 R11, RZ, RZ, 0x1c1f ;  /* 0x00001c1fff0b7424 */ /* 0x000fe400078e00ff */
[----:B------:R-:W-:Y:S02]  /*baf0*/  IMAD.MOV.U32 R15, RZ, RZ, -0x1 ;  /* 0xffffffffff0f7424 */ /* 0x000fe400078e00ff */
[----:B------:R-:W-:Y:S02]  /*bb00*/  IMAD R0, R25, 0xc0, R22 ;  /* 0x000000c019007824 */ /* 0x000fe400078e0216 */
[----:B------:R-:W-:-:S07]  /*bb10*/  IMAD.MOV.U32 R24, RZ, RZ, 0x1 ;  /* 0x00000001ff187424 */ /* 0x000fce00078e00ff */
[----:B------:R-:W-:Y:S05]  /*bb20*/  WARPSYNC.COLLECTIVE R15, `(.L_x_99) ;  /* 0x000000000f087348 */ /* 0x000fea0003c00000 */
[----:B------:R0:W1:Y:S02]  /*bb30*/  SHFL.IDX P6, R14, R13, R12, R11 ;  /* 0x0000000c0d0e7389 */ /* 0x00006400000c000b */
[----:B01----:R-:W-:Y:S01]  /*bb40*/  ENDCOLLECTIVE ;  /* 0x000000000000791b */ /* 0x003fe20003800000 */
.L_x_99:
[----:B------:R-:W-:Y:S02]  /*bb50*/  VIADD R5, R0, 0x20 ;  /* 0x0000002000057836 */ /* 0x000fe40000000000 */
[----:B------:R-:W-:Y:S02]  /*bb60*/  IMAD.MOV.U32 R13, RZ, RZ, R7 ;  /* 0x000000ffff0d7224 */ /* 0x000fe400078e0007 */
[----:B------:R-:W-:-:S07]  /*bb70*/  IMAD.MOV.U32 R2, RZ, RZ, R14 ;  /* 0x000000ffff027224 */ /* 0x000fce00078e000e */
[----:B------:R-:W-:Y:S05]  /*bb80*/  WARPSYNC.COLLECTIVE R15, `(.L_x_100) ;  /* 0x000000000f087348 */ /* 0x000fea0003c00000 */
[----:B------:R0:W1:Y:S02]  /*bb90*/  SHFL.IDX P6, R14, R13, R12, R11 ;  /* 0x0000000c0d0e7389 */ /* 0x00006400000c000b */
[----:B01----:R-:W-:Y:S01]  /*bba0*/  ENDCOLLECTIVE ;  /* 0x000000000000791b */ /* 0x003fe20003800000 */
.L_x_100:
[----:B------:R-:W-:Y:S01]  /*bbb0*/  ULDC UR4, c[0x0][0x288] ;  /* 0x0000a20000047ab9 */ /* 0x000fe20000000800 */
[----:B------:R-:W-:Y:S02]  /*bbc0*/  IMAD.MOV.U32 R3, RZ, RZ, R2 ;  /* 0x000000ffff037224 */ /* 0x000fe400078e0002 */
[----:B------:R-:W-:-:S05]  /*bbd0*/  IMAD R6, R20, UR4, RZ ;  /* 0x0000000414067c24 */ /* 0x000fca000f8e02ff */
[----:B------:R-:W-:Y:S01]  /*bbe0*/  ISETP.GE.AND P2, PT, R0, R6, PT ;  /* 0x000000060000720c */ /* 0x000fe20003f46270 */
[----:B------:R-:W-:Y:S02]  /*bbf0*/  IMAD.MOV.U32 R13, RZ, RZ, R9 ;  /* 0x000000ffff0d7224 */ /* 0x000fe400078e0009 */
[----:B------:R-:W-:-:S10]  /*bc00*/  IMAD.MOV.U32 R12, RZ, RZ, 0x1 ;  /* 0x00000001ff0c7424 */ /* 0x000fd400078e00ff */
[----:B------:R-:W-:Y:S02]  /*bc10*/  @!P2 LEA R21, R28, UR45, 0x1 ;  /* 0x0000002d1c15ac11 */ /* 0x000fe4000f8e08ff */
[----:B------:R-:W-:-:S07]  /*bc20*/  MOV R2, R14 ;  /* 0x0000000e00027202 */ /* 0x000fce0000000f00 */
[----:B------:R-:W-:Y:S05]  /*bc30*/  WARPSYNC.COLLECTIVE R15, `(.L_x_101) ;  /* 0x000000000f087348 */ /* 0x000fea0003c00000 */
[----:B------:R0:W1:Y:S02]  /*bc40*/  SHFL.IDX P6, R14, R13, R12, R11 ;  /* 0x0000000c0d0e7389 */ /* 0x00006400000c000b */
[----:B01----:R-:W-:Y:S01]  /*bc50*/  ENDCOLLECTIVE ;  /* 0x000000000000791b */ /* 0x003fe20003800000 */
.L_x_101:
[----:B------:R-:W-:-:S05]  /*bc60*/  @!P2 IMAD.WIDE.U32 R2, R27, 0x2, R2 ;  /* 0x000000021b02a825 */ /* 0x000fca00078e0002 */
[----:B------:R-:W-:Y:S01]  /*bc70*/  @!PT LDS RZ, [RZ] ;  /* 0x00000000fffff984 */ /* 0x000fe20000000800 */
[----:B------:R-:W-:Y:S01]  /*bc80*/  @!PT LDS RZ, [RZ] ;  /* 0x00000000fffff984 */ /* 0x000fe20000000800 */
[----:B------:R-:W-:Y:S01]  /*bc90*/  @!PT LDS RZ, [RZ] ;  /* 0x00000000fffff984 */ /* 0x000fe20000000800 */
[----:B------:R0:W-:Y:S04]  /*bca0*/  @!P2 LDGSTS.E.BYPASS.LTC128B.128 [R21+0xc400], desc[UR36][R2.64], !P3 ;  /* 0x0c4000000215afae */ /* 0x0001e8000d901d64 */
[----:B------:R0:W-:Y:S01]  /*bcb0*/  @!P2 LDGSTS.E.BYPASS.LTC128B.128 [R21+0xf400], desc[UR36][R2.64+0x40], !P0 ;  /* 0x0f4000400215afae */ /* 0x0001e2000c101d64 */
[----:B------:R-:W-:-:S03]  /*bcc0*/  IMAD.MOV.U32 R13, RZ, RZ, R7 ;  /* 0x000000ffff0d7224 */ /* 0x000fc600078e0007 */
[----:B------:R0:W-:Y:S01]  /*bcd0*/  @!P2 LDGSTS.E.BYPASS.LTC128B.128 [R21+0x12400], desc[UR36][R2.64+0x80], !P1 ;  /* 0x124000800215afae */ /* 0x0001e2000c901d64 */
[----:B------:R-:W-:Y:S01]  /*bce0*/  ISETP.GE.AND P2, PT, R5, R6, PT ;  /* 0x000000060500720c */ /* 0x000fe20003f46270 */
[----:B------:R-:W-:-:S12]  /*bcf0*/  IMAD.MOV.U32 R5, RZ, RZ, R14 ;  /* 0x000000ffff057224 */ /* 0x000fd800078e000e */
[----:B0-----:R-:W-:Y:S05]  /*bd00*/  WARPSYNC.COLLECTIVE R15, `(.L_x_102) ;  /* 0x000000000f087348 */ /* 0x001fea0003c00000 */
[----:B------:R1:W2:Y:S02]  /*bd10*/  SHFL.IDX P6, R14, R13, R12, R11 ;  /* 0x0000000c0d0e7389 */ /* 0x0002a400000c000b */
[----:B012---:R-:W-:Y:S01]  /*bd20*/  ENDCOLLECTIVE ;  /* 0x000000000000791b */ /* 0x007fe20003800000 */
.L_x_102:
[----:B------:R-:W-:Y:S01]  /*bd30*/  VIADD R3, R0, 0x40 ;  /* 0x0000004000037836 */ /* 0x000fe20000000000 */
[----:B------:R-:W-:Y:S01]  /*bd40*/  @!P2 LEA R25, R28, UR45, 0x1 ;  /* 0x0000002d1c19ac11 */ /* 0x000fe2000f8e08ff */
[----:B------:R-:W-:Y:S02]  /*bd50*/  IMAD.MOV.U32 R13, RZ, RZ, R9 ;  /* 0x000000ffff0d7224 */ /* 0x000fe400078e0009 */
[----:B------:R-:W-:Y:S01]  /*bd60*/  IMAD.MOV.U32 R12, RZ, RZ, 0x2 ;  /* 0x00000002ff0c7424 */ /* 0x000fe200078e00ff */
[----:B------:R-:W-:-:S07]  /*bd70*/  MOV R4, R14 ;  /* 0x0000000e00047202 */ /* 0x000fce0000000f00 */
[----:B------:R-:W-:Y:S05]  /*bd80*/  WARPSYNC.COLLECTIVE R15, `(.L_x_103) ;  /* 0x000000000f087348 */ /* 0x000fea0003c00000 */
[----:B------:R0:W1:Y:S02]  /*bd90*/  SHFL.IDX P6, R14, R13, R12, R11 ;  /* 0x0000000c0d0e7389 */ /* 0x00006400000c000b */
[----:B01----:R-:W-:Y:S01]  /*bda0*/  ENDCOLLECTIVE ;  /* 0x000000000000791b */ /* 0x003fe20003800000 */
.L_x_103:
        /* <DEDUP_REMOVED lines=13> */
.L_x_104:
[----:B------:R-:W-:Y:S01]  /*be80*/  @!P2 LEA R21, R28, UR45, 0x1 ;  /* 0x0000002d1c15ac11 */ /* 0x000fe2000f8e08ff */
[----:B------:R-:W-:Y:S02]  /*be90*/  IMAD.MOV.U32 R13, RZ, RZ, R9 ;  /* 0x000000ffff0d7224 */ /* 0x000fe400078e0009 */
[----:B------:R-:W-:Y:S01]  /*bea0*/  IMAD.MOV.U32 R12, RZ, RZ, 0x3 ;  /* 0x00000003ff0c7424 */ /* 0x000fe200078e00ff */
[----:B------:R-:W-:-:S07]  /*beb0*/  MOV R2, R14 ;  /* 0x0000000e00027202 */ /* 0x000fce0000000f00 */
[----:B------:R-:W-:Y:S05]  /*bec0*/  WARPSYNC.COLLECTIVE R15, `(.L_x_105) ;  /* 0x000000000f087348 */ /* 0x000fea0003c00000 */
[----:B------:R0:W1:Y:S02]  /*bed0*/  SHFL.IDX P6, R14, R13, R12, R11 ;  /* 0x0000000c0d0e7389 */ /* 0x00006400000c000b */
[----:B01----:R-:W-:Y:S01]  /*bee0*/  ENDCOLLECTIVE ;  /* 0x000000000000791b */ /* 0x003fe20003800000 */
.L_x_105:
        /* <DEDUP_REMOVED lines=8> */
[----:B------:R-:W-:-:S07]  /*bf70*/  IMAD.MOV.U32 R5, RZ, RZ, R14 ;  /* 0x000000ffff057224 */ /* 0x000fce00078e000e */
[----:B0-----:R-:W-:Y:S05]  /*bf80*/  WARPSYNC.COLLECTIVE R15, `(.L_x_106) ;  /* 0x000000000f087348 */ /* 0x001fea0003c00000 */
[----:B------:R1:W2:Y:S02]  /*bf90*/  SHFL.IDX P6, R14, R13, R12, R11 ;  /* 0x0000000c0d0e7389 */ /* 0x0002a400000c000b */
[----:B012---:R-:W-:Y:S01]  /*bfa0*/  ENDCOLLECTIVE ;  /* 0x000000000000791b */ /* 0x007fe20003800000 */
.L_x_106:
[----:B------:R-:W-:-:S04]  /*bfb0*/  IADD3 R3, R0, 0x60, RZ ;  /* 0x0000006000037810 */ /* 0x000fc80007ffe0ff */
[----:B------:R-:W-:Y:S01]  /*bfc0*/  ISETP.GE.AND P2, PT, R3, R6, PT ;  /* 0x000000060300720c */ /* 0x000fe20003f46270 */
[----:B------:R-:W-:Y:S02]  /*bfd0*/  VIADD R3, R0, 0x80 ;  /* 0x0000008000037836 */ /* 0x000fe40000000000 */
[----:B------:R-:W-:Y:S02]  /*bfe0*/  IMAD.MOV.U32 R13, RZ, RZ, R8 ;  /* 0x000000ffff0d7224 */ /* 0x000fe400078e0008 */
[----:B------:R-:W-:-:S08]  /*bff0*/  IMAD.MOV.U32 R12, RZ, RZ, RZ ;  /* 0x000000ffff0c7224 */ /* 0x000fd000078e00ff */
[----:B------:R-:W-:Y:S01]  /*c000*/  @!P2 LEA R25, R28, UR45, 0x1 ;  /* 0x0000002d1c19ac11 */ /* 0x000fe2000f8e08ff */
[----:B------:R-:W-:-:S07]  /*c010*/  IMAD.MOV.U32 R4, RZ, RZ, R14 ;  /* 0x000000ffff047224 */ /* 0x000fce00078e000e */
[----:B------:R-:W-:Y:S05]  /*c020*/  WARPSYNC.COLLECTIVE R15, `(.L_x_107) ;  /* 0x000000000f087348 */ /* 0x000fea0003c00000 */
[----:B------:R0:W1:Y:S02]  /*c030*/  SHFL.IDX P6, R14, R13, R12, R11 ;  /* 0x0000000c0d0e7389 */ /* 0x00006400000c000b */
[----:B01----:R-:W-:Y:S01]  /*c040*/  ENDCOLLECTIVE ;  /* 0x000000000000791b */ /* 0x003fe20003800000 */
.L_x_107:
        /* <DEDUP_REMOVED lines=13> */
.L_x_108:
[----:B------:R-:W-:Y:S01]  /*c120*/  @!P2 LEA R7, R28, UR45, 0x1 ;  /* 0x0000002d1c07ac11 */ /* 0x000fe2000f8e08ff */
[----:B------:R-:W-:Y:S02]  /*c130*/  IMAD.MOV.U32 R13, RZ, RZ, R8 ;  /* 0x000000ffff0d7224 */ /* 0x000fe400078e0008 */
[----:B------:R-:W-:Y:S01]  /*c140*/  IMAD.MOV.U32 R12, RZ, RZ, 0x1 ;  /* 0x00000001ff0c7424 */ /* 0x000fe200078e00ff */
[----:B------:R-:W-:-:S07]  /*c150*/  MOV R2, R14 ;  /* 0x0000000e00027202 */ /* 0x000fce0000000f00 */
[----:B------:R-:W-:Y:S05]  /*c160*/  WARPSYNC.COLLECTIVE R15, `(.L_x_109) ;  /* 0x000000000f087348 */ /* 0x000fea0003c00000 */
[----:B------:R0:W1:Y:S02]  /*c170*/  SHFL.IDX P6, R14, R13, R12, R11 ;  /* 0x0000000c0d0e7389 */ /* 0x00006400000c000b */
[----:B01----:R-:W-:Y:S01]  /*c180*/  ENDCOLLECTIVE ;  /* 0x000000000000791b */ /* 0x003fe20003800000 */
.L_x_109:
        /* <DEDUP_REMOVED lines=12> */
.L_x_110:
[----:B------:R-:W-:Y:S05]  /*c250*/  BRA `(.L_x_111) ;  /* 0xffffffd400587947 */ /* 0x000fea000383ffff */
.L_x_54:
[----:B0-----:R-:W-:-:S04]  /*c260*/  MOV R3, UR45 ;  /* 0x0000002d00037c02 */ /* 0x001fc80008000f00 */
[----:B------:R0:W1:Y:S03]  /*c270*/  SYNCS.PHASECHK.TRANS64.TRYWAIT P0, [R3+URZ+0x2d820], R0 ;  /* 0x02d82000030075a7 */ /* 0x000066000800017f */
[----:B-1----:R-:W-:Y:S05]  /*c280*/  @!P0 NANOSLEEP.SYNCS 0x989680 ;  /* 0x009896800000895d */ /* 0x002fea0003900000 */
[----:B------:R-:W1:Y:S02]  /*c290*/  @!P0 SYNCS.PHASECHK.TRANS64 P0, [R3+URZ+0x2d820], R0 ;  /* 0x02d82000030085a7 */ /* 0x000e64000800007f */
[----:B-1----:R-:W-:Y:S05]  /*c2a0*/  @!P0 BRA `(.L_x_54) ;  /* 0xfffffffc00ec8947 */ /* 0x002fea000383ffff */
[----:B------:R-:W-:Y:S05]  /*c2b0*/  BRA `(.L_x_112) ;  /* 0xffffffd400a07947 */ /* 0x000fea000383ffff */
.L_x_58:
[----:B0-----:R0:W1:Y:S02]  /*c2c0*/  SYNCS.PHASECHK.TRANS64.TRYWAIT P0, [R7+URZ+0x2d840], R2 ;  /* 0x02d84002070075a7 */ /* 0x001064000800017f */
[----:B-1----:R-:W-:Y:S05]  /*c2d0*/  @!P0 NANOSLEEP.SYNCS 0x989680 ;  /* 0x009896800000895d */ /* 0x002fea0003900000 */
[----:B------:R-:W1:Y:S02]  /*c2e0*/  @!P0 SYNCS.PHASECHK.TRANS64 P0, [R7+URZ+0x2d840], R2 ;  /* 0x02d84002070085a7 */ /* 0x000e64000800007f */
[----:B-1----:R-:W-:Y:S05]  /*c2f0*/  @!P0 BRA `(.L_x_58) ;  /* 0xfffffffc00f08947 */ /* 0x002fea000383ffff */
[----:B------:R-:W-:Y:S05]  /*c300*/  BRA `(.L_x_113) ;  /* 0xffffffd800a87947 */ /* 0x000fea000383ffff */
.L_x_59:
[----:B------:R-:W-:Y:S01]  /*c310*/  BSSY B1, `(.L_x_114) ;  /* 0x0000008000017945 */ /* 0x000fe20003800000 */
[----:B------:R-:W-:Y:S02]  /*c320*/  IMAD.MOV.U32 R13, RZ, RZ, R19 ;  /* 0x000000ffff0d7224 */ /* 0x000fe400078e0013 */
[----:B------:R-:W-:Y:S02]  /*c330*/  IMAD.MOV.U32 R12, RZ, RZ, RZ ;  /* 0x000000ffff0c7224 */ /* 0x000fe400078e00ff */
[----:B------:R-:W-:Y:S02]  /*c340*/  IMAD.MOV.U32 R11, RZ, RZ, 0x1c1f ;  /* 0x00001c1fff0b7424 */ /* 0x000fe400078e00ff */
[----:B------:R-:W-:-:S07]  /*c350*/  IMAD.MOV.U32 R15, RZ, RZ, -0x1 ;  /* 0xffffffffff0f7424 */ /* 0x000fce00078e00ff */
[----:B------:R-:W-:Y:S05]  /*c360*/  WARPSYNC.COLLECTIVE R15, `(.L_x_115) ;  /* 0x000000000f087348 */ /* 0x000fea0003c00000 */
[----:B------:R0:W1:Y:S02]  /*c370*/  SHFL.IDX P6, R14, R13, R12, R11 ;  /* 0x0000000c0d0e7389 */ /* 0x00006400000c000b */
[----:B01----:R-:W-:Y:S01]  /*c380*/  ENDCOLLECTIVE ;  /* 0x000000000000791b */ /* 0x003fe20003800000 */
.L_x_115:
[----:B------:R-:W-:Y:S05]  /*c390*/  BSYNC B1 ;  /* 0x0000000000017941 */ /* 0x000fea0003800000 */
.L_x_114:
[----:B------:R-:W0:Y:S01]  /*c3a0*/  S2R R27, SR_TID.X ;  /* 0x00000000001b7919 */ /* 0x000e220000002100 */
[----:B------:R-:W-:Y:S01]  /*c3b0*/  MOV R13, R8 ;  /* 0x00000008000d7202 */ /* 0x000fe20000000f00 */
[----:B------:R-:W-:Y:S01]  /*c3c0*/  IMAD.MOV.U32 R12, RZ, RZ, RZ ;  /* 0x000000ffff0c7224 */ /* 0x000fe200078e00ff */
[----:B------:R-:W-:Y:S01]  /*c3d0*/  LOP3.LUT R16, R16, 0xffffffdf, RZ, 0xc0, !PT ;  /* 0xffffffdf10107812 */ /* 0x000fe200078ec0ff */
[----:B------:R-:W-:Y:S01]  /*c3e0*/  IMAD.MOV.U32 R11, RZ, RZ, 0x1c1f ;  /* 0x00001c1fff0b7424 */ /* 0x000fe200078e00ff */
[----:B------:R-:W-:Y:S01]  /*c3f0*/  LEA R9, R9, UR45, 0x1 ;  /* 0x0000002d09097c11 */ /* 0x000fe2000f8e08ff */
[----:B------:R-:W-:Y:S01]  /*c400*/  IMAD.MOV.U32 R15, RZ, RZ, -0x1 ;  /* 0xffffffffff0f7424 */ /* 0x000fe200078e00ff */
[----:B------:R-:W-:Y:S01]  /*c410*/  @P1 LOP3.LUT R16, R16, 0x20, RZ, 0xfc, !PT ;  /* 0x0000002010101812 */ /* 0x000fe200078efcff */
[----:B------:R-:W-:-:S07]  /*c420*/  IMAD.MOV.U32 R3, RZ, RZ, R14 ;  /* 0x000000ffff037224 */ /* 0x000fce00078e000e */
[----:B0-----:R-:W-:Y:S05]  /*c430*/  WARPSYNC.COLLECTIVE R15, `(.L_x_116) ;  /* 0x000000000f087348 */ /* 0x001fea0003c00000 */
[----:B------:R1:W2:Y:S02]  /*c440*/  SHFL.IDX P6, R14, R13, R12, R11 ;  /* 0x0000000c0d0e7389 */ /* 0x0002a400000c000b */
[----:B012---:R-:W-:Y:S01]  /*c450*/  ENDCOLLECTIVE ;  /* 0x000000000000791b */ /* 0x007fe20003800000 */
.L_x_116:
[----:B------:R-:W-:Y:S01]  /*c460*/  LOP3.LUT P1, RZ, R16, 0x4, RZ, 0xc0, !PT ;  /* 0x0000000410ff7812 */ /* 0x000fe2000782c0ff */
[----:B------:R-:W-:Y:S02]  /*c470*/  IMAD.MOV.U32 R13, RZ, RZ, R19 ;  /* 0x000000ffff0d7224 */ /* 0x000fe400078e0013 */
[----:B------:R-:W-:Y:S02]  /*c480*/  IMAD.MOV.U32 R12, RZ, RZ, 0x1 ;  /* 0x00000001ff0c7424 */ /* 0x000fe400078e00ff */
[----:B------:R-:W-:Y:S02]  /*c490*/  IMAD.SHL.U32 R27, R27, 0x8, RZ ;  /* 0x000000081b1b7824 */ /* 0x000fe400078e00ff */
[----:B------:R-:W-:-:S07]  /*c4a0*/  IMAD.MOV.U32 R2, RZ, RZ, R14 ;  /* 0x000000ffff027224 */ /* 0x000fce00078e000e */
[----:B------:R-:W-:Y:S05]  /*c4b0*/  WARPSYNC.COLLECTIVE R15, `(.L_x_117) ;  /* 0x000000000f087348 */ /* 0x000fea0003c00000 */
[----:B------:R0:W1:Y:S02]  /*c4c0*/  SHFL.IDX P6, R14, R13, R12, R11 ;  /* 0x0000000c0d0e7389 */ /* 0x00006400000c000b */
[----:B01----:R-:W-:Y:S01]  /*c4d0*/  ENDCOLLECTIVE ;  /* 0x000000000000791b */ /* 0x003fe20003800000 */
.L_x_117:
[----:B------:R-:W-:-:S04]  /*c4e0*/  LOP3.LUT R27, R27, 0x18, RZ, 0xc0, !PT ;  /* 0x000000181b1b7812 */ /* 0x000fc800078ec0ff */
[----:B------:R-:W-:-:S04]  /*c4f0*/  SHF.L.U32 R4, R27, 0x1, RZ ;  /* 0x000000011b047819 */ /* 0x000fc800000006ff */
[----:B------:R-:W-:-:S05]  /*c500*/  IADD3 R2, P0, R2, R4, RZ ;  /* 0x0000000402027210 */ /* 0x000fca0007f1e0ff */
[----:B------:R-:W-:Y:S02]  /*c510*/  IMAD.X R3, RZ, RZ, R3, P0 ;  /* 0x000000ffff037224 */ /* 0x000fe400000e0603 */
[----:B------:R-:W-:-:S03]  /*c520*/  IMAD.MOV.U32 R13, RZ, RZ, R8 ;  /* 0x000000ffff0d7224 */ /* 0x000fc600078e0008 */
[----:B------:R-:W-:Y:S01]  /*c530*/  @!PT LDS RZ, [RZ] ;  /* 0x00000000fffff984 */ /* 0x000fe20000000800 */
[----:B------:R-:W-:Y:S01]  /*c540*/  @!PT LDS RZ, [RZ] ;  /* 0x00000000fffff984 */ /* 0x000fe20000000800 */
[----:B------:R-:W-:Y:S01]  /*c550*/  @!PT LDS RZ, [RZ] ;  /* 0x00000000fffff984 */ /* 0x000fe20000000800 */
[----:B------:R-:W-:Y:S04]  /*c560*/  LDGSTS.E.BYPASS.LTC128B.128 [R9+0x15400], desc[UR36][R2.64], !P1 ;  /* 0x1540000002097fae */ /* 0x000fe8000c901d64 */
[----:B------:R-:W-:Y:S04]  /*c570*/  LDGSTS.E.BYPASS.LTC128B.128 [R9+0x17400], desc[UR36][R2.64+0x40], !P5 ;  /* 0x1740004002097fae */ /* 0x000fe8000e901d64 */
[----:B------:R0:W-:Y:S02]  /*c580*/  LDGSTS.E.BYPASS.LTC128B.128 [R9+0x19400], desc[UR36][R2.64+0x80], !P4 ;  /* 0x1940008002097fae */ /* 0x0001e4000e101d64 */
[----:B0-----:R-:W-:-:S07]  /*c590*/  IMAD.MOV.U32 R3, RZ, RZ, R14 ;  /* 0x000000ffff037224 */ /* 0x001fce00078e000e */
[----:B------:R-:W-:Y:S05]  /*c5a0*/  WARPSYNC.COLLECTIVE R15, `(.L_x_118) ;  /* 0x000000000f087348 */ /* 0x000fea0003c00000 */
[----:B------:R0:W1:Y:S02]  /*c5b0*/  SHFL.IDX P6, R14, R13, R12, R11 ;  /* 0x0000000c0d0e7389 */ /* 0x00006400000c000b */
[----:B01----:R-:W-:Y:S01]  /*c5c0*/  ENDCOLLECTIVE ;  /* 0x000000000000791b */ /* 0x003fe20003800000 */
.L_x_118:
[----:B------:R-:W-:Y:S02]  /*c5d0*/  IMAD.MOV.U32 R13, RZ, RZ, R19 ;  /* 0x000000ffff0d7224 */ /* 0x000fe400078e0013 */
[----:B------:R-:W-:Y:S01]  /*c5e0*/  IMAD.MOV.U32 R12, RZ, RZ, 0x2 ;  /* 0x00000002ff0c7424 */ /* 0x000fe200078e00ff */
[----:B------:R-:W-:-:S07]  /*c5f0*/  MOV R2, R14 ;  /* 0x0000000e00027202 */ /* 0x000fce0000000f00 */
[----:B------:R-:W-:Y:S05]  /*c600*/  WARPSYNC.COLLECTIVE R15, `(.L_x_119) ;  /* 0x000000000f087348 */ /* 0x000fea0003c00000 */
[----:B------:R0:W1:Y:S02]  /*c610*/  SHFL.IDX P6, R14, R13, R12, R11 ;  /* 0x0000000c0d0e7389 */ /* 0x00006400000c000b */
[----:B01----:R-:W-:Y:S01]  /*c620*/  ENDCOLLECTIVE ;  /* 0x000000000000791b */ /* 0x003fe20003800000 */
.L_x_119:
[----:B------:R-:W-:-:S05]  /*c630*/  IADD3 R2, P0, R2, R4, RZ ;  /* 0x0000000402027210 */ /* 0x000fca0007f1e0ff */
[----:B------:R-:W-:-:S05]  /*c640*/  IMAD.X R3, RZ, RZ, R3, P0 ;  /* 0x000000ffff037224 */ /* 0x000fca00000e0603 */
[----:B------:R-:W-:Y:S01]  /*c650*/  @!PT LDS RZ, [RZ] ;  /* 0x00000000fffff984 */ /* 0x000fe20000000800 */
[----:B------:R-:W-:Y:S01]  /*c660*/  @!PT LDS RZ, [RZ] ;  /* 0x00000000fffff984 */ /* 0x000fe20000000800 */
[----:B------:R-:W-:Y:S01]  /*c670*/  @!PT LDS RZ, [RZ] ;  /* 0x00000000fffff984 */ /* 0x000fe20000000800 */
[----:B------:R0:W-:Y:S01]  /*c680*/  LDGSTS.E.BYPASS.LTC128B.128 [R9+0x15c00], desc[UR36][R2.64], !P1 ;  /* 0x15c0000002097fae */ /* 0x0001e2000c901d64 */
[----:B------:R-:W-:-:S03]  /*c690*/  IMAD.MOV.U32 R13, RZ, RZ, R8 ;  /* 0x000000ffff0d7224 */ /* 0x000fc600078e0008 */
[----:B------:R0:W-:Y:S04]  /*c6a0*/  LDGSTS.E.BYPASS.LTC128B.128 [R9+0x17c00], desc[UR36][R2.64+0x40], !P5 ;  /* 0x17c0004002097fae */ /* 0x0001e8000e901d64 */
[----:B------:R0:W-:Y:S01]  /*c6b0*/  LDGSTS.E.BYPASS.LTC128B.128 [R9+0x19c00], desc[UR36][R2.64+0x80], !P4 ;  /* 0x19c0008002097fae */ /* 0x0001e2000e101d64 */
[----:B------:R-:W-:-:S07]  /*c6c0*/  IMAD.MOV.U32 R27, RZ, RZ, R14 ;  /* 0x000000ffff1b7224 */ /* 0x000fce00078e000e */
[----:B0-----:R-:W-:Y:S05]  /*c6d0*/  WARPSYNC.COLLECTIVE R15, `(.L_x_120) ;  /* 0x000000000f087348 */ /* 0x001fea0003c00000 */
[----:B------:R1:W2:Y:S02]  /*c6e0*/  SHFL.IDX P6, R14, R13, R12, R11 ;  /* 0x0000000c0d0e7389 */ /* 0x0002a400000c000b */
[----:B012---:R-:W-:Y:S01]  /*c6f0*/  ENDCOLLECTIVE ;  /* 0x000000000000791b */ /* 0x007fe20003800000 */
.L_x_120:
[----:B------:R-:W-:Y:S02]  /*c700*/  IMAD.MOV.U32 R13, RZ, RZ, R19 ;  /* 0x000000ffff0d7224 */ /* 0x000fe400078e0013 */
[----:B------:R-:W-:Y:S01]  /*c710*/  IMAD.MOV.U32 R12, RZ, RZ, 0x3 ;  /* 0x00000003ff0c7424 */ /* 0x000fe200078e00ff */
[----:B------:R-:W-:-:S07]  /*c720*/  MOV R2, R14 ;  /* 0x0000000e00027202 */ /* 0x000fce0000000f00 */
[----:B------:R-:W-:Y:S05]  /*c730*/  WARPSYNC.COLLECTIVE R15, `(.L_x_121) ;  /* 0x000000000f087348 */ /* 0x000fea0003c00000 */
[----:B------:R0:W1:Y:S02]  /*c740*/  SHFL.IDX P6, R14, R13, R12, R11 ;  /* 0x0000000c0d0e7389 */ /* 0x00006400000c000b */
[----:B01----:R-:W-:Y:S01]  /*c750*/  ENDCOLLECTIVE ;  /* 0x000000000000791b */ /* 0x003fe20003800000 */
.L_x_121:
[----:B------:R-:W-:-:S05]  /*c760*/  IADD3 R2, P0, R2, R4, RZ ;  /* 0x0000000402027210 */ /* 0x000fca0007f1e0ff */
[----:B------:R-:W-:-:S05]  /*c770*/  IMAD.X R3, RZ, RZ, R27, P0 ;  /* 0x000000ffff037224 */ /* 0x000fca00000e061b */
[----:B------:R-:W-:Y:S01]  /*c780*/  @!PT LDS RZ, [RZ] ;  /* 0x00000000fffff984 */ /* 0x000fe20000000800 */
[----:B------:R-:W-:Y:S01]  /*c790*/  @!PT LDS RZ, [RZ] ;  /* 0x00000000fffff984 */ /* 0x000fe20000000800 */
[----:B------:R-:W-:Y:S01]  /*c7a0*/  @!PT LDS RZ, [RZ] ;  /* 0x00000000fffff984 */ /* 0x000fe20000000800 */
[----:B------:R0:W-:Y:S01]  /*c7b0*/  LDGSTS.E.BYPASS.LTC128B.128 [R9+0x16400], desc[UR36][R2.64], !P1 ;  /* 0x1640000002097fae */ /* 0x0001e2000c901d64 */
[----:B------:R-:W-:Y:S01]  /*c7c0*/  LOP3.LUT P1, RZ, R16, 0x20, RZ, 0xc0, !PT ;  /* 0x0000002010ff7812 */ /* 0x000fe2000782c0ff */
[----:B------:R-:W-:Y:S02]  /*c7d0*/  IMAD.MOV.U32 R13, RZ, RZ, R8 ;  /* 0x000000ffff0d7224 */ /* 0x000fe400078e0008 */
[----:B------:R0:W-:Y:S04]  /*c7e0*/  LDGSTS.E.BYPASS.LTC128B.128 [R9+0x18400], desc[UR36][R2.64+0x40], !P5 ;  /* 0x1840004002097fae */ /* 0x0001e8000e901d64 */
[----:B------:R0:W-:Y:S01]  /*c7f0*/  LDGSTS.E.BYPASS.LTC128B.128 [R9+0x1a400], desc[UR36][R2.64+0x80], !P4 ;  /* 0x1a40008002097fae */ /* 0x0001e2000e101d64 */
[----:B------:R-:W-:-:S07]  /*c800*/  IMAD.MOV.U32 R27, RZ, RZ, R14 ;  /* 0x000000ffff1b7224 */ /* 0x000fce00078e000e */
[----:B0-----:R-:W-:Y:S05]  /*c810*/  WARPSYNC.COLLECTIVE R15, `(.L_x_122) ;  /* 0x000000000f087348 */ /* 0x001fea0003c00000 */
[----:B------:R1:W2:Y:S02]  /*c820*/  SHFL.IDX P6, R14, R13, R12, R11 ;  /* 0x0000000c0d0e7389 */ /* 0x0002a400000c000b */
[----:B012---:R-:W-:Y:S01]  /*c830*/  ENDCOLLECTIVE ;  /* 0x000000000000791b */ /* 0x007fe20003800000 */
.L_x_122:
[----:B------:R-:W-:Y:S01]  /*c840*/  MOV R2, R14 ;  /* 0x0000000e00027202 */ /* 0x000fe20000000f00 */
[----:B------:R-:W-:Y:S06]  /*c850*/  BRA `(.L_x_123) ;  /* 0xffffffd800407947 */ /* 0x000fec000383ffff */
.L_x_64:
[----:B-1----:R1:W2:Y:S02]  /*c860*/  SYNCS.PHASECHK.TRANS64.TRYWAIT P0, [R7+URZ+0x2d860], R2 ;  /* 0x02d86002070075a7 */ /* 0x0022a4000800017f */
[----:B--2---:R-:W-:Y:S05]  /*c870*/  @!P0 NANOSLEEP.SYNCS 0x989680 ;  /* 0x009896800000895d */ /* 0x004fea0003900000 */
[----:B------:R-:W2:Y:S02]  /*c880*/  @!P0 SYNCS.PHASECHK.TRANS64 P0, [R7+URZ+0x2d860], R2 ;  /* 0x02d86002070085a7 */ /* 0x000ea4000800007f */
[----:B--2---:R-:W-:Y:S05]  /*c890*/  @!P0 BRA `(.L_x_64) ;  /* 0xfffffffc00f08947 */ /* 0x004fea000383ffff */
[----:B------:R-:W-:Y:S05]  /*c8a0*/  BRA `(.L_x_124) ;  /* 0xffffffd800a87947 */ /* 0x000fea000383ffff */
.L_x_65:
[----:B------:R-:W-:Y:S01]  /*c8b0*/  BSSY B1, `(.L_x_125) ;  /* 0x0000008000017945 */ /* 0x000fe20003800000 */
[----:B------:R-:W-:Y:S02]  /*c8c0*/  IMAD.MOV.U32 R13, RZ, RZ, R18 ;  /* 0x000000ffff0d7224 */ /* 0x000fe400078e0012 */
[----:B------:R-:W-:Y:S02]  /*c8d0*/  IMAD.MOV.U32 R12, RZ, RZ, RZ ;  /* 0x000000ffff0c7224 */ /* 0x000fe400078e00ff */
[----:B------:R-:W-:Y:S02]  /*c8e0*/  IMAD.MOV.U32 R11, RZ, RZ, 0x1c1f ;  /* 0x00001c1fff0b7424 */ /* 0x000fe400078e00ff */
[----:B------:R-:W-:-:S07]  /*c8f0*/  IMAD.MOV.U32 R15, RZ, RZ, -0x1 ;  /* 0xffffffffff0f7424 */ /* 0x000fce00078e00ff */
[----:B-1----:R-:W-:Y:S05]  /*c900*/  WARPSYNC.COLLECTIVE R15, `(.L_x_126) ;  /* 0x000000000f087348 */ /* 0x002fea0003c00000 */
[----:B------:R0:W2:Y:S02]  /*c910*/  SHFL.IDX P6, R14, R13, R12, R11 ;  /* 0x0000000c0d0e7389 */ /* 0x0000a400000c000b */
[----:B012---:R-:W-:Y:S01]  /*c920*/  ENDCOLLECTIVE ;  /* 0x000000000000791b */ /* 0x007fe20003800000 */
.L_x_126:
[----:B------:R-:W-:Y:S05]  /*c930*/  BSYNC B1 ;  /* 0x0000000000017941 */ /* 0x000fea0003800000 */
.L_x_125:
[----:B------:R-:W-:Y:S01]  /*c940*/  MOV R13, R17 ;  /* 0x00000011000d7202 */ /* 0x000fe20000000f00 */
[----:B------:R-:W-:Y:S01]  /*c950*/  IMAD.MOV.U32 R12, RZ, RZ, RZ ;  /* 0x000000ffff0c7224 */ /* 0x000fe200078e00ff */
[----:B------:R-:W-:Y:S01]  /*c960*/  LEA R8, R8, UR45, 0x1 ;  /* 0x0000002d08087c11 */ /* 0x000fe2000f8e08ff */
[----:B------:R-:W-:Y:S02]  /*c970*/  IMAD.MOV.U32 R11, RZ, RZ, 0x1c1f ;  /* 0x00001c1fff0b7424 */ /* 0x000fe400078e00ff */
[----:B------:R-:W-:Y:S02]  /*c980*/  IMAD.MOV.U32 R15, RZ, RZ, -0x1 ;  /* 0xffffffffff0f7424 */ /* 0x000fe400078e00ff */
[----:B------:R-:W-:-:S07]  /*c990*/  IMAD.MOV.U32 R3, RZ, RZ, R14 ;  /* 0x000000ffff037224 */ /* 0x000fce00078e000e */
[----:B------:R-:W-:Y:S05]  /*c9a0*/  WARPSYNC.COLLECTIVE R15, `(.L_x_127) ;  /* 0x000000000f087348 */ /* 0x000fea0003c00000 */
[----:B------:R0:W1:Y:S02]  /*c9b0*/  SHFL.IDX P6, R14, R13, R12, R11 ;  /* 0x0000000c0d0e7389 */ /* 0x00006400000c000b */
[----:B01----:R-:W-:Y:S01]  /*c9c0*/  ENDCOLLECTIVE ;  /* 0x000000000000791b */ /* 0x003fe20003800000 */
.L_x_127:
[----:B------:R-:W-:Y:S01]  /*c9d0*/  IMAD.MOV.U32 R13, RZ, RZ, R18 ;  /* 0x000000ffff0d7224 */ /* 0x000fe200078e0012 */
[----:B------:R-:W-:Y:S02]  /*c9e0*/  MOV R12, 0x1 ;  /* 0x00000001000c7802 */ /* 0x000fe40000000f00 */
[----:B------:R-:W-:-:S13]  /*c9f0*/  IADD3 R2, P0, R14, R4, RZ ;  /* 0x000000040e027210 */ /* 0x000fda0007f1e0ff */
[----:B------:R-:W-:Y:S05]  /*ca00*/  WARPSYNC.COLLECTIVE R15, `(.L_x_128) ;  /* 0x000000000f087348 */ /* 0x000fea0003c00000 */
[----:B------:R0:W1:Y:S02]  /*ca10*/  SHFL.IDX P6, R14, R13, R12, R11 ;  /* 0x0000000c0d0e7389 */ /* 0x00006400000c000b */
[----:B01----:R-:W-:Y:S01]  /*ca20*/  ENDCOLLECTIVE ;  /* 0x000000000000791b */ /* 0x003fe20003800000 */
.L_x_128:
[----:B------:R-:W-:Y:S01]  /*ca30*/  IMAD.X R3, RZ, RZ, R3, P0 ;  /* 0x000000ffff037224 */ /* 0x000fe200000e0603 */
[----:B------:R-:W-:Y:S01]  /*ca40*/  ISETP.LT.OR P0, PT, R0, 0x1, P3 ;  /* 0x000000010000780c */ /* 0x000fe20001f01670 */
[----:B------:R-:W-:-:S12]  /*ca50*/  IMAD.MOV.U32 R13, RZ, RZ, R17 ;  /* 0x000000ffff0d7224 */ /* 0x000fd800078e0011 */
[----:B------:R-:W-:Y:S01]  /*ca60*/  @!PT LDS RZ, [RZ] ;  /* 0x00000000fffff984 */ /* 0x000fe20000000800 */
[----:B------:R-:W-:Y:S01]  /*ca70*/  @!PT LDS RZ, [RZ] ;  /* 0x00000000fffff984 */ /* 0x000fe20000000800 */
[----:B------:R-:W-:Y:S01]  /*ca80*/  @!PT LDS RZ, [RZ] ;  /* 0x00000000fffff984 */ /* 0x000fe20000000800 */
[----:B------:R-:W-:Y:S01]  /*ca90*/  LDGSTS.E.BYPASS.LTC128B.128 [R8+0x400], desc[UR36][R2.64], !P0 ;  /* 0x0040000002087fae */ /* 0x000fe2000c101d64 */
[----:B------:R-:W-:-:S13]  /*caa0*/  ISETP.LT.OR P0, PT, R0, 0x1, P2 ;  /* 0x000000010000780c */ /* 0x000fda0001701670 */
[----:B------:R-:W-:Y:S01]  /*cab0*/  LDGSTS.E.BYPASS.LTC128B.128 [R8+0x2400], desc[UR36][R2.64+0x40], !P0 ;  /* 0x0240004002087fae */ /* 0x000fe2000c101d64 */
[----:B------:R-:W-:-:S13]  /*cac0*/  ISETP.LT.OR P0, PT, R0, 0x1, P1 ;  /* 0x000000010000780c */ /* 0x000fda0000f01670 */
[----:B------:R0:W-:Y:S02]  /*cad0*/  LDGSTS.E.BYPASS.LTC128B.128 [R8+0x4400], desc[UR36][R2.64+0x80], !P0 ;  /* 0x0440008002087fae */ /* 0x0001e4000c101d64 */
[----:B0-----:R-:W-:-:S07]  /*cae0*/  IMAD.MOV.U32 R3, RZ, RZ, R14 ;  /* 0x000000ffff037224 */ /* 0x001fce00078e000e */
[----:B------:R-:W-:Y:S05]  /*caf0*/  WARPSYNC.COLLECTIVE R15, `(.L_x_129) ;  /* 0x000000000f087348 */ /* 0x000fea0003c00000 */
[----:B------:R0:W1:Y:S02]  /*cb00*/  SHFL.IDX P6, R14, R13, R12, R11 ;  /* 0x0000000c0d0e7389 */ /* 0x00006400000c000b */
[----:B01----:R-:W-:Y:S01]  /*cb10*/  ENDCOLLECTIVE ;  /* 0x000000000000791b */ /* 0x003fe20003800000 */
.L_x_129:
[----:B------:R-:W-:Y:S02]  /*cb20*/  IMAD.MOV.U32 R13, RZ, RZ, R18 ;  /* 0x000000ffff0d7224 */ /* 0x000fe400078e0012 */
[----:B------:R-:W-:Y:S01]  /*cb30*/  IMAD.MOV.U32 R12, RZ, RZ, 0x2 ;  /* 0x00000002ff0c7424 */ /* 0x000fe200078e00ff */
[----:B------:R-:W-:-:S13]  /*cb40*/  IADD3 R2, P0, R14, R4, RZ ;  /* 0x000000040e027210 */ /* 0x000fda0007f1e0ff */
[----:B------:R-:W-:Y:S05]  /*cb50*/  WARPSYNC.COLLECTIVE R15, `(.L_x_130) ;  /* 0x000000000f087348 */ /* 0x000fea0003c00000 */
[----:B------:R0:W1:Y:S02]  /*cb60*/  SHFL.IDX P6, R14, R13, R12, R11 ;  /* 0x0000000c0d0e7389 */ /* 0x00006400000c000b */
[----:B01----:R-:W-:Y:S01]  /*cb70*/  ENDCOLLECTIVE ;  /* 0x000000000000791b */ /* 0x003fe20003800000 */
.L_x_130:
        /* <DEDUP_REMOVED lines=11> */
[----:B0-----:R-:W-:-:S07]  /*cc30*/  MOV R3, R14 ;  /* 0x0000000e00037202 */ /* 0x001fce0000000f00 */
[----:B------:R-:W-:Y:S05]  /*cc40*/  WARPSYNC.COLLECTIVE R15, `(.L_x_131) ;  /* 0x000000000f087348 */ /* 0x000fea0003c00000 */
[----:B------:R0:W1:Y:S02]  /*cc50*/  SHFL.IDX P6, R14, R13, R12, R11 ;  /* 0x0000000c0d0e7389 */ /* 0x00006400000c000b */
[----:B01----:R-:W-:Y:S01]  /*cc60*/  ENDCOLLECTIVE ;  /* 0x000000000000791b */ /* 0x003fe20003800000 */
.L_x_131:
[----:B------:R-:W-:Y:S02]  /*cc70*/  IMAD.MOV.U32 R13, RZ, RZ, R18 ;  /* 0x000000ffff0d7224 */ /* 0x000fe400078e0012 */
[----:B------:R-:W-:Y:S01]  /*cc80*/  IMAD.MOV.U32 R12, RZ, RZ, 0x3 ;  /* 0x00000003ff0c7424 */ /* 0x000fe200078e00ff */
[----:B------:R-:W-:-:S13]  /*cc90*/  IADD3 R2, P0, R14, R4, RZ ;  /* 0x000000040e027210 */ /* 0x000fda0007f1e0ff */
[----:B------:R-:W-:Y:S05]  /*cca0*/  WARPSYNC.COLLECTIVE R15, `(.L_x_132) ;  /* 0x000000000f087348 */ /* 0x000fea0003c00000 */
[----:B------:R0:W1:Y:S02]  /*ccb0*/  SHFL.IDX P6, R14, R13, R12, R11 ;  /* 0x0000000c0d0e7389 */ /* 0x00006400000c000b */
[----:B01----:R-:W-:Y:S01]  /*ccc0*/  ENDCOLLECTIVE ;  /* 0x000000000000791b */ /* 0x003fe20003800000 */
.L_x_132:
[----:B------:R-:W-:Y:S01]  /*ccd0*/  IMAD.X R3, RZ, RZ, R3, P0 ;  /* 0x000000ffff037224 */ /* 0x000fe200000e0603 */
[----:B------:R-:W-:Y:S02]  /*cce0*/  ISETP.LT.OR P0, PT, R0, 0x41, P3 ;  /* 0x000000410000780c */ /* 0x000fe40001f01670 */
[----:B------:R-:W-:-:S11]  /*ccf0*/  MOV R13, R17 ;  /* 0x00000011000d7202 */ /* 0x000fd60000000f00 */
[----:B------:R-:W-:Y:S01]  /*cd00*/  @!PT LDS RZ, [RZ] ;  /* 0x00000000fffff984 */ /* 0x000fe20000000800 */
[----:B------:R-:W-:Y:S01]  /*cd10*/  @!PT LDS RZ, [RZ] ;  /* 0x00000000fffff984 */ /* 0x000fe20000000800 */
[----:B------:R-:W-:Y:S01]  /*cd20*/  @!PT LDS RZ, [RZ] ;  /* 0x00000000fffff984 */ /* 0x000fe20000000800 */
[----:B------:R0:W-:Y:S01]  /*cd30*/  LDGSTS.E.BYPASS.LTC128B.128 [R8+0x1400], desc[UR36][R2.64], !P0 ;  /* 0x0140000002087fae */ /* 0x0001e2000c101d64 */
[----:B------:R-:W-:Y:S01]  /*cd40*/  ISETP.LT.OR P0, PT, R0, 0x41, P2 ;  /* 0x000000410000780c */ /* 0x000fe20001701670 */
[----:B------:R-:W-:-:S12]  /*cd50*/  IMAD.MOV.U32 R18, RZ, RZ, R14 ;  /* 0x000000ffff127224 */ /* 0x000fd800078e000e */
[----:B0-----:R-:W-:Y:S05]  /*cd60*/  WARPSYNC.COLLECTIVE R15, `(.L_x_133) ;  /* 0x000000000f087348 */ /* 0x001fea0003c00000 */
[----:B------:R1:W2:Y:S02]  /*cd70*/  SHFL.IDX P6, R14, R13, R12, R11 ;  /* 0x0000000c0d0e7389 */ /* 0x0002a400000c000b */
[----:B012---:R-:W-:Y:S01]  /*cd80*/  ENDCOLLECTIVE ;  /* 0x000000000000791b */ /* 0x007fe20003800000 */
.L_x_133:
[----:B------:R-:W-:Y:S01]  /*cd90*/  @!PT LDS RZ, [RZ] ;  /* 0x00000000fffff984 */ /* 0x000fe20000000800 */
[----:B------:R-:W-:Y:S01]  /*cda0*/  @!PT LDS RZ, [RZ] ;  /* 0x00000000fffff984 */ /* 0x000fe20000000800 */
[----:B------:R-:W-:Y:S01]  /*cdb0*/  @!PT LDS RZ, [RZ] ;  /* 0x00000000fffff984 */ /* 0x000fe20000000800 */
[----:B------:R0:W-:Y:S01]  /*cdc0*/  LDGSTS.E.BYPASS.LTC128B.128 [R8+0x3400], desc[UR36][R2.64+0x40], !P0 ;  /* 0x0340004002087fae */ /* 0x0001e2000c101d64 */
[----:B------:R-:W-:-:S13]  /*cdd0*/  ISETP.LT.OR P0, PT, R0, 0x41, P1 ;  /* 0x000000410000780c */ /* 0x000fda0000f01670 */
[----:B------:R0:W-:Y:S01]  /*cde0*/  LDGSTS.E.BYPASS.LTC128B.128 [R8+0x5400], desc[UR36][R2.64+0x80], !P0 ;  /* 0x0540008002087fae */ /* 0x0001e2000c101d64 */
[----:B------:R-:W-:Y:S05]  /*cdf0*/  BRA `(.L_x_134) ;  /* 0xffffffd400e87947 */ /* 0x000fea000383ffff */
.L_x_71:
[----:B0-----:R0:W1:Y:S02]  /*ce00*/  SYNCS.PHASECHK.TRANS64.TRYWAIT P0, [R0+URZ+0x2d860], R3 ;  /* 0x02d86003000075a7 */ /* 0x001064000800017f */
[----:B-1----:R-:W-:Y:S05]  /*ce10*/  @!P0 NANOSLEEP.SYNCS 0x989680 ;  /* 0x009896800000895d */ /* 0x002fea0003900000 */
[----:B------:R-:W1:Y:S02]  /*ce20*/  @!P0 SYNCS.PHASECHK.TRANS64 P0, [R0+URZ+0x2d860], R3 ;  /* 0x02d86003000085a7 */ /* 0x000e64000800007f */
[----:B-1----:R-:W-:Y:S05]  /*ce30*/  @!P0 BRA `(.L_x_71) ;  /* 0xfffffffc00f08947 */ /* 0x002fea000383ffff */
[----:B------:R-:W-:Y:S05]  /*ce40*/  BRA `(.L_x_135) ;  /* 0xffffffd800f47947 */ /* 0x000fea000383ffff */
.L_x_72:
[----:B------:R-:W-:Y:S01]  /*ce50*/  BSSY B0, `(.L_x_136) ;  /* 0x0000008000007945 */ /* 0x000fe20003800000 */
[----:B------:R-:W-:Y:S02]  /*ce60*/  IMAD.MOV.U32 R13, RZ, RZ, R18 ;  /* 0x000000ffff0d7224 */ /* 0x000fe400078e0012 */
[----:B------:R-:W-:Y:S02]  /*ce70*/  IMAD.MOV.U32 R12, RZ, RZ, RZ ;  /* 0x000000ffff0c7224 */ /* 0x000fe400078e00ff */
[----:B------:R-:W-:Y:S02]  /*ce80*/  IMAD.MOV.U32 R11, RZ, RZ, 0x1c1f ;  /* 0x00001c1fff0b7424 */ /* 0x000fe400078e00ff */
[----:B------:R-:W-:-:S07]  /*ce90*/  IMAD.MOV.U32 R15, RZ, RZ, -0x1 ;  /* 0xffffffffff0f7424 */ /* 0x000fce00078e00ff */
[----:B0-----:R-:W-:Y:S05]  /*cea0*/  WARPSYNC.COLLECTIVE R15, `(.L_x_137) ;  /* 0x000000000f087348 */ /* 0x001fea0003c00000 */
[----:B------:R1:W2:Y:S02]  /*ceb0*/  SHFL.IDX P6, R14, R13, R12, R11 ;  /* 0x0000000c0d0e7389 */ /* 0x0002a400000c000b */
[----:B012---:R-:W-:Y:S01]  /*cec0*/  ENDCOLLECTIVE ;  /* 0x000000000000791b */ /* 0x007fe20003800000 */
.L_x_137:
[----:B------:R-:W-:Y:S05]  /*ced0*/  BSYNC B0 ;  /* 0x0000000000007941 */ /* 0x000fea0003800000 */
.L_x_136:
[----:B------:R-:W0:Y:S01]  /*cee0*/  S2R R2, SR_TID.X ;  /* 0x0000000000027919 */ /* 0x000e220000002100 */
[----:B------:R-:W-:Y:S01]  /*cef0*/  MOV R13, R17 ;  /* 0x00000011000d7202 */ /* 0x000fe20000000f00 */
[----:B------:R-:W-:Y:S01]  /*cf00*/  IMAD.MOV.U32 R12, RZ, RZ, RZ ;  /* 0x000000ffff0c7224 */ /* 0x000fe200078e00ff */
[----:B------:R-:W-:Y:S01]  /*cf10*/  LEA R4, R4, UR45, 0x1 ;  /* 0x0000002d04047c11 */ /* 0x000fe2000f8e08ff */
[----:B------:R-:W-:Y:S02]  /*cf20*/  IMAD.MOV.U32 R11, RZ, RZ, 0x1c1f ;  /* 0x00001c1fff0b7424 */ /* 0x000fe400078e00ff */
[----:B------:R-:W-:Y:S02]  /*cf30*/  IMAD.MOV.U32 R15, RZ, RZ, -0x1 ;  /* 0xffffffffff0f7424 */ /* 0x000fe400078e00ff */
[----:B------:R-:W-:-:S07]  /*cf40*/  IMAD.MOV.U32 R3, RZ, RZ, R14 ;  /* 0x000000ffff037224 */ /* 0x000fce00078e000e */
[----:B0-----:R-:W-:Y:S05]  /*cf50*/  WARPSYNC.COLLECTIVE R15, `(.L_x_138) ;  /* 0x000000000f087348 */ /* 0x001fea0003c00000 */
[----:B------:R1:W2:Y:S02]  /*cf60*/  SHFL.IDX P6, R14, R13, R12, R11 ;  /* 0x0000000c0d0e7389 */ /* 0x0002a400000c000b */
[----:B012---:R-:W-:Y:S01]  /*cf70*/  ENDCOLLECTIVE ;  /* 0x000000000000791b */ /* 0x007fe20003800000 */
.L_x_138:
[----:B------:R-:W-:Y:S02]  /*cf80*/  ULDC UR4, c[0x0][0x2f4] ;  /* 0x0000bd0000047ab9 */ /* 0x000fe40000000800 */
[----:B------:R-:W-:-:S04]  /*cf90*/  ISETP.GE.AND P2, PT, R9, UR4, PT ;  /* 0x0000000409007c0c */ /* 0x000fc8000bf46270 */
[----:B------:R-:W-:Y:S02]  /*cfa0*/  ISETP.LT.OR P3, PT, R5, 0x1, P2 ;  /* 0x000000010500780c */ /* 0x000fe40001761670 */
[----:B------:R-:W-:Y:S01]  /*cfb0*/  MOV R13, R18 ;  /* 0x00000012000d7202 */ /* 0x000fe20000000f00 */
[----:B------:R-:W-:Y:S02]  /*cfc0*/  IMAD.MOV.U32 R12, RZ, RZ, 0x1 ;  /* 0x00000001ff0c7424 */ /* 0x000fe400078e00ff */
[----:B------:R-:W-:-:S05]  /*cfd0*/  IMAD.SHL.U32 R2, R2, 0x8, RZ ;  /* 0x0000000802027824 */ /* 0x000fca00078e00ff */
[----:B------:R-:W-:-:S04]  /*cfe0*/  LOP3.LUT R2, R2, 0x18, RZ, 0xc0, !PT ;  /* 0x0000001802027812 */ /* 0x000fc800078ec0ff */
[C---:B------:R-:W-:Y:S02]  /*cff0*/  LOP3.LUT R7, R2.reuse, 0x20, RZ, 0xfc, !PT ;  /* 0x0000002002077812 */ /* 0x040fe400078efcff */
[----:B------:R-:W-:Y:S01]  /*d000*/  LOP3.LUT R6, R2, 0x40, RZ, 0xfc, !PT ;  /* 0x0000004002067812 */ /* 0x000fe200078efcff */
[----:B------:R-:W-:Y:S01]  /*d010*/  IMAD.MOV.U32 R2, RZ, RZ, R14 ;  /* 0x000000ffff027224 */ /* 0x000fe200078e000e */
[----:B------:R-:W-:Y:S02]  /*d020*/  ISETP.GE.AND P1, PT, R7, UR4, PT ;  /* 0x0000000407007c0c */ /* 0x000fe4000bf26270 */
[----:B------:R-:W-:-:S13]  /*d030*/  ISETP.GE.AND P0, PT, R6, UR4, PT ;  /* 0x0000000406007c0c */ /* 0x000fda000bf06270 */
[----:B------:R-:W-:Y:S05]  /*d040*/  WARPSYNC.COLLECTIVE R15, `(.L_x_139) ;  /* 0x000000000f087348 */ /* 0x000fea0003c00000 */
[----:B------:R0:W1:Y:S02]  /*d050*/  SHFL.IDX P6, R14, R13, R12, R11 ;  /* 0x0000000c0d0e7389 */ /* 0x00006400000c000b */
[----:B01----:R-:W-:Y:S01]  /*d060*/  ENDCOLLECTIVE ;  /* 0x000000000000791b */ /* 0x003fe20003800000 */
.L_x_139:
[----:B------:R-:W-:Y:S01]  /*d070*/  ISETP.LT.OR P4, PT, R5, 0x1, P1 ;  /* 0x000000010500780c */ /* 0x000fe20000f81670 */
[----:B------:R-:W-:Y:S01]  /*d080*/  IMAD.WIDE.U32 R2, R9, 0x2, R2 ;  /* 0x0000000209027825 */ /* 0x000fe200078e0002 */
[----:B------:R-:W-:-:S04]  /*d090*/  ISETP.LT.OR P5, PT, R5, 0x1, P0 ;  /* 0x000000010500780c */ /* 0x000fc800007a1670 */
[----:B------:R-:W-:Y:S01]  /*d0a0*/  @!PT LDS RZ, [RZ] ;  /* 0x00000000fffff984 */ /* 0x000fe20000000800 */
[----:B------:R-:W-:Y:S01]  /*d0b0*/  @!PT LDS RZ, [RZ] ;  /* 0x00000000fffff984 */ /* 0x000fe20000000800 */
[----:B------:R-:W-:Y:S01]  /*d0c0*/  @!PT LDS RZ, [RZ] ;  /* 0x00000000fffff984 */ /* 0x000fe20000000800 */
[----:B------:R0:W-:Y:S01]  /*d0d0*/  LDGSTS.E.BYPASS.LTC128B.128 [R4+0x400], desc[UR36][R2.64], !P3 ;  /* 0x0040000002047fae */ /* 0x0001e2000d901d64 */
[----:B------:R-:W-:Y:S01]  /*d0e0*/  ISETP.LT.OR P3, PT, R5, 0x21, P2 ;  /* 0x000000210500780c */ /* 0x000fe20001761670 */
[----:B------:R-:W-:-:S05]  /*d0f0*/  IMAD.MOV.U32 R13, RZ, RZ, R17 ;  /* 0x000000ffff0d7224 */ /* 0x000fca00078e0011 */
[----:B------:R0:W-:Y:S01]  /*d100*/  LDGSTS.E.BYPASS.LTC128B.128 [R4+0x2400], desc[UR36][R2.64+0x40], !P4 ;  /* 0x0240004002047fae */ /* 0x0001e2000e101d64 */
[----:B------:R-:W-:-:S03]  /*d110*/  ISETP.LT.OR P4, PT, R5, 0x21, P1 ;  /* 0x000000210500780c */ /* 0x000fc60000f81670 */
[----:B------:R0:W-:Y:S01]  /*d120*/  LDGSTS.E.BYPASS.LTC128B.128 [R4+0x4400], desc[UR36][R2.64+0x80], !P5 ;  /* 0x0440008002047fae */ /* 0x0001e2000e901d64 */
[----:B------:R-:W-:Y:S01]  /*d130*/  ISETP.LT.OR P5, PT, R5, 0x21, P0 ;  /* 0x000000210500780c */ /* 0x000fe200007a1670 */
[----:B------:R-:W-:-:S12]  /*d140*/  IMAD.MOV.U32 R6, RZ, RZ, R14 ;  /* 0x000000ffff067224 */ /* 0x000fd800078e000e */
[----:B0-----:R-:W-:Y:S05]  /*d150*/  WARPSYNC.COLLECTIVE R15, `(.L_x_140) ;  /* 0x000000000f087348 */ /* 0x001fea0003c00000 */
[----:B------:R1:W2:Y:S02]  /*d160*/  SHFL.IDX P6, R14, R13, R12, R11 ;  /* 0x0000000c0d0e7389 */ /* 0x0002a400000c000b */
[----:B012---:R-:W-:Y:S01]  /*d170*/  ENDCOLLECTIVE ;  /* 0x000000000000791b */ /* 0x007fe20003800000 */
.L_x_140:
[----:B------:R-:W-:Y:S02]  /*d180*/  IMAD.MOV.U32 R3, RZ, RZ, R6 ;  /* 0x000000ffff037224 */ /* 0x000fe400078e0006 */
[----:B------:R-:W-:Y:S01]  /*d190*/  IMAD.MOV.U32 R6, RZ, RZ, RZ ;  /* 0x000000ffff067224 */ /* 0x000fe200078e00ff */
[----:B------:R-:W-:Y:S01]  /*d1a0*/  MOV R13, R18 ;  /* 0x00000012000d7202 */ /* 0x000fe20000000f00 */
[----:B------:R-:W-:Y:S02]  /*d1b0*/  IMAD.MOV.U32 R12, RZ, RZ, 0x2 ;  /* 0x00000002ff0c7424 */ /* 0x000fe400078e00ff */
[----:B------:R-:W-:-:S07]  /*d1c0*/  IMAD.MOV.U32 R2, RZ, RZ, R14 ;  /* 0x000000ffff027224 */ /* 0x000fce00078e000e */
[----:B------:R-:W-:Y:S05]  /*d1d0*/  WARPSYNC.COLLECTIVE R15, `(.L_x_141) ;  /* 0x000000000f087348 */ /* 0x000fea0003c00000 */
[----:B------:R0:W1:Y:S02]  /*d1e0*/  SHFL.IDX P6, R14, R13, R12, R11 ;  /* 0x0000000c0d0e7389 */ /* 0x00006400000c000b */
[----:B01----:R-:W-:Y:S01]  /*d1f0*/  ENDCOLLECTIVE ;  /* 0x000000000000791b */ /* 0x003fe20003800000 */
.L_x_141:
[----:B------:R-:W-:-:S05]  /*d200*/  IMAD.WIDE.U32 R2, R9, 0x2, R2 ;  /* 0x0000000209027825 */ /* 0x000fca00078e0002 */
[----:B------:R-:W-:Y:S01]  /*d210*/  @!PT LDS RZ, [RZ] ;  /* 0x00000000fffff984 */ /* 0x000fe20000000800 */
[----:B------:R-:W-:Y:S01]  /*d220*/  @!PT LDS RZ, [RZ] ;  /* 0x00000000fffff984 */ /* 0x000fe20000000800 */
[----:B------:R-:W-:Y:S01]  /*d230*/  @!PT LDS RZ, [RZ] ;  /* 0x00000000fffff984 */ /* 0x000fe20000000800 */
[----:B------:R0:W-:Y:S01]  /*d240*/  LDGSTS.E.BYPASS.LTC128B.128 [R4+0xc00], desc[UR36][R2.64], !P3 ;  /* 0x00c0000002047fae */ /* 0x0001e2000d901d64 */
[----:B------:R-:W-:-:S03]  /*d250*/  ISETP.LT.OR P3, PT, R5, 0x41, P2 ;  /* 0x000000410500780c */ /* 0x000fc60001761670 */
[----:B------:R0:W-:Y:S01]  /*d260*/  LDGSTS.E.BYPASS.LTC128B.128 [R4+0x2c00], desc[UR36][R2.64+0x40], !P4 ;  /* 0x02c0004002047fae */ /* 0x0001e2000e101d64 */
[C---:B------:R-:W-:Y:S01]  /*d270*/  ISETP.LT.OR P4, PT, R5.reuse, 0x41, P1 ;  /* 0x000000410500780c */ /* 0x040fe20000f81670 */
[----:B------:R-:W-:Y:S02]  /*d280*/  IMAD.MOV.U32 R13, RZ, RZ, R17 ;  /* 0x000000ffff0d7224 */ /* 0x000fe400078e0011 */
[----:B------:R0:W-:Y:S01]  /*d290*/  LDGSTS.E.BYPASS.LTC128B.128 [R4+0x4c00], desc[UR36][R2.64+0x80], !P5 ;  /* 0x04c0008002047fae */ /* 0x0001e2000e901d64 */
[----:B------:R-:W-:Y:S01]  /*d2a0*/  ISETP.LT.OR P5, PT, R5, 0x41, P0 ;  /* 0x000000410500780c */ /* 0x000fe200007a1670 */
[----:B------:R-:W-:-:S12]  /*d2b0*/  IMAD.MOV.U32 R7, RZ, RZ, R14 ;  /* 0x000000ffff077224 */ /* 0x000fd800078e000e */
[----:B0-----:R-:W-:Y:S05]  /*d2c0*/  WARPSYNC.COLLECTIVE R15, `(.L_x_142) ;  /* 0x000000000f087348 */ /* 0x001fea0003c00000 */
[----:B------:R1:W2:Y:S02]  /*d2d0*/  SHFL.IDX P6, R14, R13, R12, R11 ;  /* 0x0000000c0d0e7389 */ /* 0x0002a400000c000b */
[----:B012---:R-:W-:Y:S01]  /*d2e0*/  ENDCOLLECTIVE ;  /* 0x000000000000791b */ /* 0x007fe20003800000 */
.L_x_142:
[----:B------:R-:W-:Y:S01]  /*d2f0*/  MOV R3, R7 ;  /* 0x0000000700037202 */ /* 0x000fe20000000f00 */
[----:B------:R-:W-:Y:S02]  /*d300*/  IMAD.MOV.U32 R13, RZ, RZ, R18 ;  /* 0x000000ffff0d7224 */ /* 0x000fe400078e0012 */
[----:B------:R-:W-:Y:S02]  /*d310*/  IMAD.MOV.U32 R12, RZ, RZ, 0x3 ;  /* 0x00000003ff0c7424 */ /* 0x000fe400078e00ff */
[----:B------:R-:W-:-:S07]  /*d320*/  IMAD.MOV.U32 R8, RZ, RZ, R14 ;  /* 0x000000ffff087224 */ /* 0x000fce00078e000e */
[----:B------:R-:W-:Y:S05]  /*d330*/  WARPSYNC.COLLECTIVE R15, `(.L_x_143) ;  /* 0x000000000f087348 */ /* 0x000fea0003c00000 */
[----:B------:R0:W1:Y:S02]  /*d340*/  SHFL.IDX P6, R14, R13, R12, R11 ;  /* 0x0000000c0d0e7389 */ /* 0x00006400000c000b */
[----:B01----:R-:W-:Y:S01]  /*d350*/  ENDCOLLECTIVE ;  /* 0x000000000000791b */ /* 0x003fe20003800000 */
.L_x_143:
[----:B------:R-:W-:-:S04]  /*d360*/  IMAD.MOV.U32 R2, RZ, RZ, R8 ;  /* 0x000000ffff027224 */ /* 0x000fc800078e0008 */
[----:B------:R-:W-:-:S05]  /*d370*/  IMAD.WIDE.U32 R2, R9, 0x2, R2 ;  /* 0x0000000209027825 */ /* 0x000fca00078e0002 */
        /* <DEDUP_REMOVED lines=11> */
.L_x_144:
[----:B------:R-:W-:Y:S05]  /*d430*/  BRA `(.L_x_145) ;  /* 0xffffffd800407947 */ /* 0x000fea000383ffff */
.L_x_75:
[----:B0-----:R0:W1:Y:S02]  /*d440*/  SYNCS.PHASECHK.TRANS64.TRYWAIT P0, [R7+URZ+0x2d820], R6 ;  /* 0x02d82006070075a7 */ /* 0x001064000800017f */
[----:B-1----:R-:W-:Y:S05]  /*d450*/  @!P0 NANOSLEEP.SYNCS 0x989680 ;  /* 0x009896800000895d */ /* 0x002fea0003900000 */
[----:B------:R-:W1:Y:S02]  /*d460*/  @!P0 SYNCS.PHASECHK.TRANS64 P0, [R7+URZ+0x2d820], R6 ;  /* 0x02d82006070085a7 */ /* 0x000e64000800007f */
[----:B-1----:R-:W-:Y:S05]  /*d470*/  @!P0 BRA `(.L_x_75) ;  /* 0xfffffffc00f08947 */ /* 0x002fea000383ffff */
[----:B------:R-:W-:Y:S05]  /*d480*/  BRA `(.L_x_146) ;  /* 0xffffffd800c47947 */ /* 0x000fea000383ffff */
.L_x_76:
[----:B------:R-:W1:Y:S01]  /*d490*/  S2R R3, SR_TID.X ;  /* 0x0000000000037919 */ /* 0x000e620000002100 */
[----:B------:R-:W-:Y:S01]  /*d4a0*/  BSSY B0, `(.L_x_147) ;  /* 0x000000a000007945 */ /* 0x000fe20003800000 */
[----:B------:R-:W-:Y:S02]  /*d4b0*/  IMAD.MOV.U32 R12, RZ, RZ, RZ ;  /* 0x000000ffff0c7224 */ /* 0x000fe400078e00ff */
[----:B------:R-:W-:Y:S02]  /*d4c0*/  IMAD.MOV.U32 R11, RZ, RZ, 0x1f ;  /* 0x0000001fff0b7424 */ /* 0x000fe400078e00ff */
[----:B------:R-:W-:Y:S01]  /*d4d0*/  IMAD.MOV.U32 R15, RZ, RZ, -0x1 ;  /* 0xffffffffff0f7424 */ /* 0x000fe200078e00ff */
[----:B-1----:R-:W-:-:S04]  /*d4e0*/  SHF.R.U32.HI R3, RZ, 0x5, R3 ;  /* 0x00000005ff037819 */ /* 0x002fc80000011603 */
[----:B------:R-:W-:-:S04]  /*d4f0*/  LOP3.LUT R3, R3, 0x3, RZ, 0xc0, !PT ;  /* 0x0000000303037812 */ /* 0x000fc800078ec0ff */
[----:B------:R-:W-:-:S07]  /*d500*/  MOV R13, R3 ;  /* 0x00000003000d7202 */ /* 0x000fce0000000f00 */
[----:B0----5:R-:W-:Y:S05]  /*d510*/  WARPSYNC.COLLECTIVE R15, `(.L_x_148) ;  /* 0x000000000f087348 */ /* 0x021fea0003c00000 */
[----:B------:R1:W2:Y:S02]  /*d520*/  SHFL.IDX P6, R14, R13, R12, R11 ;  /* 0x0000000c0d0e7389 */ /* 0x0002a400000c000b */
[----:B012--5:R-:W-:Y:S01]  /*d530*/  ENDCOLLECTIVE ;  /* 0x000000000000791b */ /* 0x027fe20003800000 */
.L_x_148:
[----:B------:R-:W-:Y:S05]  /*d540*/  BSYNC B0 ;  /* 0x0000000000007941 */ /* 0x000fea0003800000 */
.L_x_147:
[----:B------:R-:W-:Y:S05]  /*d550*/  BRA `(.L_x_149) ;  /* 0xffffffd800a87947 */ /* 0x000fea000383ffff */
.L_x_77:
[----:B------:R-:W-:Y:S01]  /*d560*/  BSSY B0, `(.L_x_150) ;  /* 0x0000006000007945 */ /* 0x000fe20003800000 */
[----:B------:R-:W-:-:S07]  /*d570*/  IMAD.MOV.U32 R15, RZ, RZ, -0x1 ;  /* 0xffffffffff0f7424 */ /* 0x000fce00078e00ff */
[----:B01---5:R-:W-:Y:S05]  /*d580*/  WARPSYNC.COLLECTIVE R15, `(.L_x_151) ;  /* 0x000000000f0c7348 */ /* 0x023fea0003c00000 */
[----:B------:R-:W-:Y:S02]  /*d590*/  ELECT P6, UR62, PT ;  /* 0x00000000003e782f */ /* 0x000fe400038c0000 */
[----:B------:R-:W-:Y:S01]  /*d5a0*/  MOV R14, UR62 ;  /* 0x0000003e000e7c02 */ /* 0x000fe20008000f00 */
[----:B01---5:R-:W-:Y:S10]  /*d5b0*/  ENDCOLLECTIVE ;  /* 0x000000000000791b */ /* 0x023ff40003800000 */
.L_x_151:
[----:B------:R-:W-:Y:S05]  /*d5c0*/  BSYNC B0 ;  /* 0x0000000000007941 */ /* 0x000fea0003800000 */
.L_x_150:
[----:B------:R-:W-:Y:S05]  /*d5d0*/  BRA `(.L_x_152) ;  /* 0xffffffd8009c7947 */ /* 0x000fea000383ffff */
.L_x_79:
[----:B-1----:R1:W2:Y:S02]  /*d5e0*/  SYNCS.PHASECHK.TRANS64.TRYWAIT P1, [R5+URZ+0x2d840], R4 ;  /* 0x02d84004050075a7 */ /* 0x0022a4000802017f */
[----:B--2---:R-:W-:Y:S05]  /*d5f0*/  @!P1 NANOSLEEP.SYNCS 0x989680 ;  /* 0x009896800000995d */ /* 0x004fea0003900000 */
[----:B------:R-:W2:Y:S02]  /*d600*/  @!P1 SYNCS.PHASECHK.TRANS64 P1, [R5+URZ+0x2d840], R4 ;  /* 0x02d84004050095a7 */ /* 0x000ea4000802007f */
[----:B--2---:R-:W-:Y:S05]  /*d610*/  @!P1 BRA `(.L_x_79) ;  /* 0xfffffffc00f09947 */ /* 0x004fea000383ffff */
[----:B------:R-:W-:Y:S05]  /*d620*/  BRA `(.L_x_153) ;  /* 0xffffffd800bc7947 */ /* 0x000fea000383ffff */
.L_x_81:
[----:B--2---:R2:W3:Y:S02]  /*d630*/  SYNCS.PHASECHK.TRANS64.TRYWAIT P1, [R3+URZ+0x2d840], R0 ;  /* 0x02d84000030075a7 */ /* 0x0044e4000802017f */
[----:B---3--:R-:W-:Y:S05]  /*d640*/  @!P1 NANOSLEEP.SYNCS 0x989680 ;  /* 0x009896800000995d */ /* 0x008fea0003900000 */
[----:B------:R-:W3:Y:S02]  /*d650*/  @!P1 SYNCS.PHASECHK.TRANS64 P1, [R3+URZ+0x2d840], R0 ;  /* 0x02d84000030095a7 */ /* 0x000ee4000802007f */
[----:B---3--:R-:W-:Y:S05]  /*d660*/  @!P1 BRA `(.L_x_81) ;  /* 0xfffffffc00f09947 */ /* 0x008fea000383ffff */
[----:B------:R-:W-:Y:S05]  /*d670*/  BRA `(.L_x_154) ;  /* 0xffffffd800c87947 */ /* 0x000fea000383ffff */
.L_x_83:
[----:B---3--:R3:W4:Y:S02]  /*d680*/  SYNCS.PHASECHK.TRANS64.TRYWAIT P1, [R5+URZ+0x2d860], R4 ;  /* 0x02d86004050075a7 */ /* 0x008724000802017f */
[----:B----4-:R-:W-:Y:S05]  /*d690*/  @!P1 NANOSLEEP.SYNCS 0x989680 ;  /* 0x009896800000995d */ /* 0x010fea0003900000 */
[----:B------:R-:W4:Y:S02]  /*d6a0*/  @!P1 SYNCS.PHASECHK.TRANS64 P1, [R5+URZ+0x2d860], R4 ;  /* 0x02d86004050095a7 */ /* 0x000f24000802007f */
[----:B----4-:R-:W-:Y:S05]  /*d6b0*/  @!P1 BRA `(.L_x_83) ;  /* 0xfffffffc00f09947 */ /* 0x010fea000383ffff */
[----:B------:R-:W-:Y:S05]  /*d6c0*/  BRA `(.L_x_155) ;  /* 0xffffffd800c47947 */ /* 0x000fea000383ffff */
.L_x_156:
[----:B------:R-:W-:-:S00]  /*d6d0*/  BRA `(.L_x_156) ;  /* 0xfffffffc00fc7947 */ /* 0x000fc0000383ffff */
[----:B------:R-:W-:-:S00]  /*d6e0*/  NOP ;  /* 0x0000000000007918 */ /* 0x000fc00000000000 */
        /* <DEDUP_REMOVED lines=9> */
.L_x_2780:


//--------------------- .text._ZN7cutlass13device_kernelIN5flash11enable_sm90INS1_16FlashAttnFwdSm90INS1_25CollectiveMainloopFwdSm90ILi2EN4cute5tupleIJNS5_1CILi1EEES8_S8_EEENS6_IJNS7_ILi192EEENS7_ILi128EEENS7_ILi96EEEEEELi96ENS_10bfloat16_tEfNS_4arch4Sm90ELb0ELb0ELb0ELb1ELb1ELb0ELb0ELb0ELb1ELb1ELb1ELb0EEENS1_21CollectiveEpilogueFwdINS6_IJSA_SC_SB_EEES9_SE_SG_Li384ELb1ELb1ELb1ELb0EEENS1_36VarlenDynamicPersistentTileSchedulerILi192ELi128ELi384ELi128ELb1ELb1ELb1ELb0ELb1ELb1EEEEEEEEEvNT_6ParamsE --------------------------
	.section	.text._ZN7cutlass13device_kernelIN5flash11enable_sm90INS1_16FlashAttnFwdSm90INS1_25CollectiveMainloopFwdSm90ILi2EN4cute5tupleIJNS5_1CILi1EEES8_S8_EEENS6_IJNS7_ILi192EEENS7_ILi128EEENS7_ILi96EEEEEELi96ENS_10bfloat16_tEfNS_4arch4Sm90ELb0ELb0ELb0ELb1ELb1ELb0ELb0ELb0ELb1ELb1ELb1ELb0EEENS1_21CollectiveEpilogueFwdINS6_IJSA_SC_SB_EEES9_SE_SG_Li384ELb1ELb1ELb1ELb0EEENS1_36VarlenDynamicPersistentTileSchedulerILi192ELi128ELi384ELi128ELb1ELb1ELb1ELb0ELb1ELb1EEEEEEEEEvNT_6ParamsE,"ax",@progbits
	.align	128
.text._ZN7cutlass13device_kernelIN5flash11enable_sm90INS1_16FlashAttnFwdSm90INS1_25CollectiveMainloopFwdSm90ILi2EN4cute5tupleIJNS5_1CILi1EEES8_S8_EEENS6_IJNS7_ILi192EEENS7_ILi128EEENS7_ILi96EEEEEELi96ENS_10bfloat16_tEfNS_4arch4Sm90ELb0ELb0ELb0ELb1ELb1ELb0ELb0ELb0ELb1ELb1ELb1ELb0EEENS1_21CollectiveEpilogueFwdINS6_IJSA_SC_SB_EEES9_SE_SG_Li384ELb1ELb1ELb1ELb0EEENS1_36VarlenDynamicPersistentTileSchedulerILi192ELi128ELi384ELi128ELb1ELb1ELb1ELb0ELb1ELb1EEEEEEEEEvNT_6ParamsE:
        .type           _ZN7cutlass13device_kernelIN5flash11enable_sm90INS1_16FlashAttnFwdSm90INS1_25CollectiveMainloopFwdSm90ILi2EN4cute5tupleIJNS5_1CILi1EEES8_S8_EEENS6_IJNS7_ILi192EEENS7_ILi128EEENS7_ILi96EEEEEELi96ENS_10bfloat16_tEfNS_4arch4Sm90ELb0ELb0ELb0ELb1ELb1ELb0ELb0ELb0ELb1ELb1ELb1ELb0EEENS1_21CollectiveEpilogueFwdINS6_IJSA_SC_SB_EEES9_SE_SG_Li384ELb1ELb1ELb1ELb0EEENS1_36VarlenDynamicPersistentTileSchedulerILi192ELi128ELi384ELi128ELb1ELb1ELb1ELb0ELb1ELb1EEEEEEEEEvNT_6ParamsE,@function
        .size           _ZN7cutlass13device_kernelIN5flash11enable_sm90INS1_16FlashAttnFwdSm90INS1_25CollectiveMainloopFwdSm90ILi2EN4cute5tupleIJNS5_1CILi1EEES8_S8_EEENS6_IJNS7_ILi192EEENS7_ILi128EEENS7_ILi96EEEEEELi96ENS_10bfloat16_tEfNS_4arch4Sm90ELb0ELb0ELb0ELb1ELb1ELb0ELb0ELb0ELb1ELb1ELb1ELb0EEENS1_21CollectiveEpilogueFwdINS6_IJSA_SC_SB_EEES9_SE_SG_Li384ELb1ELb1ELb1ELb0EEENS1_36VarlenDynamicPersistentTileSchedulerILi192ELi128ELi384ELi128ELb1ELb1ELb1ELb0ELb1ELb1EEEEEEEEEvNT_6ParamsE,(.L_x_2781 - _ZN7cutlass13device_kernelIN5flash11enable_sm90INS1_16FlashAttnFwdSm90INS1_25CollectiveMainloopFwdSm90ILi2EN4cute5tupleIJNS5_1CILi1EEES8_S8_EEENS6_IJNS7_ILi192EEENS7_ILi128EEENS7_ILi96EEEEEELi96ENS_10bfloat16_tEfNS_4arch4Sm90ELb0ELb0ELb0ELb1ELb1ELb0ELb0ELb0ELb1ELb1ELb1ELb0EEENS1_21CollectiveEpilogueFwdINS6_IJSA_SC_SB_EEES9_SE_SG_Li384ELb1ELb1ELb1ELb0EEENS1_36VarlenDynamicPersistentTileSchedulerILi192ELi128ELi384ELi128ELb1ELb1ELb1ELb0ELb1ELb1EEEEEEEEEvNT_6ParamsE)
        .other          _ZN7cutlass13device_kernelIN5flash11enable_sm90INS1_16FlashAttnFwdSm90INS1_25CollectiveMainloopFwdSm90ILi2EN4cute5tupleIJNS5_1CILi1EEES8_S8_EEENS6_IJNS7_ILi192EEENS7_ILi128EEENS7_ILi96EEEEEELi96ENS_10bfloat16_tEfNS_4arch4Sm90ELb0ELb0ELb0ELb1ELb1ELb0ELb0ELb0ELb1ELb1ELb1ELb0EEENS1_21CollectiveEpilogueFwdINS6_IJSA_SC_SB_EEES9_SE_SG_Li384ELb1ELb1ELb1ELb0EEENS1_36VarlenDynamicPersistentTileSchedulerILi192ELi128ELi384ELi128ELb1ELb1ELb1ELb0ELb1ELb1EEEEEEEEEvNT_6ParamsE,@"STO_CUDA_ENTRY STV_DEFAULT"
_ZN7cutlass13device_kernelIN5flash11enable_sm90INS1_16FlashAttnFwdSm90INS1_25CollectiveMainloopFwdSm90ILi2EN4cute5tupleIJNS5_1CILi1EEES8_S8_EEENS6_IJNS7_ILi192EEENS7_ILi128EEENS7_ILi96EEEEEELi96ENS_10bfloat16_tEfNS_4arch4Sm90ELb0ELb0ELb0ELb1ELb1ELb0ELb0ELb0ELb1ELb1ELb1ELb0EEENS1_21CollectiveEpilogueFwdINS6_IJSA_SC_SB_EEES9_SE_SG_Li384ELb1ELb1ELb1ELb0EEENS1_36VarlenDynamicPersistentTileSchedulerILi192ELi128ELi384ELi128ELb1ELb1ELb1ELb0ELb1ELb1EEEEEEEEEvNT_6ParamsE:
        /* <DEDUP_REMOVED lines=8> */
[----:B------:R-:W0:Y:S02]  /*0080*/  SHFL.IDX PT, R2, R0, RZ, 0x1f ;  /* 0x00001fff00027589 */ /* 0x000e2400000e0000 */
[C---:B0-----:R-:W-:Y:S02]  /*0090*/  ISETP.NE.OR P0, PT, R2.reuse, RZ, !P0 ;  /* 0x000000ff0200720c */ /* 0x041fe40004705670 */
[----:B------:R-:W-:Y:S02]  /*00a0*/  ISETP.NE.AND P1, PT, R2, RZ, PT ;  /* 0x000000ff0200720c */ /* 0x000fe40003f25270 */
[----:B------:R0:W1:Y:S09]  /*00b0*/  SHFL.IDX PT, R2, R3, RZ, 0x1f ;  /* 0x00001fff03027589 */ /* 0x00007200000e0000 */
[----:B------:R-:W-:Y:S01]  /*00c0*/  VOTEU.ALL UP0, P0 ;  /* 0x00000000003f7886 */ /* 0x000fe20000000000 */
[----:B------:R-:W-:-:S04]  /*00d0*/  VOTEU.ALL UP1, P0 ;  /* 0x00000000003f7886 */ /* 0x000fc80000020000 */
[----:B------:R-:W2:Y:S01]  /*00e0*/  @!UP0 S2UR UR8, SR_CgaCtaId ;  /* 0x00000000000889c3 */ /* 0x000ea20000008800 */
[----:B------:R-:W-:Y:S01]  /*00f0*/  @!UP0 UMOV UR6, 0x400 ;  /* 0x0000040000068882 */ /* 0x000fe20000000000 */
[----:B------:R-:W-:-:S04]  /*0100*/  @!UP0 UIADD3 UR4, -UR4, 0x100000, URZ ;  /* 0x0010000004048890 */ /* 0x000fc8000fffe13f */
[----:B------:R-:W-:Y:S02]  /*0110*/  @!UP0 USHF.L.U32 UR5, UR4, 0xb, URZ ;  /* 0x0000000b04058899 */ /* 0x000fe4000800063f */
[----:B------:R-:W-:Y:S02]  /*0120*/  @!UP0 USHF.L.U32 UR4, UR4, 0x1, URZ ;  /* 0x0000000104048899 */ /* 0x000fe4000800063f */
[----:B--2---:R-:W-:Y:S02]  /*0130*/  @!UP0 ULEA UR8, UR8, UR6, 0x18 ;  /* 0x0000000608088291 */ /* 0x004fe4000f8ec03f */
[----:B------:R-:W-:-:S04]  /*0140*/  @!UP0 UIADD3 UR6, -UR7, 0x100000, URZ ;  /* 0x0010000007068890 */ /* 0x000fc8000fffe13f */
[----:B------:R-:W-:Y:S02]  /*0150*/  @!UP0 USHF.L.U32 UR7, UR6, 0xb, URZ ;  /* 0x0000000b06078899 */ /* 0x000fe4000800063f */
[----:B------:R-:W-:Y:S01]  /*0160*/  @!UP0 USHF.L.U32 UR6, UR6, 0x1, URZ ;  /* 0x0000000106068899 */ /* 0x000fe2000800063f */
[----:B------:R-:W-:-:S05]  /*0170*/  VOTEU.ALL UP0, P0 ;  /* 0x00000000003f7886 */ /* 0x000fca0000000000 */
[----:B------:R0:W2:Y:S06]  /*0180*/  @!UP0 SYNCS.EXCH.64 URZ, [UR8+0x2d800], UR4 ;  /* 0x02d80004083f85b2 */ /* 0x0000ac0008000100 */
[----:B------:R0:W3:Y:S02]  /*0190*/  @!UP1 SYNCS.EXCH.64 URZ, [UR8+0x2d820], UR6 ;  /* 0x02d82006083f95b2 */ /* 0x0000e40008000100 */
[----:B01----:R-:W-:Y:S05]  /*01a0*/  @P1 BRA `(.L_x_157) ;  /* 0x0000000000481947 */ /* 0x003fea0003800000 */
[----:B------:R-:W0:Y:S01]  /*01b0*/  S2UR UR5, SR_CgaCtaId ;  /* 0x00000000000579c3 */ /* 0x000e220000008800 */
[----:B------:R-:W-:Y:S01]  /*01c0*/  UMOV UR4, 0x400 ;  /* 0x0000040000047882 */ /* 0x000fe20000000000 */
[----:B------:R-:W-:Y:S01]  /*01d0*/  UMOV UR6, 0x80 ;  /* 0x0000008000067882 */ /* 0x000fe20000000000 */
[----:B------:R-:W-:Y:S01]  /*01e0*/  UMOV UR7, 0x180 ;  /* 0x0000018000077882 */ /* 0x000fe20000000000 */
[----:B------:R-:W-:Y:S01]  /*01f0*/  ELECT P0, URZ, PT ;  /* 0x00000000003f782f */ /* 0x000fe20003800000 */
[----:B0-----:R-:W-:Y:S02]  /*0200*/  ULEA UR8, UR5, UR4, 0x18 ;  /* 0x0000000405087291 */ /* 0x001fe4000f8ec03f */
[----:B------:R-:W-:-:S04]  /*0210*/  UIADD3 UR4, -UR6, 0x100000, URZ ;  /* 0x0010000006047890 */ /* 0x000fc8000fffe13f */
[----:B------:R-:W-:Y:S02]  /*0220*/  USHF.L.U32 UR5, UR4, 0xb, URZ ;  /* 0x0000000b04057899 */ /* 0x000fe4000800063f */
[----:B------:R-:W-:Y:S02]  /*0230*/  USHF.L.U32 UR4, UR4, 0x1, URZ ;  /* 0x0000000104047899 */ /* 0x000fe4000800063f */
[----:B------:R-:W-:-:S04]  /*0240*/  UIADD3 UR6, -UR7, 0x100000, URZ ;  /* 0x0010000007067890 */ /* 0x000fc8000fffe13f */
[----:B------:R-:W-:Y:S02]  /*0250*/  USHF.L.U32 UR7, UR6, 0xb, URZ ;  /* 0x0000000b06077899 */ /* 0x000fe4000800063f */
[----:B------:R-:W-:Y:S01]  /*0260*/  USHF.L.U32 UR6, UR6, 0x1, URZ ;  /* 0x0000000106067899 */ /* 0x000fe2000800063f */
[----:B------:R-:W0:Y:S03]  /*0270*/  FENCE.VIEW.ASYNC.S ;  /* 0x00000000000073c6 */ /* 0x000e260000000000 */
[----:B0-----:R0:W1:Y:S08]  /*0280*/  SYNCS.EXCH.64 URZ, [UR8+0x2d830], UR4 ;  /* 0x02d83004083f75b2 */ /* 0x0010700008000100 */
[----:B------:R0:W4:Y:S01]  /*0290*/  SYNCS.EXCH.64 URZ, [UR8+0x2d840], UR6 ;  /* 0x02d84006083f75b2 */ /* 0x0001220008000100 */
[----:B------:R0:W0:Y:S01]  /*02a0*/  SYNCS.EXCH.64 URZ, [UR8+0x2d838], UR4 ;  /* 0x02d83804083f75b2 */ /* 0x0000220008000100 */
[----:B------:R0:W0:Y:S01]  /*02b0*/  SYNCS.EXCH.64 URZ, [UR8+0x2d848], UR6 ;  /* 0x02d84806083f75b2 */ /* 0x0000220008000100 */
[----:B------:R-:W-:Y:S01]  /*02c0*/  NOP ;  /* 0x0000000000007918 */ /* 0x000fe20000000000 */
.L_x_157:
[----:B------:R-:W5:Y:S01]  /*02d0*/  SHFL.IDX PT, R3, R0, RZ, 0x1f ;  /* 0x00001fff00037589 */ /* 0x000f6200000e0000 */
[----:B------:R-:W-:Y:S01]  /*02e0*/  NOP ;  /* 0x0000000000007918 */ /* 0x000fe20000000000 */
[----:B-----5:R-:W-:-:S13]  /*02f0*/  ISETP.NE.AND P0, PT, R3, RZ, PT ;  /* 0x000000ff0300720c */ /* 0x020fda0003f05270 */
[----:B------:R-:W-:Y:S05]  /*0300*/  @P0 BRA `(.L_x_158) ;  /* 0x0000000000480947 */ /* 0x000fea0003800000 */
[----:B0-----:R-:W0:Y:S01]  /*0310*/  S2UR UR5, SR_CgaCtaId ;  /* 0x00000000000579c3 */ /* 0x001e220000008800 */
        /* <DEDUP_REMOVED lines=12> */
[----:B0-----:R0:W0:Y:S08]  /*03e0*/  SYNCS.EXCH.64 URZ, [UR8+0x2d850], UR4 ;  /* 0x02d85004083f75b2 */ /* 0x0010300008000100 */
[----:B------:R0:W0:Y:S01]  /*03f0*/  SYNCS.EXCH.64 URZ, [UR8+0x2d860], UR6 ;  /* 0x02d86006083f75b2 */ /* 0x0000220008000100 */
[----:B------:R0:W0:Y:S01]  /*0400*/  SYNCS.EXCH.64 URZ, [UR8+0x2d858], UR4 ;  /* 0x02d85804083f75b2 */ /* 0x0000220008000100 */
[----:B------:R0:W0:Y:S01]  /*0410*/  SYNCS.EXCH.64 URZ, [UR8+0x2d868], UR6 ;  /* 0x02d86806083f75b2 */ /* 0x0000220008000100 */
[----:B------:R-:W-:Y:S01]  /*0420*/  NOP ;  /* 0x0000000000007918 */ /* 0x000fe20000000000 */
.L_x_158:
[----:B------:R-:W5:Y:S01]  /*0430*/  SHFL.IDX PT, R3, R0, RZ, 0x1f ;  /* 0x00001fff00037589 */ /* 0x000f6200000e0000 */
[----:B------:R-:W-:Y:S01]  /*0440*/  NOP ;  /* 0x0000000000007918 */ /* 0x000fe20000000000 */
[----:B-----5:R-:W-:-:S13]  /*0450*/  ISETP.NE.AND P0, PT, R3, RZ, PT ;  /* 0x000000ff0300720c */ /* 0x020fda0003f05270 */
[----:B------:R-:W-:Y:S05]  /*0460*/  @P0 BRA `(.L_x_159) ;  /* 0x0000000000380947 */ /* 0x000fea0003800000 */
[----:B0-----:R-:W0:Y:S01]  /*0470*/  S2UR UR5, SR_CgaCtaId ;  /* 0x00000000000579c3 */ /* 0x001e220000008800 */
[----:B------:R-:W-:Y:S01]  /*0480*/  UMOV UR4, 0x400 ;  /* 0x0000040000047882 */ /* 0x000fe20000000000 */
[----:B------:R-:W-:Y:S01]  /*0490*/  UMOV UR7, 0x80 ;  /* 0x0000008000077882 */ /* 0x000fe20000000000 */
[----:B------:R-:W-:Y:S01]  /*04a0*/  ELECT P0, URZ, PT ;  /* 0x00000000003f782f */ /* 0x000fe20003800000 */
[----:B0-----:R-:W-:Y:S02]  /*04b0*/  ULEA UR6, UR5, UR4, 0x18 ;  /* 0x0000000405067291 */ /* 0x001fe4000f8ec03f */
[----:B------:R-:W-:-:S04]  /*04c0*/  UIADD3 UR4, -UR7, 0x100000, URZ ;  /* 0x0010000007047890 */ /* 0x000fc8000fffe13f */
[----:B------:R-:W-:Y:S02]  /*04d0*/  USHF.L.U32 UR5, UR4, 0xb, URZ ;  /* 0x0000000b04057899 */ /* 0x000fe4000800063f */
[----:B------:R-:W-:Y:S01]  /*04e0*/  USHF.L.U32 UR4, UR4, 0x1, URZ ;  /* 0x0000000104047899 */ /* 0x000fe2000800063f */
[----:B------:R-:W0:Y:S11]  /*04f0*/  FENCE.VIEW.ASYNC.S ;  /* 0x00000000000073c6 */ /* 0x000e360000000000 */
[----:B0-----:R0:W0:Y:S01]  /*0500*/  SYNCS.EXCH.64 URZ, [UR6+0x2d870], UR4 ;  /* 0x02d87004063f75b2 */ /* 0x0010220008000100 */
[----:B------:R0:W0:Y:S01]  /*0510*/  SYNCS.EXCH.64 URZ, [UR6+0x2d880], UR4 ;  /* 0x02d88004063f75b2 */ /* 0x0000220008000100 */
[----:B------:R0:W0:Y:S01]  /*0520*/  SYNCS.EXCH.64 URZ, [UR6+0x2d878], UR4 ;  /* 0x02d87804063f75b2 */ /* 0x0000220008000100 */
[----:B------:R0:W0:Y:S01]  /*0530*/  SYNCS.EXCH.64 URZ, [UR6+0x2d888], UR4 ;  /* 0x02d88804063f75b2 */ /* 0x0000220008000100 */
[----:B------:R-:W-:Y:S01]  /*0540*/  NOP ;  /* 0x0000000000007918 */ /* 0x000fe20000000000 */
.L_x_159:
        /* <DEDUP_REMOVED lines=22> */
.L_x_160:
        /* <DEDUP_REMOVED lines=22> */
.L_x_161:
[----:B------:R-:W-:Y:S01]  /*0810*/  ISETP.NE.AND P0, PT, R2, RZ, PT ;  /* 0x000000ff0200720c */ /* 0x000fe20003f05270 */
[----:B------:R-:W-:Y:S01]  /*0820*/  IMAD.MOV.U32 R2, RZ, RZ, 0x1 ;  /* 0x00000001ff027424 */ /* 0x000fe200078e00ff */
[----:B------:R-:W-:Y:S01]  /*0830*/  NOP ;  /* 0x0000000000007918 */ /* 0x000fe20000000000 */
[----:B------:R-:W-:-:S03]  /*0840*/  ULDC.64 UR36, c[0x0][0x208] ;  /* 0x0000820000247ab9 */ /* 0x000fc60000000a00 */
[----:B------:R-:W-:-:S05]  /*0850*/  SEL R2, R2, 0x2, !P0 ;  /* 0x0000000202027807 */ /* 0x000fca0004000000 */
[----:B------:R0:W-:Y:S02]  /*0860*/  STL [R1+0x20], R2 ;  /* 0x0000200201007387 */ /* 0x0001e40000100800 */
[----:B01234-:R-:W-:Y:S06]  /*0870*/  BAR.SYNC.DEFER_BLOCKING 0x0 ;  /* 0x0000000000007b1d */ /* 0x01ffec0000010000 */
[----:B------:R-:W-:Y:S05]  /*0880*/  @!P0 BRA `(.L_x_162) ;  /* 0x0000008400cc8947 */ /* 0x000fea0003800000 */
.L_x_163:
[----:B------:R-:W-:-:S08]  /*0890*/  NOP ;  /* 0x0000000000007918 */ /* 0x000fd00000000000 */
[----:B------:R-:W0:Y:S02]  /*08a0*/  USETMAXREG.TRY_ALLOC.CTAPOOL UP0, 0xa0 ;  /* 0x000000a0000079c8 */ /* 0x000e240008000600 */
[----:B0-----:R-:W-:-:S13]  /*08b0*/  PLOP3.LUT P0, PT, PT, PT, UP0, 0x80, 0x0 ;  /* 0x000000000000781c */ /* 0x001fda0003f0f008 */
[----:B------:R-:W-:Y:S05]  /*08c0*/  @!P0 BRA `(.L_x_163) ;  /* 0xfffffffc00f08947 */ /* 0x000fea000383ffff */
[----:B------:R-:W0:Y:S01]  /*08d0*/  S2R R2, SR_TID.X ;  /* 0x0000000000027919 */ /* 0x000e220000002100 */
[----:B------:R-:W1:Y:S01]  /*08e0*/  S2UR UR41, SR_CgaCtaId ;  /* 0x00000000002979c3 */ /* 0x000e620000008800 */
[----:B------:R-:W-:Y:S01]  /*08f0*/  UMOV UR40, 0x400 ;  /* 0x0000040000287882 */ /* 0x000fe20000000000 */
[----:B------:R-:W-:Y:S01]  /*0900*/  ULDC UR4, c[0x0][0xc3c] ;  /* 0x00030f0000047ab9 */ /* 0x000fe20000000800 */
[----:B-1----:R-:W-:-:S05]  /*0910*/  ULEA UR40, UR41, UR40, 0x18 ;  /* 0x0000002829287291 */ /* 0x002fca000f8ec03f */
[----:B------:R-:W-:Y:S06]  /*0920*/  BAR.ARV 0x8, 0x200 ;  /* 0x0208000000007b1d */ /* 0x000fec0000002000 */
[----:B0-----:R-:W-:-:S04]  /*0930*/  LOP3.LUT R0, R2, 0xffffff80, RZ, 0xc0, !PT ;  /* 0xffffff8002007812 */ /* 0x001fc800078ec0ff */
[----:B------:R-:W-:-:S13]  /*0940*/  ISETP.NE.AND P0, PT, R0, 0x80, PT ;  /* 0x000000800000780c */ /* 0x000fda0003f05270 */
[----:B------:R-:W-:Y:S08]  /*0950*/  @!P0 BAR.ARV 0x9, 0x100 ;  /* 0x0244000000008b1d */ /* 0x000ff00000002000 */
[----:B------:R-:W-:Y:S06]  /*0960*/  BAR.SYNC.DEFER_BLOCKING 0x5, 0x200 ;  /* 0x0148000000007b1d */ /* 0x000fec0000010000 */
[----:B------:R-:W0:Y:S02]  /*0970*/  LDS.128 R8, [UR40+0x2d8d0] ;  /* 0x02d8d028ff087984 */ /* 0x000e240008000c00 */
[----:B------:R-:W-:Y:S06]  /*0980*/  BAR.ARV 0x4, 0x200 ;  /* 0x0108000000007b1d */ /* 0x000fec0000002000 */
[----:B0-----:R-:W-:-:S13]  /*0990*/  ISETP.GE.AND P0, PT, R11, UR4, PT ;  /* 0x000000040b007c0c */ /* 0x001fda000bf06270 */
[----:B------:R-:W-:Y:S05]  /*09a0*/  @P0 EXIT ;  /* 0x000000000000094d */ /* 0x000fea0003800000 */
[----:B------:R-:W2:Y:S01]  /*09b0*/  LDL R19, [R1+0x20] ;  /* 0x0000200001137983 */ /* 0x000ea20000100800 */
[----:B------:R-:W-:-:S05]  /*09c0*/  VIADD R17, R2, 0xffffff80 ;  /* 0xffffff8002117836 */ /* 0x000fca0000000000 */
[----:B------:R-:W-:-:S04]  /*09d0*/  SHF.R.S32.HI R0, RZ, 0x1f, R17 ;  /* 0x0000001fff007819 */ /* 0x000fc80000011411 */
[CC--:B------:R-:W-:Y:S02]  /*09e0*/  LEA.HI R2, R0.reuse, R17.reuse, RZ, 0x7 ;  /* 0x0000001100027211 */ /* 0x0c0fe400078f38ff */
[----:B------:R-:W-:Y:S02]  /*09f0*/  LEA.HI R3, R0, R17, RZ, 0x4 ;  /* 0x0000001100037211 */ /* 0x000fe400078f20ff */
[----:B------:R-:W-:-:S05]  /*0a00*/  LOP3.LUT R4, R2, 0xffffff80, RZ, 0xc0, !PT ;  /* 0xffffff8002047812 */ /* 0x000fca00078ec0ff */
[----:B------:R-:W-:Y:S01]  /*0a10*/  IMAD.IADD R18, R17, 0x1, -R4 ;  /* 0x0000000111127824 */ /* 0x000fe200078e0a04 */
[----:B------:R-:W-:-:S05]  /*0a20*/  LOP3.LUT R4, R3, 0xfffffff0, RZ, 0xc0, !PT ;  /* 0xfffffff003047812 */ /* 0x000fca00078ec0ff */
[----:B------:R-:W-:Y:S01]  /*0a30*/  IMAD.IADD R4, R17, 0x1, -R4 ;  /* 0x0000000111047824 */ /* 0x000fe200078e0a04 */
[----:B------:R-:W-:Y:S02]  /*0a40*/  SHF.R.S32.HI R6, RZ, 0x4, R3 ;  /* 0x00000004ff067819 */ /* 0x000fe40000011403 */
[----:B------:R-:W-:Y:S02]  /*0a50*/  LEA.HI R7, R0, R17, RZ, 0x5 ;  /* 0x0000001100077211 */ /* 0x000fe400078f28ff */
[----:B------:R-:W-:Y:S02]  /*0a60*/  SHF.R.S32.HI R5, RZ, 0x1f, R4 ;  /* 0x0000001fff057819 */ /* 0x000fe40000011404 */
[----:B------:R-:W-:Y:S02]  /*0a70*/  LEA.HI R3, R3, R6, RZ, 0x1 ;  /* 0x0000000603037211 */ /* 0x000fe400078f08ff */
[----:B------:R-:W-:Y:S02]  /*0a80*/  LEA.HI R5, R5, R4, RZ, 0x3 ;  /* 0x0000000405057211 */ /* 0x000fe400078f18ff */
[----:B------:R-:W-:-:S02]  /*0a90*/  SHF.R.S32.HI R16, RZ, 0x7, R2 ;  /* 0x00000007ff107819 */ /* 0x000fc40000011402 */
[----:B------:R-:W-:Y:S02]  /*0aa0*/  SHF.R.S32.HI R8, RZ, 0x5, R7 ;  /* 0x00000005ff087819 */ /* 0x000fe40000011407 */
[----:B------:R-:W-:Y:S02]  /*0ab0*/  LOP3.LUT R7, R3, 0x1ffffffe, RZ, 0xc0, !PT ;  /* 0x1ffffffe03077812 */ /* 0x000fe400078ec0ff */
[----:B------:R-:W-:Y:S01]  /*0ac0*/  LOP3.LUT R3, R5, 0xfffffff8, RZ, 0xc0, !PT ;  /* 0xfffffff805037812 */ /* 0x000fe200078ec0ff */
[----:B------:R-:W-:Y:S01]  /*0ad0*/  IMAD.HI R2, R16, 0x55555556, RZ ;  /* 0x5555555610027827 */ /* 0x000fe200078e02ff */
[----:B------:R-:W-:-:S03]  /*0ae0*/  SHF.R.S32.HI R12, RZ, 0x1f, R18 ;  /* 0x0000001fff0c7819 */ /* 0x000fc60000011412 */
[----:B------:R-:W-:Y:S02]  /*0af0*/  IMAD.IADD R3, R4, 0x1, -R3 ;  /* 0x0000000104037824 */ /* 0x000fe400078e0a03 */
[----:B------:R-:W-:Y:S01]  /*0b00*/  IMAD.IADD R7, R6, 0x1, -R7 ;  /* 0x0000000106077824 */ /* 0x000fe200078e0a07 */
[----:B------:R-:W-:Y:S01]  /*0b10*/  LEA.HI R13, R12, R18, RZ, 0x2 ;  /* 0x000000120c0d7211 */ /* 0x000fe200078f10ff */
[----:B------:R-:W-:Y:S01]  /*0b20*/  IMAD R6, R8, 0x10, R4 ;  /* 0x0000001008067824 */ /* 0x000fe200078e0204 */
[----:B------:R-:W-:Y:S01]  /*0b30*/  LEA.HI R4, R2, R2, RZ, 0x1 ;  /* 0x0000000202047211 */ /* 0x000fe200078f08ff */
[----:B------:R-:W-:Y:S01]  /*0b40*/  IMAD.SHL.U32 R2, R3, 0x40, RZ ;  /* 0x0000004003027824 */ /* 0x000fe200078e00ff */
[--C-:B------:R-:W-:Y:S01]  /*0b50*/  SHF.R.S32.HI R14, RZ, 0x2, R13.reuse ;  /* 0x00000002ff0e7819 */ /* 0x100fe2000001140d */
[----:B------:R-:W-:Y:S01]  /*0b60*/  IMAD.SHL.U32 R7, R7, 0x8, RZ ;  /* 0x0000000807077824 */ /* 0x000fe200078e00ff */
[----:B------:R-:W-:Y:S01]  /*0b70*/  SHF.R.S32.HI R15, RZ, 0x1f, R13 ;  /* 0x0000001fff0f7819 */ /* 0x000fe2000001140d */
[----:B------:R-:W-:Y:S01]  /*0b80*/  IMAD.SHL.U32 R5, R5, 0x40, RZ ;  /* 0x0000004005057824 */ /* 0x000fe200078e00ff */
[----:B------:R-:W-:Y:S01]  /*0b90*/  LOP3.LUT R2, R2, 0x1c0, RZ, 0xc0, !PT ;  /* 0x000001c002027812 */ /* 0x000fe200078ec0ff */
[----:B------:R-:W-:Y:S01]  /*0ba0*/  IMAD.U32 R6, R6, 0x20, R7 ;  /* 0x0000002006067824 */ /* 0x000fe200078e0007 */
[----:B------:R-:W-:-:S02]  /*0bb0*/  LEA.HI R15, R15, R14, RZ, 0x3 ;  /* 0x0000000e0f0f7211 */ /* 0x000fc400078f18ff */
[----:B------:R-:W-:Y:S02]  /*0bc0*/  LOP3.LUT R7, R2, 0x8, R7, 0xf8, !PT ;  /* 0x0000000802077812 */ /* 0x000fe400078ef807 */
[----:B------:R-:W-:Y:S02]  /*0bd0*/  LOP3.LUT R5, R5, 0x7ffffe00, RZ, 0xc0, !PT ;  /* 0x7ffffe0005057812 */ /* 0x000fe400078ec0ff */
[----:B------:R-:W-:Y:S02]  /*0be0*/  SHF.R.U32.HI R2, RZ, 0x3, R2 ;  /* 0x00000003ff027819 */ /* 0x000fe40000011602 */
[----:B------:R-:W-:Y:S02]  /*0bf0*/  LOP3.LUT R15, R15, 0xfffffff8, RZ, 0xc0, !PT ;  /* 0xfffffff80f0f7812 */ /* 0x000fe400078ec0ff */
[----:B------:R-:W-:Y:S01]  /*0c00*/  LEA.HI R12, R12, R18, RZ, 0x5 ;  /* 0x000000120c0c7211 */ /* 0x000fe200078f28ff */
[----:B------:R-:W-:Y:S01]  /*0c10*/  IMAD R5, R8, 0x400, R5 ;  /* 0x0000040008057824 */ /* 0x000fe200078e0205 */
[----:B------:R-:W-:Y:S01]  /*0c20*/  LOP3.LUT R2, R7, R2, RZ, 0x3c, !PT ;  /* 0x0000000207027212 */ /* 0x000fe200078e3cff */
[----:B------:R-:W-:Y:S01]  /*0c30*/  IMAD.IADD R15, R14, 0x1, -R15 ;  /* 0x000000010e0f7824 */ /* 0x000fe200078e0a0f */
[----:B------:R-:W-:-:S02]  /*0c40*/  SHF.R.S32.HI R12, RZ, 0x5, R12 ;  /* 0x00000005ff0c7819 */ /* 0x000fc4000001140c */
[----:B------:R-:W-:Y:S01]  /*0c50*/  LEA.HI R0, R0, R17, RZ, 0x2 ;  /* 0x0000001100007211 */ /* 0x000fe200078f10ff */
[----:B------:R-:W-:Y:S02]  /*0c60*/  IMAD R4, R4, -0x3, R16 ;  /* 0xfffffffd04047824 */ /* 0x000fe400078e0210 */
[----:B------:R-:W-:Y:S01]  /*0c70*/  IMAD.IADD R16, R5, 0x1, R2 ;  /* 0x0000000105107824 */ /* 0x000fe200078e0202 */
[----:B------:R-:W-:Y:S01]  /*0c80*/  LOP3.LUT R2, R0, 0xfffffffc, RZ, 0xc0, !PT ;  /* 0xfffffffc00027812 */ /* 0x000fe200078ec0ff */
[----:B------:R-:W-:Y:S01]  /*0c90*/  IMAD R15, R12, 0x10, R15 ;  /* 0x000000100c0f7824 */ /* 0x000fe200078e020f */
[----:B------:R-:W-:-:S03]  /*0ca0*/  LOP3.LUT R13, R13, 0x7ffffffc, RZ, 0xc0, !PT ;  /* 0x7ffffffc0d0d7812 */ /* 0x000fc600078ec0ff */
[----:B------:R-:W-:Y:S02]  /*0cb0*/  IMAD R8, R4, 0x40, R15 ;  /* 0x0000004004087824 */ /* 0x000fe400078e020f */
[----:B------:R-:W-:Y:S02]  /*0cc0*/  IMAD.IADD R4, R17, 0x1, -R2 ;  /* 0x0000000111047824 */ /* 0x000fe400078e0a02 */
[----:B------:R-:W-:Y:S01]  /*0cd0*/  IMAD.IADD R13, R18, 0x1, -R13 ;  /* 0x00000001120d7824 */ /* 0x000fe200078e0a0d */
[----:B------:R-:W-:Y:S01]  /*0ce0*/  R2P PR, R3, 0x6 ;  /* 0x0000000603007804 */ /* 0x000fe20000000000 */
[C---:B------:R-:W-:Y:S01]  /*0cf0*/  IMAD.SHL.U32 R137, R4.reuse, 0x8, RZ ;  /* 0x0000000804897824 */ /* 0x040fe200078e00ff */
[----:B------:R-:W-:Y:S01]  /*0d00*/  LEA.HI R3, R4, R4, RZ, 0x1 ;  /* 0x0000000404037211 */ /* 0x000fe200078f08ff */
[----:B------:R-:W-:Y:S02]  /*0d10*/  IMAD.SHL.U32 R157, R13, 0x2, RZ ;  /* 0x000000020d9d7824 */ /* 0x000fe400078e00ff */
[----:B------:R-:W-:Y:S01]  /*0d20*/  VIADD R143, R137, 0x40 ;  /* 0x00000040898f7836 */ /* 0x000fe20000000000 */
[----:B------:R-:W-:Y:S01]  /*0d30*/  LOP3.LUT R3, R3, 0x1ffffffe, RZ, 0xc0, !PT ;  /* 0x1ffffffe03037812 */ /* 0x000fe200078ec0ff */
[----:B------:R-:W-:-:S02]  /*0d40*/  VIADD R154, R157, 0x8 ;  /* 0x000000089d9a7836 */ /* 0x000fc40000000000 */
[C---:B------:R-:W-:Y:S01]  /*0d50*/  VIADD R151, R157.reuse, 0x20 ;  /* 0x000000209d977836 */ /* 0x040fe20000000000 */
[----:B------:R-:W-:Y:S01]  /*0d60*/  SHF.R.S32.HI R0, RZ, 0x2, R0 ;  /* 0x00000002ff007819 */ /* 0x000fe20000011400 */
[C---:B------:R-:W-:Y:S01]  /*0d70*/  VIADD R148, R157.reuse, 0x38 ;  /* 0x000000389d947836 */ /* 0x040fe20000000000 */
[----:B------:R-:W-:Y:S01]  /*0d80*/  SHF.R.S32.HI R0, RZ, 0x1f, R143 ;  /* 0x0000001fff007819 */ /* 0x000fe2000001148f */
[----:B------:R-:W-:Y:S01]  /*0d90*/  VIADD R145, R157, 0x50 ;  /* 0x000000509d917836 */ /* 0x000fe20000000000 */
[----:B------:R-:W-:Y:S01]  /*0da0*/  SHF.R.S32.HI R0, RZ, 0x1f, R154 ;  /* 0x0000001fff007819 */ /* 0x000fe2000001149a */
[----:B------:R-:W-:Y:S01]  /*0db0*/  IMAD.IADD R3, R4, 0x1, -R3 ;  /* 0x0000000104037824 */ /* 0x000fe200078e0a03 */
[----:B------:R-:W-:Y:S02]  /*0dc0*/  SHF.R.S32.HI R0, RZ, 0x1f, R151 ;  /* 0x0000001fff007819 */ /* 0x000fe40000011497 */
[----:B------:R-:W-:Y:S02]  /*0dd0*/  SHF.R.S32.HI R0, RZ, 0x1f, R148 ;  /* 0x0000001fff007819 */ /* 0x000fe40000011494 */
[----:B------:R-:W-:Y:S01]  /*0de0*/  SHF.R.S32.HI R0, RZ, 0x1f, R145 ;  /* 0x0000001fff007819 */ /* 0x000fe20000011491 */
[----:B------:R-:W-:Y:S01]  /*0df0*/  IMAD R0, R3, 0x8, R8 ;  /* 0x0000000803007824 */ /* 0x000fe200078e0208 */
[----:B------:R0:W-:Y:S04]  /*0e00*/  STL [R1+0x44], R6 ;  /* 0x0000440601007387 */ /* 0x0001e80000100800 */
[----:B------:R1:W-:Y:S04]  /*0e10*/  STL [R1+0x3c], R8 ;  /* 0x00003c0801007387 */ /* 0x0003e80000100800 */
[----:B------:R1:W-:Y:S04]  /*0e20*/  STL [R1+0x8], RZ ;  /* 0x000008ff01007387 */ /* 0x0003e80000100800 */
[----:B------:R1:W-:Y:S01]  /*0e30*/  STL [R1+0x40], R0 ;  /* 0x0000400001007387 */ /* 0x0003e20000100800 */
[----:B------:R-:W-:Y:S01]  /*0e40*/  LEA R16, R16, UR40, 0x1 ;  /* 0x0000002810107c11 */ /* 0x000fe2000f8e08ff */
[----:B------:R-:W-:-:S02]  /*0e50*/  IMAD.MOV.U32 R17, RZ, RZ, 0x40 ;  /* 0x00000040ff117424 */ /* 0x000fc400078e00ff */
[----:B------:R-:W-:Y:S02]  /*0e60*/  VIADD R142, R137, 0x20 ;  /* 0x00000020898e7836 */ /* 0x000fe40000000000 */
[----:B------:R-:W-:Y:S02]  /*0e70*/  VIADD R152, R157, 0x18 ;  /* 0x000000189d987836 */ /* 0x000fe40000000000 */
[----:B------:R-:W-:Y:S01]  /*0e80*/  VIADD R18, R16, 0x21800 ;  /* 0x0002180010127836 */ /* 0x000fe20000000000 */
[----:B------:R-:W-:Y:S01]  /*0e90*/  SEL R17, R17, 0xffffffc0, !P2 ;  /* 0xffffffc011117807 */ /* 0x000fe20005000000 */
[C---:B------:R-:W-:Y:S01]  /*0ea0*/  VIADD R149, R157.reuse, 0x30 ;  /* 0x000000309d957836 */ /* 0x040fe20000000000 */
[C---:B------:R-:W-:Y:S01]  /*0eb0*/  IADD3 R153, R157.reuse, 0x10, RZ ;  /* 0x000000109d997810 */ /* 0x040fe20007ffe0ff */
[C---:B------:R-:W-:Y:S02]  /*0ec0*/  VIADD R150, R157.reuse, 0x28 ;  /* 0x000000289d967836 */ /* 0x040fe40000000000 */
[C---:B------:R-:W-:Y:S01]  /*0ed0*/  VIADD R146, R157.reuse, 0x48 ;  /* 0x000000489d927836 */ /* 0x040fe20000000000 */
[----:B------:R-:W-:Y:S01]  /*0ee0*/  SHF.R.S32.HI R4, RZ, 0x1f, R142 ;  /* 0x0000001fff047819 */ /* 0x000fe2000001148e */
[----:B------:R-:W-:-:S02]  /*0ef0*/  VIADD R147, R157, 0x40 ;  /* 0x000000409d937836 */ /* 0x000fc40000000000 */
[----:B------:R-:W-:Y:S02]  /*0f00*/  VIADD R144, R157, 0x58 ;  /* 0x000000589d907836 */ /* 0x000fe40000000000 */
[----:B------:R-:W-:Y:S01]  /*0f10*/  VIADD R23, R16, 0x21820 ;  /* 0x0002182010177836 */ /* 0x000fe20000000000 */
[----:B------:R-:W-:Y:S01]  /*0f20*/  SHF.R.S32.HI R4, RZ, 0x1f, R152 ;  /* 0x0000001fff047819 */ /* 0x000fe20000011498 */
[C---:B------:R-:W-:Y:S01]  /*0f30*/  @P1 VIADD R23, R18.reuse, 0xffffffe0 ;  /* 0xffffffe012171836 */ /* 0x040fe20000000000 */
[----:B------:R-:W-:Y:S01]  /*0f40*/  SHF.R.S32.HI R4, RZ, 0x1f, R149 ;  /* 0x0000001fff047819 */ /* 0x000fe20000011495 */
[----:B------:R-:W-:Y:S01]  /*0f50*/  IMAD.MOV.U32 R5, RZ, RZ, R9 ;  /* 0x000000ffff057224 */ /* 0x000fe200078e0009 */
[----:B------:R-:W-:Y:S01]  /*0f60*/  SHF.R.S32.HI R9, RZ, 0x1f, R153 ;  /* 0x0000001fff097819 */ /* 0x000fe20000011499 */
[----:B------:R-:W-:Y:S01]  /*0f70*/  IMAD.IADD R18, R18, 0x1, R17 ;  /* 0x0000000112127824 */ /* 0x000fe200078e0211 */
[----:B------:R-:W-:Y:S01]  /*0f80*/  SHF.R.S32.HI R9, RZ, 0x1f, R150 ;  /* 0x0000001fff097819 */ /* 0x000fe20000011496 */
[----:B0-----:R-:W-:Y:S01]  /*0f90*/  IMAD.MOV.U32 R6, RZ, RZ, R10 ;  /* 0x000000ffff067224 */ /* 0x001fe200078e000a */
[----:B------:R-:W-:Y:S01]  /*0fa0*/  SHF.R.S32.HI R4, RZ, 0x1f, R146 ;  /* 0x0000001fff047819 */ /* 0x000fe20000011492 */
[----:B------:R-:W-:Y:S01]  /*0fb0*/  IMAD.MOV.U32 R7, RZ, RZ, R11 ;  /* 0x000000ffff077224 */ /* 0x000fe200078e000b */
[----:B------:R-:W-:Y:S01]  /*0fc0*/  SHF.R.S32.HI R9, RZ, 0x1f, R147 ;  /* 0x0000001fff097819 */ /* 0x000fe20000011493 */
[----:B------:R-:W-:Y:S01]  /*0fd0*/  IMAD.MOV.U32 R2, RZ, RZ, RZ ;  /* 0x000000ffff027224 */ /* 0x000fe200078e00ff */
[----:B------:R-:W-:Y:S01]  /*0fe0*/  SHF.R.S32.HI R4, RZ, 0x1f, R144 ;  /* 0x0000001fff047819 */ /* 0x000fe20000011490 */
[----:B------:R-:W-:-:S02]  /*0ff0*/  IMAD.IADD R17, R17, 0x1, R23 ;  /* 0x0000000111117824 */ /* 0x000fc400078e0217 */
[----:B------:R-:W-:Y:S01]  /*1000*/  VIADD R136, R23, 0x6000 ;  /* 0x0000600017887836 */ /* 0x000fe20000000000 */
[----:B------:R-:W-:Y:S01]  /*1010*/  UMOV UR38, URZ ;  /* 0x0000003f00267c82 */ /* 0x000fe20008000000 */
[----:B-12---:R-:W-:-:S07]  /*1020*/  LOP3.LUT R19, R19, 0x1, RZ, 0xfc, !PT ;  /* 0x0000000113137812 */ /* 0x006fce00078efcff */
.L_x_205:
[----:B0-----:R-:W0:Y:S01]  /*1030*/  LDC.64 R138, c[0x0][0xc88] ;  /* 0x00032200ff8a7b82 */ /* 0x001e220000000a00 */
[----:B------:R-:W-:-:S07]  /*1040*/  ULDC.64 UR4, c[0x0][0xa28] ;  /* 0x00028a0000047ab9 */ /* 0x000fce0000000a00 */
[----:B-1234-:R-:W1:Y:S08]  /*1050*/  LDC.64 R10, c[0x0][0x418] ;  /* 0x00010600ff0a7b82 */ /* 0x01ee700000000a00 */
[----:B------:R-:W2:Y:S01]  /*1060*/  LDC R0, c[0x0][0x424] ;  /* 0x00010900ff007b82 */ /* 0x000ea20000000800 */
[----:B0-----:R-:W-:-:S07]  /*1070*/  IMAD.WIDE R138, R7, 0x4, R138 ;  /* 0x00000004078a7825 */ /* 0x001fce00078e028a */
[----:B------:R-:W0:Y:S01]  /*1080*/  LDC R89, c[0x0][0x2f0] ;  /* 0x0000bc00ff597b82 */ /* 0x000e220000000800 */
[----:B------:R-:W3:Y:S01]  /*1090*/  LDG.E R138, desc[UR36][R138.64] ;  /* 0x000000248a8a7981 */ /* 0x000ee2000c1e1900 */
[----:B------:R-:W-:Y:S01]  /*10a0*/  ISETP.NE.U32.AND P0, PT, RZ, UR4, PT ;  /* 0x00000004ff007c0c */ /* 0x000fe2000bf05070 */
[----:B------:R-:W-:-:S03]  /*10b0*/  IMAD.MOV.U32 R4, RZ, RZ, RZ ;  /* 0x000000ffff047224 */ /* 0x000fc600078e00ff */
[----:B------:R-:W-:Y:S02]  /*10c0*/  ISETP.NE.AND.EX P0, PT, RZ, UR5, PT, P0 ;  /* 0x00000005ff007c0c */ /* 0x000fe4000bf05300 */
[----:B---3--:R-:W-:-:S11]  /*10d0*/  SHF.R.S32.HI R156, RZ, 0x1f, R138 ;  /* 0x0000001fff9c7819 */ /* 0x008fd6000001148a */
[----:B------:R-:W-:-:S04]  /*10e0*/  @P0 LEA R8, P1, R138, UR4, 0x2 ;  /* 0x000000048a080c11 */ /* 0x000fc8000f8210ff */
[----:B------:R-:W-:Y:S01]  /*10f0*/  @P0 LEA.HI.X R9, R138, UR5, R156, 0x2, P1 ;  /* 0x000000058a090c11 */ /* 0x000fe200088f149c */
[----:B------:R-:W-:Y:S02]  /*1100*/  ULDC.64 UR4, c[0x0][0xa20] ;  /* 0x0002880000047ab9 */ /* 0x000fe40000000a00 */
[----:B------:R-:W-:Y:S02]  /*1110*/  ISETP.NE.U32.AND P1, PT, RZ, UR4, PT ;  /* 0x00000004ff007c0c */ /* 0x000fe4000bf25070 */
[----:B------:R3:W5:Y:S01]  /*1120*/  @P0 LDG.E R4, desc[UR36][R8.64] ;  /* 0x0000002408040981 */ /* 0x000762000c1e1900 */
[----:B-1----:R-:W-:Y:S02]  /*1130*/  ISETP.NE.U32.AND P0, PT, R10, RZ, PT ;  /* 0x000000ff0a00720c */ /* 0x002fe40003f05070 */
[----:B------:R-:W-:Y:S02]  /*1140*/  ISETP.NE.AND.EX P1, PT, RZ, UR5, PT, P1 ;  /* 0x00000005ff007c0c */ /* 0x000fe4000bf25310 */
[----:B------:R-:W-:-:S04]  /*1150*/  ISETP.NE.AND.EX P0, PT, R11, RZ, PT, P0 ;  /* 0x000000ff0b00720c */ /* 0x000fc80003f05300 */
[----:B--2---:R-:W-:-:S05]  /*1160*/  SEL R0, R0, 0x1, P0 ;  /* 0x0000000100007807 */ /* 0x004fca0000000000 */
[----:B0-----:R-:W-:Y:S02]  /*1170*/  IMAD R89, R0, R89, RZ ;  /* 0x0000005900597224 */ /* 0x001fe400078e02ff */
[----:B------:R-:W-:-:S04]  /*1180*/  @P1 LEA R10, P2, R138, UR4, 0x2 ;  /* 0x000000048a0a1c11 */ /* 0x000fc8000f8410ff */
[----:B------:R-:W-:-:S05]  /*1190*/  @P1 LEA.HI.X R11, R138, UR5, R156, 0x2, P2 ;  /* 0x000000058a0b1c11 */ /* 0x000fca00090f149c */
[----:B------:R3:W5:Y:S01]  /*11a0*/  @P1 LDG.E R89, desc[UR36][R10.64] ;  /* 0x000000240a591981 */ /* 0x000762000c1e1900 */
[----:B------:R-:W-:Y:S05]  /*11b0*/  @P1 BRA `(.L_x_164) ;  /* 0x0000000000241947 */ /* 0x000fea0003800000 */
[----:B------:R-:W-:Y:S02]  /*11c0*/  ULDC.64 UR4, c[0x0][0xa08] ;  /* 0x0002820000047ab9 */ /* 0x000fe40000000a00 */
[----:B------:R-:W-:-:S04]  /*11d0*/  ISETP.NE.U32.AND P0, PT, RZ, UR4, PT ;  /* 0x00000004ff007c0c */ /* 0x000fc8000bf05070 */
[----:B------:R-:W-:-:S13]  /*11e0*/  ISETP.NE.AND.EX P0, PT, RZ, UR5, PT, P0 ;  /* 0x00000005ff007c0c */ /* 0x000fda000bf05300 */
[----:B------:R-:W-:Y:S05]  /*11f0*/  @!P0 BRA `(.L_x_164) ;  /* 0x0000000000148947 */ /* 0x000fea0003800000 */
[----:B---3--:R-:W0:Y:S02]  /*1200*/  LDC.64 R8, c[0x0][0xa08] ;  /* 0x00028200ff087b82 */ /* 0x008e240000000a00 */
[----:B0-----:R-:W-:-:S05]  /*1210*/  IMAD.WIDE R8, R138, 0x4, R8 ;  /* 0x000000048a087825 */ /* 0x001fca00078e0208 */
[----:B-----5:R-:W2:Y:S04]  /*1220*/  LDG.E R89, desc[UR36][R8.64] ;  /* 0x0000002408597981 */ /* 0x020ea8000c1e1900 */
[----:B------:R-:W2:Y:S02]  /*1230*/  LDG.E R0, desc[UR36][R8.64+0x4] ;  /* 0x0000042408007981 */ /* 0x000ea4000c1e1900 */
[----:B--2---:R-:W-:-:S07]  /*1240*/  IMAD.IADD R89, R0, 0x1, -R89 ;  /* 0x0000000100597824 */ /* 0x004fce00078e0a59 */
.L_x_164:
[----:B-----5:R-:W-:Y:S01]  /*1250*/  IMAD.IADD R89, R89, 0x1, -R4 ;  /* 0x0000000159597824 */ /* 0x020fe200078e0a04 */
[C---:B------:R-:W-:Y:S01]  /*1260*/  LOP3.LUT R3, R6.reuse, 0xff000000, RZ, 0xc0, !PT ;  /* 0xff00000006037812 */ /* 0x040fe200078ec0ff */
[----:B------:R-:W-:Y:S01]  /*1270*/  IMAD.MOV.U32 R88, RZ, RZ, RZ ;  /* 0x000000ffff587224 */ /* 0x000fe200078e00ff */
[----:B------:R-:W-:Y:S01]  /*1280*/  LOP3.LUT R0, R6, 0xff0000, RZ, 0xc0, !PT ;  /* 0x00ff000006007812 */ /* 0x000fe200078ec0ff */
[C---:B------:R-:W-:Y:S01]  /*1290*/  VIADD R4, R89.reuse, 0x7f ;  /* 0x0000007f59047836 */ /* 0x040fe20000000000 */
[----:B------:R-:W-:Y:S02]  /*12a0*/  ISETP.GE.AND P0, PT, R89, 0x1, PT ;  /* 0x000000015900780c */ /* 0x000fe40003f06270 */
[----:B------:R-:W-:Y:S02]  /*12b0*/  SHF.R.U32.HI R3, RZ, 0x8, R3 ;  /* 0x00000008ff037819 */ /* 0x000fe40000011603 */
[----:B------:R-:W-:Y:S02]  /*12c0*/  SHF.R.S32.HI R7, RZ, 0x1f, R4 ;  /* 0x0000001fff077819 */ /* 0x000fe40000011404 */
[----:B------:R-:W-:-:S02]  /*12d0*/  LEA.HI R0, R0, R3, RZ, 0x10 ;  /* 0x0000000300007211 */ /* 0x000fc400078f80ff */
[----:B------:R-:W-:Y:S02]  /*12e0*/  LEA.HI R7, R7, R4, RZ, 0x7 ;  /* 0x0000000407077211 */ /* 0x000fe400078f38ff */
[----:B------:R-:W-:Y:S02]  /*12f0*/  LOP3.LUT R155, R0, 0xff, RZ, 0xc0, !PT ;  /* 0x000000ff009b7812 */ /* 0x000fe400078ec0ff */
[----:B------:R-:W-:Y:S02]  /*1300*/  SHF.R.U32.HI R140, RZ, 0x10, R0 ;  /* 0x00000010ff8c7819 */ /* 0x000fe40000011600 */
[----:B---3--:R-:W-:Y:S01]  /*1310*/  SHF.R.S32.HI R11, RZ, 0x7, R7 ;  /* 0x00000007ff0b7819 */ /* 0x008fe20000011407 */
[----:B------:R-:W-:Y:S06]  /*1320*/  @!P0 BRA `(.L_x_165) ;  /* 0x0000000000748947 */ /* 0x000fec0003800000 */
[----:B------:R-:W0:Y:S01]  /*1330*/  LDC R3, c[0x0][0x9f0] ;  /* 0x00027c00ff037b82 */ /* 0x000e220000000800 */
[----:B------:R-:W-:-:S04]  /*1340*/  ISETP.NE.AND P0, PT, R140, RZ, PT ;  /* 0x000000ff8c00720c */ /* 0x000fc80003f05270 */
[----:B0-----:R-:W-:-:S04]  /*1350*/  SEL R12, R140, R3, P0 ;  /* 0x000000038c0c7207 */ /* 0x001fc80000000000 */
[-C--:B------:R-:W-:Y:S02]  /*1360*/  IABS R4, R12.reuse ;  /* 0x0000000c00047213 */ /* 0x080fe40000000000 */
[----:B------:R-:W-:Y:S02]  /*1370*/  IADD3 R0, R11, -0x1, R12 ;  /* 0xffffffff0b007810 */ /* 0x000fe40007ffe00c */
[----:B------:R-:W0:Y:S01]  /*1380*/  I2F.RP R3, R4 ;  /* 0x0000000400037306 */ /* 0x000e220000209400 */
[----:B------:R-:W-:Y:S02]  /*1390*/  IABS R13, R12 ;  /* 0x0000000c000d7213 */ /* 0x000fe40000000000 */
[----:B------:R-:W-:Y:S02]  /*13a0*/  IABS R10, R0 ;  /* 0x00000000000a7213 */ /* 0x000fe40000000000 */
[----:B------:R-:W-:-:S04]  /*13b0*/  LOP3.LUT R0, R0, R12, RZ, 0x3c, !PT ;  /* 0x0000000c00007212 */ /* 0x000fc800078e3cff */
[----:B------:R-:W-:Y:S01]  /*13c0*/  ISETP.GE.AND P2, PT, R0, RZ, PT ;  /* 0x000000ff0000720c */ /* 0x000fe20003f46270 */
[----:B0-----:R-:W0:Y:S02]  /*13d0*/  MUFU.RCP R3, R3 ;  /* 0x0000000300037308 */ /* 0x001e240000001000 */
[----:B0-----:R-:W-:Y:S02]  /*13e0*/  VIADD R8, R3, 0xffffffe ;  /* 0x0ffffffe03087836 */ /* 0x001fe40000000000 */
[----:B------:R-:W-:-:S04]  /*13f0*/  IMAD.MOV R3, RZ, RZ, -R13 ;  /* 0x000000ffff037224 */ /* 0x000fc800078e0a0d */
[----:B------:R0:W1:Y:S02]  /*1400*/  F2I.FTZ.U32.TRUNC.NTZ R9, R8 ;  /* 0x0000000800097305 */ /* 0x000064000021f000 */
[----:B0-----:R-:W-:Y:S02]  /*1410*/  IMAD.MOV.U32 R8, RZ, RZ, RZ ;  /* 0x000000ffff087224 */ /* 0x001fe400078e00ff */
[----:B-1----:R-:W-:-:S04]  /*1420*/  IMAD.MOV R7, RZ, RZ, -R9 ;  /* 0x000000ffff077224 */ /* 0x002fc800078e0a09 */
[----:B------:R-:W-:-:S04]  /*1430*/  IMAD R7, R7, R4, RZ ;  /* 0x0000000407077224 */ /* 0x000fc800078e02ff */
[----:B------:R-:W-:-:S06]  /*1440*/  IMAD.HI.U32 R9, R9, R7, R8 ;  /* 0x0000000709097227 */ /* 0x000fcc00078e0008 */
[----:B------:R-:W-:-:S04]  /*1450*/  IMAD.HI.U32 R9, R9, R10, RZ ;  /* 0x0000000a09097227 */ /* 0x000fc800078e00ff */
[----:B------:R-:W-:-:S05]  /*1460*/  IMAD R3, R9, R3, R10 ;  /* 0x0000000309037224 */ /* 0x000fca00078e020a */
[----:B------:R-:W-:-:S13]  /*1470*/  ISETP.GT.U32.AND P1, PT, R4, R3, PT ;  /* 0x000000030400720c */ /* 0x000fda0003f24070 */
[----:B------:R-:W-:Y:S02]  /*1480*/  @!P1 IMAD.IADD R3, R3, 0x1, -R4 ;  /* 0x0000000103039824 */ /* 0x000fe400078e0a04 */
[----:B------:R-:W-:Y:S01]  /*1490*/  @!P1 VIADD R9, R9, 0x1 ;  /* 0x0000000109099836 */ /* 0x000fe20000000000 */
[----:B------:R-:W-:Y:S02]  /*14a0*/  ISETP.NE.AND P1, PT, R12, RZ, PT ;  /* 0x000000ff0c00720c */ /* 0x000fe40003f25270 */
[----:B------:R-:W-:-:S13]  /*14b0*/  ISETP.GE.U32.AND P0, PT, R3, R4, PT ;  /* 0x000000040300720c */ /* 0x000fda0003f06070 */
[----:B------:R-:W-:-:S04]  /*14c0*/  @P0 VIADD R9, R9, 0x1 ;  /* 0x0000000109090836 */ /* 0x000fc80000000000 */
[----:B------:R-:W-:Y:S01]  /*14d0*/  @!P2 IMAD.MOV R9, RZ, RZ, -R9 ;  /* 0x000000ffff09a224 */ /* 0x000fe200078e0a09 */
[----:B------:R-:W-:-:S04]  /*14e0*/  @!P1 LOP3.LUT R9, RZ, R12, RZ, 0x33, !PT ;  /* 0x0000000cff099212 */ /* 0x000fc800078e33ff */
[----:B------:R-:W-:-:S07]  /*14f0*/  MOV R88, R9 ;  /* 0x0000000900587202 */ /* 0x000fce0000000f00 */
.L_x_165:
[-C--:B------:R-:W-:Y:S01]  /*1500*/  IMAD R22, R155, R88.reuse, RZ ;  /* 0x000000589b167224 */ /* 0x080fe200078e02ff */
[----:B------:R-:W-:Y:S01]  /*1510*/  LOP3.LUT R139, R6, 0xffff, RZ, 0xc0, !PT ;  /* 0x0000ffff068b7812 */ /* 0x000fe200078ec0ff */
[----:B------:R-:W-:Y:S01]  /*1520*/  IMAD.MOV.U32 R141, RZ, RZ, R5 ;  /* 0x000000ffff8d7224 */ /* 0x000fe200078e0005 */
[----:B------:R-:W-:Y:S02]  /*1530*/  PLOP3.LUT P0, PT, PT, PT, PT, 0x80, 0x0 ;  /* 0x000000000000781c */ /* 0x000fe40003f0f070 */
[----:B------:R-:W-:Y:S02]  /*1540*/  CS2R R20, SRZ ;  /* 0x0000000000147805 */ /* 0x000fe4000001ff00 */
[----:B------:R-:W-:Y:S02]  /*1550*/  VIADDMNMX R88, R22, R88, R11, PT ;  /* 0x0000005816587246 */ /* 0x000fe4000380010b */
[----:B------:R-:W-:Y:S02]  /*1560*/  CS2R R134, SRZ ;  /* 0x0000000000867805 */ /* 0x000fe4000001ff00 */
[----:B------:R-:W-:-:S02]  /*1570*/  CS2R R54, SRZ ;  /* 0x0000000000367805 */ /* 0x000fc4000001ff00 */
[----:B------:R-:W-:Y:S02]  /*1580*/  CS2R R76, SRZ ;  /* 0x00000000004c7805 */ /* 0x000fe4000001ff00 */
[----:B------:R-:W-:Y:S02]  /*1590*/  ISETP.GT.AND P1, PT, R88, R22, PT ;  /* 0x000000165800720c */ /* 0x000fe40003f24270 */
        /* <DEDUP_REMOVED lines=22> */
[----:B------:R-:W0:Y:S01]  /*1700*/  S2R R0, SR_TID.X ;  /* 0x0000000000007919 */ /* 0x000e220000002100 */
[----:B------:R-:W-:-:S04]  /*1710*/  UIADD3 UR6, UR40, 0x21800, URZ ;  /* 0x0002180028067890 */ /* 0x000fc8000fffe03f */
[----:B------:R-:W-:-:S06]  /*1720*/  ULOP3.LUT UP0, URZ, UR6, 0x3ff, URZ, 0xc0, !UPT ;  /* 0x000003ff063f7892 */ /* 0x000fcc000f80c03f */
[----:B------:R-:W-:Y:S01]  /*1730*/  PLOP3.LUT P0, PT, PT, PT, UP0, 0x80, 0x0 ;  /* 0x000000000000781c */ /* 0x000fe20003f0f008 */
[----:B0-----:R-:W-:-:S05]  /*1740*/  VIADD R3, R0, 0xffffff80 ;  /* 0xffffff8000037836 */ /* 0x001fca0000000000 */
[----:B------:R-:W-:-:S04]  /*1750*/  SHF.R.S32.HI R0, RZ, 0x1f, R3 ;  /* 0x0000001fff007819 */ /* 0x000fc80000011403 */
[----:B------:R-:W-:-:S04]  /*1760*/  LEA.HI R0, R0, R3, RZ, 0x7 ;  /* 0x0000000300007211 */ /* 0x000fc800078f38ff */
[----:B------:R-:W-:-:S06]  /*1770*/  SHF.R.S32.HI R0, RZ, 0x7, R0 ;  /* 0x00000007ff007819 */ /* 0x000fcc0000011400 */
[----:B------:R-:W0:Y:S02]  /*1780*/  SHFL.IDX PT, R0, R0, RZ, 0x1f ;  /* 0x00001fff00007589 */ /* 0x000e2400000e0000 */
[----:B0-----:R-:W-:-:S13]  /*1790*/  R2UR UR42, R0 ;  /* 0x00000000002a72ca */ /* 0x001fda00000e0000 */
        /* <DEDUP_REMOVED lines=14> */
[----:B------:R-:W-:Y:S02]  /*1880*/  IMAD.U32 R10, RZ, RZ, UR6 ;  /* 0x00000006ff0a7e24 */ /* 0x000fe4000f8e00ff */
        /* <DEDUP_REMOVED lines=8> */
.L_x_167:
[----:B------:R-:W2:Y:S01]  /*1910*/  LDL R20, [R1+0x8] ;  /* 0x0000080001147983 */ /* 0x000ea20000100800 */
[----:B------:R-:W-:Y:S02]  /*1920*/  ISETP.NE.AND P0, PT, R19, 0x3, PT ;  /* 0x000000031300780c */ /* 0x000fe40003f05270 */
[----:B--2---:R-:W-:-:S04]  /*1930*/  LEA.HI R0, R20, R20, RZ, 0x1 ;  /* 0x0000001414007211 */ /* 0x004fc800078f08ff */
[----:B------:R-:W-:-:S05]  /*1940*/  LOP3.LUT R0, R0, 0xfffffffe, RZ, 0xc0, !PT ;  /* 0xfffffffe00007812 */ /* 0x000fca00078ec0ff */
[----:B------:R-:W-:-:S05]  /*1950*/  IMAD.IADD R0, R20, 0x1, -R0 ;  /* 0x0000000114007824 */ /* 0x000fca00078e0a00 */
[----:B------:R-:W-:-:S04]  /*1960*/  SHF.L.U32 R0, R0, 0x1f, RZ ;  /* 0x0000001f00007819 */ /* 0x000fc800000006ff */
[----:B------:R-:W0:Y:S02]  /*1970*/  SYNCS.PHASECHK.TRANS64.TRYWAIT P1, [UR40+0x2d800], R0 ;  /* 0x02d80000ff0075a7 */ /* 0x000e240008020168 */
[----:B0-----:R-:W-:Y:S05]  /*1980*/  @!P1 BRA `(.L_x_168) ;  /* 0x000000cc00d89947 */ /* 0x001fea0003800000 */
.L_x_288:
[----:B------:R-:W-:Y:S05]  /*1990*/  @!P0 BRA `(.L_x_169) ;  /* 0x0000000000048947 */ /* 0x000fea0003800000 */
[----:B------:R-:W-:Y:S01]  /*19a0*/  BPT.TRAP 0x1 ;  /* 0x000000040000795c */ /* 0x000fe20000300000 */
.L_x_169:
[----:B------:R-:W-:Y:S01]  /*19b0*/  IMAD.U32 R5, RZ, RZ, UR38 ;  /* 0x00000026ff057e24 */ /* 0x000fe2000f8e00ff */
[----:B0-----:R-:W-:-:S04]  /*19c0*/  SHF.L.U32 R0, R2, 0x1f, RZ ;  /* 0x0000001f02007819 */ /* 0x001fc800000006ff */
[----:B------:R-:W-:-:S04]  /*19d0*/  LEA R5, R5, UR40, 0x3 ;  /* 0x0000002805057c11 */ /* 0x000fc8000f8e18ff */
[----:B------:R0:W1:Y:S01]  /*19e0*/  SYNCS.PHASECHK.TRANS64.TRYWAIT P1, [R5+URZ+0x2d830], R0 ;  /* 0x02d83000050075a7 */ /* 0x000062000802017f */
[----:B------:R-:W-:Y:S05]  /*19f0*/  @!P0 BRA `(.L_x_170) ;  /* 0x0000000000048947 */ /* 0x000fea0003800000 */
[----:B------:R-:W-:Y:S01]  /*1a00*/  BPT.TRAP 0x1 ;  /* 0x000000040000795c */ /* 0x000fe20000300000 */
.L_x_170:
[----:B------:R-:W-:Y:S01]  /*1a10*/  IMAD.MOV.U32 R135, RZ, RZ, RZ ;  /* 0x000000ffff877224 */ /* 0x000fe200078e00ff */
[----:B-1----:R-:W-:Y:S06]  /*1a20*/  @P1 BRA `(.L_x_171) ;  /* 0x0000000000081947 */ /* 0x002fec0003800000 */
[----:B------:R-:W1:Y:S02]  /*1a30*/  SYNCS.PHASECHK.TRANS64.TRYWAIT P1, [R5+URZ+0x2d830], R0 ;  /* 0x02d83000050075a7 */ /* 0x000e64000802017f */
[----:B-1----:R-:W-:Y:S05]  /*1a40*/  @!P1 BRA `(.L_x_172) ;  /* 0x000000cc00c09947 */ /* 0x002fea0003800000 */
.L_x_171:
[----:B------:R-:W-:Y:S05]  /*1a50*/  WARPSYNC.ALL ;  /* 0x0000000000007948 */ /* 0x000fea0003800000 */
[----:B------:R-:W-:Y:S01]  /*1a60*/  UIADD3 UR4, UR40, 0x15400, URZ ;  /* 0x0001540028047890 */ /* 0x000fe2000fffe03f */
[----:B------:R-:W-:Y:S01]  /*1a70*/  WARPGROUP.ARRIVE ;  /* 0x00000000000079c5 */ /* 0x000fe20000000000 */
[----:B------:R-:W-:Y:S02]  /*1a80*/  ULEA UR43, UR43, UR40, 0xc ;  /* 0x000000282b2b7291 */ /* 0x000fe4000f8e603f */
[----:B------:R-:W-:Y:S02]  /*1a90*/  USHF.R.U32.HI UR4, URZ, 0x4, UR4 ;  /* 0x000000043f047899 */ /* 0x000fe40008011604 */
[----:B------:R-:W-:-:S02]  /*1aa0*/  UIADD3 UR43, UR43, 0xc400, URZ ;  /* 0x0000c4002b2b7890 */ /* 0x000fc4000fffe03f */
[----:B------:R-:W-:Y:S02]  /*1ab0*/  ULOP3.LUT UR4, UR4, 0x3fff, URZ, 0xc0, !UPT ;  /* 0x00003fff04047892 */ /* 0x000fe4000f8ec03f */
[----:B------:R-:W-:Y:S02]  /*1ac0*/  USHF.R.U32.HI UR43, URZ, 0x4, UR43 ;  /* 0x000000043f2b7899 */ /* 0x000fe4000801162b */
[----:B------:R-:W-:Y:S02]  /*1ad0*/  ULOP3.LUT UR28, UR4, 0x10000, URZ, 0xfc, !UPT ;  /* 0x00010000041c7892 */ /* 0x000fe4000f8efc3f */
[----:B------:R-:W-:Y:S02]  /*1ae0*/  ULOP3.LUT UR43, UR43, 0x3fff, URZ, 0xc0, !UPT ;  /* 0x00003fff2b2b7892 */ /* 0x000fe4000f8ec03f */
[----:B------:R-:W-:Y:S02]  /*1af0*/  UIMAD UR6, UR38, 0x600, UR28 ;  /* 0x00000600260678a4 */ /* 0x000fe4000f8e021c */
[----:B------:R-:W-:Y:S01]  /*1b00*/  ULOP3.LUT UR4, UR43, 0x10000, URZ, 0xfc, !UPT ;  /* 0x000100002b047892 */ /* 0x000fe2000f8efc3f */
[----:B------:R-:W-:Y:S01]  /*1b10*/  UMOV UR7, 0x80000020 ;  /* 0x8000002000077882 */ /* 0x000fe20000000000 */
[----:B------:R-:W-:-:S02]  /*1b20*/  UMOV UR5, 0x80000020 ;  /* 0x8000002000057882 */ /* 0x000fc40000000000 */
[----:B------:R-:W-:Y:S02]  /*1b30*/  UIADD3 UR8, UR4, 0x2, URZ ;  /* 0x0000000204087890 */ /* 0x000fe4000fffe03f */
[----:B------:R-:W-:Y:S01]  /*1b40*/  UIADD3 UR10, UR6, 0x2, URZ ;  /* 0x00000002060a7890 */ /* 0x000fe2000fffe03f */
[----:B------:R-:W-:Y:S02]  /*1b50*/  UMOV UR9, 0x80000020 ;  /* 0x8000002000097882 */ /* 0x000fe40000000000 */
[----:B------:R-:W-:Y:S01]  /*1b60*/  HGMMA.64x128x16.F32.BF16 R24, gdesc[UR4], RZ, !UPT, gsb0 ;  /* 0x01e00000041879f0 */ /* 0x000fe2000c0018ff */
[----:B------:R-:W-:Y:S01]  /*1b70*/  UMOV UR11, 0x80000020 ;  /* 0x80000020000b7882 */ /* 0x000fe20000000000 */
[----:B------:R-:W-:Y:S02]  /*1b80*/  UIADD3 UR12, UR4, 0x300, URZ ;  /* 0x00000300040c7890 */ /* 0x000fe4000fffe03f */
[----:B------:R-:W-:Y:S01]  /*1b90*/  UIADD3 UR14, UR6, 0x200, URZ ;  /* 0x00000200060e7890 */ /* 0x000fe2000fffe03f */
[----:B------:R-:W-:Y:S01]  /*1ba0*/  UMOV UR13, 0x80000020 ;  /* 0x80000020000d7882 */ /* 0x000fe20000000000 */
[----:B------:R-:W-:Y:S01]  /*1bb0*/  UMOV UR15, 0x80000020 ;  /* 0x80000020000f7882 */ /* 0x000fe20000000000 */
[----:B------:R-:W-:-:S02]  /*1bc0*/  UIADD3 UR16, UR4, 0x302, URZ ;  /* 0x0000030204107890 */ /* 0x000fc4000fffe03f */
[----:B------:R-:W-:Y:S01]  /*1bd0*/  UIADD3 UR18, UR6, 0x202, URZ ;  /* 0x0000020206127890 */ /* 0x000fe2000fffe03f */
[----:B------:R-:W-:Y:S01]  /*1be0*/  UMOV UR17, 0x80000020 ;  /* 0x8000002000117882 */ /* 0x000fe20000000000 */
[----:B------:R-:W-:Y:S01]  /*1bf0*/  UMOV UR19, 0x80000020 ;  /* 0x8000002000137882 */ /* 0x000fe20000000000 */
[----:B------:R-:W-:Y:S02]  /*1c00*/  UIADD3 UR20, UR4, 0x600, URZ ;  /* 0x0000060004147890 */ /* 0x000fe4000fffe03f */
[----:B------:R-:W-:Y:S01]  /*1c10*/  UIADD3 UR22, UR6, 0x400, URZ ;  /* 0x0000040006167890 */ /* 0x000fe2000fffe03f */
[----:B------:R-:W-:Y:S01]  /*1c20*/  UMOV UR21, 0x80000020 ;  /* 0x8000002000157882 */ /* 0x000fe20000000000 */
[----:B------:R-:W-:Y:S01]  /*1c30*/  UMOV UR23, 0x80000020 ;  /* 0x8000002000177882 */ /* 0x000fe20000000000 */
[----:B------:R-:W-:Y:S02]  /*1c40*/  UIADD3 UR24, UR4, 0x602, URZ ;  /* 0x0000060204187890 */ /* 0x000fe4000fffe03f */
[----:B------:R-:W-:Y:S01]  /*1c50*/  UIADD3 UR26, UR6, 0x402, URZ ;  /* 0x00000402061a7890 */ /* 0x000fe2000fffe03f */
[----:B------:R-:W-:Y:S01]  /*1c60*/  UMOV UR25, 0x80000020 ;  /* 0x8000002000197882 */ /* 0x000fe20000000000 */
[----:B------:R-:W-:Y:S01]  /*1c70*/  UMOV UR27, 0x80000020 ;  /* 0x80000020001b7882 */ /* 0x000fe20000000000 */
[----:B------:R-:W-:-:S02]  /*1c80*/  WARPGROUP.DEPBAR.LE gsb0, 0x0 ;  /* 0x00008000000079c5 */ /* 0x000fc40000010000 */
        /* <DEDUP_REMOVED lines=15> */
[----:B------:R-:W-:Y:S05]  /*1d80*/  @!P0 BRA `(.L_x_173) ;  /* 0x0000000000048947 */ /* 0x000fea0003800000 */
[----:B------:R-:W-:Y:S01]  /*1d90*/  BPT.TRAP 0x1 ;  /* 0x000000040000795c */ /* 0x000fe20000300000 */
.L_x_173:
[----:B------:R-:W-:Y:S01]  /*1da0*/  IADD3 R89, R89, 0x80, -R157 ;  /* 0x0000008059597810 */ /* 0x000fe20007ffe89d */
[----:B------:R-:W-:Y:S01]  /*1db0*/  ULDC UR6, c[0x0][0x988] ;  /* 0x0002620000067ab9 */ /* 0x000fe20000000800 */
[----:B------:R-:W-:Y:S01]  /*1dc0*/  P2R R7, PR, RZ, 0x1 ;  /* 0x00000001ff077803 */ /* 0x000fe20000000000 */
[----:B------:R-:W-:Y:S01]  /*1dd0*/  IMAD.MOV.U32 R133, RZ, RZ, R135 ;  /* 0x000000ffff857224 */ /* 0x000fe200078e0087 */
[-C--:B------:R-:W-:Y:S01]  /*1de0*/  MOV R121, R135.reuse ;  /* 0x0000008700797202 */ /* 0x080fe20000000f00 */
[----:B------:R-:W-:Y:S01]  /*1df0*/  IMAD R4, R88, -0x80, R89 ;  /* 0xffffff8058047824 */ /* 0x000fe200078e0259 */
[----:B------:R-:W-:Y:S01]  /*1e00*/  MOV R91, R135 ;  /* 0x00000087005b7202 */ /* 0x000fe20000000f00 */
        /* <DEDUP_REMOVED lines=37> */
[----:B------:R-:W-:Y:S01]  /*2060*/  IMAD.MOV.U32 R89, RZ, RZ, R135 ;  /* 0x000000ffff597224 */ /* 0x000fe200078e0087 */
        /* <DEDUP_REMOVED lines=64> */
[----:B------:R-:W-:Y:S02]  /*2470*/  ISETP.GT.AND P0, PT, R4, 0x59, PT ;  /* 0x000000590400780c */ /* 0x000fe40003f04270 */
[----:B------:R-:W-:Y:S02]  /*2480*/  FSEL R114, R68, -INF , P6 ;  /* 0xff80000044727808 */ /* 0x000fe40003000000 */
[----:B------:R-:W-:-:S02]  /*2490*/  FMNMX.FTZ R3, R110, R3, !PT ;  /* 0x000000036e037209 */ /* 0x000fc40007810000 */
[----:B------:R-:W-:Y:S02]  /*24a0*/  FSEL R112, R59, -INF , P5 ;  /* 0xff8000003b707808 */ /* 0x000fe40002800000 */
[----:B------:R-:W-:Y:S02]  /*24b0*/  ISETP.GT.AND P5, PT, R4, 0x60, PT ;  /* 0x000000600400780c */ /* 0x000fe40003fa4270 */
[----:B------:R-:W-:Y:S02]  /*24c0*/  FSEL R116, R69, -INF , P0 ;  /* 0xff80000045747808 */ /* 0x000fe40000000000 */
[----:B------:R-:W-:Y:S02]  /*24d0*/  FMNMX.FTZ R3, R114, R3, !PT ;  /* 0x0000000372037209 */ /* 0x000fe40007810000 */
        /* <DEDUP_REMOVED lines=12> */
[----:B------:R-:W-:Y:S02]  /*25a0*/  FSEL R122, R77, -INF , P2 ;  /* 0xff8000004d7a7808 */ /* 0x000fe40001000000 */
[----:B------:R-:W-:-:S02]  /*25b0*/  FMNMX.FTZ R3, R76, R3, !PT ;  /* 0x000000034c037209 */ /* 0x000fc40007810000 */
[----:B------:R-:W-:Y:S02]  /*25c0*/  ISETP.GT.AND P3, PT, R4, 0x70, PT ;  /* 0x000000700400780c */ /* 0x000fe40003f64270 */
[----:B------:R-:W-:Y:S02]  /*25d0*/  FSEL R62, R62, -INF , P4 ;  /* 0xff8000003e3e7808 */ /* 0x000fe40002000000 */
[----:B------:R-:W-:Y:S02]  /*25e0*/  FSEL R124, R80, -INF , P3 ;  /* 0xff800000507c7808 */ /* 0x000fe40001800000 */
[----:B------:R-:W-:Y:S02]  /*25f0*/  FMNMX.FTZ R3, R122, R3, !PT ;  /* 0x000000037a037209 */ /* 0x000fe40007810000 */
[----:B------:R-:W-:Y:S02]  /*2600*/  ISETP.GT.AND P4, PT, R4, 0x71, PT ;  /* 0x000000710400780c */ /* 0x000fe40003f84270 */
[----:B------:R-:W-:-:S02]  /*2610*/  FMNMX.FTZ R3, R124, R3, !PT ;  /* 0x000000037c037209 */ /* 0x000fc40007810000 */
[----:B------:R-:W-:Y:S02]  /*2620*/  FSEL R130, R81, -INF , P4 ;  /* 0xff80000051827808 */ /* 0x000fe40002000000 */
[----:B------:R-:W-:Y:S02]  /*2630*/  ISETP.GT.AND P5, PT, R4, 0x78, PT ;  /* 0x000000780400780c */ /* 0x000fe40003fa4270 */
[----:B------:R-:W-:Y:S02]  /*2640*/  FMNMX.FTZ R3, R130, R3, !PT ;  /* 0x0000000382037209 */ /* 0x000fe40007810000 */
[----:B------:R-:W-:Y:S02]  /*2650*/  FSEL R128, R84, -INF , P5 ;  /* 0xff80000054807808 */ /* 0x000fe40002800000 */
[----:B------:R-:W-:Y:S02]  /*2660*/  ISETP.GT.AND P6, PT, R4, 0x79, PT ;  /* 0x000000790400780c */ /* 0x000fe40003fc4270 */
[----:B------:R-:W-:-:S02]  /*2670*/  FMNMX.FTZ R3, R128, R3, !PT ;  /* 0x0000000380037209 */ /* 0x000fc40007810000 */
[----:B------:R-:W-:Y:S02]  /*2680*/  FSEL R84, R85, -INF , P6 ;  /* 0xff80000055547808 */ /* 0x000fe40003000000 */
[----:B------:R-:W-:Y:S02]  /*2690*/  P2R R15, PR, RZ, 0x8 ;  /* 0x00000008ff0f7803 */ /* 0x000fe40000000000 */
[----:B------:R-:W-:Y:S01]  /*26a0*/  FMNMX.FTZ R11, R84, R3, !PT ;  /* 0x00000003540b7209 */ /* 0x000fe20007810000 */
[----:B------:R-:W-:Y:S01]  /*26b0*/  IMAD.U32 R3, RZ, RZ, UR6 ;  /* 0x00000006ff037e24 */ /* 0x000fe2000f8e00ff */
[----:B------:R-:W-:Y:S02]  /*26c0*/  P2R R21, PR, RZ, 0x4 ;  /* 0x00000004ff157803 */ /* 0x000fe40000000000 */
[----:B------:R-:W-:Y:S01]  /*26d0*/  ISETP.GT.AND P2, PT, R4, 0x58, PT ;  /* 0x000000580400780c */ /* 0x000fe20003f44270 */
[----:B01----:R-:W0:Y:S01]  /*26e0*/  SHFL.BFLY PT, R0, R11, 0x2, 0x1f ;  /* 0x0c401f000b007f89 */ /* 0x003e2200000e0000 */
[----:B------:R-:W-:-:S02]  /*26f0*/  P2R R29, PR, RZ, 0x2 ;  /* 0x00000002ff1d7803 */ /* 0x000fc40000000000 */
[----:B------:R-:W-:Y:S02]  /*2700*/  FSEL R70, R70, -INF , P2 ;  /* 0xff80000046467808 */ /* 0x000fe40001000000 */
[----:B------:R-:W-:Y:S02]  /*2710*/  ISETP.NE.AND P2, PT, R21, RZ, PT ;  /* 0x000000ff1500720c */ /* 0x000fe40003f45270 */
[C---:B------:R-:W-:Y:S02]  /*2720*/  ISETP.GT.AND P1, PT, R4.reuse, 0x59, PT ;  /* 0x000000590400780c */ /* 0x040fe40003f24270 */
[----:B------:R-:W-:Y:S02]  /*2730*/  P2R R31, PR, RZ, 0x1 ;  /* 0x00000001ff1f7803 */ /* 0x000fe40000000000 */
[----:B------:R-:W-:Y:S02]  /*2740*/  ISETP.GT.AND P0, PT, R4, 0x60, PT ;  /* 0x000000600400780c */ /* 0x000fe40003f04270 */
[----:B------:R-:W-:-:S02]  /*2750*/  FSEL R80, R71, -INF , P1 ;  /* 0xff80000047507808 */ /* 0x000fc40000800000 */
[----:B------:R-:W-:Y:S02]  /*2760*/  FSEL R74, R74, -INF , P0 ;  /* 0xff8000004a4a7808 */ /* 0x000fe40000000000 */
[----:B------:R-:W-:Y:S02]  /*2770*/  ISETP.NE.AND P0, PT, R31, RZ, PT ;  /* 0x000000ff1f00720c */ /* 0x000fe40003f05270 */
[----:B------:R-:W-:Y:S02]  /*2780*/  ISETP.NE.AND P1, PT, R29, RZ, PT ;  /* 0x000000ff1d00720c */ /* 0x000fe40003f25270 */
[----:B------:R-:W-:Y:S02]  /*2790*/  FSEL R126, R75, -INF , P0 ;  /* 0xff8000004b7e7808 */ /* 0x000fe40000000000 */
[----:B------:R-:W-:Y:S02]  /*27a0*/  FSEL R86, R86, -INF , P5 ;  /* 0xff80000056567808 */ /* 0x000fe40002800000 */
[----:B0-----:R-:W-:-:S02]  /*27b0*/  FMNMX.FTZ R13, R11, R0, !PT ;  /* 0x000000000b0d7209 */ /* 0x001fc40007810000 */
[----:B------:R-:W-:Y:S02]  /*27c0*/  ISETP.NE.AND P0, PT, R7, RZ, PT ;  /* 0x000000ff0700720c */ /* 0x000fe40003f05270 */
[----:B------:R-:W-:Y:S01]  /*27d0*/  R2UR UR6, R5 ;  /* 0x00000000050672ca */ /* 0x000fe200000e0000 */
[----:B------:R-:W0:-:S12]  /*27e0*/  SHFL.BFLY PT, R0, R13, 0x1, 0x1f ;  /* 0x0c201f000d007f89 */ /* 0x000e1800000e0000 */
[----:B------:R-:W-:-:S04]  /*27f0*/  UIADD3 UR6, UR6, 0x2d840, URZ ;  /* 0x0002d84006067890 */ /* 0x000fc8000fffe03f */
[----:B------:R-:W-:Y:S01]  /*2800*/  UPRMT UR6, UR41, 0x654, UR6 ;  /* 0x0000065429067896 */ /* 0x000fe20008000006 */
[----:B0-----:R-:W-:-:S08]  /*2810*/  FMNMX.FTZ R0, R13, R0, !PT ;  /* 0x000000000d007209 */ /* 0x001fd00007810000 */
[----:B------:R-:W-:Y:S01]  /*2820*/  SYNCS.ARRIVE.TRANS64.RED.A1T0 RZ, [UR6], RZ ;  /* 0x000000ffffff79a7 */ /* 0x000fe20008100406 */
[----:B------:R-:W-:Y:S02]  /*2830*/  FMNMX.FTZ R13, R26, R27, !PT ;  /* 0x0000001b1a0d7209 */ /* 0x000fe40007810000 */
[C---:B------:R-:W-:Y:S01]  /*2840*/  FSETP.NEU.FTZ.AND P3, PT, R0.reuse, -INF , PT ;  /* 0xff8000000000780b */ /* 0x040fe20003f7d000 */
[----:B------:R-:W-:Y:S01]  /*2850*/  FMUL.FTZ R9, R0, R3 ;  /* 0x0000000300097220 */ /* 0x000fe20000410000 */
[----:B------:R-:W-:-:S04]  /*2860*/  FMNMX.FTZ R13, R30, R13, !PT ;  /* 0x0000000d1e0d7209 */ /* 0x000fc80007810000 */
[----:B------:R-:W-:Y:S02]  /*2870*/  FMNMX.FTZ R13, R12, R13, !PT ;  /* 0x0000000d0c0d7209 */ /* 0x000fe40007810000 */
[----:B------:R-:W-:Y:S02]  /*2880*/  FSEL R9, R9, RZ, P3 ;  /* 0x000000ff09097208 */ /* 0x000fe40001800000 */
[----:B------:R-:W-:Y:S02]  /*2890*/  FMNMX.FTZ R13, R34, R13, !PT ;  /* 0x0000000d220d7209 */ /* 0x000fe40007810000 */
[----:B------:R-:W-:Y:S01]  /*28a0*/  ISETP.NE.AND P3, PT, R15, RZ, PT ;  /* 0x000000ff0f00720c */ /* 0x000fe20003f65270 */
[--C-:B------:R-:W-:Y:S01]  /*28b0*/  FFMA.FTZ R132, R25, R3, -R9.reuse ;  /* 0x0000000319847223 */ /* 0x100fe20000010809 */
[----:B------:R-:W-:Y:S01]  /*28c0*/  FMNMX.FTZ R15, R20, R13, !PT ;  /* 0x0000000d140f7209 */ /* 0x000fe20007810000 */
[-CC-:B------:R-:W-:Y:S01]  /*28d0*/  FFMA.FTZ R134, R6, R3.reuse, -R9.reuse ;  /* 0x0000000306867223 */ /* 0x180fe20000010809 */
[-CC-:B------:R-:W-:Y:S01]  /*28e0*/  FFMA.FTZ R6, R32, R3.reuse, -R9.reuse ;  /* 0x0000000320067223 */ /* 0x180fe20000010809 */
[--C-:B------:R-:W-:Y:S01]  /*28f0*/  FFMA.FTZ R32, R90, R3, -R9.reuse ;  /* 0x000000035a207223 */ /* 0x100fe20000010809 */
[----:B------:R-:W-:Y:S01]  /*2900*/  FMNMX.FTZ R15, R38, R15, !PT ;  /* 0x0000000f260f7209 */ /* 0x000fe20007810000 */
[-CC-:B------:R-:W-:Y:S01]  /*2910*/  FFMA.FTZ R4, R94, R3.reuse, -R9.reuse ;  /* 0x000000035e047223 */ /* 0x180fe20000010809 */
[----:B------:R-:W-:Y:S01]  /*2920*/  FSEL R90, R78, -INF , P1 ;  /* 0xff8000004e5a7808 */ /* 0x000fe20000800000 */
[--C-:B------:R-:W-:Y:S01]  /*2930*/  FFMA.FTZ R36, R36, R3, -R9.reuse ;  /* 0x0000000324247223 */ /* 0x100fe20000010809 */
[----:B------:R-:W-:Y:S01]  /*2940*/  FMNMX.FTZ R21, R92, R15, !PT ;  /* 0x0000000f5c157209 */ /* 0x000fe20007810000 */
[--C-:B------:R-:W-:Y:S01]  /*2950*/  FFMA.FTZ R37, R56, R3, -R9.reuse ;  /* 0x0000000338257223 */ /* 0x100fe20000010809 */
[----:B------:R-:W-:Y:S01]  /*2960*/  FSEL R94, R79, -INF , P2 ;  /* 0xff8000004f5e7808 */ /* 0x000fe20001000000 */
[----:B------:R0:W-:Y:S01]  /*2970*/  MUFU.EX2 R15, R36 ;  /* 0x00000024000f7308 */ /* 0x0001e20000000800 */
[----:B------:R-:W-:Y:S01]  /*2980*/  FMNMX.FTZ R21, R42, R21, !PT ;  /* 0x000000152a157209 */ /* 0x000fe20007810000 */
[-CC-:B------:R-:W-:Y:S01]  /*2990*/  FFMA.FTZ R56, R102, R3.reuse, -R9.reuse ;  /* 0x0000000366387223 */ /* 0x180fe20000010809 */
[----:B------:R-:W-:Y:S01]  /*29a0*/  FSEL R82, R82, -INF , P3 ;  /* 0xff80000052527808 */ /* 0x000fe20001800000 */
[--C-:B------:R-:W-:Y:S01]  /*29b0*/  FFMA.FTZ R8, R8, R3, -R9.reuse ;  /* 0x0000000308087223 */ /* 0x100fe20000010809 */
[----:B------:R-:W-:Y:S01]  /*29c0*/  FMNMX.FTZ R21, R96, R21, !PT ;  /* 0x0000001560157209 */ /* 0x000fe20007810000 */
[--C-:B------:R-:W-:Y:S01]  /*29d0*/  FFMA.FTZ R52, R52, R3, -R9.reuse ;  /* 0x0000000334347223 */ /* 0x100fe20000010809 */
[----:B------:R-:W-:Y:S01]  /*29e0*/  FSEL R102, R87, -INF , P6 ;  /* 0xff80000057667808 */ /* 0x000fe20003000000 */
[----:B------:R-:W-:Y:S01]  /*29f0*/  MUFU.EX2 R13, R8 ;  /* 0x00000008000d7308 */ /* 0x000fe20000000800 */
[----:B------:R-:W-:Y:S01]  /*2a00*/  FMNMX.FTZ R21, R46, R21, !PT ;  /* 0x000000152e157209 */ /* 0x000fe20007810000 */
[-CC-:B0-----:R-:W-:Y:S01]  /*2a10*/  FFMA.FTZ R36, R98, R3.reuse, -R9.reuse ;  /* 0x0000000362247223 */ /* 0x181fe20000010809 */
[----:B------:R-:W-:Y:S01]  /*2a20*/  FSEL R98, R83, -INF , P4 ;  /* 0xff80000053627808 */ /* 0x000fe20002000000 */
[--C-:B------:R-:W-:Y:S01]  /*2a30*/  FFMA.FTZ R7, R24, R3, -R9.reuse ;  /* 0x0000000318077223 */ /* 0x100fe20000010809 */
[----:B------:R-:W-:Y:S01]  /*2a40*/  FMNMX.FTZ R21, R100, R21, !PT ;  /* 0x0000001564157209 */ /* 0x000fe20007810000 */
[-CC-:B------:R-:W-:Y:S01]  /*2a50*/  FFMA.FTZ R11, R28, R3.reuse, -R9.reuse ;  /* 0x000000031c0b7223 */ /* 0x180fe20000010809 */
[-CC-:B------:R-:W-:Y:S01]  /*2a60*/  FFMA.FTZ R29, R40, R3.reuse, -R9.reuse ;  /* 0x00000003281d7223 */ /* 0x180fe20000010809 */
        /* <DEDUP_REMOVED lines=20> */
[----:B------:R-:W-:Y:S01]  /*2bb0*/  FFMA.FTZ R40, R84, R3, -R9 ;  /* 0x0000000354287223 */ /* 0x000fe20000010809 */
[----:B------:R-:W-:Y:S01]  /*2bc0*/  FMNMX.FTZ R21, R112, R21, !PT ;  /* 0x0000001570157209 */ /* 0x000fe20007810000 */
[----:B------:R-:W-:Y:S01]  /*2bd0*/  MUFU.EX2 R7, R7 ;  /* 0x0000000700077308 */ /* 0x000fe20000000800 */
[----:B------:R-:W-:-:S02]  /*2be0*/  IMAD.MOV.U32 R130, RZ, RZ, R135 ;  /* 0x000000ffff827224 */ /* 0x000fc400078e0087 */
[----:B------:R-:W-:Y:S01]  /*2bf0*/  FMNMX.FTZ R21, R62, R21, !PT ;  /* 0x000000153e157209 */ /* 0x000fe20007810000 */
[--C-:B------:R-:W-:Y:S02]  /*2c00*/  IMAD.MOV.U32 R124, RZ, RZ, R135.reuse ;  /* 0x000000ffff7c7224 */ /* 0x100fe400078e0087 */
[--C-:B------:R-:W-:Y:S01]  /*2c10*/  IMAD.MOV.U32 R122, RZ, RZ, R135.reuse ;  /* 0x000000ffff7a7224 */ /* 0x100fe200078e0087 */
[----:B------:R-:W-:Y:S01]  /*2c20*/  FMNMX.FTZ R21, R68, R21, !PT ;  /* 0x0000001544157209 */ /* 0x000fe20007810000 */
[----:B------:R-:W-:Y:S01]  /*2c30*/  MUFU.EX2 R132, R132 ;  /* 0x0000008400847308 */ /* 0x000fe20000000800 */
[--C-:B------:R-:W-:Y:S02]  /*2c40*/  IMAD.MOV.U32 R118, RZ, RZ, R135.reuse ;  /* 0x000000ffff767224 */ /* 0x100fe400078e0087 */
[----:B------:R-:W-:Y:S01]  /*2c50*/  FMNMX.FTZ R21, R66, R21, !PT ;  /* 0x0000001542157209 */ /* 0x000fe20007810000 */
[--C-:B------:R-:W-:Y:S02]  /*2c60*/  IMAD.MOV.U32 R116, RZ, RZ, R135.reuse ;  /* 0x000000ffff747224 */ /* 0x100fe400078e0087 */
[--C-:B------:R-:W-:Y:S01]  /*2c70*/  IMAD.MOV.U32 R114, RZ, RZ, R135.reuse ;  /* 0x000000ffff727224 */ /* 0x100fe200078e0087 */
[----:B------:R-:W-:Y:S01]  /*2c80*/  FMNMX.FTZ R25, R72, R21, !PT ;  /* 0x0000001548197209 */ /* 0x000fe20007810000 */
[----:B------:R-:W-:Y:S01]  /*2c90*/  MUFU.EX2 R11, R11 ;  /* 0x0000000b000b7308 */ /* 0x000fe20000000800 */
[----:B------:R-:W-:-:S02]  /*2ca0*/  IMAD.MOV.U32 R110, RZ, RZ, R135 ;  /* 0x000000ffff6e7224 */ /* 0x000fc400078e0087 */
[----:B------:R-:W-:Y:S01]  /*2cb0*/  FMNMX.FTZ R25, R70, R25, !PT ;  /* 0x0000001946197209 */ /* 0x000fe20007810000 */
[----:B------:R-:W-:-:S03]  /*2cc0*/  IMAD.MOV.U32 R108, RZ, RZ, R135 ;  /* 0x000000ffff6c7224 */ /* 0x000fc600078e0087 */
[----:B------:R-:W-:Y:S01]  /*2cd0*/  FMNMX.FTZ R33, R80, R25, !PT ;  /* 0x0000001950217209 */ /* 0x000fe20007810000 */
[----:B------:R-:W-:Y:S03]  /*2ce0*/  MUFU.EX2 R21, R4 ;  /* 0x0000000400157308 */ /* 0x000fe60000000800 */
[----:B------:R-:W-:-:S04]  /*2cf0*/  FMNMX.FTZ R33, R74, R33, !PT ;  /* 0x000000214a217209 */ /* 0x000fc80007810000 */
[----:B------:R-:W-:Y:S01]  /*2d00*/  FMNMX.FTZ R33, R126, R33, !PT ;  /* 0x000000217e217209 */ /* 0x000fe20007810000 */
[----:B------:R0:W-:Y:S03]  /*2d10*/  MUFU.EX2 R25, R52 ;  /* 0x0000003400197308 */ /* 0x0001e60000000800 */
[----:B------:R-:W-:-:S04]  /*2d20*/  FMNMX.FTZ R33, R90, R33, !PT ;  /* 0x000000215a217209 */ /* 0x000fc80007810000 */
[----:B------:R-:W-:Y:S01]  /*2d30*/  FMNMX.FTZ R33, R94, R33, !PT ;  /* 0x000000215e217209 */ /* 0x000fe20007810000 */
[----:B------:R-:W1:Y:S01]  /*2d40*/  MUFU.EX2 R134, R134 ;  /* 0x0000008600867308 */ /* 0x000e620000000800 */
[----:B0-----:R-:W-:Y:S01]  /*2d50*/  FFMA.FTZ R52, R120, R3, -R9 ;  /* 0x0000000378347223 */ /* 0x001fe20000010809 */
[----:B------:R-:W-:Y:S01]  /*2d60*/  IMAD.MOV.U32 R120, RZ, RZ, R135 ;  /* 0x000000ffff787224 */ /* 0x000fe200078e0087 */
[----:B------:R-:W-:-:S04]  /*2d70*/  FMNMX.FTZ R33, R82, R33, !PT ;  /* 0x0000002152217209 */ /* 0x000fc80007810000 */
[----:B------:R-:W-:Y:S01]  /*2d80*/  FMNMX.FTZ R33, R98, R33, !PT ;  /* 0x0000002162217209 */ /* 0x000fe20007810000 */
[----:B------:R-:W-:Y:S03]  /*2d90*/  MUFU.EX2 R6, R6 ;  /* 0x0000000600067308 */ /* 0x000fe60000000800 */
[----:B------:R-:W-:-:S04]  /*2da0*/  FMNMX.FTZ R33, R86, R33, !PT ;  /* 0x0000002156217209 */ /* 0x000fc80007810000 */
[----:B------:R-:W-:Y:S01]  /*2db0*/  FMNMX.FTZ R33, R102, R33, !PT ;  /* 0x0000002166217209 */ /* 0x000fe20007810000 */
[----:B------:R-:W-:Y:S01]  /*2dc0*/  MUFU.EX2 R28, R28 ;  /* 0x0000001c001c7308 */ /* 0x000fe20000000800 */
[----:B-1----:R-:W-:-:S03]  /*2dd0*/  F2FP.BF16.F32.PACK_AB R10, R134, R11 ;  /* 0x0000000b860a723e */ /* 0x002fc600000010ff */
[----:B------:R-:W0:Y:S04]  /*2de0*/  SHFL.BFLY PT, R4, R33, 0x2, 0x1f ;  /* 0x0c401f0021047f89 */ /* 0x000e2800000e0000 */
[----:B------:R-:W-:Y:S08]  /*2df0*/  MUFU.EX2 R29, R29 ;  /* 0x0000001d001d7308 */ /* 0x000ff00000000800 */
[----:B------:R-:W-:Y:S08]  /*2e00*/  MUFU.EX2 R14, R14 ;  /* 0x0000000e000e7308 */ /* 0x000ff00000000800 */
[----:B------:R-:W-:Y:S01]  /*2e10*/  MUFU.EX2 R31, R31 ;  /* 0x0000001f001f7308 */ /* 0x000fe20000000800 */
[----:B0-----:R-:W-:-:S07]  /*2e20*/  FMNMX.FTZ R8, R33, R4, !PT ;  /* 0x0000000421087209 */ /* 0x001fce0007810000 */
[----:B------:R-:W-:Y:S01]  /*2e30*/  MUFU.EX2 R32, R32 ;  /* 0x0000002000207308 */ /* 0x000fe20000000800 */
[----:B------:R-:W0:Y:S07]  /*2e40*/  SHFL.BFLY PT, R33, R8, 0x1, 0x1f ;  /* 0x0c201f0008217f89 */ /* 0x000e2e00000e0000 */
[----:B------:R-:W-:Y:S08]  /*2e50*/  MUFU.EX2 R24, R24 ;  /* 0x0000001800187308 */ /* 0x000ff00000000800 */
[----:B------:R-:W-:Y:S08]  /*2e60*/  MUFU.EX2 R36, R36 ;  /* 0x0000002400247308 */ /* 0x000ff00000000800 */
[----:B------:R-:W-:Y:S01]  /*2e70*/  MUFU.EX2 R37, R37 ;  /* 0x0000002500257308 */ /* 0x000fe20000000800 */
[----:B0-----:R-:W-:Y:S01]  /*2e80*/  FMNMX.FTZ R4, R8, R33, !PT ;  /* 0x0000002108047209 */ /* 0x001fe20007810000 */
[-C--:B------:R-:W-:Y:S01]  /*2e90*/  FFMA.FTZ R33, R128, R3.reuse, -R9 ;  /* 0x0000000380217223 */ /* 0x080fe20000010809 */
[----:B------:R-:W-:Y:S01]  /*2ea0*/  FADD.FTZ R8, R7, R132 ;  /* 0x0000008407087221 */ /* 0x000fe20000010000 */
[--C-:B------:R-:W-:Y:S01]  /*2eb0*/  IMAD.MOV.U32 R128, RZ, RZ, R135.reuse ;  /* 0x000000ffff807224 */ /* 0x100fe200078e0087 */
[C---:B------:R-:W-:Y:S01]  /*2ec0*/  FSETP.NEU.FTZ.AND P1, PT, R4.reuse, -INF , PT ;  /* 0xff8000000400780b */ /* 0x040fe20003f3d000 */
[----:B------:R-:W-:Y:S01]  /*2ed0*/  FMUL.FTZ R49, R4, R3 ;  /* 0x0000000304317220 */ /* 0x000fe20000410000 */
[----:B------:R-:W-:Y:S01]  /*2ee0*/  FADD.FTZ R65, R11, R8 ;  /* 0x000000080b417221 */ /* 0x000fe20000010000 */
[----:B------:R-:W-:Y:S01]  /*2ef0*/  F2FP.BF16.F32.PACK_AB R8, R132, R7 ;  /* 0x000000078408723e */ /* 0x000fe200000010ff */
[----:B------:R-:W-:Y:S01]  /*2f00*/  MUFU.EX2 R56, R56 ;  /* 0x0000003800387308 */ /* 0x000fe20000000800 */
[----:B------:R-:W-:Y:S01]  /*2f10*/  IMAD.MOV.U32 R132, RZ, RZ, R135 ;  /* 0x000000ffff847224 */ /* 0x000fe200078e0087 */
[----:B------:R-:W-:Y:S01]  /*2f20*/  FSEL R49, R49, RZ, P1 ;  /* 0x000000ff31317208 */ /* 0x000fe20000800000 */
[----:B------:R-:W-:Y:S01]  /*2f30*/  FADD.FTZ R65, R134, R65 ;  /* 0x0000004186417221 */ /* 0x000fe20000010000 */
[----:B------:R-:W-:-:S03]  /*2f40*/  IMAD.MOV.U32 R134, RZ, RZ, R135 ;  /* 0x000000ffff867224 */ /* 0x000fc600078e0087 */
[-CC-:B------:R-:W-:Y:S01]  /*2f50*/  FFMA.FTZ R9, R26, R3.reuse, -R49.reuse ;  /* 0x000000031a097223 */ /* 0x180fe20000010831 */
[-CC-:B------:R-:W-:Y:S01]  /*2f60*/  FFMA.FTZ R76, R27, R3.reuse, -R49.reuse ;  /* 0x000000031b4c7223 */ /* 0x180fe20000010831 */
[-CC-:B------:R-:W-:Y:S01]  /*2f70*/  FFMA.FTZ R61, R30, R3.reuse, -R49.reuse ;  /* 0x000000031e3d7223 */ /* 0x180fe20000010831 */
[-CC-:B------:R-:W-:Y:S01]  /*2f80*/  FFMA.FTZ R12, R12, R3.reuse, -R49.reuse ;  /* 0x000000030c0c7223 */ /* 0x180fe20000010831 */
[-CC-:B------:R-:W-:Y:S01]  /*2f90*/  FFMA.FTZ R26, R34, R3.reuse, -R49.reuse ;  /* 0x00000003221a7223 */ /* 0x180fe20000010831 */
[-CC-:B------:R-:W-:Y:S01]  /*2fa0*/  FFMA.FTZ R51, R20, R3.reuse, -R49.reuse ;  /* 0x0000000314337223 */ /* 0x180fe20000010831 */
[----:B------:R-:W-:Y:S01]  /*2fb0*/  MUFU.EX2 R9, R9 ;  /* 0x0000000900097308 */ /* 0x000fe20000000800 */
[-CC-:B------:R-:W-:Y:S01]  /*2fc0*/  FFMA.FTZ R30, R54, R3.reuse, -R49.reuse ;  /* 0x00000003361e7223 */ /* 0x180fe20000010831 */
[-CC-:B------:R-:W-:Y:S01]  /*2fd0*/  FFMA.FTZ R34, R38, R3.reuse, -R49.reuse ;  /* 0x0000000326227223 */ /* 0x180fe20000010831 */
[-CC-:B------:R-:W-:Y:S01]  /*2fe0*/  FFMA.FTZ R53, R92, R3.reuse, -R49.reuse ;  /* 0x000000035c357223 */ /* 0x180fe20000010831 */
[-CC-:B------:R-:W-:Y:S01]  /*2ff0*/  FFMA.FTZ R38, R42, R3.reuse, -R49.reuse ;  /* 0x000000032a267223 */ /* 0x180fe20000010831 */
[-CC-:B------:R-:W-:Y:S01]  /*3000*/  FFMA.FTZ R5, R62, R3.reuse, -R49.reuse ;  /* 0x000000033e057223 */ /* 0x180fe20000010831 */
[-CC-:B------:R-:W-:Y:S01]  /*3010*/  FFMA.FTZ R55, R96, R3.reuse, -R49.reuse ;  /* 0x0000000360377223 */ /* 0x180fe20000010831 */
[-CC-:B------:R-:W-:Y:S01]  /*3020*/  FFMA.FTZ R42, R46, R3.reuse, -R49.reuse ;  /* 0x000000032e2a7223 */ /* 0x180fe20000010831 */
[----:B------:R-:W0:Y:S01]  /*3030*/  MUFU.EX2 R76, R76 ;  /* 0x0000004c004c7308 */ /* 0x000e220000000800 */
[-CC-:B------:R-:W-:Y:S01]  /*3040*/  FFMA.FTZ R57, R100, R3.reuse, -R49.reuse ;  /* 0x0000000364397223 */ /* 0x180fe20000010831 */
[-CC-:B------:R-:W-:Y:S01]  /*3050*/  FFMA.FTZ R20, R50, R3.reuse, -R49.reuse ;  /* 0x0000000332147223 */ /* 0x180fe20000010831 */
[-CC-:B------:R-:W-:Y:S01]  /*3060*/  FFMA.FTZ R27, R104, R3.reuse, -R49.reuse ;  /* 0x00000003681b7223 */ /* 0x180fe20000010831 */
[-CC-:B------:R-:W-:Y:S01]  /*3070*/  FFMA.FTZ R59, R106, R3.reuse, -R49.reuse ;  /* 0x000000036a3b7223 */ /* 0x180fe20000010831 */
[-CC-:B------:R-:W-:Y:S01]  /*3080*/  FFMA.FTZ R46, R58, R3.reuse, -R49.reuse ;  /* 0x000000033a2e7223 */ /* 0x180fe20000010831 */
[-CC-:B------:R-:W-:Y:S01]  /*3090*/  FFMA.FTZ R63, R112, R3.reuse, -R49.reuse ;  /* 0x00000003703f7223 */ /* 0x180fe20000010831 */
[-CC-:B------:R-:W-:Y:S01]  /*30a0*/  FFMA.FTZ R50, R68, R3.reuse, -R49.reuse ;  /* 0x0000000344327223 */ /* 0x180fe20000010831 */
[----:B------:R-:W1:Y:S01]  /*30b0*/  MUFU.EX2 R61, R61 ;  /* 0x0000003d003d7308 */ /* 0x000e620000000800 */
[-CC-:B------:R-:W-:Y:S01]  /*30c0*/  FFMA.FTZ R58, R70, R3.reuse, -R49.reuse ;  /* 0x00000003463a7223 */ /* 0x180fe20000010831 */
[-CC-:B------:R-:W-:Y:S01]  /*30d0*/  FFMA.FTZ R126, R126, R3.reuse, -R49.reuse ;  /* 0x000000037e7e7223 */ /* 0x180fe20000010831 */
[-CC-:B------:R-:W-:Y:S01]  /*30e0*/  FFMA.FTZ R90, R90, R3.reuse, -R49.reuse ;  /* 0x000000035a5a7223 */ /* 0x180fe20000010831 */
[-CC-:B------:R-:W-:Y:S01]  /*30f0*/  FFMA.FTZ R94, R94, R3.reuse, -R49.reuse ;  /* 0x000000035e5e7223 */ /* 0x180fe20000010831 */
[-CC-:B------:R-:W-:Y:S01]  /*3100*/  FFMA.FTZ R82, R82, R3.reuse, -R49.reuse ;  /* 0x0000000352527223 */ /* 0x180fe20000010831 */
[-CC-:B------:R-:W-:Y:S01]  /*3110*/  FFMA.FTZ R98, R98, R3.reuse, -R49.reuse ;  /* 0x0000000362627223 */ /* 0x180fe20000010831 */
[----:B------:R-:W-:Y:S01]  /*3120*/  FFMA.FTZ R86, R86, R3, -R49 ;  /* 0x0000000356567223 */ /* 0x000fe20000010831 */
[----:B------:R-:W2:Y:S01]  /*3130*/  MUFU.EX2 R12, R12 ;  /* 0x0000000c000c7308 */ /* 0x000ea20000000800 */
[----:B0-----:R-:W-:Y:S01]  /*3140*/  FADD.FTZ R54, R9, R76 ;  /* 0x0000004c09367221 */ /* 0x001fe20000010000 */
[----:B------:R-:W-:Y:S01]  /*3150*/  F2FP.BF16.F32.PACK_AB R9, R76, R9 ;  /* 0x000000094c09723e */ /* 0x000fe200000010ff */
[----:B------:R-:W-:-:S02]  /*3160*/  IMAD.MOV.U32 R112, RZ, RZ, R135 ;  /* 0x000000ffff707224 */ /* 0x000fc400078e0087 */
[--C-:B------:R-:W-:Y:S02]  /*3170*/  IMAD.MOV.U32 R106, RZ, RZ, R135.reuse ;  /* 0x000000ffff6a7224 */ /* 0x100fe400078e0087 */
[----:B------:R-:W-:Y:S01]  /*3180*/  IMAD.MOV.U32 R104, RZ, RZ, R135 ;  /* 0x000000ffff687224 */ /* 0x000fe200078e0087 */
[----:B------:R-:W0:Y:S01]  /*3190*/  MUFU.EX2 R26, R26 ;  /* 0x0000001a001a7308 */ /* 0x000e220000000800 */
[----:B-1----:R-:W-:Y:S01]  /*31a0*/  FADD.FTZ R7, R61, R54 ;  /* 0x000000363d077221 */ /* 0x002fe20000010000 */
[----:B------:R-:W-:Y:S01]  /*31b0*/  FFMA.FTZ R54, R72, R3, -R49 ;  /* 0x0000000348367223 */ /* 0x000fe20000010831 */
[--C-:B------:R-:W-:Y:S02]  /*31c0*/  IMAD.MOV.U32 R100, RZ, RZ, R135.reuse ;  /* 0x000000ffff647224 */ /* 0x100fe400078e0087 */
[--C-:B------:R-:W-:Y:S02]  /*31d0*/  IMAD.MOV.U32 R96, RZ, RZ, R135.reuse ;  /* 0x000000ffff607224 */ /* 0x100fe400078e0087 */
[----:B------:R-:W-:Y:S01]  /*31e0*/  IMAD.MOV.U32 R92, RZ, RZ, R135 ;  /* 0x000000ffff5c7224 */ /* 0x000fe200078e0087 */
[----:B------:R-:W1:Y:S01]  /*31f0*/  MUFU.EX2 R51, R51 ;  /* 0x0000003300337308 */ /* 0x000e620000000800 */
[C---:B--2---:R-:W-:Y:S01]  /*3200*/  FADD.FTZ R67, R12.reuse, R7 ;  /* 0x000000070c437221 */ /* 0x044fe20000010000 */
[----:B------:R-:W-:Y:S01]  /*3210*/  F2FP.BF16.F32.PACK_AB R11, R12, R61 ;  /* 0x0000003d0c0b723e */ /* 0x000fe200000010ff */
[----:B------:R-:W-:Y:S01]  /*3220*/  FADD.FTZ R12, R6, R65 ;  /* 0x00000041060c7221 */ /* 0x000fe20000010000 */
[-CC-:B------:R-:W-:Y:S01]  /*3230*/  FFMA.FTZ R7, R66, R3.reuse, -R49.reuse ;  /* 0x0000000342077223 */ /* 0x180fe20000010831 */
[----:B------:R-:W-:-:S02]  /*3240*/  FFMA.FTZ R61, R80, R3, -R49 ;  /* 0x00000003503d7223 */ /* 0x000fc40000010831 */
[----:B------:R-:W-:Y:S01]  /*3250*/  FADD.FTZ R62, R13, R12 ;  /* 0x0000000c0d3e7221 */ /* 0x000fe20000010000 */
[----:B------:R-:W2:Y:S01]  /*3260*/  MUFU.EX2 R34, R34 ;  /* 0x0000002200227308 */ /* 0x000ea20000000800 */
[----:B0-----:R-:W-:Y:S01]  /*3270*/  FADD.FTZ R12, R26, R67 ;  /* 0x000000431a0c7221 */ /* 0x001fe20000010000 */
[----:B------:R0:W-:Y:S01]  /*3280*/  STSM.16.M88.4 [R16+0x21800], R8 ;  /* 0x0218000810007844 */ /* 0x0001e20000000200 */
[----:B------:R-:W-:Y:S01]  /*3290*/  FADD.FTZ R67, R15, R62 ;  /* 0x0000003e0f437221 */ /* 0x000fe20000010000 */
[-CC-:B------:R-:W-:Y:S01]  /*32a0*/  FFMA.FTZ R62, R74, R3.reuse, -R49.reuse ;  /* 0x000000034a3e7223 */ /* 0x180fe20000010831 */
[----:B------:R-:W-:Y:S01]  /*32b0*/  FFMA.FTZ R49, R102, R3, -R49 ;  /* 0x0000000366317223 */ /* 0x000fe20000010831 */
[----:B------:R-:W-:Y:S02]  /*32c0*/  IMAD.MOV.U32 R102, RZ, RZ, R135 ;  /* 0x000000ffff667224 */ /* 0x000fe400078e0087 */
[----:B------:R-:W-:Y:S01]  /*32d0*/  FADD.FTZ R66, R28, R67 ;  /* 0x000000431c427221 */ /* 0x000fe20000010000 */
[----:B------:R-:W3:Y:S01]  /*32e0*/  MUFU.EX2 R53, R53 ;  /* 0x0000003500357308 */ /* 0x000ee20000000800 */
[----:B-1----:R-:W-:-:S02]  /*32f0*/  FADD.FTZ R65, R51, R12 ;  /* 0x0000000c33417221 */ /* 0x002fc40000010000 */
[----:B------:R-:W-:-:S04]  /*3300*/  FADD.FTZ R67, R29, R66 ;  /* 0x000000421d437221 */ /* 0x000fc80000010000 */
[----:B------:R-:W-:Y:S01]  /*3310*/  FADD.FTZ R66, R14, R67 ;  /* 0x000000430e427221 */ /* 0x000fe20000010000 */
[----:B------:R-:W1:Y:S01]  /*3320*/  MUFU.EX2 R38, R38 ;  /* 0x0000002600267308 */ /* 0x000e620000000800 */
[----:B--2---:R-:W-:Y:S01]  /*3330*/  FADD.FTZ R12, R34, R65 ;  /* 0x00000041220c7221 */ /* 0x004fe20000010000 */
[----:B0-----:R-:W-:Y:S01]  /*3340*/  F2FP.BF16.F32.PACK_AB R8, R13, R6 ;  /* 0x000000060d08723e */ /* 0x001fe200000010ff */
[----:B------:R-:W-:Y:S01]  /*3350*/  FADD.FTZ R67, R31, R66 ;  /* 0x000000421f437221 */ /* 0x000fe20000010000 */
[----:B------:R-:W-:Y:S02]  /*3360*/  F2FP.BF16.F32.PACK_AB R10, R28, R15 ;  /* 0x0000000f1c0a723e */ /* 0x000fe400000010ff */
[----:B------:R-:W-:Y:S01]  /*3370*/  F2FP.BF16.F32.PACK_AB R9, R51, R26 ;  /* 0x0000001a3309723e */ /* 0x000fe200000010ff */
[----:B------:R-:W-:Y:S01]  /*3380*/  FADD.FTZ R67, R32, R67 ;  /* 0x0000004320437221 */ /* 0x000fe20000010000 */
[----:B------:R-:W0:Y:S01]  /*3390*/  MUFU.EX2 R55, R55 ;  /* 0x0000003700377308 */ /* 0x000e220000000800 */
[C---:B---3--:R-:W-:Y:S01]  /*33a0*/  FADD.FTZ R65, R53.reuse, R12 ;  /* 0x0000000c35417221 */ /* 0x048fe20000010000 */
[----:B------:R-:W-:Y:S01]  /*33b0*/  F2FP.BF16.F32.PACK_AB R11, R53, R34 ;  /* 0x00000022350b723e */ /* 0x000fe200000010ff */
[----:B------:R-:W-:Y:S01]  /*33c0*/  FADD.FTZ R66, R24, R67 ;  /* 0x0000004318427221 */ /* 0x000fe20000010000 */
[----:B------:R-:W-:-:S03]  /*33d0*/  F2FP.BF16.F32.PACK_AB R24, R21, R24 ;  /* 0x000000181518723e */ /* 0x000fc600000010ff */
[----:B------:R-:W-:Y:S01]  /*33e0*/  FADD.FTZ R66, R21, R66 ;  /* 0x0000004215427221 */ /* 0x000fe20000010000 */
[----:B------:R-:W2:Y:S01]  /*33f0*/  MUFU.EX2 R42, R42 ;  /* 0x0000002a002a7308 */ /* 0x000ea20000000800 */
[----:B-1----:R-:W-:Y:S01]  /*3400*/  FADD.FTZ R12, R38, R65 ;  /* 0x00000041260c7221 */ /* 0x002fe20000010000 */
[----:B------:R1:W-:Y:S06]  /*3410*/  STSM.16.M88.4 [R23], R8 ;  /* 0x0000000817007844 */ /* 0x0003ec0000000200 */
[----:B------:R-:W3:Y:S01]  /*3420*/  MUFU.EX2 R57, R57 ;  /* 0x0000003900397308 */ /* 0x000ee20000000800 */
[----:B0-----:R-:W-:-:S07]  /*3430*/  FADD.FTZ R65, R55, R12 ;  /* 0x0000000c37417221 */ /* 0x001fce0000010000 */
[----:B------:R-:W0:Y:S01]  /*3440*/  MUFU.EX2 R20, R20 ;  /* 0x0000001400147308 */ /* 0x000e220000000800 */
[----:B--2---:R-:W-:Y:S01]  /*3450*/  FADD.FTZ R12, R42, R65 ;  /* 0x000000412a0c7221 */ /* 0x004fe20000010000 */
[----:B-1----:R-:W-:-:S06]  /*3460*/  F2FP.BF16.F32.PACK_AB R8, R56, R37 ;  /* 0x000000253808723e */ /* 0x002fcc00000010ff */
[----:B------:R-:W1:Y:S01]  /*3470*/  MUFU.EX2 R27, R27 ;  /* 0x0000001b001b7308 */ /* 0x000e620000000800 */
[----:B---3--:R-:W-:Y:S01]  /*3480*/  FADD.FTZ R65, R57, R12 ;  /* 0x0000000c39417221 */ /* 0x008fe20000010000 */
[----:B------:R-:W-:Y:S02]  /*3490*/  F2FP.BF16.F32.PACK_AB R12, R14, R29 ;  /* 0x0000001d0e0c723e */ /* 0x000fe400000010ff */
[----:B------:R-:W-:-:S04]  /*34a0*/  F2FP.BF16.F32.PACK_AB R14, R32, R31 ;  /* 0x0000001f200e723e */ /* 0x000fc800000010ff */
[----:B------:R-:W2:Y:S01]  /*34b0*/  MUFU.EX2 R30, R30 ;  /* 0x0000001e001e7308 */ /* 0x000ea20000000800 */
[----:B0-----:R-:W-:Y:S01]  /*34c0*/  FADD.FTZ R6, R20, R65 ;  /* 0x0000004114067221 */ /* 0x001fe20000010000 */
[----:B------:R-:W-:-:S04]  /*34d0*/  FADD.FTZ R65, R25, R66 ;  /* 0x0000004219417221 */ /* 0x000fc80000010000 */
[----:B------:R-:W-:Y:S02]  /*34e0*/  FADD.FTZ R28, R36, R65 ;  /* 0x00000041241c7221 */ /* 0x000fe40000010000 */
[----:B------:R-:W0:Y:S01]  /*34f0*/  MUFU.EX2 R59, R59 ;  /* 0x0000003b003b7308 */ /* 0x000e220000000800 */
[----:B-1----:R-:W-:-:S07]  /*3500*/  FADD.FTZ R13, R27, R6 ;  /* 0x000000061b0d7221 */ /* 0x002fce0000010000 */
[----:B------:R-:W1:Y:S01]  /*3510*/  MUFU.EX2 R46, R46 ;  /* 0x0000002e002e7308 */ /* 0x000e620000000800 */
[----:B--2---:R-:W-:Y:S01]  /*3520*/  FADD.FTZ R6, R30, R13 ;  /* 0x0000000d1e067221 */ /* 0x004fe20000010000 */
[----:B------:R-:W-:-:S04]  /*3530*/  FADD.FTZ R13, R37, R28 ;  /* 0x0000001c250d7221 */ /* 0x000fc80000010000 */
[----:B------:R-:W-:Y:S01]  /*3540*/  FADD.FTZ R28, R56, R13 ;  /* 0x0000000d381c7221 */ /* 0x000fe20000010000 */
[----:B------:R-:W-:Y:S01]  /*3550*/  F2FP.BF16.F32.PACK_AB R13, R55, R38 ;  /* 0x00000026370d723e */ /* 0x000fe200000010ff */
[----:B------:R-:W2:Y:S01]  /*3560*/  MUFU.EX2 R45, R45 ;  /* 0x0000002d002d7308 */ /* 0x000ea20000000800 */
[----:B0-----:R-:W-:-:S07]  /*3570*/  FADD.FTZ R15, R59, R6 ;  /* 0x000000063b0f7221 */ /* 0x001fce0000010000 */
[----:B------:R-:W0:Y:S01]  /*3580*/  MUFU.EX2 R63, R63 ;  /* 0x0000003f003f7308 */ /* 0x000e220000000800 */
[----:B-1----:R-:W-:Y:S01]  /*3590*/  FADD.FTZ R26, R46, R15 ;  /* 0x0000000f2e1a7221 */ /* 0x002fe20000010000 */
[----:B------:R-:W-:-:S05]  /*35a0*/  F2FP.BF16.F32.PACK_AB R15, R57, R42 ;  /* 0x0000002a390f723e */ /* 0x000fca00000010ff */
[----:B------:R1:W-:Y:S01]  /*35b0*/  STSM.16.M88.4 [R18], R12 ;  /* 0x0000000c12007844 */ /* 0x0003e20000000200 */
[----:B------:R-:W3:Y:S01]  /*35c0*/  MUFU.EX2 R78, R78 ;  /* 0x0000004e004e7308 */ /* 0x000ee20000000800 */
[----:B--2---:R-:W-:-:S07]  /*35d0*/  FADD.FTZ R31, R45, R28 ;  /* 0x0000001c2d1f7221 */ /* 0x004fce0000010000 */
[----:B------:R-:W2:Y:S01]  /*35e0*/  MUFU.EX2 R5, R5 ;  /* 0x0000000500057308 */ /* 0x000ea20000000800 */
[----:B0-----:R-:W-:-:S07]  /*35f0*/  FADD.FTZ R26, R63, R26 ;  /* 0x0000001a3f1a7221 */ /* 0x001fce0000010000 */
[----:B------:R-:W0:Y:S01]  /*3600*/  MUFU.EX2 R35, R35 ;  /* 0x0000002300237308 */ /* 0x000e220000000800 */
[C---:B---3--:R-:W-:Y:S01]  /*3610*/  FADD.FTZ R28, R78.reuse, R31 ;  /* 0x0000001f4e1c7221 */ /* 0x048fe20000010000 */
[----:B------:R-:W-:-:S06]  /*3620*/  F2FP.BF16.F32.PACK_AB R10, R78, R45 ;  /* 0x0000002d4e0a723e */ /* 0x000fcc00000010ff */
[----:B------:R-:W3:Y:S01]  /*3630*/  MUFU.EX2 R50, R50 ;  /* 0x0000003200327308 */ /* 0x000ee20000000800 */
[----:B--2---:R-:W-:Y:S01]  /*3640*/  FADD.FTZ R51, R5, R26 ;  /* 0x0000001a05337221 */ /* 0x004fe20000010000 */
[----:B------:R-:W-:Y:S02]  /*3650*/  F2FP.BF16.F32.PACK_AB R26, R36, R25 ;  /* 0x00000019241a723e */ /* 0x000fe400000010ff */
[----:B------:R-:W-:Y:S02]  /*3660*/  F2FP.BF16.F32.PACK_AB R25, R27, R20 ;  /* 0x000000141b19723e */ /* 0x000fe400000010ff */
[----:B------:R-:W-:Y:S02]  /*3670*/  F2FP.BF16.F32.PACK_AB R27, R59, R30 ;  /* 0x0000001e3b1b723e */ /* 0x000fe400000010ff */
[----:B------:R-:W2:Y:S01]  /*3680*/  MUFU.EX2 R44, R44 ;  /* 0x0000002c002c7308 */ /* 0x000ea20000000800 */
[----:B0-----:R-:W-:Y:S02]  /*3690*/  FADD.FTZ R53, R35, R28 ;  /* 0x0000001c23357221 */ /* 0x001fe40000010000 */
[----:B------:R-:W-:Y:S05]  /*36a0*/  STSM.16.M88.4 [R17], R24 ;  /* 0x0000001811007844 */ /* 0x000fea0000000200 */
[----:B------:R-:W0:Y:S01]  /*36b0*/  MUFU.EX2 R7, R7 ;  /* 0x0000000700077308 */ /* 0x000e220000000800 */
[----:B---3--:R-:W-:-:S07]  /*36c0*/  FADD.FTZ R28, R50, R51 ;  /* 0x00000033321c7221 */ /* 0x008fce0000010000 */
[----:B------:R-:W3:Y:S01]  /*36d0*/  MUFU.EX2 R39, R39 ;  /* 0x0000002700277308 */ /* 0x000ee20000000800 */
[----:B--2---:R-:W-:-:S07]  /*36e0*/  FADD.FTZ R32, R44, R53 ;  /* 0x000000352c207221 */ /* 0x004fce0000010000 */
[----:B------:R-:W2:Y:S01]  /*36f0*/  MUFU.EX2 R54, R54 ;  /* 0x0000003600367308 */ /* 0x000ea20000000800 */
[----:B0-----:R-:W-:-:S07]  /*3700*/  FADD.FTZ R9, R7, R28 ;  /* 0x0000001c07097221 */ /* 0x001fce0000010000 */
[----:B------:R-:W1:Y:S01]  /*3710*/  MUFU.EX2 R48, R48 ;  /* 0x0000003000307308 */ /* 0x000e620000000800 */
[----:B---3--:R-:W-:-:S07]  /*3720*/  FADD.FTZ R11, R39, R32 ;  /* 0x00000020270b7221 */ /* 0x008fce0000010000 */
[----:B------:R-:W0:Y:S01]  /*3730*/  MUFU.EX2 R58, R58 ;  /* 0x0000003a003a7308 */ /* 0x000e220000000800 */
[----:B--2---:R-:W-:-:S07]  /*3740*/  FADD.FTZ R9, R54, R9 ;  /* 0x0000000936097221 */ /* 0x004fce0000010000 */
[----:B------:R-:W2:Y:S01]  /*3750*/  MUFU.EX2 R41, R41 ;  /* 0x0000002900297308 */ /* 0x000ea20000000800 */
[----:B-1----:R-:W-:Y:S01]  /*3760*/  FADD.FTZ R14, R48, R11 ;  /* 0x0000000b300e7221 */ /* 0x002fe20000010000 */
[----:B------:R-:W-:-:S06]  /*3770*/  F2FP.BF16.F32.PACK_AB R11, R50, R5 ;  /* 0x00000005320b723e */ /* 0x000fcc00000010ff */
[----:B------:R-:W1:Y:S01]  /*3780*/  MUFU.EX2 R61, R61 ;  /* 0x0000003d003d7308 */ /* 0x000e620000000800 */
[----:B0-----:R-:W-:Y:S01]  /*3790*/  FADD.FTZ R12, R58, R9 ;  /* 0x000000093a0c7221 */ /* 0x001fe20000010000 */
[----:B------:R-:W-:-:S05]  /*37a0*/  F2FP.BF16.F32.PACK_AB R9, R63, R46 ;  /* 0x0000002e3f09723e */ /* 0x000fca00000010ff */
[----:B------:R0:W-:Y:S01]  /*37b0*/  STSM.16.M88.4 [R16+0x27800], R8 ;  /* 0x0278000810007844 */ /* 0x0001e20000000200 */
[----:B------:R-:W3:Y:S01]  /*37c0*/  MUFU.EX2 R52, R52 ;  /* 0x0000003400347308 */ /* 0x000ee20000000800 */
[----:B--2---:R-:W-:-:S07]  /*37d0*/  FADD.FTZ R13, R41, R14 ;  /* 0x0000000e290d7221 */ /* 0x004fce0000010000 */
[----:B------:R-:W2:Y:S01]  /*37e0*/  MUFU.EX2 R62, R62 ;  /* 0x0000003e003e7308 */ /* 0x000ea20000000800 */
[----:B-1----:R-:W-:Y:S01]  /*37f0*/  FADD.FTZ R5, R61, R12 ;  /* 0x0000000c3d057221 */ /* 0x002fe20000010000 */
[----:B0-----:R-:W-:-:S06]  /*3800*/  F2FP.BF16.F32.PACK_AB R8, R44, R35 ;  /* 0x000000232c08723e */ /* 0x001fcc00000010ff */
[----:B------:R-:W0:Y:S01]  /*3810*/  MUFU.EX2 R43, R43 ;  /* 0x0000002b002b7308 */ /* 0x000e220000000800 */
[----:B---3--:R-:W-:Y:S01]  /*3820*/  FADD.FTZ R14, R52, R13 ;  /* 0x0000000d340e7221 */ /* 0x008fe20000010000 */
[----:B------:R-:W-:Y:S02]  /*3830*/  F2FP.BF16.F32.PACK_AB R10, R48, R39 ;  /* 0x00000027300a723e */ /* 0x000fe400000010ff */
[----:B------:R-:W-:Y:S02]  /*3840*/  F2FP.BF16.F32.PACK_AB R9, R54, R7 ;  /* 0x000000073609723e */ /* 0x000fe400000010ff */
[----:B------:R-:W-:Y:S02]  /*3850*/  F2FP.BF16.F32.PACK_AB R11, R61, R58 ;  /* 0x0000003a3d0b723e */ /* 0x000fe400000010ff */
[----:B------:R1:W3:Y:S01]  /*3860*/  MUFU.EX2 R29, R126 ;  /* 0x0000007e001d7308 */ /* 0x0002e20000000800 */
[----:B--2---:R-:W-:Y:S02]  /*3870*/  FADD.FTZ R12, R62, R5 ;  /* 0x000000053e0c7221 */ /* 0x004fe40000010000 */
[----:B------:R2:W-:Y:S05]  /*3880*/  STSM.16.M88.4 [R136], R8 ;  /* 0x0000000888007844 */ /* 0x0005ea0000000200 */
[----:B------:R-:W4:Y:S01]  /*3890*/  MUFU.EX2 R60, R60 ;  /* 0x0000003c003c7308 */ /* 0x000f220000000800 */
[----:B0-----:R-:W-:Y:S01]  /*38a0*/  FADD.FTZ R13, R43, R14 ;  /* 0x0000000e2b0d7221 */ /* 0x001fe20000010000 */
[----:B-1----:R-:W-:-:S06]  /*38b0*/  IMAD.MOV.U32 R126, RZ, RZ, R135 ;  /* 0x000000ffff7e7224 */ /* 0x002fcc00078e0087 */
[----:B------:R-:W0:Y:S01]  /*38c0*/  MUFU.EX2 R47, R47 ;  /* 0x0000002f002f7308 */ /* 0x000e220000000800 */
[----:B---3--:R-:W-:-:S07]  /*38d0*/  FADD.FTZ R5, R29, R12 ;  /* 0x0000000c1d057221 */ /* 0x008fce0000010000 */
[----:B------:R1:W3:Y:S01]  /*38e0*/  MUFU.EX2 R6, R90 ;  /* 0x0000005a00067308 */ /* 0x0002e20000000800 */
[C---:B----4-:R-:W-:Y:S01]  /*38f0*/  FADD.FTZ R12, R60.reuse, R13 ;  /* 0x0000000d3c0c7221 */ /* 0x050fe20000010000 */
[----:B------:R-:W-:-:S06]  /*3900*/  F2FP.BF16.F32.PACK_AB R14, R60, R43 ;  /* 0x0000002b3c0e723e */ /* 0x000fcc00000010ff */
[----:B------:R-:W4:Y:S01]  /*3910*/  MUFU.EX2 R64, R64 ;  /* 0x0000004000407308 */ /* 0x000f220000000800 */
[----:B0-----:R-:W-:Y:S01]  /*3920*/  FADD.FTZ R13, R47, R12 ;  /* 0x0000000c2f0d7221 */ /* 0x001fe20000010000 */
[----:B------:R-:W-:Y:S01]  /*3930*/  F2FP.BF16.F32.PACK_AB R12, R52, R41 ;  /* 0x00000029340c723e */ /* 0x000fe200000010ff */
[----:B-1----:R-:W-:-:S05]  /*3940*/  IMAD.MOV.U32 R90, RZ, RZ, R135 ;  /* 0x000000ffff5a7224 */ /* 0x002fca00078e0087 */
[----:B------:R0:W1:Y:S01]  /*3950*/  MUFU.EX2 R31, R94 ;  /* 0x0000005e001f7308 */ /* 0x0000620000000800 */
[----:B---3--:R-:W-:-:S07]  /*3960*/  FADD.FTZ R20, R6, R5 ;  /* 0x0000000506147221 */ /* 0x008fce0000010000 */
[----:B------:R-:W3:Y:S01]  /*3970*/  MUFU.EX2 R33, R33 ;  /* 0x0000002100217308 */ /* 0x000ee20000000800 */
[C---:B----4-:R-:W-:Y:S01]  /*3980*/  FADD.FTZ R28, R64.reuse, R13 ;  /* 0x0000000d401c7221 */ /* 0x050fe20000010000 */
[----:B------:R-:W-:Y:S01]  /*3990*/  F2FP.BF16.F32.PACK_AB R13, R29, R62 ;  /* 0x0000003e1d0d723e */ /* 0x000fe200000010ff */
[----:B0-----:R-:W-:Y:S01]  /*39a0*/  IMAD.MOV.U32 R94, RZ, RZ, R135 ;  /* 0x000000ffff5e7224 */ /* 0x001fe200078e0087 */
[----:B------:R-:W-:-:S04]  /*39b0*/  F2FP.BF16.F32.PACK_AB R24, R64, R47 ;  /* 0x0000002f4018723e */ /* 0x000fc800000010ff */
[----:B------:R-:W0:Y:S01]  /*39c0*/  MUFU.EX2 R40, R40 ;  /* 0x0000002800287308 */ /* 0x000e220000000800 */
[C---:B-1----:R-:W-:Y:S01]  /*39d0*/  F2FP.BF16.F32.PACK_AB R15, R31.reuse, R6 ;  /* 0x000000061f0f723e */ /* 0x042fe200000010ff */
[----:B------:R-:W-:-:S04]  /*39e0*/  FADD.FTZ R5, R31, R20 ;  /* 0x000000141f057221 */ /* 0x000fc80000010000 */
[----:B------:R1:W-:Y:S02]  /*39f0*/  STSM.16.M88.4 [R18+0x6000], R12 ;  /* 0x0060000c12007844 */ /* 0x0003e40000000200 */
[----:B------:R-:W4:Y:S01]  /*3a00*/  MUFU.EX2 R82, R82 ;  /* 0x0000005200527308 */ /* 0x000f220000000800 */
[----:B---3--:R-:W-:-:S07]  /*3a10*/  FADD.FTZ R7, R33, R28 ;  /* 0x0000001c21077221 */ /* 0x008fce0000010000 */
[----:B------:R3:W5:Y:S01]  /*3a20*/  MUFU.EX2 R21, R98 ;  /* 0x0000006200157308 */ /* 0x0007620000000800 */
[C---:B0-----:R-:W-:Y:S01]  /*3a30*/  F2FP.BF16.F32.PACK_AB R26, R40.reuse, R33 ;  /* 0x00000021281a723e */ /* 0x041fe200000010ff */
[----:B------:R-:W-:-:S06]  /*3a40*/  FADD.FTZ R7, R40, R7 ;  /* 0x0000000728077221 */ /* 0x000fcc0000010000 */
[----:B------:R-:W-:Y:S01]  /*3a50*/  MUFU.EX2 R86, R86 ;  /* 0x0000005600567308 */ /* 0x000fe20000000800 */
[----:B----4-:R-:W-:Y:S01]  /*3a60*/  FADD.FTZ R20, R82, R5 ;  /* 0x0000000552147221 */ /* 0x010fe20000010000 */
[----:B---3--:R-:W-:-:S06]  /*3a70*/  IMAD.MOV.U32 R98, RZ, RZ, R135 ;  /* 0x000000ffff627224 */ /* 0x008fcc00078e0087 */
[----:B------:R-:W0:Y:S01]  /*3a80*/  MUFU.EX2 R49, R49 ;  /* 0x0000003100317308 */ /* 0x000e220000000800 */
[C---:B-----5:R-:W-:Y:S01]  /*3a90*/  F2FP.BF16.F32.PACK_AB R25, R21.reuse, R82 ;  /* 0x000000521519723e */ /* 0x060fe200000010ff */
[----:B------:R-:W-:Y:S01]  /*3aa0*/  FADD.FTZ R5, R21, R20 ;  /* 0x0000001415057221 */ /* 0x000fe20000010000 */
[----:B0-----:R-:W-:-:S03]  /*3ab0*/  F2FP.BF16.F32.PACK_AB R27, R49, R86 ;  /* 0x00000056311b723e */ /* 0x001fc600000010ff */
[----:B------:R-:W-:Y:S01]  /*3ac0*/  FADD.FTZ R86, R86, R5 ;  /* 0x0000000556567221 */ /* 0x000fe20000010000 */
[----:B------:R-:W-:Y:S02]  /*3ad0*/  VIADD R5, R88, 0xfffffffe ;  /* 0xfffffffe58057836 */ /* 0x000fe40000000000 */
[----:B------:R-:W-:Y:S01]  /*3ae0*/  IMAD.MOV.U32 R88, RZ, RZ, R135 ;  /* 0x000000ffff587224 */ /* 0x000fe200078e0087 */
[----:B------:R1:W-:Y:S01]  /*3af0*/  STSM.16.M88.4 [R17+0x6000], R24 ;  /* 0x0060001811007844 */ /* 0x0003e20000000200 */
[----:B--2---:R-:W-:Y:S01]  /*3b00*/  FADD.FTZ R8, R49, R86 ;  /* 0x0000005631087221 */ /* 0x004fe20000010000 */
[----:B------:R-:W-:Y:S01]  /*3b10*/  ISETP.GE.AND P1, PT, R5, R22, PT ;  /* 0x000000160500720c */ /* 0x000fe20003f26270 */
[----:B------:R0:W-:Y:S06]  /*3b20*/  MEMBAR.ALL.CTA ;  /* 0x0000000000007992 */ /* 0x0001ec0000008000 */
[----:B0-----:R-:W0:Y:S02]  /*3b30*/  FENCE.VIEW.ASYNC.S ;  /* 0x00000000000073c6 */ /* 0x001e240000000000 */
[----:B0-----:R-:W-:-:S04]  /*3b40*/  NOP ;  /* 0x0000000000007918 */ /* 0x001fc80000000000 */
[----:B------:R-:W-:Y:S05]  /*3b50*/  @!P1 BRA `(.L_x_174) ;  /* 0x00000020009c9947 */ /* 0x000fea0003800000 */
[----:B------:R-:W-:Y:S01]  /*3b60*/  IMAD.MOV.U32 R10, RZ, RZ, R4 ;  /* 0x000000ffff0a7224 */ /* 0x000fe200078e0004 */
[----:B------:R-:W-:Y:S01]  /*3b70*/  CS2R R134, SRZ ;  /* 0x0000000000867805 */ /* 0x000fe2000001ff00 */
[----:B------:R-:W-:Y:S01]  /*3b80*/  IMAD.MOV.U32 R9, RZ, RZ, R0 ;  /* 0x000000ffff097224 */ /* 0x000fe200078e0000 */
[----:B------:R-:W-:Y:S01]  /*3b90*/  CS2R R132, SRZ ;  /* 0x0000000000847805 */ /* 0x000fe2000001ff00 */
[----:B------:R-:W-:Y:S01]  /*3ba0*/  IMAD.MOV.U32 R6, RZ, RZ, R2 ;  /* 0x000000ffff067224 */ /* 0x000fe200078e0002 */
        /* <DEDUP_REMOVED lines=22> */
[----:B------:R-:W-:-:S06]  /*3d10*/  UMOV UR6, UR38 ;  /* 0x0000002600067c82 */ /* 0x000fcc0008000000 */
.L_x_185:
[----:B------:R-:W-:Y:S01]  /*3d20*/  ISETP.NE.AND P2, PT, RZ, UR42, PT ;  /* 0x0000002aff007c0c */ /* 0x000fe2000bf45270 */
[----:B------:R-:W-:-:S04]  /*3d30*/  UISETP.NE.AND UP0, UPT, UR6, 0x1, UPT ;  /* 0x000000010600788c */ /* 0x000fc8000bf05270 */
[----:B------:R-:W-:-:S06]  /*3d40*/  USEL UR7, URZ, 0x1, UP0 ;  /* 0x000000013f077887 */ /* 0x000fcc0008000000 */
[----:B------:R-:W-:Y:S02]  /*3d50*/  LOP3.LUT R2, R6, UR7, RZ, 0x3c, !PT ;  /* 0x0000000706027c12 */ /* 0x000fe4000f8e3cff */
[----:B------:R-:W-:Y:S05]  /*3d60*/  @P2 BRA `(.L_x_175) ;  /* 0x0000000000342947 */ /* 0x000fea0003800000 */
[----:B------:R-:W-:Y:S05]  /*3d70*/  @!P0 BRA `(.L_x_176) ;  /* 0x0000000000048947 */ /* 0x000fea0003800000 */
[----:B------:R-:W-:Y:S01]  /*3d80*/  BPT.TRAP 0x1 ;  /* 0x000000040000795c */ /* 0x000fe20000300000 */
.L_x_176:
[----:B------:R-:W-:Y:S01]  /*3d90*/  UIADD3 UR7, UR6, 0x1, URZ ;  /* 0x0000000106077890 */ /* 0x000fe2000fffe03f */
[----:B------:R-:W-:-:S03]  /*3da0*/  SHF.L.U32 R0, R2, 0x1f, RZ ;  /* 0x0000001f02007819 */ /* 0x000fc600000006ff */
[----:B------:R-:W-:-:S04]  /*3db0*/  UISETP.NE.AND UP0, UPT, UR7, 0x2, UPT ;  /* 0x000000020700788c */ /* 0x000fc8000bf05270 */
[----:B------:R-:W-:-:S04]  /*3dc0*/  USEL UR7, UR7, URZ, UP0 ;  /* 0x0000003f07077287 */ /* 0x000fc80008000000 */
[----:B------:R-:W-:-:S09]  /*3dd0*/  ULEA UR7, UR7, UR40, 0x3 ;  /* 0x0000002807077291 */ /* 0x000fd2000f8e183f */
[----:B------:R0:W2:Y:S01]  /*3de0*/  SYNCS.PHASECHK.TRANS64.TRYWAIT P1, [UR7+0x2d830], R0 ;  /* 0x02d83000ff0075a7 */ /* 0x0000a20008020147 */
[----:B------:R-:W-:Y:S05]  /*3df0*/  @!P0 BRA `(.L_x_177) ;  /* 0x0000000000048947 */ /* 0x000fea0003800000 */
[----:B------:R-:W-:Y:S01]  /*3e00*/  BPT.TRAP 0x1 ;  /* 0x000000040000795c */ /* 0x000fe20000300000 */
.L_x_177:
[----:B--2---:R-:W-:Y:S05]  /*3e10*/  @P1 BRA `(.L_x_175) ;  /* 0x0000000000081947 */ /* 0x004fea0003800000 */
[----:B------:R-:W2:Y:S02]  /*3e20*/  SYNCS.PHASECHK.TRANS64.TRYWAIT P1, [UR7+0x2d830], R0 ;  /* 0x02d83000ff0075a7 */ /* 0x000ea40008020147 */
[----:B--2---:R-:W-:Y:S05]  /*3e30*/  @!P1 BRA `(.L_x_178) ;  /* 0x000000a800d89947 */ /* 0x004fea0003800000 */
.L_x_175:
[----:B--2---:R-:W2:Y:S01]  /*3e40*/  S2R R3, SR_TID.X ;  /* 0x0000000000037919 */ /* 0x004ea20000002100 */
[----:B------:R-:W-:Y:S01]  /*3e50*/  UIADD3 UR38, UR6, 0x1, URZ ;  /* 0x0000000106267890 */ /* 0x000fe2000fffe03f */
[----:B------:R-:W-:Y:S01]  /*3e60*/  UMOV UR32, UR4 ;  /* 0x0000000400207c82 */ /* 0x000fe20008000000 */
[----:B------:R-:W-:Y:S02]  /*3e70*/  UMOV UR33, UR5 ;  /* 0x0000000500217c82 */ /* 0x000fe40008000000 */
[----:B------:R-:W-:Y:S01]  /*3e80*/  UISETP.NE.AND UP0, UPT, UR38, 0x2, UPT ;  /* 0x000000022600788c */ /* 0x000fe2000bf05270 */
[----:B------:R-:W-:Y:S01]  /*3e90*/  UMOV UR35, 0x80000020 ;  /* 0x8000002000237882 */ /* 0x000fe20000000000 */
[----:B------:R-:W-:Y:S02]  /*3ea0*/  UMOV UR11, 0x80000020 ;  /* 0x80000020000b7882 */ /* 0x000fe40000000000 */
[----:B------:R-:W-:Y:S01]  /*3eb0*/  USEL UR38, UR38, URZ, UP0 ;  /* 0x0000003f26267287 */ /* 0x000fe20008000000 */
[----:B------:R-:W-:Y:S01]  /*3ec0*/  UMOV UR15, 0x80000020 ;  /* 0x80000020000f7882 */ /* 0x000fe20000000000 */
[----:B------:R-:W-:-:S02]  /*3ed0*/  UMOV UR19, 0x80000020 ;  /* 0x8000002000137882 */ /* 0x000fc40000000000 */
[----:B------:R-:W-:Y:S01]  /*3ee0*/  UIMAD UR34, UR38, 0x600, UR28 ;  /* 0x00000600262278a4 */ /* 0x000fe2000f8e021c */
[----:B------:R-:W-:Y:S01]  /*3ef0*/  UMOV UR23, 0x80000020 ;  /* 0x8000002000177882 */ /* 0x000fe20000000000 */
[----:B------:R-:W-:Y:S02]  /*3f00*/  UMOV UR27, 0x80000020 ;  /* 0x80000020001b7882 */ /* 0x000fe40000000000 */
[----:B------:R-:W-:Y:S02]  /*3f10*/  UIADD3 UR10, UR34, 0x2, URZ ;  /* 0x00000002220a7890 */ /* 0x000fe4000fffe03f */
[----:B------:R-:W-:Y:S02]  /*3f20*/  UIADD3 UR14, UR34, 0x200, URZ ;  /* 0x00000200220e7890 */ /* 0x000fe4000fffe03f */
[----:B------:R-:W-:Y:S02]  /*3f30*/  UIADD3 UR18, UR34, 0x202, URZ ;  /* 0x0000020222127890 */ /* 0x000fe4000fffe03f */
[----:B------:R-:W-:-:S02]  /*3f40*/  UIADD3 UR22, UR34, 0x400, URZ ;  /* 0x0000040022167890 */ /* 0x000fc4000fffe03f */
[----:B------:R-:W-:Y:S01]  /*3f50*/  UIADD3 UR26, UR34, 0x402, URZ ;  /* 0x00000402221a7890 */ /* 0x000fe2000fffe03f */
[----:B--2---:R-:W-:-:S05]  /*3f60*/  SHF.R.U32.HI R3, RZ, 0x7, R3 ;  /* 0x00000007ff037819 */ /* 0x004fca0000011603 */
[----:B0-----:R-:W-:-:S05]  /*3f70*/  VIADD R0, R3, 0x8 ;  /* 0x0000000803007836 */ /* 0x001fca0000000000 */
[----:B------:R0:W-:Y:S06]  /*3f80*/  BAR.SYNC.DEFER_BLOCKING R0, 0x100 ;  /* 0x000400000000751d */ /* 0x0001ec0000010000 */
[----:B-1----:R-:W-:-:S06]  /*3f90*/  WARPGROUP.ARRIVE ;  /* 0x00000000000079c5 */ /* 0x002fcc0000000000 */
        /* <DEDUP_REMOVED lines=17> */
[----:B0-----:R-:W-:Y:S05]  /*40b0*/  @P2 BRA `(.L_x_179) ;  /* 0x0000000000282947 */ /* 0x001fea0003800000 */
[----:B------:R-:W-:Y:S05]  /*40c0*/  @!P0 BRA `(.L_x_180) ;  /* 0x0000000000048947 */ /* 0x000fea0003800000 */
[----:B------:R-:W-:Y:S01]  /*40d0*/  BPT.TRAP 0x1 ;  /* 0x000000040000795c */ /* 0x000fe20000300000 */
.L_x_180:
[----:B------:R-:W-:Y:S01]  /*40e0*/  ULEA UR7, UR6, UR40, 0x3 ;  /* 0x0000002806077291 */ /* 0x000fe2000f8e183f */
[----:B------:R-:W-:-:S08]  /*40f0*/  SHF.L.U32 R0, R6, 0x1f, RZ ;  /* 0x0000001f06007819 */ /* 0x000fd000000006ff */
[----:B------:R0:W1:Y:S01]  /*4100*/  SYNCS.PHASECHK.TRANS64.TRYWAIT P1, [UR7+0x2d850], R0 ;  /* 0x02d85000ff0075a7 */ /* 0x0000620008020147 */
[----:B------:R-:W-:Y:S05]  /*4110*/  @!P0 BRA `(.L_x_181) ;  /* 0x0000000000048947 */ /* 0x000fea0003800000 */
[----:B------:R-:W-:Y:S01]  /*4120*/  BPT.TRAP 0x1 ;  /* 0x000000040000795c */ /* 0x000fe20000300000 */
.L_x_181:
[----:B-1----:R-:W-:Y:S05]  /*4130*/  @P1 BRA `(.L_x_179) ;  /* 0x0000000000081947 */ /* 0x002fea0003800000 */
[----:B------:R-:W1:Y:S02]  /*4140*/  SYNCS.PHASECHK.TRANS64.TRYWAIT P1, [UR7+0x2d850], R0 ;  /* 0x02d85000ff0075a7 */ /* 0x000e640008020147 */
[----:B-1----:R-:W-:Y:S05]  /*4150*/  @!P1 BRA `(.L_x_182) ;  /* 0x000000a800289947 */ /* 0x002fea0003800000 */
.L_x_179:
[----:B------:R-:W-:Y:S01]  /*4160*/  UIADD3 UR7, UR40, 0x400, URZ ;  /* 0x0000040028077890 */ /* 0x000fe2000fffe03f */
[----:B------:R-:W-:Y:S01]  /*4170*/  WARPGROUP.ARRIVE ;  /* 0x00000000000079c5 */ /* 0x000fe20000000000 */
[----:B------:R-:W-:-:S05]  /*4180*/  ULOP3.LUT UR10, UR39, 0x10000, URZ, 0xfc, !UPT ;  /* 0x00010000270a7892 */ /* 0x000fca000f8efc3f */
[----:B------:R-:W1:Y:S01]  /*4190*/  S2R R4, SR_TID.X ;  /* 0x0000000000047919 */ /* 0x000e620000002100 */
[----:B------:R-:W-:Y:S01]  /*41a0*/  USHF.R.U32.HI UR7, URZ, 0x4, UR7 ;  /* 0x000000043f077899 */ /* 0x000fe20008011607 */
[----:B------:R-:W-:Y:S01]  /*41b0*/  UMOV UR33, 0x40000040 ;  /* 0x4000004000217882 */ /* 0x000fe20000000000 */
[----:B------:R-:W-:Y:S02]  /*41c0*/  UMOV UR35, 0x80000020 ;  /* 0x8000002000237882 */ /* 0x000fe40000000000 */
[----:B------:R-:W-:Y:S01]  /*41d0*/  ULOP3.LUT UR7, UR7, 0x3fff, URZ, 0xc0, !UPT ;  /* 0x00003fff07077892 */ /* 0x000fe2000f8ec03f */
[----:B------:R-:W-:-:S03]  /*41e0*/  UMOV UR32, UR10 ;  /* 0x0000000a00207c82 */ /* 0x000fc60008000000 */
        /* <DEDUP_REMOVED lines=8> */
[----:B-1----:R-:W-:Y:S02]  /*4270*/  SHF.R.U32.HI R3, RZ, 0x7, R4 ;  /* 0x00000007ff037819 */ /* 0x002fe40000011604 */
[----:B------:R-:W-:-:S03]  /*4280*/  ISETP.GE.U32.AND P1, PT, R4, 0x180, PT ;  /* 0x000001800400780c */ /* 0x000fc60003f26070 */
[----:B0-----:R-:W-:-:S05]  /*4290*/  VIADD R0, R3, 0x9 ;  /* 0x0000000903007836 */ /* 0x001fca0000000000 */
[----:B------:R-:W-:Y:S01]  /*42a0*/  SEL R0, R0, 0x9, !P1 ;  /* 0x0000000900007807 */ /* 0x000fe20004800000 */
        /* <DEDUP_REMOVED lines=49> */
.L_x_183:
[----:B0-----:R-:W-:Y:S01]  /*45c0*/  FMNMX.FTZ R0, R24, R9, !PT ;  /* 0x0000000918007209 */ /* 0x001fe20007810000 */
[----:B------:R-:W-:-:S03]  /*45d0*/  ULEA UR7, UR38, UR40, 0x3 ;  /* 0x0000002826077291 */ /* 0x000fc6000f8e183f */
[----:B------:R-:W-:Y:S01]  /*45e0*/  FMNMX.FTZ R0, R25, R0, !PT ;  /* 0x0000000019007209 */ /* 0x000fe20007810000 */
[----:B------:R-:W-:-:S03]  /*45f0*/  UIADD3 UR7, UR7, 0x2d840, URZ ;  /* 0x0002d84007077890 */ /* 0x000fc6000fffe03f */
[----:B------:R-:W-:Y:S01]  /*4600*/  FMNMX.FTZ R0, R28, R0, !PT ;  /* 0x000000001c007209 */ /* 0x000fe20007810000 */
[----:B------:R-:W-:-:S03]  /*4610*/  UPRMT UR7, UR41, 0x654, UR7 ;  /* 0x0000065429077896 */ /* 0x000fc60008000007 */
[----:B------:R-:W-:-:S04]  /*4620*/  FMNMX.FTZ R0, R29, R0, !PT ;  /* 0x000000001d007209 */ /* 0x000fc80007810000 */
[----:B------:R-:W-:Y:S02]  /*4630*/  FMNMX.FTZ R0, R32, R0, !PT ;  /* 0x0000000020007209 */ /* 0x000fe40007810000 */
[----:B------:R-:W-:Y:S02]  /*4640*/  SYNCS.ARRIVE.TRANS64.RED.A1T0 RZ, [UR7], RZ ;  /* 0x000000ffffff79a7 */ /* 0x000fe40008100407 */
[----:B------:R-:W-:-:S04]  /*4650*/  FMNMX.FTZ R0, R33, R0, !PT ;  /* 0x0000000021007209 */ /* 0x000fc80007810000 */
        /* <DEDUP_REMOVED lines=25> */
[----:B------:R-:W-:-:S05]  /*47f0*/  FMNMX.FTZ R0, R85, R0, !PT ;  /* 0x0000000055007209 */ /* 0x000fca0007810000 */
[----:B------:R-:W0:Y:S02]  /*4800*/  SHFL.BFLY PT, R3, R0, 0x2, 0x1f ;  /* 0x0c401f0000037f89 */ /* 0x000e2400000e0000 */
[----:B0-----:R-:W-:-:S05]  /*4810*/  FMNMX.FTZ R0, R0, R3, !PT ;  /* 0x0000000300007209 */ /* 0x001fca0007810000 */
[----:B------:R-:W0:Y:S02]  /*4820*/  SHFL.BFLY PT, R3, R0, 0x1, 0x1f ;  /* 0x0c201f0000037f89 */ /* 0x000e2400000e0000 */
[----:B0-----:R-:W-:Y:S02]  /*4830*/  FMNMX.FTZ R0, R0, R3, !PT ;  /* 0x0000000300007209 */ /* 0x001fe40007810000 */
[----:B------:R-:W-:-:S03]  /*4840*/  FMNMX.FTZ R3, R26, R10, !PT ;  /* 0x0000000a1a037209 */ /* 0x000fc60007810000 */
[----:B------:R-:W-:Y:S01]  /*4850*/  FADD.FTZ R9, -R0, R9 ;  /* 0x0000000900097221 */ /* 0x000fe20000010100 */
        /* <DEDUP_REMOVED lines=35> */
[----:B------:R-:W0:Y:S03]  /*4a90*/  LDC R3, c[0x0][0x988] ;  /* 0x00026200ff037b82 */ /* 0x000e260000000800 */
[----:B------:R-:W-:Y:S01]  /*4aa0*/  FADD.FTZ R10, -R4, R10 ;  /* 0x0000000a040a7221 */ /* 0x000fe20000010100 */
[-C--:B0-----:R-:W-:Y:S01]  /*4ab0*/  FMUL.FTZ R6, R0, R3.reuse ;  /* 0x0000000300067220 */ /* 0x081fe20000410000 */
[-C--:B------:R-:W-:Y:S01]  /*4ac0*/  FMUL.FTZ R12, R4, R3.reuse ;  /* 0x00000003040c7220 */ /* 0x080fe20000410000 */
[-C--:B------:R-:W-:Y:S01]  /*4ad0*/  FMUL.FTZ R9, R9, R3.reuse ;  /* 0x0000000309097220 */ /* 0x080fe20000410000 */
[-C--:B------:R-:W-:Y:S01]  /*4ae0*/  FMUL.FTZ R10, R10, R3.reuse ;  /* 0x000000030a0a7220 */ /* 0x080fe20000410000 */
[-C--:B------:R-:W-:Y:S01]  /*4af0*/  FFMA.FTZ R24, R24, R3.reuse, -R6 ;  /* 0x0000000318187223 */ /* 0x080fe20000010806 */
[-C--:B------:R-:W-:Y:S01]  /*4b00*/  FFMA.FTZ R26, R26, R3.reuse, -R12 ;  /* 0x000000031a1a7223 */ /* 0x080fe2000001080c */
[-C--:B------:R-:W-:Y:S01]  /*4b10*/  FFMA.FTZ R25, R25, R3.reuse, -R6 ;  /* 0x0000000319197223 */ /* 0x080fe20000010806 */
[-C--:B------:R-:W-:Y:S01]  /*4b20*/  FFMA.FTZ R27, R27, R3.reuse, -R12 ;  /* 0x000000031b1b7223 */ /* 0x080fe2000001080c */
        /* <DEDUP_REMOVED lines=31> */
[-CC-:B------:R-:W-:Y:S01]  /*4d20*/  FFMA.FTZ R81, R81, R3.reuse, -R6.reuse ;  /* 0x0000000351517223 */ /* 0x180fe20000010806 */
[-CC-:B------:R-:W-:Y:S01]  /*4d30*/  FFMA.FTZ R84, R84, R3.reuse, -R6.reuse ;  /* 0x0000000354547223 */ /* 0x180fe20000010806 */
[-C--:B------:R-:W-:Y:S01]  /*4d40*/  FFMA.FTZ R6, R85, R3.reuse, -R6 ;  /* 0x0000000355067223 */ /* 0x080fe20000010806 */
[----:B------:R-:W2:Y:S01]  /*4d50*/  MUFU.EX2 R25, R25 ;  /* 0x0000001900197308 */ /* 0x000ea20000000800 */
[-CC-:B------:R-:W-:Y:S01]  /*4d60*/  FFMA.FTZ R30, R30, R3.reuse, -R12.reuse ;  /* 0x000000031e1e7223 */ /* 0x180fe2000001080c */
[-CC-:B------:R-:W-:Y:S01]  /*4d70*/  FFMA.FTZ R31, R31, R3.reuse, -R12.reuse ;  /* 0x000000031f1f7223 */ /* 0x180fe2000001080c */
[-CC-:B------:R-:W-:Y:S01]  /*4d80*/  FFMA.FTZ R34, R34, R3.reuse, -R12.reuse ;  /* 0x0000000322227223 */ /* 0x180fe2000001080c */
[----:B------:R-:W-:Y:S01]  /*4d90*/  FFMA.FTZ R35, R35, R3, -R12 ;  /* 0x0000000323237223 */ /* 0x000fe2000001080c */
[----:B0-----:R-:W-:Y:S01]  /*4da0*/  FFMA.FTZ R7, R9, R7, R24 ;  /* 0x0000000709077223 */ /* 0x001fe20000010018 */
[-C--:B------:R-:W-:Y:S01]  /*4db0*/  FFMA.FTZ R38, R38, R3.reuse, -R12 ;  /* 0x0000000326267223 */ /* 0x080fe2000001080c */
[----:B-1----:R-:W-:Y:S01]  /*4dc0*/  FFMA.FTZ R8, R10, R8, R26 ;  /* 0x000000080a087223 */ /* 0x002fe2000001001a */
        /* <DEDUP_REMOVED lines=9> */
[----:B--2---:R-:W-:Y:S01]  /*4e60*/  FADD.FTZ R7, R25, R7 ;  /* 0x0000000719077221 */ /* 0x004fe20000010000 */
[-CC-:B------:R-:W-:Y:S01]  /*4e70*/  FFMA.FTZ R54, R54, R3.reuse, -R12.reuse ;  /* 0x0000000336367223 */ /* 0x180fe2000001080c */
[-CC-:B------:R-:W-:Y:S01]  /*4e80*/  FFMA.FTZ R55, R55, R3.reuse, -R12.reuse ;  /* 0x0000000337377223 */ /* 0x180fe2000001080c */
[-CC-:B------:R-:W-:Y:S01]  /*4e90*/  FFMA.FTZ R58, R58, R3.reuse, -R12.reuse ;  /* 0x000000033a3a7223 */ /* 0x180fe2000001080c */
[-CC-:B------:R-:W-:Y:S01]  /*4ea0*/  FFMA.FTZ R59, R59, R3.reuse, -R12.reuse ;  /* 0x000000033b3b7223 */ /* 0x180fe2000001080c */
[-CC-:B------:R-:W-:Y:S01]  /*4eb0*/  FFMA.FTZ R62, R62, R3.reuse, -R12.reuse ;  /* 0x000000033e3e7223 */ /* 0x180fe2000001080c */
[-C--:B------:R-:W-:Y:S01]  /*4ec0*/  FFMA.FTZ R63, R63, R3.reuse, -R12 ;  /* 0x000000033f3f7223 */ /* 0x080fe2000001080c */
[----:B------:R-:W2:Y:S01]  /*4ed0*/  MUFU.EX2 R27, R30 ;  /* 0x0000001e001b7308 */ /* 0x000ea20000000800 */
[----:B0-----:R-:W-:Y:S01]  /*4ee0*/  FADD.FTZ R8, R85, R8 ;  /* 0x0000000855087221 */ /* 0x001fe20000010000 */
[-CC-:B------:R-:W-:Y:S01]  /*4ef0*/  FFMA.FTZ R66, R66, R3.reuse, -R12.reuse ;  /* 0x0000000342427223 */ /* 0x180fe2000001080c */
[-CC-:B------:R-:W-:Y:S01]  /*4f00*/  FFMA.FTZ R67, R67, R3.reuse, -R12.reuse ;  /* 0x0000000343437223 */ /* 0x180fe2000001080c */
[-CC-:B------:R-:W-:Y:S01]  /*4f10*/  FFMA.FTZ R70, R70, R3.reuse, -R12.reuse ;  /* 0x0000000346467223 */ /* 0x180fe2000001080c */
[-CC-:B------:R-:W-:Y:S01]  /*4f20*/  FFMA.FTZ R71, R71, R3.reuse, -R12.reuse ;  /* 0x0000000347477223 */ /* 0x180fe2000001080c */
[-CC-:B------:R-:W-:Y:S01]  /*4f30*/  FFMA.FTZ R74, R74, R3.reuse, -R12.reuse ;  /* 0x000000034a4a7223 */ /* 0x180fe2000001080c */
[-CC-:B------:R-:W-:Y:S01]  /*4f40*/  FFMA.FTZ R75, R75, R3.reuse, -R12.reuse ;  /* 0x000000034b4b7223 */ /* 0x180fe2000001080c */
[----:B------:R-:W0:Y:S01]  /*4f50*/  MUFU.EX2 R29, R29 ;  /* 0x0000001d001d7308 */ /* 0x000e220000000800 */
[----:B-1----:R-:W-:Y:S01]  /*4f60*/  FADD.FTZ R7, R28, R7 ;  /* 0x000000071c077221 */ /* 0x002fe20000010000 */
[-CC-:B------:R-:W-:Y:S01]  /*4f70*/  FFMA.FTZ R78, R78, R3.reuse, -R12.reuse ;  /* 0x000000034e4e7223 */ /* 0x180fe2000001080c */
[-CC-:B------:R-:W-:Y:S01]  /*4f80*/  FFMA.FTZ R79, R79, R3.reuse, -R12.reuse ;  /* 0x000000034f4f7223 */ /* 0x180fe2000001080c */
[-CC-:B------:R-:W-:Y:S01]  /*4f90*/  FFMA.FTZ R82, R82, R3.reuse, -R12.reuse ;  /* 0x0000000352527223 */ /* 0x180fe2000001080c */
[-CC-:B------:R-:W-:Y:S01]  /*4fa0*/  FFMA.FTZ R83, R83, R3.reuse, -R12.reuse ;  /* 0x0000000353537223 */ /* 0x180fe2000001080c */
[-CC-:B------:R-:W-:Y:S01]  /*4fb0*/  FFMA.FTZ R86, R86, R3.reuse, -R12.reuse ;  /* 0x0000000356567223 */ /* 0x180fe2000001080c */
[----:B------:R-:W-:Y:S01]  /*4fc0*/  FFMA.FTZ R12, R87, R3, -R12 ;  /* 0x00000003570c7223 */ /* 0x000fe2000001080c */
[----:B------:R-:W1:Y:S01]  /*4fd0*/  MUFU.EX2 R31, R31 ;  /* 0x0000001f001f7308 */ /* 0x000e620000000800 */
[----:B--2---:R-:W-:-:S07]  /*4fe0*/  FADD.FTZ R8, R27, R8 ;  /* 0x000000081b087221 */ /* 0x004fce0000010000 */
[----:B------:R-:W2:Y:S01]  /*4ff0*/  MUFU.EX2 R32, R32 ;  /* 0x0000002000207308 */ /* 0x000ea20000000800 */
[----:B0-----:R-:W-:-:S07]  /*5000*/  FADD.FTZ R7, R29, R7 ;  /* 0x000000071d077221 */ /* 0x001fce0000010000 */
[----:B------:R-:W0:Y:S01]  /*5010*/  MUFU.EX2 R34, R34 ;  /* 0x0000002200227308 */ /* 0x000e220000000800 */
[----:B-1----:R-:W-:-:S07]  /*5020*/  FADD.FTZ R8, R31, R8 ;  /* 0x000000081f087221 */ /* 0x002fce0000010000 */
        /* <DEDUP_REMOVED lines=107> */
[----:B-1----:R-:W-:Y:S01]  /*56e0*/  FADD.FTZ R8, R86, R8 ;  /* 0x0000000856087221 */ /* 0x002fe20000010000 */
[----:B--2---:R-:W-:-:S03]  /*56f0*/  FADD.FTZ R7, R6, R7 ;  /* 0x0000000706077221 */ /* 0x004fc60000010000 */
[----:B0-----:R-:W-:Y:S01]  /*5700*/  FADD.FTZ R8, R12, R8 ;  /* 0x000000080c087221 */ /* 0x001fe20000010000 */
[----:B------:R-:W-:Y:S06]  /*5710*/  @!P0 BRA `(.L_x_184) ;  /* 0x0000000000048947 */ /* 0x000fec0003800000 */
[----:B------:R-:W-:Y:S01]  /*5720*/  BPT.TRAP 0x1 ;  /* 0x000000040000795c */ /* 0x000fe20000300000 */
.L_x_184:
[----:B------:R-:W-:Y:S01]  /*5730*/  ULEA UR6, UR6, UR40, 0x3 ;  /* 0x0000002806067291 */ /* 0x000fe2000f8e183f */
[----:B------:R-:W-:Y:S01]  /*5740*/  F2FP.BF16.F32.PACK_AB R24, R25, R24 ;  /* 0x000000181918723e */ /* 0x000fe200000010ff */
[-C--:B------:R-:W-:Y:S01]  /*5750*/  FMUL.FTZ R88, R88, R9.reuse ;  /* 0x0000000958587220 */ /* 0x080fe20000410000 */
[----:B------:R-:W-:Y:S01]  /*5760*/  F2FP.BF16.F32.PACK_AB R25, R85, R26 ;  /* 0x0000001a5519723e */ /* 0x000fe200000010ff */
[----:B------:R-:W-:Y:S01]  /*5770*/  UIADD3 UR6, UR6, 0x2d860, URZ ;  /* 0x0002d86006067890 */ /* 0x000fe2000fffe03f */
[----:B------:R-:W-:Y:S01]  /*5780*/  F2FP.BF16.F32.PACK_AB R32, R33, R32 ;  /* 0x000000202120723e */ /* 0x000fe200000010ff */
[----:B------:R-:W-:Y:S01]  /*5790*/  FMUL.FTZ R89, R89, R9 ;  /* 0x0000000959597220 */ /* 0x000fe20000410000 */
[----:B------:R-:W-:Y:S01]  /*57a0*/  F2FP.BF16.F32.PACK_AB R26, R29, R28 ;  /* 0x0000001c1d1a723e */ /* 0x000fe200000010ff */
[----:B------:R-:W-:Y:S01]  /*57b0*/  UPRMT UR6, UR41, 0x654, UR6 ;  /* 0x0000065429067896 */ /* 0x000fe20008000006 */
[----:B------:R-:W-:Y:S01]  /*57c0*/  F2FP.BF16.F32.PACK_AB R27, R31, R27 ;  /* 0x0000001b1f1b723e */ /* 0x000fe200000010ff */
[-C--:B------:R-:W-:Y:S01]  /*57d0*/  FMUL.FTZ R92, R92, R9.reuse ;  /* 0x000000095c5c7220 */ /* 0x080fe20000410000 */
[----:B------:R-:W-:Y:S01]  /*57e0*/  F2FP.BF16.F32.PACK_AB R33, R21, R34 ;  /* 0x000000221521723e */ /* 0x000fe200000010ff */
[-C--:B------:R-:W-:Y:S01]  /*57f0*/  FMUL.FTZ R93, R93, R9.reuse ;  /* 0x000000095d5d7220 */ /* 0x080fe20000410000 */
[----:B------:R-:W-:Y:S01]  /*5800*/  F2FP.BF16.F32.PACK_AB R40, R41, R40 ;  /* 0x000000282928723e */ /* 0x000fe200000010ff */
[-C--:B------:R-:W-:Y:S01]  /*5810*/  FMUL.FTZ R96, R96, R9.reuse ;  /* 0x0000000960607220 */ /* 0x080fe20000410000 */
[----:B------:R-:W-:Y:S01]  /*5820*/  F2FP.BF16.F32.PACK_AB R34, R37, R36 ;  /* 0x000000242522723e */ /* 0x000fe200000010ff */
[----:B------:R-:W-:Y:S01]  /*5830*/  FMUL.FTZ R97, R97, R9 ;  /* 0x0000000961617220 */ /* 0x000fe20000410000 */
[----:B------:R-:W-:Y:S01]  /*5840*/  F2FP.BF16.F32.PACK_AB R35, R39, R35 ;  /* 0x000000232723723e */ /* 0x000fe200000010ff */
[----:B------:R-:W-:Y:S01]  /*5850*/  SYNCS.ARRIVE.TRANS64.RED.A1T0 RZ, [UR6], RZ ;  /* 0x000000ffffff79a7 */ /* 0x000fe20008100406 */
[----:B------:R-:W-:Y:S01]  /*5860*/  F2FP.BF16.F32.PACK_AB R41, R20, R42 ;  /* 0x0000002a1429723e */ /* 0x000fe200000010ff */
[----:B------:R0:W-:Y:S01]  /*5870*/  STSM.16.M88.4 [R16+0x21800], R24 ;  /* 0x0218001810007844 */ /* 0x0001e20000000200 */
[----:B------:R-:W-:Y:S01]  /*5880*/  F2FP.BF16.F32.PACK_AB R48, R49, R48 ;  /* 0x000000303130723e */ /* 0x000fe200000010ff */
[----:B------:R-:W-:Y:S01]  /*5890*/  UMOV UR6, UR38 ;  /* 0x0000002600067c82 */ /* 0x000fe20008000000 */
[----:B------:R-:W-:Y:S01]  /*58a0*/  F2FP.BF16.F32.PACK_AB R42, R45, R44 ;  /* 0x0000002c2d2a723e */ /* 0x000fe200000010ff */
[----:B------:R0:W-:Y:S01]  /*58b0*/  STSM.16.M88.4 [R23], R32 ;  /* 0x0000002017007844 */ /* 0x0001e20000000200 */
[----:B------:R-:W-:Y:S01]  /*58c0*/  F2FP.BF16.F32.PACK_AB R43, R47, R43 ;  /* 0x0000002b2f2b723e */ /* 0x000fe200000010ff */
[-C--:B------:R-:W-:Y:S01]  /*58d0*/  FMUL.FTZ R100, R100, R9.reuse ;  /* 0x0000000964647220 */ /* 0x080fe20000410000 */
[----:B------:R-:W-:Y:S01]  /*58e0*/  F2FP.BF16.F32.PACK_AB R49, R15, R50 ;  /* 0x000000320f31723e */ /* 0x000fe200000010ff */
[-C--:B------:R-:W-:Y:S01]  /*58f0*/  FMUL.FTZ R101, R101, R9.reuse ;  /* 0x0000000965657220 */ /* 0x080fe20000410000 */
[----:B------:R-:W-:Y:S01]  /*5900*/  F2FP.BF16.F32.PACK_AB R56, R57, R56 ;  /* 0x000000383938723e */ /* 0x000fe200000010ff */
[----:B------:R0:W-:Y:S01]  /*5910*/  STSM.16.M88.4 [R18], R40 ;  /* 0x0000002812007844 */ /* 0x0001e20000000200 */
[----:B------:R-:W-:Y:S01]  /*5920*/  F2FP.BF16.F32.PACK_AB R50, R53, R52 ;  /* 0x000000343532723e */ /* 0x000fe200000010ff */
[----:B------:R-:W-:Y:S01]  /*5930*/  FMUL.FTZ R104, R104, R9 ;  /* 0x0000000968687220 */ /* 0x000fe20000410000 */
        /* <DEDUP_REMOVED lines=31> */
[-C--:B------:R-:W-:Y:S01]  /*5b30*/  FMUL.FTZ R128, R128, R9.reuse ;  /* 0x0000000980807220 */ /* 0x080fe20000410000 */
[----:B------:R-:W-:Y:S01]  /*5b40*/  ISETP.GT.AND P1, PT, R5, R22, PT ;  /* 0x000000160500720c */ /* 0x000fe20003f24270 */
[-C--:B------:R-:W-:Y:S01]  /*5b50*/  FMUL.FTZ R129, R129, R9.reuse ;  /* 0x0000000981817220 */ /* 0x080fe20000410000 */
[-C--:B------:R-:W-:Y:S01]  /*5b60*/  FMUL.FTZ R132, R132, R9.reuse ;  /* 0x0000000984847220 */ /* 0x080fe20000410000 */
[----:B------:R0:W-:Y:S01]  /*5b70*/  STSM.16.M88.4 [R17+0x6000], R80 ;  /* 0x0060005011007844 */ /* 0x0001e20000000200 */
[----:B------:R-:W-:Y:S01]  /*5b80*/  FMUL.FTZ R133, R133, R9 ;  /* 0x0000000985857220 */ /* 0x000fe20000410000 */
[-C--:B------:R-:W-:Y:S01]  /*5b90*/  FMUL.FTZ R90, R90, R10.reuse ;  /* 0x0000000a5a5a7220 */ /* 0x080fe20000410000 */
[-C--:B------:R-:W-:Y:S01]  /*5ba0*/  FMUL.FTZ R91, R91, R10.reuse ;  /* 0x0000000a5b5b7220 */ /* 0x080fe20000410000 */
[----:B------:R-:W-:Y:S01]  /*5bb0*/  @!PT LDS RZ, [RZ] ;  /* 0x00000000fffff984 */ /* 0x000fe20000000800 */
[----:B------:R-:W-:Y:S01]  /*5bc0*/  @!PT LDS RZ, [RZ] ;  /* 0x00000000fffff984 */ /* 0x000fe20000000800 */
[----:B------:R-:W-:Y:S01]  /*5bd0*/  @!PT LDS RZ, [RZ] ;  /* 0x00000000fffff984 */ /* 0x000fe20000000800 */
[----:B------:R-:W-:Y:S01]  /*5be0*/  @!PT LDS RZ, [RZ] ;  /* 0x00000000fffff984 */ /* 0x000fe20000000800 */
[----:B------:R1:W-:Y:S06]  /*5bf0*/  MEMBAR.ALL.CTA ;  /* 0x0000000000007992 */ /* 0x0003ec0000008000 */
[----:B-1----:R-:W1:Y:S01]  /*5c00*/  FENCE.VIEW.ASYNC.S ;  /* 0x00000000000073c6 */ /* 0x002e620000000000 */
        /* <DEDUP_REMOVED lines=22> */
[----:B------:R-:W-:-:S02]  /*5d70*/  VIADD R5, R5, 0xffffffff ;  /* 0xffffffff05057836 */ /* 0x000fc40000000000 */
[----:B------:R-:W-:Y:S02]  /*5d80*/  IMAD.MOV.U32 R10, RZ, RZ, R4 ;  /* 0x000000ffff0a7224 */ /* 0x000fe400078e0004 */
[----:B------:R-:W-:Y:S02]  /*5d90*/  IMAD.MOV.U32 R9, RZ, RZ, R0 ;  /* 0x000000ffff097224 */ /* 0x000fe400078e0000 */
[----:B------:R-:W-:Y:S01]  /*5da0*/  IMAD.MOV.U32 R6, RZ, RZ, R2 ;  /* 0x000000ffff067224 */ /* 0x000fe200078e0002 */
[----:B-1----:R-:W-:Y:S01]  /*5db0*/  NOP ;  /* 0x0000000000007918 */ /* 0x002fe20000000000 */
[----:B0-----:R-:W-:Y:S05]  /*5dc0*/  @P1 BRA `(.L_x_185) ;  /* 0xffffffdc00d41947 */ /* 0x001fea000383ffff */
.L_x_174:
[----:B------:R-:W-:Y:S06]  /*5dd0*/  BAR.ARV 0x8, 0x200 ;  /* 0x0208000000007b1d */ /* 0x000fec0000002000 */
[----:B------:R-:W-:Y:S05]  /*5de0*/  @!P0 BRA `(.L_x_186) ;  /* 0x0000000000048947 */ /* 0x000fea0003800000 */
[----:B------:R-:W-:Y:S01]  /*5df0*/  BPT.TRAP 0x1 ;  /* 0x000000040000795c */ /* 0x000fe20000300000 */
.L_x_186:
[----:B------:R-:W-:Y:S01]  /*5e00*/  ULEA UR4, UR38, UR40, 0x3 ;  /* 0x0000002826047291 */ /* 0x000fe2000f8e183f */
[----:B------:R-:W-:-:S08]  /*5e10*/  SHF.L.U32 R5, R2, 0x1f, RZ ;  /* 0x0000001f02057819 */ /* 0x000fd000000006ff */
[----:B------:R0:W2:Y:S01]  /*5e20*/  SYNCS.PHASECHK.TRANS64.TRYWAIT P1, [UR4+0x2d850], R5 ;  /* 0x02d85005ff0075a7 */ /* 0x0000a20008020144 */
[----:B------:R-:W-:Y:S05]  /*5e30*/  @!P0 BRA `(.L_x_187) ;  /* 0x0000000000048947 */ /* 0x000fea0003800000 */
[----:B------:R-:W-:Y:S01]  /*5e40*/  BPT.TRAP 0x1 ;  /* 0x000000040000795c */ /* 0x000fe20000300000 */
.L_x_187:
[----:B--2---:R-:W-:Y:S05]  /*5e50*/  @P1 BRA `(.L_x_188) ;  /* 0x0000000000081947 */ /* 0x004fea0003800000 */
[----:B------:R-:W2:Y:S02]  /*5e60*/  SYNCS.PHASECHK.TRANS64.TRYWAIT P1, [UR4+0x2d850], R5 ;  /* 0x02d85005ff0075a7 */ /* 0x000ea40008020144 */
[----:B--2---:R-:W-:Y:S05]  /*5e70*/  @!P1 BRA `(.L_x_189) ;  /* 0x0000008800f89947 */ /* 0x004fea0003800000 */
.L_x_188:
[----:B------:R-:W-:Y:S01]  /*5e80*/  UIADD3 UR40, UR40, 0x400, URZ ;  /* 0x0000040028287890 */ /* 0x000fe2000fffe03f */
[----:B------:R-:W-:Y:S01]  /*5e90*/  WARPGROUP.ARRIVE ;  /* 0x00000000000079c5 */ /* 0x000fe20000000000 */
[----:B------:R-:W-:Y:S01]  /*5ea0*/  ULOP3.LUT UR39, UR39, 0x10000, URZ, 0xfc, !UPT ;  /* 0x0001000027277892 */ /* 0x000fe2000f8efc3f */
[----:B--2---:R-:W2:Y:S01]  /*5eb0*/  SHFL.BFLY PT, R6, R7, 0x2, 0x1f ;  /* 0x0c401f0007067f89 */ /* 0x004ea200000e0000 */
[----:B------:R-:W-:Y:S01]  /*5ec0*/  USHF.R.U32.HI UR40, URZ, 0x4, UR40 ;  /* 0x000000043f287899 */ /* 0x000fe20008011628 */
[----:B------:R-:W-:Y:S01]  /*5ed0*/  IMAD.MOV.U32 R55, RZ, RZ, RZ ;  /* 0x000000ffff377224 */ /* 0x000fe200078e00ff */
[----:B------:R-:W-:Y:S01]  /*5ee0*/  UMOV UR9, 0x40000040 ;  /* 0x4000004000097882 */ /* 0x000fe20000000000 */
[----:B------:R-:W-:Y:S01]  /*5ef0*/  UMOV UR11, 0x80000020 ;  /* 0x80000020000b7882 */ /* 0x000fe20000000000 */
[----:B------:R-:W-:Y:S01]  /*5f00*/  ULOP3.LUT UR40, UR40, 0x3fff, URZ, 0xc0, !UPT ;  /* 0x00003fff28287892 */ /* 0x000fe2000f8ec03f */
[----:B0-----:R-:W0:Y:S01]  /*5f10*/  SHFL.BFLY PT, R5, R8, 0x2, 0x1f ;  /* 0x0c401f0008057f89 */ /* 0x001e2200000e0000 */
[----:B------:R-:W-:Y:S01]  /*5f20*/  UMOV UR8, UR39 ;  /* 0x0000002700087c82 */ /* 0x000fe20008000000 */
[----:B------:R-:W-:Y:S01]  /*5f30*/  IMAD.MOV.U32 R20, RZ, RZ, -0x800000 ;  /* 0xff800000ff147424 */ /* 0x000fe200078e00ff */
[----:B------:R-:W-:Y:S01]  /*5f40*/  ULOP3.LUT UR5, UR40, 0x2000000, URZ, 0xfc, !UPT ;  /* 0x0200000028057892 */ /* 0x000fe2000f8efc3f */
[----:B------:R-:W-:-:S03]  /*5f50*/  IMAD.MOV.U32 R21, RZ, RZ, -0x800000 ;  /* 0xff800000ff157424 */ /* 0x000fc600078e00ff */
[----:B------:R-:W-:-:S07]  /*5f60*/  UIMAD UR5, UR38, 0x600, UR5 ;  /* 0x00000600260578a4 */ /* 0x000fce000f8e0205 */
[----:B------:R-:W-:Y:S02]  /*5f70*/  UMOV UR10, UR5 ;  /* 0x00000005000a7c82 */ /* 0x000fe40008000000 */
[----:B------:R-:W-:Y:S01]  /*5f80*/  HGMMA.64x96x16.F32.BF16 R88, gdesc[UR8].tnspB, R88, gsb0 ;  /* 0x41600000085879f0 */ /* 0x000fe20008001858 */
[----:B------:R-:W-:Y:S01]  /*5f90*/  UIADD3 UR8, UR39, 0x2, URZ ;  /* 0x0000000227087890 */ /* 0x000fe2000fffe03f */
[----:B--2---:R-:W-:Y:S01]  /*5fa0*/  FADD.FTZ R6, R6, R7 ;  /* 0x0000000706067221 */ /* 0x004fe20000010000 */
[----:B------:R-:W-:Y:S01]  /*5fb0*/  UIADD3 UR10, UR5, 0x40, URZ ;  /* 0x00000040050a7890 */ /* 0x000fe2000fffe03f */
[----:B------:R-:W-:Y:S01]  /*5fc0*/  UMOV UR9, 0x40000040 ;  /* 0x4000004000097882 */ /* 0x000fe20000000000 */
[----:B------:R-:W-:Y:S01]  /*5fd0*/  UMOV UR11, 0x80000020 ;  /* 0x80000020000b7882 */ /* 0x000fe20000000000 */
[----:B0-----:R-:W-:Y:S02]  /*5fe0*/  FADD.FTZ R9, R5, R8 ;  /* 0x0000000805097221 */ /* 0x001fe40000010000 */
[----:B------:R-:W0:Y:S04]  /*5ff0*/  SHFL.BFLY PT, R5, R6, 0x1, 0x1f ;  /* 0x0c201f0006057f89 */ /* 0x000e2800000e0000 */
[----:B------:R-:W1:Y:S01]  /*6000*/  SHFL.BFLY PT, R10, R9, 0x1, 0x1f ;  /* 0x0c201f00090a7f89 */ /* 0x000e6200000e0000 */
[----:B0-----:R-:W-:Y:S01]  /*6010*/  FADD.FTZ R11, R6, R5 ;  /* 0x00000005060b7221 */ /* 0x001fe20000010000 */
[----:B------:R-:W-:-:S02]  /*6020*/  IMAD.MOV.U32 R5, RZ, RZ, RZ ;  /* 0x000000ffff057224 */ /* 0x000fc400078e00ff */
[----:B-1----:R-:W-:Y:S02]  /*6030*/  FADD.FTZ R12, R9, R10 ;  /* 0x0000000a090c7221 */ /* 0x002fe40000010000 */
[----:B------:R-:W-:-:S03]  /*6040*/  FSETP.NE.FTZ.AND P1, PT, R11, RZ, PT ;  /* 0x000000ff0b00720b */ /* 0x000fc60003f35000 */
[----:B------:R-:W-:-:S10]  /*6050*/  FSETP.NE.FTZ.AND P2, PT, R12, RZ, PT ;  /* 0x000000ff0c00720b */ /* 0x000fd40003f55000 */
[----:B------:R-:W0:Y:S01]  /*6060*/  @P1 MUFU.LG2 R8, R11 ;  /* 0x0000000b00081308 */ /* 0x000e220000000c00 */
[C---:B------:R-:W-:Y:S02]  /*6070*/  @P1 FMUL.FTZ R7, R3.reuse, 0.69314718246459960938 ;  /* 0x3f31721803071820 */ /* 0x040fe40000410000 */
        /* <DEDUP_REMOVED lines=56> */
.L_x_190:
[----:B------:R-:W2:Y:S01]  /*6400*/  LDL.LU R0, [R1+0x8] ;  /* 0x0000080001007983 */ /* 0x000ea20000300800 */
[----:B------:R-:W-:Y:S01]  /*6410*/  UIADD3 UR4, UR4, 0x2d860, URZ ;  /* 0x0002d86004047890 */ /* 0x000fe2000fffe03f */
[-C--:B------:R-:W-:Y:S01]  /*6420*/  FMUL.FTZ R32, R88, R55.reuse ;  /* 0x0000003758207220 */ /* 0x080fe20000410000 */
[----:B------:R-:W-:Y:S01]  /*6430*/  UIADD3 UR38, UR38, 0x1, URZ ;  /* 0x0000000126267890 */ /* 0x000fe2000fffe03f */
[-C--:B------:R-:W-:Y:S01]  /*6440*/  FMUL.FTZ R33, R89, R55.reuse ;  /* 0x0000003759217220 */ /* 0x080fe20000410000 */
[----:B------:R-:W-:Y:S01]  /*6450*/  UPRMT UR4, UR41, 0x654, UR4 ;  /* 0x0000065429047896 */ /* 0x000fe20008000004 */
[-C--:B------:R-:W-:Y:S01]  /*6460*/  FMUL.FTZ R34, R92, R55.reuse ;  /* 0x000000375c227220 */ /* 0x080fe20000410000 */
[----:B------:R-:W-:Y:S01]  /*6470*/  UISETP.NE.AND UP0, UPT, UR38, 0x2, UPT ;  /* 0x000000022600788c */ /* 0x000fe2000bf05270 */
[-C--:B------:R-:W-:Y:S01]  /*6480*/  FMUL.FTZ R35, R93, R55.reuse ;  /* 0x000000375d237220 */ /* 0x080fe20000410000 */
[-C--:B------:R-:W-:Y:S01]  /*6490*/  FMUL.FTZ R36, R96, R55.reuse ;  /* 0x0000003760247220 */ /* 0x080fe20000410000 */
[-C--:B------:R-:W-:Y:S01]  /*64a0*/  FMUL.FTZ R37, R97, R55.reuse ;  /* 0x0000003761257220 */ /* 0x080fe20000410000 */
[-C--:B------:R-:W-:Y:S01]  /*64b0*/  FMUL.FTZ R38, R100, R55.reuse ;  /* 0x0000003764267220 */ /* 0x080fe20000410000 */
[-C--:B------:R-:W-:Y:S01]  /*64c0*/  FMUL.FTZ R39, R101, R55.reuse ;  /* 0x0000003765277220 */ /* 0x080fe20000410000 */
[-C--:B------:R-:W-:Y:S01]  /*64d0*/  FMUL.FTZ R40, R104, R55.reuse ;  /* 0x0000003768287220 */ /* 0x080fe20000410000 */
[----:B------:R-:W-:Y:S01]  /*64e0*/  SYNCS.ARRIVE.TRANS64.RED.A1T0 RZ, [UR4], RZ ;  /* 0x000000ffffff79a7 */ /* 0x000fe20008100404 */
[----:B------:R-:W-:Y:S01]  /*64f0*/  USEL UR4, URZ, 0x1, UP0 ;  /* 0x000000013f047887 */ /* 0x000fe20008000000 */
        /* <DEDUP_REMOVED lines=40> */
[----:B------:R-:W-:Y:S01]  /*6780*/  LOP3.LUT R2, R2, UR4, RZ, 0x3c, !PT ;  /* 0x0000000402027c12 */ /* 0x000fe2000f8e3cff */
[----:B------:R-:W-:Y:S01]  /*6790*/  USEL UR38, UR38, URZ, UP0 ;  /* 0x0000003f26267287 */ /* 0x000fe20008000000 */
[----:B--2---:R-:W-:-:S05]  /*67a0*/  VIADD R0, R0, 0x1 ;  /* 0x0000000100007836 */ /* 0x004fca0000000000 */
[----:B------:R0:W-:Y:S06]  /*67b0*/  STL [R1+0x8], R0 ;  /* 0x0000080001007387 */ /* 0x0001ec0000100800 */
.L_x_166:
[----:B------:R-:W1:Y:S08]  /*67c0*/  S2UR UR41, SR_CgaCtaId ;  /* 0x00000000002979c3 */ /* 0x000e700000008800 */
[----:B------:R-:W-:Y:S06]  /*67d0*/  BAR.SYNC.DEFER_BLOCKING 0x5, 0x200 ;  /* 0x0148000000007b1d */ /* 0x000fec0000010000 */
[----:B------:R-:W-:Y:S01]  /*67e0*/  UMOV UR40, 0x400 ;  /* 0x0000040000287882 */ /* 0x000fe20000000000 */
[----:B------:R-:W-:Y:S01]  /*67f0*/  BSSY B0, `(.L_x_191) ;  /* 0x0000278000007945 */ /* 0x000fe20003800000 */
[----:B-1----:R-:W-:-:S09]  /*6800*/  ULEA UR40, UR41, UR40, 0x18 ;  /* 0x0000002829287291 */ /* 0x002fd2000f8ec03f */
[----:B------:R-:W1:Y:S01]  /*6810*/  LDS.128 R4, [UR40+0x2d8d0] ;  /* 0x02d8d028ff047984 */ /* 0x000e620008000c00 */
[----:B------:R-:W-:Y:S06]  /*6820*/  BAR.ARV 0x4, 0x200 ;  /* 0x0108000000007b1d */ /* 0x000fec0000002000 */
[----:B------:R-:W-:Y:S05]  /*6830*/  @P0 BRA `(.L_x_192) ;  /* 0x0000001c00300947 */ /* 0x000fea0003800000 */
[----:B0-----:R-:W2:Y:S01]  /*6840*/  LDL R0, [R1+0x44] ;  /* 0x0000440001007983 */ /* 0x001ea20000100800 */
[----:B------:R-:W0:Y:S03]  /*6850*/  S2UR UR6, SR_SWINHI ;  /* 0x00000000000679c3 */ /* 0x000e260000002f00 */
[----:B------:R-:W3:Y:S01]  /*6860*/  LDL R86, [R1+0x40] ;  /* 0x0000400001567983 */ /* 0x000ee20000100800 */
[----:B------:R-:W-:Y:S01]  /*6870*/  UMOV UR4, UR40 ;  /* 0x0000002800047c82 */ /* 0x000fe20008000000 */
[----:B0-----:R-:W-:Y:S01]  /*6880*/  UMOV UR5, UR6 ;  /* 0x0000000600057c82 */ /* 0x001fe20008000000 */
[----:B------:R-:W-:Y:S02]  /*6890*/  IMAD.U32 R78, RZ, RZ, UR4 ;  /* 0x00000004ff4e7e24 */ /* 0x000fe4000f8e00ff */
[----:B------:R-:W-:Y:S01]  /*68a0*/  IMAD.U32 R79, RZ, RZ, UR5 ;  /* 0x00000005ff4f7e24 */ /* 0x000fe2000f8e00ff */
[----:B------:R-:W-:Y:S01]  /*68b0*/  F2FP.BF16.F32.PACK_AB R30, R43, R42 ;  /* 0x0000002a2b1e723e */ /* 0x000fe200000010ff */
[C---:B------:R-:W-:Y:S01]  /*68c0*/  IMAD.SHL.U32 R83, R138.reuse, 0x4, RZ ;  /* 0x000000048a537824 */ /* 0x040fe200078e00ff */
[----:B------:R-:W-:Y:S01]  /*68d0*/  SHF.L.U64.HI R84, R138, 0x2, R156 ;  /* 0x000000028a547819 */ /* 0x000fe2000001029c */
[----:B------:R-:W-:Y:S01]  /*68e0*/  ULDC.64 UR4, c[0x0][0xc08] ;  /* 0x0003020000047ab9 */ /* 0x000fe20000000a00 */
[----:B------:R-:W-:Y:S01]  /*68f0*/  BAR.SYNC.DEFER_BLOCKING 0x1, 0x180 ;  /* 0x0046000000007b1d */ /* 0x000fe20000010000 */
[----:B--2---:R-:W-:-:S03]  /*6900*/  IMAD.WIDE R8, R0, 0x2, R78 ;  /* 0x0000000200087825 */ /* 0x004fc600078e024e */
[C---:B------:R-:W-:Y:S02]  /*6910*/  IADD3 R11, P1, R8.reuse, 0x6000, RZ ;  /* 0x00006000080b7810 */ /* 0x040fe40007f3e0ff */
[C---:B------:R-:W-:Y:S02]  /*6920*/  LOP3.LUT R3, R8.reuse, 0x180, RZ, 0xc0, !PT ;  /* 0x0000018008037812 */ /* 0x040fe400078ec0ff */
[----:B------:R-:W-:Y:S02]  /*6930*/  IADD3 R10, P0, R8, 0x6020, RZ ;  /* 0x00006020080a7810 */ /* 0x000fe40007f1e0ff */
[----:B------:R-:W-:Y:S02]  /*6940*/  LOP3.LUT R0, R11, 0x180, RZ, 0xc0, !PT ;  /* 0x000001800b007812 */ /* 0x000fe400078ec0ff */
[----:B------:R-:W-:Y:S02]  /*6950*/  SHF.R.U64 R3, R3, 0x3, RZ ;  /* 0x0000000303037819 */ /* 0x000fe400000012ff */
[----:B-1----:R-:W-:-:S02]  /*6960*/  LOP3.LUT R4, R10, 0x180, RZ, 0xc0, !PT ;  /* 0x000001800a047812 */ /* 0x002fc400078ec0ff */
[----:B------:R-:W-:Y:S02]  /*6970*/  IADD3 R81, P2, R8, 0x3020, RZ ;  /* 0x0000302008517810 */ /* 0x000fe40007f5e0ff */
[----:B------:R-:W-:Y:S02]  /*6980*/  SHF.R.U64 R0, R0, 0x3, RZ ;  /* 0x0000000300007819 */ /* 0x000fe400000012ff */
[C---:B------:R-:W-:Y:S02]  /*6990*/  IADD3 R22, P3, R8.reuse, 0x3000, RZ ;  /* 0x0000300008167810 */ /* 0x040fe40007f7e0ff */
[----:B------:R-:W-:Y:S02]  /*69a0*/  IADD3 R31, P4, R8, 0x20, RZ ;  /* 0x00000020081f7810 */ /* 0x000fe40007f9e0ff */
[----:B------:R-:W-:Y:S02]  /*69b0*/  LOP3.LUT R8, R3, R8, RZ, 0x3c, !PT ;  /* 0x0000000803087212 */ /* 0x000fe400078e3cff */
[----:B------:R-:W-:-:S02]  /*69c0*/  SHF.R.U64 R3, R4, 0x3, RZ ;  /* 0x0000000304037819 */ /* 0x000fc400000012ff */
[----:B------:R-:W-:Y:S02]  /*69d0*/  LOP3.LUT R12, R0, R11, RZ, 0x3c, !PT ;  /* 0x0000000b000c7212 */ /* 0x000fe400078e3cff */
[----:B------:R-:W-:Y:S02]  /*69e0*/  LOP3.LUT R14, R81, 0x180, RZ, 0xc0, !PT ;  /* 0x00000180510e7812 */ /* 0x000fe400078ec0ff */
[----:B------:R-:W-:Y:S02]  /*69f0*/  LOP3.LUT R0, R31, 0x180, RZ, 0xc0, !PT ;  /* 0x000001801f007812 */ /* 0x000fe400078ec0ff */
[----:B------:R-:W-:Y:S02]  /*6a00*/  LOP3.LUT R26, R3, R10, RZ, 0x3c, !PT ;  /* 0x0000000a031a7212 */ /* 0x000fe400078e3cff */
[----:B------:R-:W-:Y:S02]  /*6a10*/  LOP3.LUT R3, R22, 0x180, RZ, 0xc0, !PT ;  /* 0x0000018016037812 */ /* 0x000fe400078ec0ff */
[----:B------:R-:W-:-:S02]  /*6a20*/  SHF.R.U64 R14, R14, 0x3, RZ ;  /* 0x000000030e0e7819 */ /* 0x000fc400000012ff */
[----:B------:R-:W-:Y:S01]  /*6a30*/  SHF.R.U64 R0, R0, 0x3, RZ ;  /* 0x0000000300007819 */ /* 0x000fe200000012ff */
[--C-:B------:R-:W-:Y:S01]  /*6a40*/  IMAD.X R27, RZ, RZ, R9.reuse, P0 ;  /* 0x000000ffff1b7224 */ /* 0x100fe200000e0609 */
[----:B------:R-:W-:Y:S01]  /*6a50*/  SHF.R.U64 R3, R3, 0x3, RZ ;  /* 0x0000000303037819 */ /* 0x000fe200000012ff */
[--C-:B------:R-:W-:Y:S01]  /*6a60*/  IMAD.X R25, RZ, RZ, R9.reuse, P4 ;  /* 0x000000ffff197224 */ /* 0x100fe200020e0609 */
[----:B------:R-:W-:Y:S02]  /*6a70*/  LOP3.LUT R14, R14, R81, RZ, 0x3c, !PT ;  /* 0x000000510e0e7212 */ /* 0x000fe400078e3cff */
[----:B------:R-:W-:Y:S01]  /*6a80*/  LOP3.LUT R24, R0, R31, RZ, 0x3c, !PT ;  /* 0x0000001f00187212 */ /* 0x000fe200078e3cff */
[----:B------:R-:W0:Y:S01]  /*6a90*/  LDC.64 R80, c[0x0][0xc00] ;  /* 0x00030000ff507b82 */ /* 0x000e220000000a00 */
[--C-:B------:R-:W-:Y:S01]  /*6aa0*/  IMAD.X R13, RZ, RZ, R9.reuse, P1 ;  /* 0x000000ffff0d7224 */ /* 0x100fe200008e0609 */
[----:B------:R-:W-:Y:S01]  /*6ab0*/  MOV R4, R8 ;  /* 0x0000000800047202 */ /* 0x000fe20000000f00 */
[--C-:B------:R-:W-:Y:S01]  /*6ac0*/  IMAD.X R15, RZ, RZ, R9.reuse, P2 ;  /* 0x000000ffff0f7224 */ /* 0x100fe200010e0609 */
[----:B------:R-:W-:Y:S01]  /*6ad0*/  F2FP.BF16.F32.PACK_AB R8, R33, R32 ;  /* 0x000000202108723e */ /* 0x000fe200000010ff */
[----:B------:R-:W-:Y:S01]  /*6ae0*/  IMAD.X R29, RZ, RZ, R9, P3 ;  /* 0x000000ffff1d7224 */ /* 0x000fe200018e0609 */
[----:B------:R-:W-:-:S02]  /*6af0*/  F2FP.BF16.F32.PACK_AB R9, R57, R56 ;  /* 0x000000383909723e */ /* 0x000fc400000010ff */
[----:B------:R-:W-:Y:S02]  /*6b00*/  F2FP.BF16.F32.PACK_AB R10, R35, R34 ;  /* 0x00000022230a723e */ /* 0x000fe400000010ff */
[----:B------:R-:W-:Y:S02]  /*6b10*/  F2FP.BF16.F32.PACK_AB R11, R59, R58 ;  /* 0x0000003a3b0b723e */ /* 0x000fe400000010ff */
[----:B------:R-:W-:Y:S02]  /*6b20*/  LOP3.LUT R28, R3, R22, RZ, 0x3c, !PT ;  /* 0x00000016031c7212 */ /* 0x000fe400078e3cff */
[----:B------:R-:W-:Y:S02]  /*6b30*/  MOV R3, R26 ;  /* 0x0000001a00037202 */ /* 0x000fe40000000f00 */
[----:B------:R-:W-:Y:S02]  /*6b40*/  MOV R82, R24 ;  /* 0x0000001800527202 */ /* 0x000fe40000000f00 */
[----:B------:R-:W-:-:S02]  /*6b50*/  F2FP.BF16.F32.PACK_AB R24, R37, R36 ;  /* 0x000000242518723e */ /* 0x000fc400000010ff */
[----:B------:R-:W-:Y:S02]  /*6b60*/  F2FP.BF16.F32.PACK_AB R25, R61, R60 ;  /* 0x0000003c3d19723e */ /* 0x000fe400000010ff */
[----:B------:R-:W-:Y:S02]  /*6b70*/  F2FP.BF16.F32.PACK_AB R26, R39, R38 ;  /* 0x00000026271a723e */ /* 0x000fe400000010ff */
[----:B------:R-:W-:Y:S01]  /*6b80*/  F2FP.BF16.F32.PACK_AB R27, R63, R62 ;  /* 0x0000003e3f1b723e */ /* 0x000fe200000010ff */
[----:B------:R1:W-:Y:S01]  /*6b90*/  STSM.16.M88.4 [R4], R8 ;  /* 0x0000000804007844 */ /* 0x0003e20000000200 */
[----:B------:R-:W-:Y:S02]  /*6ba0*/  MOV R0, R28 ;  /* 0x0000001c00007202 */ /* 0x000fe40000000f00 */
[----:B------:R-:W-:Y:S02]  /*6bb0*/  F2FP.BF16.F32.PACK_AB R28, R41, R40 ;  /* 0x00000028291c723e */ /* 0x000fe400000010ff */
[----:B------:R-:W-:-:S02]  /*6bc0*/  F2FP.BF16.F32.PACK_AB R29, R65, R64 ;  /* 0x00000040411d723e */ /* 0x000fc400000010ff */
[----:B------:R-:W-:Y:S01]  /*6bd0*/  F2FP.BF16.F32.PACK_AB R31, R67, R66 ;  /* 0x00000042431f723e */ /* 0x000fe200000010ff */
[----:B------:R2:W-:Y:S01]  /*6be0*/  STSM.16.M88.4 [R82], R24 ;  /* 0x0000001852007844 */ /* 0x0005e20000000200 */
[----:B------:R-:W-:Y:S02]  /*6bf0*/  MOV R22, R14 ;  /* 0x0000000e00167202 */ /* 0x000fe40000000f00 */
[----:B------:R-:W-:Y:S02]  /*6c00*/  F2FP.BF16.F32.PACK_AB R14, R51, R50 ;  /* 0x00000032330e723e */ /* 0x000fe400000010ff */
[----:B------:R-:W-:Y:S02]  /*6c10*/  F2FP.BF16.F32.PACK_AB R15, R75, R74 ;  /* 0x0000004a4b0f723e */ /* 0x000fe400000010ff */
[----:B-1----:R-:W-:Y:S02]  /*6c20*/  MOV R4, R12 ;  /* 0x0000000c00047202 */ /* 0x002fe40000000f00 */
[----:B------:R-:W-:-:S02]  /*6c30*/  F2FP.BF16.F32.PACK_AB R8, R45, R44 ;  /* 0x0000002c2d08723e */ /* 0x000fc400000010ff */
[----:B------:R-:W-:Y:S02]  /*6c40*/  F2FP.BF16.F32.PACK_AB R9, R69, R68 ;  /* 0x000000444509723e */ /* 0x000fe400000010ff */
[----:B------:R-:W-:Y:S02]  /*6c50*/  F2FP.BF16.F32.PACK_AB R10, R47, R46 ;  /* 0x0000002e2f0a723e */ /* 0x000fe400000010ff */
[----:B------:R-:W-:Y:S02]  /*6c60*/  F2FP.BF16.F32.PACK_AB R11, R71, R70 ;  /* 0x00000046470b723e */ /* 0x000fe400000010ff */
[----:B------:R-:W-:Y:S02]  /*6c70*/  F2FP.BF16.F32.PACK_AB R12, R49, R48 ;  /* 0x00000030310c723e */ /* 0x000fe400000010ff */
[----:B------:R-:W-:Y:S02]  /*6c80*/  F2FP.BF16.F32.PACK_AB R13, R73, R72 ;  /* 0x00000048490d723e */ /* 0x000fe400000010ff */
[----:B--2---:R-:W-:-:S02]  /*6c90*/  F2FP.BF16.F32.PACK_AB R24, R53, R52 ;  /* 0x000000343518723e */ /* 0x004fc400000010ff */
[----:B------:R-:W-:Y:S02]  /*6ca0*/  F2FP.BF16.F32.PACK_AB R25, R77, R76 ;  /* 0x0000004c4d19723e */ /* 0x000fe400000010ff */
[----:B------:R-:W-:Y:S02]  /*6cb0*/  F2FP.BF16.F32.PACK_AB R26, R55, R54 ;  /* 0x00000036371a723e */ /* 0x000fe400000010ff */
[----:B------:R-:W-:Y:S01]  /*6cc0*/  F2FP.BF16.F32.PACK_AB R27, R135, R134 ;  /* 0x00000086871b723e */ /* 0x000fe200000010ff */
[----:B------:R1:W-:Y:S04]  /*6cd0*/  STSM.16.M88.4 [R0], R28 ;  /* 0x0000001c00007844 */ /* 0x0003e80000000200 */
[----:B------:R2:W-:Y:S04]  /*6ce0*/  STSM.16.M88.4 [R22], R8 ;  /* 0x0000000816007844 */ /* 0x0005e80000000200 */
[----:B------:R-:W-:Y:S04]  /*6cf0*/  STSM.16.M88.4 [R4], R12 ;  /* 0x0000000c04007844 */ /* 0x000fe80000000200 */
[----:B------:R4:W-:Y:S01]  /*6d00*/  STSM.16.M88.4 [R3], R24 ;  /* 0x0000001803007844 */ /* 0x0009e20000000200 */
[----:B0-----:R-:W-:-:S04]  /*6d10*/  ISETP.NE.U32.AND P0, PT, R80, RZ, PT ;  /* 0x000000ff5000720c */ /* 0x001fc80003f05070 */
[----:B------:R-:W-:Y:S01]  /*6d20*/  ISETP.NE.AND.EX P0, PT, R81, RZ, PT, P0 ;  /* 0x000000ff5100720c */ /* 0x000fe20003f05300 */
[----:B------:R-:W-:Y:S01]  /*6d30*/  BAR.SYNC.DEFER_BLOCKING 0x1, 0x180 ;  /* 0x0046000000007b1d */ /* 0x000fe20000010000 */
[----:B-1----:R-:W-:Y:S01]  /*6d40*/  IADD3 R28, P1, R83, R80, RZ ;  /* 0x00000050531c7210 */ /* 0x002fe20007f3e0ff */
[----:B------:R-:W-:-:S04]  /*6d50*/  IMAD.MOV.U32 R0, RZ, RZ, RZ ;  /* 0x000000ffff007224 */ /* 0x000fc800078e00ff */
[----:B------:R-:W-:Y:S02]  /*6d60*/  IMAD.X R29, R84, 0x1, R81, P1 ;  /* 0x00000001541d7824 */ /* 0x000fe400008e0651 */
[----:B--2---:R-:W0:Y:S08]  /*6d70*/  LDC R11, c[0x0][0xad4] ;  /* 0x0002b500ff0b7b82 */ /* 0x004e300000000800 */
[----:B----4-:R-:W1:Y:S08]  /*6d80*/  LDC R3, c[0x0][0xbe8] ;  /* 0x0002fa00ff037b82 */ /* 0x010e700000000800 */
[----:B------:R-:W2:Y:S01]  /*6d90*/  LDC.64 R14, c[0x0][0xba8] ;  /* 0x0002ea00ff0e7b82 */ /* 0x000ea20000000a00 */
[----:B------:R-:W4:Y:S01]  /*6da0*/  @P0 LDG.E R0, desc[UR36][R28.64] ;  /* 0x000000241c000981 */ /* 0x000f22000c1e1900 */
[----:B------:R-:W-:-:S04]  /*6db0*/  ISETP.NE.U32.AND P1, PT, RZ, UR4, PT ;  /* 0x00000004ff007c0c */ /* 0x000fc8000bf25070 */
[----:B------:R-:W-:Y:S01]  /*6dc0*/  ISETP.NE.AND.EX P1, PT, RZ, UR5, PT, P1 ;  /* 0x00000005ff007c0c */ /* 0x000fe2000bf25310 */
[----:B------:R-:W-:-:S12]  /*6dd0*/  IMAD.MOV.U32 R24, RZ, RZ, 0x9b8 ;  /* 0x000009b8ff187424 */ /* 0x000fd800078e00ff */
[----:B------:R-:W-:-:S04]  /*6de0*/  @P1 IADD3 R8, P2, R83, UR4, RZ ;  /* 0x0000000453081c10 */ /* 0x000fc8000ff5e0ff */
[----:B------:R-:W-:Y:S02]  /*6df0*/  @P1 IADD3.X R9, R84, UR5, RZ, P2, !PT ;  /* 0x0000000554091c10 */ /* 0x000fe400097fe4ff */
[----:B------:R-:W-:Y:S01]  /*6e00*/  ISETP.NE.AND P2, PT, R140, RZ, PT ;  /* 0x000000ff8c00720c */ /* 0x000fe20003f45270 */
[----:B------:R-:W-:-:S03]  /*6e10*/  ULDC UR4, c[0x0][0xa88] ;  /* 0x0002a20000047ab9 */ /* 0x000fc60000000800 */
[----:B0-----:R-:W-:Y:S01]  /*6e20*/  SEL R11, R140, R11, P2 ;  /* 0x0000000b8c0b7207 */ /* 0x001fe20001000000 */
[----:B------:R-:W-:-:S03]  /*6e30*/  IMAD.U32 R22, RZ, RZ, UR4 ;  /* 0x00000004ff167e24 */ /* 0x000fc6000f8e00ff */
[----:B------:R-:W-:Y:S02]  /*6e40*/  ISETP.GT.AND P3, PT, R11, 0x1, PT ;  /* 0x000000010b00780c */ /* 0x000fe40003f64270 */
[----:B-1----:R-:W-:Y:S01]  /*6e50*/  ISETP.NE.AND P4, PT, R3, 0x1, PT ;  /* 0x000000010300780c */ /* 0x002fe20003f85270 */
[----:B------:R0:W5:Y:S01]  /*6e60*/  @P1 LDG.E R22, desc[UR36][R8.64] ;  /* 0x0000002408161981 */ /* 0x000162000c1e1900 */
[----:B------:R-:W-:-:S04]  /*6e70*/  SEL R24, R24, 0x978, P3 ;  /* 0x0000097818187807 */ /* 0x000fc80001800000 */
[----:B------:R-:W1:Y:S08]  /*6e80*/  LDC.64 R10, c[0x0][R24+0x218] ;  /* 0x00008600180a7b82 */ /* 0x000e700000000a00 */
[----:B0-----:R-:W0:Y:S01]  /*6e90*/  LDC.64 R8, c[0x0][R24+0x220] ;  /* 0x0000880018087b82 */ /* 0x001e220000000a00 */
[----:B------:R-:W-:-:S07]  /*6ea0*/  ISETP.NE.U32.AND P2, PT, R80, RZ, PT ;  /* 0x000000ff5000720c */ /* 0x000fce0003f45070 */
[----:B------:R-:W4:Y:S01]  /*6eb0*/  @P4 LDC R83, c[0x0][0xbec] ;  /* 0x0002fb00ff534b82 */ /* 0x000f220000000800 */
[----:B------:R-:W-:-:S04]  /*6ec0*/  ISETP.NE.AND.EX P2, PT, R81, RZ, PT, P2 ;  /* 0x000000ff5100720c */ /* 0x000fc80003f45320 */
[----:B------:R-:W-:-:S03]  /*6ed0*/  SEL R138, R138, RZ, !P2 ;  /* 0x000000ff8a8a7207 */ /* 0x000fc60005000000 */
[----:B------:R-:W4:Y:S01]  /*6ee0*/  @P4 LDC R85, c[0x0][0xbf0] ;  /* 0x0002fc00ff554b82 */ /* 0x000f220000000800 */
[----:B------:R-:W-:-:S07]  /*6ef0*/  SEL R25, R156, RZ, !P2 ;  /* 0x000000ff9c197207 */ /* 0x000fce0005000000 */
[----:B------:R3:W2:Y:S01]  /*6f00*/  LDC.64 R12, c[0x0][R24+0x228] ;  /* 0x00008a00180c7b82 */ /* 0x0006a20000000a00 */
[-C--:B0-----:R-:W-:Y:S02]  /*6f10*/  IMAD R4, R9, R138.reuse, RZ ;  /* 0x0000008a09047224 */ /* 0x081fe400078e02ff */
[----:B-1----:R-:W-:Y:S02]  /*6f20*/  IMAD R31, R11, R139, RZ ;  /* 0x0000008b0b1f7224 */ /* 0x002fe400078e02ff */
[----:B------:R-:W-:Y:S02]  /*6f30*/  IMAD R81, R8, R25, R4 ;  /* 0x0000001908517224 */ /* 0x000fe400078e0204 */
[----:B------:R-:W-:Y:S01]  /*6f40*/  IMAD.WIDE.U32 R10, R10, R139, RZ ;  /* 0x0000008b0a0a7225 */ /* 0x000fe200078e00ff */
[----:B---3--:R-:W0:Y:S03]  /*6f50*/  LDC.64 R24, c[0x0][R24+0x210] ;  /* 0x0000840018187b82 */ /* 0x008e260000000a00 */
[----:B------:R-:W-:-:S04]  /*6f60*/  IMAD.WIDE.U32 R8, R8, R138, RZ ;  /* 0x0000008a08087225 */ /* 0x000fc800078e00ff */
[----:B------:R-:W-:Y:S01]  /*6f70*/  IMAD R26, R141, 0xc0, R86 ;  /* 0x000000c08d1a7824 */ /* 0x000fe200078e0256 */
[----:B------:R-:W-:Y:S01]  /*6f80*/  SEL R27, R155, RZ, P3 ;  /* 0x000000ff9b1b7207 */ /* 0x000fe20001800000 */
[----:B------:R-:W-:Y:S01]  /*6f90*/  IMAD.IADD R81, R9, 0x1, R81 ;  /* 0x0000000109517824 */ /* 0x000fe200078e0251 */
[----:B--2---:R-:W1:Y:S01]  /*6fa0*/  @!P3 LDC R14, c[0x0][0xb50] ;  /* 0x0002d400ff0ebb82 */ /* 0x004e620000000800 */
[----:B------:R-:W-:Y:S01]  /*6fb0*/  IMAD.MOV.U32 R9, RZ, RZ, R26 ;  /* 0x000000ffff097224 */ /* 0x000fe200078e001a */
[----:B------:R-:W-:Y:S01]  /*6fc0*/  IADD3 R11, R11, R31, RZ ;  /* 0x0000001f0b0b7210 */ /* 0x000fe20007ffe0ff */
[-C--:B------:R-:W-:Y:S02]  /*6fd0*/  IMAD R31, R13, R27.reuse, RZ ;  /* 0x0000001b0d1f7224 */ /* 0x080fe400078e02ff */
[----:B------:R-:W-:-:S03]  /*6fe0*/  IMAD.WIDE.U32 R12, R12, R27, RZ ;  /* 0x0000001b0c0c7225 */ /* 0x000fc600078e00ff */
[----:B------:R-:W2:Y:S01]  /*6ff0*/  @!P3 LDC R15, c[0x0][0xb54] ;  /* 0x0002d500ff0fbb82 */ /* 0x000ea20000000800 */
[----:B------:R-:W-:Y:S01]  /*7000*/  IMAD.IADD R31, R13, 0x1, R31 ;  /* 0x000000010d1f7824 */ /* 0x000fe200078e021f */
[--C-:B----4-:R-:W-:Y:S01]  /*7010*/  IADD3 R10, P2, P5, R8, R10, R0.reuse ;  /* 0x0000000a080a7210 */ /* 0x110fe20007d5e000 */
[----:B------:R-:W-:Y:S01]  /*7020*/  @P4 IMAD.HI.U32 R8, R26, R83, RZ ;  /* 0x000000531a084227 */ /* 0x000fe200078e00ff */
[----:B------:R-:W-:-:S04]  /*7030*/  SHF.R.S32.HI R4, RZ, 0x1f, R0 ;  /* 0x0000001fff047819 */ /* 0x000fc80000011400 */
[----:B------:R-:W-:Y:S02]  /*7040*/  @P4 SHF.R.U32.HI R9, RZ, R85, R8 ;  /* 0x00000055ff094219 */ /* 0x000fe40000011608 */
[----:B------:R-:W-:-:S03]  /*7050*/  IADD3.X R11, R81, R11, R4, P2, P5 ;  /* 0x0000000b510b7210 */ /* 0x000fc600017ea404 */
[--C-:B------:R-:W-:Y:S01]  /*7060*/  IMAD.MOV R27, RZ, RZ, -R9.reuse ;  /* 0x000000ffff1b7224 */ /* 0x100fe200078e0a09 */
[----:B------:R-:W-:Y:S02]  /*7070*/  IADD3 R12, P2, P5, R9, R10, R12 ;  /* 0x0000000a090c7210 */ /* 0x000fe40007d5e00c */
[----:B------:R-:W-:Y:S01]  /*7080*/  SHF.R.S32.HI R8, RZ, 0x1f, R9 ;  /* 0x0000001fff087819 */ /* 0x000fe20000011409 */
[----:B------:R-:W-:-:S03]  /*7090*/  IMAD R9, R3, R27, R26 ;  /* 0x0000001b03097224 */ /* 0x000fc600078e021a */
[----:B------:R-:W-:Y:S01]  /*70a0*/  IADD3.X R13, R8, R11, R31, P2, P5 ;  /* 0x0000000b080d7210 */ /* 0x000fe200017ea41f */
[-C--:B0-----:R-:W-:Y:S01]  /*70b0*/  IMAD R8, R25, R9.reuse, RZ ;  /* 0x0000000919087224 */ /* 0x081fe200078e02ff */
[----:B------:R-:W-:Y:S01]  /*70c0*/  SHF.R.S32.HI R11, RZ, 0x1f, R9 ;  /* 0x0000001fff0b7819 */ /* 0x000fe20000011409 */
[----:B------:R-:W-:-:S04]  /*70d0*/  IMAD.WIDE.U32 R12, R24, R9, R12 ;  /* 0x00000009180c7225 */ /* 0x000fc800078e000c */
[----:B------:R-:W-:Y:S01]  /*70e0*/  IMAD R11, R24, R11, R8 ;  /* 0x0000000b180b7224 */ /* 0x000fe200078e0208 */
[----:B-1----:R-:W-:-:S03]  /*70f0*/  LEA R14, P2, R12, R14, 0x2 ;  /* 0x0000000e0c0e7211 */ /* 0x002fc600078410ff */
[----:B------:R-:W-:-:S05]  /*7100*/  IMAD.IADD R8, R13, 0x1, R11 ;  /* 0x000000010d087824 */ /* 0x000fca00078e020b */
[----:B--2---:R-:W-:Y:S01]  /*7110*/  LEA.HI.X R15, R12, R15, R8, 0x2, P2 ;  /* 0x0000000f0c0f7211 */ /* 0x004fe200010f1408 */
[----:B------:R-:W-:Y:S06]  /*7120*/  @P1 BRA `(.L_x_193) ;  /* 0x0000000000101947 */ /* 0x000fec0003800000 */
[----:B------:R-:W-:Y:S05]  /*7130*/  @!P0 BRA `(.L_x_193) ;  /* 0x00000000000c8947 */ /* 0x000fea0003800000 */
[----:B------:R-:W2:Y:S04]  /*7140*/  LDG.E R9, desc[UR36][R28.64] ;  /* 0x000000241c097981 */ /* 0x000ea8000c1e1900 */
[----:B-----5:R-:W2:Y:S02]  /*7150*/  LDG.E R22, desc[UR36][R28.64+0x4] ;  /* 0x000004241c167981 */ /* 0x020ea4000c1e1900 */
[----:B--2---:R-:W-:-:S07]  /*7160*/  IMAD.IADD R22, R22, 0x1, -R9 ;  /* 0x0000000116167824 */ /* 0x004fce00078e0a09 */
.L_x_193:
[----:B------:R-:W2:Y:S01]  /*7170*/  LDL R13, [R1+0x3c] ;  /* 0x00003c00010d7983 */ /* 0x000ea20000100800 */
[----:B------:R-:W0:Y:S03]  /*7180*/  S2R R8, SR_TID.X ;  /* 0x0000000000087919 */ /* 0x000e260000002100 */
[----:B------:R-:W-:Y:S04]  /*7190*/  SHFL.IDX PT, R9, R15, RZ, 0x1c1f ;  /* 0x001c1fff0f097589 */ /* 0x000fe800000e0000 */
[----:B------:R-:W-:Y:S04]  /*71a0*/  SHFL.IDX PT, R10, R14, 0x1, 0x1c1f ;  /* 0x003c1f000e0a7f89 */ /* 0x000fe800000e0000 */
[----:B------:R-:W-:Y:S01]  /*71b0*/  SHFL.IDX PT, R11, R15, 0x1, 0x1c1f ;  /* 0x003c1f000f0b7f89 */ /* 0x000fe200000e0000 */
[----:B0-----:R-:W-:-:S05]  /*71c0*/  VIADD R24, R8, 0xffffff80 ;  /* 0xffffff8008187836 */ /* 0x001fca0000000000 */
[----:B------:R-:W-:-:S04]  /*71d0*/  SHF.R.S32.HI R12, RZ, 0x1f, R24 ;  /* 0x0000001fff0c7819 */ /* 0x000fc80000011418 */
[----:B------:R-:W-:Y:S01]  /*71e0*/  LEA.HI R12, R12, R24, RZ, 0x7 ;  /* 0x000000180c0c7211 */ /* 0x000fe200078f38ff */
[----:B------:R-:W0:Y:S03]  /*71f0*/  SHFL.IDX PT, R8, R14, RZ, 0x1c1f ;  /* 0x001c1fff0e087589 */ /* 0x000e2600000e0000 */
[----:B------:R-:W-:Y:S01]  /*7200*/  LOP3.LUT R12, R12, 0xffffff80, RZ, 0xc0, !PT ;  /* 0xffffff800c0c7812 */ /* 0x000fe200078ec0ff */
[----:B-----5:R-:W-:-:S04]  /*7210*/  IMAD R22, R22, R3, RZ ;  /* 0x0000000316167224 */ /* 0x020fc800078e02ff */
[----:B------:R-:W-:-:S05]  /*7220*/  IMAD.IADD R12, R24, 0x1, -R12 ;  /* 0x00000001180c7824 */ /* 0x000fca00078e0a0c */
[----:B------:R-:W-:Y:S01]  /*7230*/  LOP3.LUT P0, RZ, R12, 0x3, RZ, 0xc0, !PT ;  /* 0x000000030cff7812 */ /* 0x000fe2000780c0ff */
[----:B--2---:R-:W-:-:S04]  /*7240*/  IMAD R25, R141, 0xc0, R13 ;  /* 0x000000c08d197824 */ /* 0x004fc800078e020d */
[C---:B------:R-:W-:Y:S01]  /*7250*/  VIADD R13, R25.reuse, 0x8 ;  /* 0x00000008190d7836 */ /* 0x040fe20000000000 */
[----:B------:R-:W-:-:S04]  /*7260*/  ISETP.GE.OR P1, PT, R25, R22, P0 ;  /* 0x000000161900720c */ /* 0x000fc80000726670 */
[-C--:B------:R-:W-:Y:S02]  /*7270*/  ISETP.GE.OR P0, PT, R13, R22.reuse, P0 ;  /* 0x000000160d00720c */ /* 0x080fe40000706670 */
[----:B------:R-:W-:-:S07]  /*7280*/  ISETP.GE.AND P2, PT, R25, R22, PT ;  /* 0x000000161900720c */ /* 0x000fce0003f46270 */
[----:B0-----:R0:W-:Y:S04]  /*7290*/  @!P1 ST.E desc[UR36][R8.64], R20 ;  /* 0x0000001408009985 */ /* 0x0011e8000c101924 */
[----:B------:R0:W-:Y:S01]  /*72a0*/  @!P0 ST.E desc[UR36][R10.64], R21 ;  /* 0x000000150a008985 */ /* 0x0001e2000c101924 */
[----:B------:R-:W-:Y:S01]  /*72b0*/  ISETP.GE.AND P0, PT, R13, R22, PT ;  /* 0x000000160d00720c */ /* 0x000fe20003f06270 */
[----:B------:R-:W-:-:S12]  /*72c0*/  @P3 BRA `(.L_x_194) ;  /* 0x0000000800103947 */ /* 0x000fd80003800000 */
[----:B------:R-:W1:Y:S01]  /*72d0*/  S2R R12, SR_TID.X ;  /* 0x00000000000c7919 */ /* 0x000e620000002100 */
[----:B------:R-:W2:Y:S01]  /*72e0*/  @P4 LDC R45, c[0x0][0xbec] ;  /* 0x0002fb00ff2d4b82 */ /* 0x000ea20000000800 */
[----:B------:R-:W-:-:S07]  /*72f0*/  ULDC.64 UR4, c[0x0][0xaa0] ;  /* 0x0002a80000047ab9 */ /* 0x000fce0000000a00 */
[----:B------:R-:W3:Y:S01]  /*7300*/  @P4 LDC R47, c[0x0][0xbf0] ;  /* 0x0002fc00ff2f4b82 */ /* 0x000ee20000000800 */
[----:B0-----:R-:W-:Y:S01]  /*7310*/  IMAD R21, R4, UR4, RZ ;  /* 0x0000000404157c24 */ /* 0x001fe2000f8e02ff */
[----:B------:R-:W-:Y:S01]  /*7320*/  SHF.R.S32.HI R43, RZ, 0x1f, R138 ;  /* 0x0000001fff2b7819 */ /* 0x000fe2000001148a */
[----:B------:R-:W-:Y:S01]  /*7330*/  ULDC.64 UR6, c[0x0][0xa80] ;  /* 0x0002a00000067ab9 */ /* 0x000fe20000000a00 */
[----:B-1----:R-:W-:-:S05]  /*7340*/  VIADD R81, R12, 0xffffff80 ;  /* 0xffffff800c517836 */ /* 0x002fca0000000000 */
[--C-:B------:R-:W-:Y:S02]  /*7350*/  SHF.R.S32.HI R40, RZ, 0x1f, R81.reuse ;  /* 0x0000001fff287819 */ /* 0x100fe40000011451 */
[----:B------:R-:W-:Y:S02]  /*7360*/  SHF.R.S32.HI R80, RZ, 0x1f, R81 ;  /* 0x0000001fff507819 */ /* 0x000fe40000011451 */
[-C--:B------:R-:W-:Y:S02]  /*7370*/  LEA.HI R40, R40, R81.reuse, RZ, 0x2 ;  /* 0x0000005128287211 */ /* 0x080fe400078f10ff */
[----:B------:R-:W-:Y:S02]  /*7380*/  LEA.HI R80, R80, R81, RZ, 0x2 ;  /* 0x0000005150507211 */ /* 0x000fe400078f10ff */
[----:B------:R-:W-:Y:S02]  /*7390*/  LOP3.LUT R40, R40, 0xfffffffc, RZ, 0xc0, !PT ;  /* 0xfffffffc28287812 */ /* 0x000fe400078ec0ff */
[----:B------:R-:W-:Y:S01]  /*73a0*/  SHF.R.S32.HI R80, RZ, 0x2, R80 ;  /* 0x00000002ff507819 */ /* 0x000fe20000011450 */
[----:B------:R-:W-:-:S02]  /*73b0*/  IMAD R41, R0, UR5, R21 ;  /* 0x0000000500297c24 */ /* 0x000fc4000f8e0215 */
[----:B------:R-:W-:Y:S02]  /*73c0*/  IMAD.IADD R40, R81, 0x1, -R40 ;  /* 0x0000000151287824 */ /* 0x000fe400078e0a28 */
[----:B------:R-:W-:Y:S02]  /*73d0*/  IMAD R9, R80, 0x20, R137 ;  /* 0x0000002050097824 */ /* 0x000fe400078e0289 */
[----:B------:R-:W-:Y:S01]  /*73e0*/  IMAD.WIDE.U32 R20, R0, UR4, RZ ;  /* 0x0000000400147c25 */ /* 0x000fe2000f8e00ff */
[----:B------:R-:W-:-:S03]  /*73f0*/  ULDC.64 UR4, c[0x0][0xae8] ;  /* 0x0002ba0000047ab9 */ /* 0x000fc60000000a00 */
[----:B------:R-:W-:Y:S02]  /*7400*/  IMAD R0, R40, 0x60, R80 ;  /* 0x0000006028007824 */ /* 0x000fe400078e0250 */
[----:B------:R-:W-:-:S04]  /*7410*/  IMAD.WIDE R78, R9, 0x2, R78 ;  /* 0x00000002094e7825 */ /* 0x000fc800078e024e */
[----:B------:R-:W-:Y:S01]  /*7420*/  IMAD.IADD R21, R21, 0x1, R41 ;  /* 0x0000000115157824 */ /* 0x000fe200078e0229 */
[C---:B------:R-:W-:Y:S01]  /*7430*/  IADD3 R13, P0, R78.reuse, 0x1800, RZ ;  /* 0x000018004e0d7810 */ /* 0x040fe20007f1e0ff */
[----:B------:R-:W-:Y:S01]  /*7440*/  IMAD R40, R141, 0xc0, R0 ;  /* 0x000000c08d287824 */ /* 0x000fe200078e0200 */
[C---:B------:R-:W-:Y:S01]  /*7450*/  IADD3 R25, P1, R78.reuse, 0x3000, RZ ;  /* 0x000030004e197810 */ /* 0x040fe20007f3e0ff */
[----:B------:R-:W-:Y:S01]  /*7460*/  IMAD.WIDE.U32 R20, R139, UR4, R20 ;  /* 0x000000048b147c25 */ /* 0x000fe2000f8e0014 */
[C---:B------:R-:W-:Y:S02]  /*7470*/  IADD3 R29, P2, R78.reuse, 0x4800, RZ ;  /* 0x000048004e1d7810 */ /* 0x040fe40007f5e0ff */
[----:B------:R-:W-:Y:S01]  /*7480*/  IADD3 R33, P3, R78, 0x6000, RZ ;  /* 0x000060004e217810 */ /* 0x000fe20007f7e0ff */
[----:B--2---:R-:W-:Y:S01]  /*7490*/  @P4 IMAD.HI.U32 R0, R40, R45, RZ ;  /* 0x0000002d28004227 */ /* 0x004fe200078e00ff */
[----:B------:R-:W-:Y:S02]  /*74a0*/  IADD3 R9, P5, R78, 0x7800, RZ ;  /* 0x000078004e097810 */ /* 0x000fe40007fbe0ff */
[----:B------:R-:W-:Y:S01]  /*74b0*/  LOP3.LUT R12, R13, 0x180, RZ, 0xc0, !PT ;  /* 0x000001800d0c7812 */ /* 0x000fe200078ec0ff */
[----:B------:R-:W-:Y:S01]  /*74c0*/  IMAD R21, R139, UR5, R21 ;  /* 0x000000058b157c24 */ /* 0x000fe2000f8e0215 */
[----:B------:R-:W-:Y:S01]  /*74d0*/  LOP3.LUT R24, R25, 0x180, RZ, 0xc0, !PT ;  /* 0x0000018019187812 */ /* 0x000fe200078ec0ff */
[----:B------:R-:W-:Y:S01]  /*74e0*/  ULDC.64 UR4, c[0x0][0xaf0] ;  /* 0x0002bc0000047ab9 */ /* 0x000fe20000000a00 */
[----:B------:R-:W-:Y:S01]  /*74f0*/  LOP3.LUT R28, R29, 0x180, RZ, 0xc0, !PT ;  /* 0x000001801d1c7812 */ /* 0x000fe200078ec0ff */
[----:B------:R-:W-:Y:S01]  /*7500*/  IMAD.MOV.U32 R41, RZ, RZ, R40 ;  /* 0x000000ffff297224 */ /* 0x000fe200078e0028 */
[----:B------:R-:W-:Y:S01]  /*7510*/  LOP3.LUT R32, R33, 0x180, RZ, 0xc0, !PT ;  /* 0x0000018021207812 */ /* 0x000fe200078ec0ff */
[----:B------:R-:W-:Y:S01]  /*7520*/  IMAD.X R37, RZ, RZ, R79, P5 ;  /* 0x000000ffff257224 */ /* 0x000fe200028e064f */
[----:B------:R-:W-:-:S02]  /*7530*/  LOP3.LUT R8, R9, 0x180, RZ, 0xc0, !PT ;  /* 0x0000018009087812 */ /* 0x000fc400078ec0ff */
[----:B------:R-:W-:Y:S01]  /*7540*/  LOP3.LUT R11, R78, 0x180, RZ, 0xc0, !PT ;  /* 0x000001804e0b7812 */ /* 0x000fe200078ec0ff */
[----:B------:R-:W-:Y:S01]  /*7550*/  IMAD R43, R43, UR4, RZ ;  /* 0x000000042b2b7c24 */ /* 0x000fe2000f8e02ff */
[----:B---3--:R-:W-:Y:S02]  /*7560*/  @P4 SHF.R.U32.HI R41, RZ, R47, R0 ;  /* 0x0000002fff294219 */ /* 0x008fe40000011600 */
[----:B------:R-:W-:Y:S02]  /*7570*/  SHF.R.U64 R12, R12, 0x3, RZ ;  /* 0x000000030c0c7819 */ /* 0x000fe400000012ff */
[----:B------:R-:W-:Y:S02]  /*7580*/  SHF.R.U64 R24, R24, 0x3, RZ ;  /* 0x0000000318187819 */ /* 0x000fe400000012ff */
[----:B------:R-:W-:Y:S02]  /*7590*/  SHF.R.U64 R28, R28, 0x3, RZ ;  /* 0x000000031c1c7819 */ /* 0x000fe400000012ff */
[----:B------:R-:W-:-:S02]  /*75a0*/  SHF.R.U64 R32, R32, 0x3, RZ ;  /* 0x0000000320207819 */ /* 0x000fc400000012ff */
[----:B------:R-:W-:Y:S02]  /*75b0*/  SHF.R.U64 R8, R8, 0x3, RZ ;  /* 0x0000000308087819 */ /* 0x000fe400000012ff */
[----:B------:R-:W-:Y:S01]  /*75c0*/  SHF.R.U64 R11, R11, 0x3, RZ ;  /* 0x000000030b0b7819 */ /* 0x000fe200000012ff */
[----:B------:R-:W-:Y:S01]  /*75d0*/  IMAD R43, R138, UR5, R43 ;  /* 0x000000058a2b7c24 */ /* 0x000fe2000f8e022b */
[--C-:B------:R-:W-:Y:S01]  /*75e0*/  SHF.R.S32.HI R0, RZ, 0x1f, R41.reuse ;  /* 0x0000001fff007819 */ /* 0x100fe20000011429 */
[----:B------:R-:W-:Y:S01]  /*75f0*/  IMAD.MOV R4, RZ, RZ, -R41 ;  /* 0x000000ffff047224 */ /* 0x000fe200078e0a29 */
[----:B------:R-:W-:Y:S01]  /*7600*/  LOP3.LUT R12, R12, R13, RZ, 0x3c, !PT ;  /* 0x0000000d0c0c7212 */ /* 0x000fe200078e3cff */
[--C-:B------:R-:W-:Y:S01]  /*7610*/  IMAD.X R13, RZ, RZ, R79.reuse, P0 ;  /* 0x000000ffff0d7224 */ /* 0x100fe200000e064f */
[----:B------:R-:W-:Y:S01]  /*7620*/  LOP3.LUT R24, R24, R25, RZ, 0x3c, !PT ;  /* 0x0000001918187212 */ /* 0x000fe200078e3cff */
[--C-:B------:R-:W-:Y:S01]  /*7630*/  IMAD.X R25, RZ, RZ, R79.reuse, P1 ;  /* 0x000000ffff197224 */ /* 0x100fe200008e064f */
[----:B------:R-:W-:Y:S01]  /*7640*/  LOP3.LUT R28, R28, R29, RZ, 0x3c, !PT ;  /* 0x0000001d1c1c7212 */ /* 0x000fe200078e3cff */
[--C-:B------:R-:W-:Y:S01]  /*7650*/  IMAD.X R29, RZ, RZ, R79.reuse, P2 ;  /* 0x000000ffff1d7224 */ /* 0x100fe200010e064f */
[----:B------:R-:W-:Y:S01]  /*7660*/  LOP3.LUT R32, R32, R33, RZ, 0x3c, !PT ;  /* 0x0000002120207212 */ /* 0x000fe200078e3cff */
[----:B------:R-:W-:Y:S01]  /*7670*/  IMAD.X R33, RZ, RZ, R79, P3 ;  /* 0x000000ffff217224 */ /* 0x000fe200018e064f */
[----:B------:R-:W-:Y:S01]  /*7680*/  LOP3.LUT R36, R8, R9, RZ, 0x3c, !PT ;  /* 0x0000000908247212 */ /* 0x000fe200078e3cff */
[----:B------:R-:W-:Y:S01]  /*7690*/  IMAD.WIDE.U32 R138, R138, UR4, R20 ;  /* 0x000000048a8a7c25 */ /* 0x000fe2000f8e0014 */
[----:B------:R-:W-:Y:S01]  /*76a0*/  LOP3.LUT R78, R11, R78, RZ, 0x3c, !PT ;  /* 0x0000004e0b4e7212 */ /* 0x000fe200078e3cff */
[----:B------:R-:W-:Y:S01]  /*76b0*/  ULDC.64 UR4, c[0x0][0xae0] ;  /* 0x0002b80000047ab9 */ /* 0x000fe20000000a00 */
[----:B------:R-:W5:Y:S01]  /*76c0*/  LD.E.128 R12, desc[UR36][R12.64] ;  /* 0x000000240c0c7980 */ /* 0x000f62000c101d00 */
[----:B------:R-:W-:-:S02]  /*76d0*/  IMAD R0, R0, UR4, RZ ;  /* 0x0000000400007c24 */ /* 0x000fc4000f8e02ff */
[----:B------:R-:W-:Y:S01]  /*76e0*/  IMAD R3, R3, R4, R40 ;  /* 0x0000000403037224 */ /* 0x000fe200078e0228 */
[----:B------:R0:W5:Y:S01]  /*76f0*/  LD.E.128 R8, desc[UR36][R78.64] ;  /* 0x000000244e087980 */ /* 0x000162000c101d00 */
[----:B------:R-:W-:Y:S02]  /*7700*/  IMAD.IADD R139, R139, 0x1, R43 ;  /* 0x000000018b8b7824 */ /* 0x000fe400078e022b */
[----:B------:R-:W-:Y:S01]  /*7710*/  IMAD R43, R41, UR5, R0 ;  /* 0x00000005292b7c24 */ /* 0x000fe2000f8e0200 */
[----:B------:R-:W5:Y:S01]  /*7720*/  LD.E.128 R24, desc[UR36][R24.64] ;  /* 0x0000002418187980 */ /* 0x000f62000c101d00 */
[----:B------:R-:W-:-:S03]  /*7730*/  SHF.R.S32.HI R0, RZ, 0x1f, R3 ;  /* 0x0000001fff007819 */ /* 0x000fc60000011403 */
[----:B------:R-:W5:Y:S01]  /*7740*/  LD.E.128 R28, desc[UR36][R28.64] ;  /* 0x000000241c1c7980 */ /* 0x000f62000c101d00 */
[----:B------:R-:W-:Y:S01]  /*7750*/  IMAD.WIDE.U32 R20, R41, UR4, R138 ;  /* 0x0000000429147c25 */ /* 0x000fe2000f8e008a */
[----:B------:R-:W-:Y:S02]  /*7760*/  ULDC.64 UR4, c[0x0][0xad8] ;  /* 0x0002b60000047ab9 */ /* 0x000fe40000000a00 */
[----:B------:R-:W5:Y:S04]  /*7770*/  LD.E.128 R32, desc[UR36][R32.64] ;  /* 0x0000002420207980 */ /* 0x000f68000c101d00 */
[----:B------:R-:W5:Y:S01]  /*7780*/  LD.E.128 R36, desc[UR36][R36.64] ;  /* 0x0000002424247980 */ /* 0x000f62000c101d00 */
[----:B------:R-:W-:Y:S01]  /*7790*/  @!PT LDS RZ, [RZ] ;  /* 0x00000000fffff984 */ /* 0x000fe20000000800 */
[----:B------:R-:W-:Y:S01]  /*77a0*/  @!PT LDS RZ, [RZ] ;  /* 0x00000000fffff984 */ /* 0x000fe20000000800 */
[----:B------:R-:W-:Y:S01]  /*77b0*/  @!PT LDS RZ, [RZ] ;  /* 0x00000000fffff984 */ /* 0x000fe20000000800 */
[----:B------:R-:W-:Y:S01]  /*77c0*/  @!PT LDS RZ, [RZ] ;  /* 0x00000000fffff984 */ /* 0x000fe20000000800 */
[----:B------:R1:W-:Y:S06]  /*77d0*/  MEMBAR.ALL.CTA ;  /* 0x0000000000007992 */ /* 0x0003ec0000008000 */
[----:B-1----:R-:W1:Y:S01]  /*77e0*/  FENCE.VIEW.ASYNC.S ;  /* 0x00000000000073c6 */ /* 0x002e620000000000 */
[----:B------:R-:W-:-:S02]  /*77f0*/  IMAD.IADD R21, R21, 0x1, R43 ;  /* 0x0000000115157824 */ /* 0x000fc400078e022b */
[----:B------:R-:W-:Y:S02]  /*7800*/  IMAD R0, R0, UR4, RZ ;  /* 0x0000000400007c24 */ /* 0x000fe4000f8e02ff */
[----:B------:R-:W-:Y:S02]  /*7810*/  IMAD R47, R141, 0xc0, R80 ;  /* 0x000000c08d2f7824 */ /* 0x000fe400078e0250 */
[C---:B------:R-:W-:Y:S02]  /*7820*/  IMAD R41, R3.reuse, UR5, R0 ;  /* 0x0000000503297c24 */ /* 0x040fe4000f8e0200 */
[----:B------:R-:W-:Y:S01]  /*7830*/  IMAD.WIDE.U32 R20, R3, UR4, R20 ;  /* 0x0000000403147c25 */ /* 0x000fe2000f8e0014 */
[----:B------:R-:W-:Y:S01]  /*7840*/  UIADD3 UR4, UR40, 0x2d820, URZ ;  /* 0x0002d82028047890 */ /* 0x000fe2000fffe03f */
[----:B------:R-:W-:Y:S02]  /*7850*/  ISETP.GE.AND P0, PT, R47, R22, PT ;  /* 0x000000162f00720c */ /* 0x000fe40003f06270 */
[----:B------:R-:W-:Y:S01]  /*7860*/  IMAD.IADD R3, R21, 0x1, R41 ;  /* 0x0000000115037824 */ /* 0x000fe200078e0229 */
[----:B------:R-:W-:Y:S01]  /*7870*/  UPRMT UR4, URZ, 0x654, UR4 ;  /* 0x000006543f047896 */ /* 0x000fe20008000004 */
[----:B------:R-:W-:-:S04]  /*7880*/  LEA R0, P1, R20, UR6, 0x1 ;  /* 0x0000000614007c11 */ /* 0x000fc8000f8208ff */
[----:B------:R-:W-:Y:S01]  /*7890*/  LEA.HI.X R4, R20, UR7, R3, 0x1, P1 ;  /* 0x0000000714047c11 */ /* 0x000fe200088f0c03 */
[----:B-1----:R0:W1:Y:S01]  /*78a0*/  SHFL.IDX PT, R40, R0, RZ, 0x1c1f ;  /* 0x001c1fff00287589 */ /* 0x00206200000e0000 */
[----:B------:R-:W-:Y:S02]  /*78b0*/  BSSY B1, `(.L_x_195) ;  /* 0x0000012000017945 */ /* 0x000fe40003800000 */
[----:B------:R-:W-:Y:S01]  /*78c0*/  SYNCS.ARRIVE.TRANS64.RED.A1T0 RZ, [UR4], RZ ;  /* 0x000000ffffff79a7 */ /* 0x000fe20008100404 */
[----:B------:R0:W2:Y:S01]  /*78d0*/  SHFL.IDX PT, R41, R4, RZ, 0x1c1f ;  /* 0x001c1fff04297589 */ /* 0x0000a200000e0000 */
[----:B------:R-:W-:Y:S02]  /*78e0*/  SHF.R.S32.HI R46, RZ, 0x1f, R143 ;  /* 0x0000001fff2e7819 */ /* 0x000fe4000001148f */
[----:B------:R-:W-:Y:S01]  /*78f0*/  SHF.R.S32.HI R48, RZ, 0x1f, R142 ;  /* 0x0000001fff307819 */ /* 0x000fe2000001148e */
[----:B------:R-:W-:Y:S06]  /*7900*/  @P0 BRA `(.L_x_196) ;  /* 0x0000000000300947 */ /* 0x000fec0003800000 */
[----:B------:R-:W-:Y:S02]  /*7910*/  ULDC UR4, c[0x0][0xac8] ;  /* 0x0002b20000047ab9 */ /* 0x000fe40000000800 */
[----:B------:R-:W-:Y:S02]  /*7920*/  ISETP.GE.AND P1, PT, R142, UR4, PT ;  /* 0x000000048e007c0c */ /* 0x000fe4000bf26270 */
[----:B------:R-:W-:Y:S02]  /*7930*/  ISETP.GE.AND P2, PT, R143, UR4, PT ;  /* 0x000000048f007c0c */ /* 0x000fe4000bf46270 */
[----:B------:R-:W-:-:S09]  /*7940*/  ISETP.GE.AND P0, PT, R137, UR4, PT ;  /* 0x0000000489007c0c */ /* 0x000fd2000bf06270 */
[CC--:B-1----:R-:W-:Y:S02]  /*7950*/  @!P1 LEA R42, P3, R142.reuse, R40.reuse, 0x1 ;  /* 0x000000288e2a9211 */ /* 0x0c2fe400078608ff */
[----:B------:R-:W-:Y:S02]  /*7960*/  @!P2 LEA R44, P4, R143, R40, 0x1 ;  /* 0x000000288f2ca211 */ /* 0x000fe400078808ff */
[----:B--2---:R-:W-:Y:S01]  /*7970*/  @!P0 IMAD.WIDE R20, R137, 0x2, R40 ;  /* 0x0000000289148825 */ /* 0x004fe200078e0228 */
[-C--:B------:R-:W-:Y:S02]  /*7980*/  @!P1 LEA.HI.X R43, R142, R41.reuse, R48, 0x1, P3 ;  /* 0x000000298e2b9211 */ /* 0x080fe400018f0c30 */
[----:B------:R-:W-:Y:S02]  /*7990*/  @!P2 LEA.HI.X R45, R143, R41, R46, 0x1, P4 ;  /* 0x000000298f2da211 */ /* 0x000fe400020f0c2e */
[----:B-----5:R3:W-:Y:S04]  /*79a0*/  @!P0 ST.E.128 desc[UR36][R20.64], R8 ;  /* 0x0000000814008985 */ /* 0x0207e8000c101d24 */
[----:B------:R3:W-:Y:S04]  /*79b0*/  @!P1 ST.E.128 desc[UR36][R42.64], R24 ;  /* 0x000000182a009985 */ /* 0x0007e8000c101d24 */
[----:B------:R3:W-:Y:S02]  /*79c0*/  @!P2 ST.E.128 desc[UR36][R44.64], R32 ;  /* 0x000000202c00a985 */ /* 0x0007e4000c101d24 */
.L_x_196:
[----:B------:R-:W-:Y:S05]  /*79d0*/  BSYNC B1 ;  /* 0x0000000000017941 */ /* 0x000fea0003800000 */
.L_x_195:
[----:B------:R-:W-:Y:S01]  /*79e0*/  VIADD R3, R47, 0x60 ;  /* 0x000000602f037836 */ /* 0x000fe20000000000 */
[----:B---3-5:R3:W4:Y:S04]  /*79f0*/  SHFL.IDX PT, R11, R4, 0x1, 0x1c1f ;  /* 0x003c1f00040b7f89 */ /* 0x02872800000e0000 */
[----:B------:R-:W-:Y:S01]  /*7a00*/  ISETP.GE.AND P0, PT, R3, R22, PT ;  /* 0x000000160300720c */ /* 0x000fe20003f06270 */
[----:B------:R3:W0:-:S12]  /*7a10*/  SHFL.IDX PT, R10, R0, 0x1, 0x1c1f ;  /* 0x003c1f00000a7f89 */ /* 0x00061800000e0000 */
[----:B---3--:R-:W-:Y:S05]  /*7a20*/  @P0 BRA `(.L_x_197) ;  /* 0x0000001400500947 */ /* 0x008fea0003800000 */
[----:B------:R-:W-:Y:S02]  /*7a30*/  ULDC UR4, c[0x0][0xac8] ;  /* 0x0002b20000047ab9 */ /* 0x000fe40000000800 */
[----:B------:R-:W-:Y:S02]  /*7a40*/  ISETP.GE.AND P2, PT, R142, UR4, PT ;  /* 0x000000048e007c0c */ /* 0x000fe4000bf46270 */
[----:B------:R-:W-:-:S11]  /*7a50*/  ISETP.GE.AND P1, PT, R137, UR4, PT ;  /* 0x0000000489007c0c */ /* 0x000fd6000bf26270 */
[C---:B0-----:R-:W-:Y:S02]  /*7a60*/  @!P2 LEA R20, P0, R142.reuse, R10, 0x1 ;  /* 0x0000000a8e14a211 */ /* 0x041fe400078008ff */
[----:B----4-:R-:W-:Y:S02]  /*7a70*/  @!P1 IMAD.WIDE R8, R137, 0x2, R10 ;  /* 0x0000000289089825 */ /* 0x010fe400078e020a */
[----:B------:R-:W-:Y:S02]  /*7a80*/  @!P2 LEA.HI.X R21, R142, R11, R48, 0x1, P0 ;  /* 0x0000000b8e15a211 */ /* 0x000fe400000f0c30 */
[----:B------:R-:W-:Y:S01]  /*7a90*/  ISETP.GE.AND P0, PT, R143, UR4, PT ;  /* 0x000000048f007c0c */ /* 0x000fe2000bf06270 */
[----:B------:R0:W-:Y:S04]  /*7aa0*/  @!P1 ST.E.128 desc[UR36][R8.64], R12 ;  /* 0x0000000c08009985 */ /* 0x0001e8000c101d24 */
[----:B------:R0:W-:Y:S08]  /*7ab0*/  @!P2 ST.E.128 desc[UR36][R20.64], R28 ;  /* 0x0000001c1400a985 */ /* 0x0001f0000c101d24 */
[----:B------:R-:W-:Y:S05]  /*7ac0*/  @P0 BRA `(.L_x_197) ;  /* 0x0000001400280947 */ /* 0x000fea0003800000 */
[----:B0-----:R-:W-:-:S04]  /*7ad0*/  LEA R8, P0, R143, R10, 0x1 ;  /* 0x0000000a8f087211 */ /* 0x001fc800078008ff */
[----:B------:R-:W-:-:S05]  /*7ae0*/  LEA.HI.X R9, R143, R11, R46, 0x1, P0 ;  /* 0x0000000b8f097211 */ /* 0x000fca00000f0c2e */
[----:B------:R0:W-:Y:S01]  /*7af0*/  ST.E.128 desc[UR36][R8.64], R36 ;  /* 0x0000002408007985 */ /* 0x0001e2000c101d24 */
[----:B------:R-:W-:Y:S05]  /*7b00*/  BRA `(.L_x_197) ;  /* 0x0000001400187947 */ /* 0x000fea0003800000 */
.L_x_194:
[----:B------:R-:W-:Y:S01]  /*7b10*/  ULDC.64 UR4, c[0x0][0xb08] ;  /* 0x0002c20000047ab9 */ /* 0x000fe20000000a00 */
[----:B------:R-:W1:Y:S01]  /*7b20*/  @P4 LDC R15, c[0x0][0xbec] ;  /* 0x0002fb00ff0f4b82 */ /* 0x000e620000000800 */
[----:B0-----:R-:W-:Y:S01]  /*7b30*/  IMAD R11, R4, UR4, RZ ;  /* 0x00000004040b7c24 */ /* 0x001fe2000f8e02ff */
[----:B------:R-:W-:Y:S01]  /*7b40*/  ULDC.64 UR6, c[0x0][0xb30] ;  /* 0x0002cc0000067ab9 */ /* 0x000fe20000000a00 */
[C---:B------:R-:W-:Y:S01]  /*7b50*/  IMAD.WIDE.U32 R8, R0.reuse, UR4, RZ ;  /* 0x0000000400087c25 */ /* 0x040fe2000f8e00ff */
[----:B------:R-:W-:Y:S01]  /*7b60*/  BSSY B1, `(.L_x_198) ;  /* 0x0000064000017945 */ /* 0x000fe20003800000 */
[----:B------:R-:W-:Y:S02]  /*7b70*/  SHF.R.S32.HI R22, RZ, 0x1f, R144 ;  /* 0x0000001fff167819 */ /* 0x000fe40000011490 */
[----:B------:R-:W-:Y:S01]  /*7b80*/  IMAD R11, R0, UR5, R11 ;  /* 0x00000005000b7c24 */ /* 0x000fe2000f8e020b */
[----:B------:R-:W-:Y:S01]  /*7b90*/  ULDC.64 UR4, c[0x0][0xb38] ;  /* 0x0002ce0000047ab9 */ /* 0x000fe20000000a00 */
[----:B------:R-:W0:Y:S01]  /*7ba0*/  @P4 LDC R0, c[0x0][0xbf0] ;  /* 0x0002fc00ff004b82 */ /* 0x000e220000000800 */
[----:B------:R-:W-:Y:S01]  /*7bb0*/  SHF.R.S32.HI R28, RZ, 0x1f, R145 ;  /* 0x0000001fff1c7819 */ /* 0x000fe20000011491 */
[----:B------:R-:W-:Y:S01]  /*7bc0*/  IMAD.IADD R9, R9, 0x1, R11 ;  /* 0x0000000109097824 */ /* 0x000fe200078e020b */
[----:B------:R-:W-:-:S02]  /*7bd0*/  SHF.R.S32.HI R11, RZ, 0x1f, R138 ;  /* 0x0000001fff0b7819 */ /* 0x000fc4000001148a */
[----:B------:R-:W-:Y:S01]  /*7be0*/  SHF.R.S32.HI R29, RZ, 0x1f, R146 ;  /* 0x0000001fff1d7819 */ /* 0x000fe20000011492 */
[C---:B------:R-:W-:Y:S01]  /*7bf0*/  IMAD.WIDE.U32 R8, R139.reuse, UR4, R8 ;  /* 0x000000048b087c25 */ /* 0x040fe2000f8e0008 */
[----:B------:R-:W-:Y:S02]  /*7c00*/  SHF.R.S32.HI R30, RZ, 0x1f, R147 ;  /* 0x0000001fff1e7819 */ /* 0x000fe40000011493 */
[----:B------:R-:W-:Y:S01]  /*7c10*/  SHF.R.S32.HI R27, RZ, 0x1f, R148 ;  /* 0x0000001fff1b7819 */ /* 0x000fe20000011494 */
[----:B------:R-:W-:Y:S01]  /*7c20*/  IMAD R9, R139, UR5, R9 ;  /* 0x000000058b097c24 */ /* 0x000fe2000f8e0209 */
[----:B------:R-:W-:Y:S01]  /*7c30*/  ULDC.64 UR4, c[0x0][0xb40] ;  /* 0x0002d00000047ab9 */ /* 0x000fe20000000a00 */
[----:B------:R-:W-:Y:S01]  /*7c40*/  SHF.R.S32.HI R31, RZ, 0x1f, R149 ;  /* 0x0000001fff1f7819 */ /* 0x000fe20000011495 */
[----:B------:R-:W-:Y:S01]  /*7c50*/  IMAD R11, R11, UR4, RZ ;  /* 0x000000040b0b7c24 */ /* 0x000fe2000f8e02ff */
[----:B------:R-:W-:Y:S01]  /*7c60*/  SHF.R.S32.HI R78, RZ, 0x1f, R150 ;  /* 0x0000001fff4e7819 */ /* 0x000fe20000011496 */
[----:B-1----:R-:W-:Y:S01]  /*7c70*/  @P4 IMAD.HI.U32 R15, R26, R15, RZ ;  /* 0x0000000f1a0f4227 */ /* 0x002fe200078e00ff */
[----:B------:R-:W-:-:S02]  /*7c80*/  SHF.R.S32.HI R79, RZ, 0x1f, R151 ;  /* 0x0000001fff4f7819 */ /* 0x000fc40000011497 */
[----:B------:R-:W-:Y:S01]  /*7c90*/  SHF.R.S32.HI R80, RZ, 0x1f, R152 ;  /* 0x0000001fff507819 */ /* 0x000fe20000011498 */
[C---:B------:R-:W-:Y:S01]  /*7ca0*/  IMAD R13, R138.reuse, UR5, R11 ;  /* 0x000000058a0d7c24 */ /* 0x040fe2000f8e020b */
[----:B------:R-:W-:Y:S01]  /*7cb0*/  SHF.R.S32.HI R81, RZ, 0x1f, R153 ;  /* 0x0000001fff517819 */ /* 0x000fe20000011499 */
[----:B------:R-:W-:Y:S01]  /*7cc0*/  IMAD.WIDE.U32 R8, R138, UR4, R8 ;  /* 0x000000048a087c25 */ /* 0x000fe2000f8e0008 */
[----:B------:R-:W-:Y:S01]  /*7cd0*/  ULDC.64 UR4, c[0x0][0xb48] ;  /* 0x0002d20000047ab9 */ /* 0x000fe20000000a00 */
[----:B------:R-:W-:Y:S02]  /*7ce0*/  SHF.R.S32.HI R82, RZ, 0x1f, R154 ;  /* 0x0000001fff527819 */ /* 0x000fe4000001149a */
[----:B------:R-:W-:Y:S01]  /*7cf0*/  IMAD.MOV.U32 R11, RZ, RZ, R26 ;  /* 0x000000ffff0b7224 */ /* 0x000fe200078e001a */
[----:B0-----:R-:W-:Y:S01]  /*7d00*/  @P4 SHF.R.U32.HI R11, RZ, R0, R15 ;  /* 0x00000000ff0b4219 */ /* 0x001fe2000001160f */
[----:B------:R-:W-:-:S03]  /*7d10*/  IMAD.IADD R9, R9, 0x1, R13 ;  /* 0x0000000109097824 */ /* 0x000fc600078e020d */
[--C-:B------:R-:W-:Y:S01]  /*7d20*/  SHF.R.S32.HI R0, RZ, 0x1f, R11.reuse ;  /* 0x0000001fff007819 */ /* 0x100fe2000001140b */
[----:B------:R-:W-:Y:S02]  /*7d30*/  IMAD.MOV R4, RZ, RZ, -R11 ;  /* 0x000000ffff047224 */ /* 0x000fe400078e0a0b */
[----:B------:R-:W-:Y:S01]  /*7d40*/  IMAD.WIDE.U32 R8, R155, UR4, R8 ;  /* 0x000000049b087c25 */ /* 0x000fe2000f8e0008 */
[----:B------:R-:W-:-:S03]  /*7d50*/  UIADD3 UR4, UR40, 0x2d820, URZ ;  /* 0x0002d82028047890 */ /* 0x000fc6000fffe03f */
[----:B------:R-:W-:Y:S01]  /*7d60*/  IMAD R3, R3, R4, R26 ;  /* 0x0000000403037224 */ /* 0x000fe200078e021a */
[----:B------:R-:W-:Y:S01]  /*7d70*/  UPRMT UR4, URZ, 0x654, UR4 ;  /* 0x000006543f047896 */ /* 0x000fe20008000004 */
[----:B------:R-:W-:Y:S02]  /*7d80*/  IMAD R0, R0, UR6, RZ ;  /* 0x0000000600007c24 */ /* 0x000fe4000f8e02ff */
[----:B------:R-:W-:Y:S02]  /*7d90*/  IMAD R9, R155, UR5, R9 ;  /* 0x000000059b097c24 */ /* 0x000fe4000f8e0209 */
[C---:B------:R-:W-:Y:S01]  /*7da0*/  IMAD R13, R11.reuse, UR7, R0 ;  /* 0x000000070b0d7c24 */ /* 0x040fe2000f8e0200 */
[----:B------:R-:W-:Y:S01]  /*7db0*/  SHF.R.S32.HI R0, RZ, 0x1f, R3 ;  /* 0x0000001fff007819 */ /* 0x000fe20000011403 */
[----:B------:R-:W-:Y:S01]  /*7dc0*/  IMAD.WIDE.U32 R8, R11, UR6, R8 ;  /* 0x000000060b087c25 */ /* 0x000fe2000f8e0008 */
[----:B------:R-:W-:Y:S01]  /*7dd0*/  ULDC.64 UR6, c[0x0][0xb28] ;  /* 0x0002ca0000067ab9 */ /* 0x000fe20000000a00 */
[----:B------:R-:W-:Y:S02]  /*7de0*/  SYNCS.ARRIVE.TRANS64.RED.A1T0 RZ, [UR4], RZ ;  /* 0x000000ffffff79a7 */ /* 0x000fe40008100404 */
[----:B------:R-:W-:-:S02]  /*7df0*/  IMAD R0, R0, UR6, RZ ;  /* 0x0000000600007c24 */ /* 0x000fc4000f8e02ff */
[----:B------:R-:W-:Y:S02]  /*7e00*/  IMAD.IADD R9, R9, 0x1, R13 ;  /* 0x0000000109097824 */ /* 0x000fe400078e020d */
[C---:B------:R-:W-:Y:S02]  /*7e10*/  IMAD R11, R3.reuse, UR7, R0 ;  /* 0x00000007030b7c24 */ /* 0x040fe4000f8e0200 */
[----:B------:R-:W-:Y:S01]  /*7e20*/  IMAD.WIDE.U32 R8, R3, UR6, R8 ;  /* 0x0000000603087c25 */ /* 0x000fe2000f8e0008 */
[----:B------:R-:W-:-:S04]  /*7e30*/  ULDC.64 UR6, c[0x0][0xb00] ;  /* 0x0002c00000067ab9 */ /* 0x000fc80000000a00 */
[----:B------:R-:W-:Y:S02]  /*7e40*/  IADD3 R3, R9, R11, RZ ;  /* 0x0000000b09037210 */ /* 0x000fe40007ffe0ff */
[----:B------:R-:W-:-:S04]  /*7e50*/  LEA R0, P1, R8, UR6, 0x2 ;  /* 0x0000000608007c11 */ /* 0x000fc8000f8210ff */
[----:B------:R-:W-:Y:S02]  /*7e60*/  LEA.HI.X R3, R8, UR7, R3, 0x2, P1 ;  /* 0x0000000708037c11 */ /* 0x000fe400088f1403 */
[----:B------:R0:W1:Y:S04]  /*7e70*/  SHFL.IDX PT, R8, R0, RZ, 0x1c1f ;  /* 0x001c1fff00087589 */ /* 0x00006800000e0000 */
[----:B------:R0:W2:Y:S01]  /*7e80*/  SHFL.IDX PT, R9, R3, RZ, 0x1c1f ;  /* 0x001c1fff03097589 */ /* 0x0000a200000e0000 */
[----:B------:R-:W-:Y:S05]  /*7e90*/  @P2 BRA `(.L_x_199) ;  /* 0x0000000000c02947 */ /* 0x000fea0003800000 */
[----:B------:R-:W-:Y:S02]  /*7ea0*/  ULDC UR4, c[0x0][0xac8] ;  /* 0x0002b20000047ab9 */ /* 0x000fe40000000800 */
[----:B------:R-:W-:Y:S02]  /*7eb0*/  ISETP.GE.AND P3, PT, R154, UR4, PT ;  /* 0x000000049a007c0c */ /* 0x000fe4000bf66270 */
[----:B------:R-:W-:Y:S02]  /*7ec0*/  ISETP.GE.AND P1, PT, R157, UR4, PT ;  /* 0x000000049d007c0c */ /* 0x000fe4000bf26270 */
[----:B------:R-:W-:Y:S02]  /*7ed0*/  ISETP.GE.AND P4, PT, R153, UR4, PT ;  /* 0x0000000499007c0c */ /* 0x000fe4000bf86270 */
[----:B------:R-:W-:-:S07]  /*7ee0*/  ISETP.GE.AND P2, PT, R152, UR4, PT ;  /* 0x0000000498007c0c */ /* 0x000fce000bf46270 */
[CC--:B-1----:R-:W-:Y:S02]  /*7ef0*/  @!P3 LEA R12, P5, R154.reuse, R8.reuse, 0x2 ;  /* 0x000000089a0cb211 */ /* 0x0c2fe400078a10ff */
[----:B--2---:R-:W-:Y:S02]  /*7f00*/  @!P1 IMAD.WIDE R10, R157, 0x4, R8 ;  /* 0x000000049d0a9825 */ /* 0x004fe400078e0208 */
[----:B------:R-:W-:Y:S02]  /*7f10*/  @!P3 LEA.HI.X R13, R154, R9, R82, 0x2, P5 ;  /* 0x000000099a0db211 */ /* 0x000fe400028f1452 */
[----:B------:R-:W-:Y:S01]  /*7f20*/  ISETP.GE.AND P5, PT, R151, UR4, PT ;  /* 0x0000000497007c0c */ /* 0x000fe2000bfa6270 */
[----:B------:R1:W-:Y:S01]  /*7f30*/  @!P1 ST.E.64 desc[UR36][R10.64], R32 ;  /* 0x000000200a009985 */ /* 0x0003e2000c101b24 */
[-C--:B------:R-:W-:Y:S02]  /*7f40*/  @!P4 LEA R14, P1, R153, R8.reuse, 0x2 ;  /* 0x00000008990ec211 */ /* 0x080fe400078210ff */
[----:B------:R-:W-:Y:S01]  /*7f50*/  @!P2 LEA R20, P6, R152, R8, 0x2 ;  /* 0x000000089814a211 */ /* 0x000fe200078c10ff */
[----:B------:R2:W-:Y:S01]  /*7f60*/  @!P3 ST.E.64 desc[UR36][R12.64], R34 ;  /* 0x000000220c00b985 */ /* 0x0005e2000c101b24 */
[----:B------:R-:W-:-:S02]  /*7f70*/  ISETP.GE.AND P3, PT, R150, UR4, PT ;  /* 0x0000000496007c0c */ /* 0x000fc4000bf66270 */
[-C--:B------:R-:W-:Y:S02]  /*7f80*/  @!P4 LEA.HI.X R15, R153, R9.reuse, R81, 0x2, P1 ;  /* 0x00000009990fc211 */ /* 0x080fe400008f1451 */
[----:B------:R-:W-:Y:S02]  /*7f90*/  ISETP.GE.AND P1, PT, R149, UR4, PT ;  /* 0x0000000495007c0c */ /* 0x000fe4000bf26270 */
[----:B------:R-:W-:Y:S01]  /*7fa0*/  @!P2 LEA.HI.X R21, R152, R9, R80, 0x2, P6 ;  /* 0x000000099815a211 */ /* 0x000fe200030f1450 */
[----:B------:R3:W-:Y:S01]  /*7fb0*/  @!P4 ST.E.64 desc[UR36][R14.64], R36 ;  /* 0x000000240e00c985 */ /* 0x0007e2000c101b24 */
[----:B------:R-:W-:-:S03]  /*7fc0*/  @!P5 LEA R24, P4, R151, R8, 0x2 ;  /* 0x000000089718d211 */ /* 0x000fc600078810ff */
[----:B------:R4:W-:Y:S01]  /*7fd0*/  @!P2 ST.E.64 desc[UR36][R20.64], R38 ;  /* 0x000000261400a985 */ /* 0x0009e2000c101b24 */
[----:B------:R-:W-:Y:S02]  /*7fe0*/  ISETP.GE.AND P2, PT, R148, UR4, PT ;  /* 0x0000000494007c0c */ /* 0x000fe4000bf46270 */
[-C--:B------:R-:W-:Y:S02]  /*7ff0*/  @!P5 LEA.HI.X R25, R151, R9.reuse, R79, 0x2, P4 ;  /* 0x000000099719d211 */ /* 0x080fe400020f144f */
[CC--:B-1----:R-:W-:Y:S02]  /*8000*/  @!P3 LEA R10, P6, R150.reuse, R8.reuse, 0x2 ;  /* 0x00000008960ab211 */ /* 0x0c2fe400078c10ff */
[----:B--2---:R-:W-:Y:S01]  /*8010*/  @!P1 LEA R12, P4, R149, R8, 0x2 ;  /* 0x00000008950c9211 */ /* 0x004fe200078810ff */
[----:B------:R1:W-:Y:S01]  /*8020*/  @!P5 ST.E.64 desc[UR36][R24.64], R40 ;  /* 0x000000281800d985 */ /* 0x0003e2000c101b24 */
[----:B------:R-:W-:Y:S02]  /*8030*/  @!P3 LEA.HI.X R11, R150, R9, R78, 0x2, P6 ;  /* 0x00000009960bb211 */ /* 0x000fe400030f144e */
[----:B------:R-:W-:-:S02]  /*8040*/  ISETP.GE.AND P5, PT, R147, UR4, PT ;  /* 0x0000000493007c0c */ /* 0x000fc4000bfa6270 */
[-C--:B------:R-:W-:Y:S01]  /*8050*/  @!P1 LEA.HI.X R13, R149, R9.reuse, R31, 0x2, P4 ;  /* 0x00000009950d9211 */ /* 0x080fe200020f141f */
[----:B------:R2:W-:Y:S01]  /*8060*/  @!P3 ST.E.64 desc[UR36][R10.64], R42 ;  /* 0x0000002a0a00b985 */ /* 0x0005e2000c101b24 */
[----:B------:R-:W-:Y:S02]  /*8070*/  ISETP.GE.AND P4, PT, R146, UR4, PT ;  /* 0x0000000492007c0c */ /* 0x000fe4000bf86270 */
[----:B---3--:R-:W-:Y:S01]  /*8080*/  @!P2 LEA R14, P6, R148, R8, 0x2 ;  /* 0x00000008940ea211 */ /* 0x008fe200078c10ff */
[----:B------:R3:W-:Y:S01]  /*8090*/  @!P1 ST.E.64 desc[UR36][R12.64], R44 ;  /* 0x0000002c0c009985 */ /* 0x0007e2000c101b24 */
[----:B------:R-:W-:Y:S02]  /*80a0*/  ISETP.GE.AND P3, PT, R145, UR4, PT ;  /* 0x0000000491007c0c */ /* 0x000fe4000bf66270 */
[----:B------:R-:W-:Y:S02]  /*80b0*/  ISETP.GE.AND P1, PT, R144, UR4, PT ;  /* 0x0000000490007c0c */ /* 0x000fe4000bf26270 */
[----:B------:R-:W-:-:S02]  /*80c0*/  @!P2 LEA.HI.X R15, R148, R9, R27, 0x2, P6 ;  /* 0x00000009940fa211 */ /* 0x000fc400030f141b */
[----:B----4-:R-:W-:-:S03]  /*80d0*/  @!P5 LEA R20, P6, R147, R8, 0x2 ;  /* 0x000000089314d211 */ /* 0x010fc600078c10ff */
[----:B------:R3:W-:Y:S01]  /*80e0*/  @!P2 ST.E.64 desc[UR36][R14.64], R46 ;  /* 0x0000002e0e00a985 */ /* 0x0007e2000c101b24 */
[CC--:B-1----:R-:W-:Y:S02]  /*80f0*/  @!P4 LEA R24, P2, R146.reuse, R8.reuse, 0x2 ;  /* 0x000000089218c211 */ /* 0x0c2fe400078410ff */
[-C--:B------:R-:W-:Y:S02]  /*8100*/  @!P5 LEA.HI.X R21, R147, R9.reuse, R30, 0x2, P6 ;  /* 0x000000099315d211 */ /* 0x080fe400030f141e */
[CC--:B--2---:R-:W-:Y:S02]  /*8110*/  @!P3 LEA R10, P6, R145.reuse, R8.reuse, 0x2 ;  /* 0x00000008910ab211 */ /* 0x0c4fe400078c10ff */
[-C--:B------:R-:W-:Y:S01]  /*8120*/  @!P4 LEA.HI.X R25, R146, R9.reuse, R29, 0x2, P2 ;  /* 0x000000099219c211 */ /* 0x080fe200010f141d */
[----:B------:R3:W-:Y:S01]  /*8130*/  @!P5 ST.E.64 desc[UR36][R20.64], R48 ;  /* 0x000000301400d985 */ /* 0x0007e2000c101b24 */
[C---:B------:R-:W-:Y:S02]  /*8140*/  @!P1 LEA R8, P2, R144.reuse, R8, 0x2 ;  /* 0x0000000890089211 */ /* 0x040fe400078410ff */
[-C--:B------:R-:W-:Y:S01]  /*8150*/  @!P3 LEA.HI.X R11, R145, R9.reuse, R28, 0x2, P6 ;  /* 0x00000009910bb211 */ /* 0x080fe200030f141c */
[----:B------:R3:W-:Y:S01]  /*8160*/  @!P4 ST.E.64 desc[UR36][R24.64], R50 ;  /* 0x000000321800c985 */ /* 0x0007e2000c101b24 */
[----:B------:R-:W-:-:S03]  /*8170*/  @!P1 LEA.HI.X R9, R144, R9, R22, 0x2, P2 ;  /* 0x0000000990099211 */ /* 0x000fc600010f1416 */
[----:B------:R3:W-:Y:S04]  /*8180*/  @!P3 ST.E.64 desc[UR36][R10.64], R52 ;  /* 0x000000340a00b985 */ /* 0x0007e8000c101b24 */
[----:B------:R3:W-:Y:S02]  /*8190*/  @!P1 ST.E.64 desc[UR36][R8.64], R54 ;  /* 0x0000003608009985 */ /* 0x0007e4000c101b24 */
.L_x_199:
[----:B------:R-:W-:Y:S05]  /*81a0*/  BSYNC B1 ;  /* 0x0000000000017941 */ /* 0x000fea0003800000 */
.L_x_198:
[----:B---3--:R3:W4:Y:S04]  /*81b0*/  SHFL.IDX PT, R11, R3, 0x1, 0x1c1f ;  /* 0x003c1f00030b7f89 */ /* 0x00872800000e0000 */
[----:B------:R3:W0:Y:S01]  /*81c0*/  SHFL.IDX PT, R10, R0, 0x1, 0x1c1f ;  /* 0x003c1f00000a7f89 */ /* 0x00062200000e0000 */
[----:B------:R-:W-:Y:S05]  /*81d0*/  @P0 BRA `(.L_x_197) ;  /* 0x0000000c00640947 */ /* 0x000fea0003800000 */
[----:B------:R-:W-:Y:S02]  /*81e0*/  ULDC UR4, c[0x0][0xac8] ;  /* 0x0002b20000047ab9 */ /* 0x000fe40000000800 */
[----:B------:R-:W-:Y:S02]  /*81f0*/  ISETP.GE.AND P5, PT, R154, UR4, PT ;  /* 0x000000049a007c0c */ /* 0x000fe4000bfa6270 */
[----:B------:R-:W-:Y:S02]  /*8200*/  ISETP.GE.AND P1, PT, R157, UR4, PT ;  /* 0x000000049d007c0c */ /* 0x000fe4000bf26270 */
[----:B------:R-:W-:Y:S02]  /*8210*/  ISETP.GE.AND P3, PT, R153, UR4, PT ;  /* 0x0000000499007c0c */ /* 0x000fe4000bf66270 */
[----:B------:R-:W-:Y:S02]  /*8220*/  ISETP.GE.AND P2, PT, R152, UR4, PT ;  /* 0x0000000498007c0c */ /* 0x000fe4000bf46270 */
[----:B------:R-:W-:-:S05]  /*8230*/  ISETP.GE.AND P4, PT, R151, UR4, PT ;  /* 0x0000000497007c0c */ /* 0x000fca000bf86270 */
[CC--:B0-----:R-:W-:Y:S02]  /*8240*/  @!P5 LEA R12, P0, R154.reuse, R10.reuse, 0x2 ;  /* 0x0000000a9a0cd211 */ /* 0x0c1fe400078010ff */
[----:B-12-4-:R-:W-:Y:S02]  /*8250*/  @!P1 IMAD.WIDE R8, R157, 0x4, R10 ;  /* 0x000000049d089825 */ /* 0x016fe400078e020a */
[----:B------:R-:W-:Y:S02]  /*8260*/  @!P5 LEA.HI.X R13, R154, R11, R82, 0x2, P0 ;  /* 0x0000000b9a0dd211 */ /* 0x000fe400000f1452 */
[-C--:B------:R-:W-:Y:S01]  /*8270*/  @!P3 LEA R14, P0, R153, R10.reuse, 0x2 ;  /* 0x0000000a990eb211 */ /* 0x080fe200078010ff */
[----:B------:R0:W-:Y:S01]  /*8280*/  @!P1 ST.E.64 desc[UR36][R8.64], R56 ;  /* 0x0000003808009985 */ /* 0x0001e2000c101b24 */
[----:B------:R-:W-:Y:S02]  /*8290*/  ISETP.GE.AND P1, PT, R150, UR4, PT ;  /* 0x0000000496007c0c */ /* 0x000fe4000bf26270 */
[-C--:B------:R-:W-:Y:S01]  /*82a0*/  @!P4 LEA R24, P6, R151, R10.reuse, 0x2 ;  /* 0x0000000a9718c211 */ /* 0x080fe200078c10ff */
[----:B------:R1:W-:Y:S01]  /*82b0*/  @!P5 ST.E.64 desc[UR36][R12.64], R58 ;  /* 0x0000003a0c00d985 */ /* 0x0003e2000c101b24 */
[----:B------:R-:W-:-:S02]  /*82c0*/  @!P2 LEA R20, P5, R152, R10, 0x2 ;  /* 0x0000000a9814a211 */ /* 0x000fc400078a10ff */
[-C--:B------:R-:W-:Y:S02]  /*82d0*/  @!P3 LEA.HI.X R15, R153, R11.reuse, R81, 0x2, P0 ;  /* 0x0000000b990fb211 */ /* 0x080fe400000f1451 */
[-C--:B------:R-:W-:Y:S02]  /*82e0*/  @!P2 LEA.HI.X R21, R152, R11.reuse, R80, 0x2, P5 ;  /* 0x0000000b9815a211 */ /* 0x080fe400028f1450 */
[----:B------:R-:W-:Y:S01]  /*82f0*/  ISETP.GE.AND P0, PT, R149, UR4, PT ;  /* 0x0000000495007c0c */ /* 0x000fe2000bf06270 */
[----:B------:R-:W-:Y:S01]  /*8300*/  @!P3 ST.E.64 desc[UR36][R14.64], R60 ;  /* 0x0000003c0e00b985 */ /* 0x000fe2000c101b24 */
[----:B------:R-:W-:Y:S02]  /*8310*/  @!P4 LEA.HI.X R25, R151, R11, R79, 0x2, P6 ;  /* 0x0000000b9719c211 */ /* 0x000fe400030f144f */
[----:B0-----:R-:W-:Y:S01]  /*8320*/  @!P1 LEA R8, P5, R150, R10, 0x2 ;  /* 0x0000000a96089211 */ /* 0x001fe200078a10ff */
[----:B------:R0:W-:Y:S01]  /*8330*/  @!P2 ST.E.64 desc[UR36][R20.64], R62 ;  /* 0x0000003e1400a985 */ /* 0x0001e2000c101b24 */
[----:B------:R-:W-:-:S02]  /*8340*/  ISETP.GE.AND P3, PT, R147, UR4, PT ;  /* 0x0000000493007c0c */ /* 0x000fc4000bf66270 */
[----:B------:R-:W-:Y:S01]  /*8350*/  ISETP.GE.AND P2, PT, R146, UR4, PT ;  /* 0x0000000492007c0c */ /* 0x000fe2000bf46270 */
[----:B------:R2:W-:Y:S01]  /*8360*/  @!P4 ST.E.64 desc[UR36][R24.64], R64 ;  /* 0x000000401800c985 */ /* 0x0005e2000c101b24 */
[----:B------:R-:W-:Y:S02]  /*8370*/  ISETP.GE.AND P4, PT, R148, UR4, PT ;  /* 0x0000000494007c0c */ /* 0x000fe4000bf86270 */
[-C--:B------:R-:W-:Y:S02]  /*8380*/  @!P1 LEA.HI.X R9, R150, R11.reuse, R78, 0x2, P5 ;  /* 0x0000000b96099211 */ /* 0x080fe400028f144e */
[----:B------:R-:W-:Y:S02]  /*8390*/  ISETP.GE.AND P5, PT, R145, UR4, PT ;  /* 0x0000000491007c0c */ /* 0x000fe4000bfa6270 */
[C---:B-1----:R-:W-:Y:S01]  /*83a0*/  @!P0 LEA R12, P6, R149.reuse, R10, 0x2 ;  /* 0x0000000a950c8211 */ /* 0x042fe200078c10ff */
[----:B------:R1:W-:Y:S03]  /*83b0*/  @!P1 ST.E.64 desc[UR36][R8.64], R66 ;  /* 0x0000004208009985 */ /* 0x0003e6000c101b24 */
[----:B------:R-:W-:-:S02]  /*83c0*/  @!P0 LEA.HI.X R13, R149, R11, R31, 0x2, P6 ;  /* 0x0000000b950d8211 */ /* 0x000fc400030f141f */
[-C--:B0-----:R-:W-:Y:S02]  /*83d0*/  @!P3 LEA R20, P6, R147, R10.reuse, 0x2 ;  /* 0x0000000a9314b211 */ /* 0x081fe400078c10ff */
[-C--:B------:R-:W-:Y:S01]  /*83e0*/  @!P4 LEA R14, P1, R148, R10.reuse, 0x2 ;  /* 0x0000000a940ec211 */ /* 0x080fe200078210ff */
[----:B------:R1:W-:Y:S01]  /*83f0*/  @!P0 ST.E.64 desc[UR36][R12.64], R68 ;  /* 0x000000440c008985 */ /* 0x0003e2000c101b24 */
[-C--:B--2---:R-:W-:Y:S02]  /*8400*/  @!P2 LEA R24, P0, R146, R10.reuse, 0x2 ;  /* 0x0000000a9218a211 */ /* 0x084fe400078010ff */
[-C--:B------:R-:W-:Y:S02]  /*8410*/  @!P4 LEA.HI.X R15, R148, R11.reuse, R27, 0x2, P1 ;  /* 0x0000000b940fc211 */ /* 0x080fe400008f141b */
[----:B------:R-:W-:Y:S02]  /*8420*/  @!P5 LEA R26, P1, R145, R10, 0x2 ;  /* 0x0000000a911ad211 */ /* 0x000fe400078210ff */
[-C--:B------:R-:W-:Y:S01]  /*8430*/  @!P3 LEA.HI.X R21, R147, R11.reuse, R30, 0x2, P6 ;  /* 0x0000000b9315b211 */ /* 0x080fe200030f141e */
[----:B------:R1:W-:Y:S01]  /*8440*/  @!P4 ST.E.64 desc[UR36][R14.64], R70 ;  /* 0x000000460e00c985 */ /* 0x0003e2000c101b24 */
[----:B------:R-:W-:-:S02]  /*8450*/  @!P2 LEA.HI.X R25, R146, R11, R29, 0x2, P0 ;  /* 0x0000000b9219a211 */ /* 0x000fc400000f141d */
[----:B------:R-:W-:Y:S01]  /*8460*/  @!P5 LEA.HI.X R27, R145, R11, R28, 0x2, P1 ;  /* 0x0000000b911bd211 */ /* 0x000fe200008f141c */
[----:B------:R1:W-:Y:S01]  /*8470*/  @!P3 ST.E.64 desc[UR36][R20.64], R72 ;  /* 0x000000481400b985 */ /* 0x0003e2000c101b24 */
[----:B------:R-:W-:-:S03]  /*8480*/  ISETP.GE.AND P0, PT, R144, UR4, PT ;  /* 0x0000000490007c0c */ /* 0x000fc6000bf06270 */
[----:B------:R1:W-:Y:S04]  /*8490*/  @!P2 ST.E.64 desc[UR36][R24.64], R74 ;  /* 0x0000004a1800a985 */ /* 0x0003e8000c101b24 */
[----:B------:R1:W-:Y:S06]  /*84a0*/  @!P5 ST.E.64 desc[UR36][R26.64], R76 ;  /* 0x0000004c1a00d985 */ /* 0x0003ec000c101b24 */
[----:B------:R-:W-:Y:S05]  /*84b0*/  @P0 BRA `(.L_x_197) ;  /* 0x0000000800ac0947 */ /* 0x000fea0003800000 */
[----:B-1----:R-:W-:-:S04]  /*84c0*/  LEA R8, P0, R144, R10, 0x2 ;  /* 0x0000000a90087211 */ /* 0x002fc800078010ff */
[----:B------:R-:W-:-:S05]  /*84d0*/  LEA.HI.X R9, R144, R11, R22, 0x2, P0 ;  /* 0x0000000b90097211 */ /* 0x000fca00000f1416 */
[----:B------:R0:W-:Y:S01]  /*84e0*/  ST.E.64 desc[UR36][R8.64], R134 ;  /* 0x0000008608007985 */ /* 0x0001e2000c101b24 */
[----:B------:R-:W-:Y:S05]  /*84f0*/  BRA `(.L_x_197) ;  /* 0x00000008009c7947 */ /* 0x000fea0003800000 */
.L_x_192:
[----:B------:R-:W2:Y:S01]  /*8500*/  LDC.64 R10, c[0x0][0xc00] ;  /* 0x00030000ff0a7b82 */ /* 0x000ea20000000a00 */
[----:B------:R-:W-:Y:S01]  /*8510*/  ULDC.64 UR4, c[0x0][0xc08] ;  /* 0x0003020000047ab9 */ /* 0x000fe20000000a00 */
[----:B------:R-:W-:Y:S01]  /*8520*/  IMAD.MOV.U32 R3, RZ, RZ, RZ ;  /* 0x000000ffff037224 */ /* 0x000fe200078e00ff */
[----:B------:R-:W-:-:S04]  /*8530*/  ISETP.NE.U32.AND P0, PT, RZ, UR4, PT ;  /* 0x00000004ff007c0c */ /* 0x000fc8000bf05070 */
[----:B------:R-:W-:Y:S01]  /*8540*/  ISETP.NE.AND.EX P1, PT, RZ, UR5, PT, P0 ;  /* 0x00000005ff007c0c */ /* 0x000fe2000bf25300 */
[----:B------:R-:W3:Y:S01]  /*8550*/  LDC.64 R8, c[0x0][0xc00] ;  /* 0x00030000ff087b82 */ /* 0x000ee20000000a00 */
[----:B--2---:R-:W-:-:S04]  /*8560*/  ISETP.NE.U32.AND P0, PT, R10, RZ, PT ;  /* 0x000000ff0a00720c */ /* 0x004fc80003f05070 */
[----:B------:R-:W-:-:S07]  /*8570*/  ISETP.NE.AND.EX P0, PT, R11, RZ, PT, P0 ;  /* 0x000000ff0b00720c */ /* 0x000fce0003f05300 */
[----:B------:R-:W2:Y:S01]  /*8580*/  @P1 LDC.64 R10, c[0x0][0xc08] ;  /* 0x00030200ff0a1b82 */ /* 0x000ea20000000a00 */
[----:B------:R-:W-:Y:S01]  /*8590*/  ULDC UR4, c[0x0][0xa88] ;  /* 0x0002a20000047ab9 */ /* 0x000fe20000000800 */
[----:B---3--:R-:W-:-:S04]  /*85a0*/  IMAD.WIDE R12, R138, 0x4, R8 ;  /* 0x000000048a0c7825 */ /* 0x008fc800078e0208 */
[----:B0-----:R-:W-:Y:S01]  /*85b0*/  IMAD.U32 R0, RZ, RZ, UR4 ;  /* 0x00000004ff007e24 */ /* 0x001fe2000f8e00ff */
[----:B------:R0:W5:Y:S01]  /*85c0*/  @P0 LDG.E R3, desc[UR36][R12.64] ;  /* 0x000000240c030981 */ /* 0x000162000c1e1900 */
[----:B-1----:R-:W1:Y:S01]  /*85d0*/  S2R R4, SR_TID.X ;  /* 0x0000000000047919 */ /* 0x002e620000002100 */
[----:B--2---:R-:W-:-:S05]  /*85e0*/  @P1 IMAD.WIDE R8, R138, 0x4, R10 ;  /* 0x000000048a081825 */ /* 0x004fca00078e020a */
[----:B------:R0:W5:Y:S01]  /*85f0*/  @P1 LDG.E R0, desc[UR36][R8.64] ;  /* 0x0000002408001981 */ /* 0x000162000c1e1900 */
[----:B------:R-:W-:-:S13]  /*8600*/  ISETP.NE.AND P2, PT, R140, RZ, PT ;  /* 0x000000ff8c00720c */ /* 0x000fda0003f45270 */
[----:B------:R-:W2:Y:S01]  /*8610*/  @!P2 LDC R140, c[0x0][0xad4] ;  /* 0x0002b500ff8cab82 */ /* 0x000ea20000000800 */
[----:B-1----:R-:W-:-:S05]  /*8620*/  VIADD R30, R4, 0xffffff80 ;  /* 0xffffff80041e7836 */ /* 0x002fca0000000000 */
[----:B------:R-:W-:Y:S02]  /*8630*/  ISETP.GT.AND P3, PT, R30, 0xbf, PT ;  /* 0x000000bf1e00780c */ /* 0x000fe40003f64270 */
[----:B--2---:R-:W-:Y:S01]  /*8640*/  ISETP.GT.AND P2, PT, R140, 0x1, PT ;  /* 0x000000018c00780c */ /* 0x004fe20003f44270 */
[----:B0-----:R-:W-:-:S12]  /*8650*/  @P1 BRA `(.L_x_200) ;  /* 0x0000000000101947 */ /* 0x001fd80003800000 */
[----:B------:R-:W-:Y:S05]  /*8660*/  @!P0 BRA `(.L_x_200) ;  /* 0x00000000000c8947 */ /* 0x000fea0003800000 */
[----:B------:R-:W2:Y:S04]  /*8670*/  LDG.E R9, desc[UR36][R12.64] ;  /* 0x000000240c097981 */ /* 0x000ea8000c1e1900 */
[----:B-----5:R-:W2:Y:S02]  /*8680*/  LDG.E R0, desc[UR36][R12.64+0x4] ;  /* 0x000004240c007981 */ /* 0x020ea4000c1e1900 */
[----:B--2---:R-:W-:-:S07]  /*8690*/  IMAD.IADD R0, R0, 0x1, -R9 ;  /* 0x0000000100007824 */ /* 0x004fce00078e0a09 */
.L_x_200:
[----:B------:R-:W-:Y:S01]  /*86a0*/  BSSY B1, `(.L_x_201) ;  /* 0x0000036000017945 */ /* 0x000fe20003800000 */
[----:B------:R-:W-:Y:S02]  /*86b0*/  SEL R31, R138, RZ, !P0 ;  /* 0x000000ff8a1f7207 */ /* 0x000fe40004000000 */
[----:B------:R-:W-:Y:S02]  /*86c0*/  SEL R156, R156, RZ, !P0 ;  /* 0x000000ff9c9c7207 */ /* 0x000fe40004000000 */
[----:B-----5:R-:W-:Y:S01]  /*86d0*/  SHF.R.S32.HI R26, RZ, 0x1f, R3 ;  /* 0x0000001fff1a7819 */ /* 0x020fe20000011403 */
[----:B------:R-:W-:Y:S06]  /*86e0*/  @P3 BRA `(.L_x_202) ;  /* 0x0000000000c43947 */ /* 0x000fec0003800000 */
[----:B------:R-:W0:Y:S01]  /*86f0*/  LDC R33, c[0x0][0xbe8] ;  /* 0x0002fa00ff217b82 */ /* 0x000e220000000800 */
[----:B------:R-:W-:-:S04]  /*8700*/  IMAD R4, R141, 0xc0, R4 ;  /* 0x000000c08d047824 */ /* 0x000fc800078e0204 */
[----:B------:R-:W-:Y:S02]  /*8710*/  VIADD R28, R4, 0xffffff80 ;  /* 0xffffff80041c7836 */ /* 0x000fe40000000000 */
[----:B0-----:R-:W-:-:S05]  /*8720*/  IMAD R8, R0, R33, RZ ;  /* 0x0000002100087224 */ /* 0x001fca00078e02ff */
[----:B------:R-:W-:-:S13]  /*8730*/  ISETP.GE.AND P0, PT, R28, R8, PT ;  /* 0x000000081c00720c */ /* 0x000fda0003f06270 */
[----:B------:R-:W-:Y:S05]  /*8740*/  @P0 BRA `(.L_x_202) ;  /* 0x0000000000ac0947 */ /* 0x000fea0003800000 */
[----:B------:R-:W-:Y:S01]  /*8750*/  ISETP.NE.AND P1, PT, R33, 0x1, PT ;  /* 0x000000012100780c */ /* 0x000fe20003f25270 */
[----:B------:R-:W-:Y:S01]  /*8760*/  IMAD.MOV.U32 R22, RZ, RZ, 0x9b8 ;  /* 0x000009b8ff167424 */ /* 0x000fe200078e00ff */
[----:B------:R-:W-:Y:S01]  /*8770*/  ISETP.GT.AND P0, PT, R140, 0x1, PT ;  /* 0x000000018c00780c */ /* 0x000fe20003f04270 */
[----:B------:R-:W0:Y:S01]  /*8780*/  LDC.64 R8, c[0x0][0xba8] ;  /* 0x0002ea00ff087b82 */ /* 0x000e220000000a00 */
[----:B------:R-:W-:Y:S02]  /*8790*/  IMAD.MOV.U32 R27, RZ, RZ, R28 ;  /* 0x000000ffff1b7224 */ /* 0x000fe400078e001c */
[----:B------:R-:W-:Y:S02]  /*87a0*/  SEL R22, R22, 0x978, P0 ;  /* 0x0000097816167807 */ /* 0x000fe40000000000 */
[----:B------:R-:W-:-:S03]  /*87b0*/  SEL R155, R155, RZ, P0 ;  /* 0x000000ff9b9b7207 */ /* 0x000fc60000000000 */
[----:B------:R-:W1:Y:S08]  /*87c0*/  LDC.64 R20, c[0x0][R22+0x220] ;  /* 0x0000880016147b82 */ /* 0x000e700000000a00 */
[----:B------:R-:W2:Y:S08]  /*87d0*/  @P1 LDC R25, c[0x0][0xbec] ;  /* 0x0002fb00ff191b82 */ /* 0x000eb00000000800 */
[----:B------:R-:W3:Y:S08]  /*87e0*/  LDC.64 R14, c[0x0][R22+0x218] ;  /* 0x00008600160e7b82 */ /* 0x000ef00000000a00 */
[----:B------:R-:W4:Y:S01]  /*87f0*/  @P1 LDC R35, c[0x0][0xbf0] ;  /* 0x0002fc00ff231b82 */ /* 0x000f220000000800 */
[----:B-1----:R-:W-:-:S04]  /*8800*/  IMAD R21, R21, R31, RZ ;  /* 0x0000001f15157224 */ /* 0x002fc800078e02ff */
[----:B------:R-:W-:-:S03]  /*8810*/  IMAD R21, R20, R156, R21 ;  /* 0x0000009c14157224 */ /* 0x000fc600078e0215 */
[----:B------:R-:W1:Y:S01]  /*8820*/  LDC.64 R12, c[0x0][R22+0x228] ;  /* 0x00008a00160c7b82 */ /* 0x000e620000000a00 */
[----:B--2---:R-:W-:-:S04]  /*8830*/  @P1 IMAD.HI.U32 R4, R28, R25, RZ ;  /* 0x000000191c041227 */ /* 0x004fc800078e00ff */
[----:B------:R-:W-:-:S03]  /*8840*/  IMAD.WIDE.U32 R24, R20, R31, RZ ;  /* 0x0000001f14187225 */ /* 0x000fc600078e00ff */
[----:B------:R-:W2:Y:S01]  /*8850*/  LDC.64 R10, c[0x0][R22+0x210] ;  /* 0x00008400160a7b82 */ /* 0x000ea20000000a00 */
[-C--:B---3--:R-:W-:Y:S02]  /*8860*/  IMAD R29, R15, R139.reuse, RZ ;  /* 0x0000008b0f1d7224 */ /* 0x088fe400078e02ff */
[----:B------:R-:W-:-:S04]  /*8870*/  IMAD.WIDE.U32 R14, R14, R139, RZ ;  /* 0x0000008b0e0e7225 */ /* 0x000fc800078e00ff */
[----:B------:R-:W-:Y:S01]  /*8880*/  IMAD.IADD R29, R15, 0x1, R29 ;  /* 0x000000010f1d7824 */ /* 0x000fe200078e021d */
[----:B----4-:R-:W-:Y:S01]  /*8890*/  @P1 SHF.R.U32.HI R27, RZ, R35, R4 ;  /* 0x00000023ff1b1219 */ /* 0x010fe20000011604 */
[----:B------:R-:W-:Y:S01]  /*88a0*/  IMAD.IADD R4, R25, 0x1, R21 ;  /* 0x0000000119047824 */ /* 0x000fe200078e0215 */
[----:B0-----:R-:W0:Y:S01]  /*88b0*/  @!P0 LDC R8, c[0x0][0xb50] ;  /* 0x0002d400ff088b82 */ /* 0x001e220000000800 */
[----:B------:R-:W-:Y:S02]  /*88c0*/  IADD3 R14, P1, P3, R24, R14, R3 ;  /* 0x0000000e180e7210 */ /* 0x000fe40007b3e003 */
[----:B------:R-:W-:Y:S02]  /*88d0*/  IMAD.MOV R15, RZ, RZ, -R27 ;  /* 0x000000ffff0f7224 */ /* 0x000fe400078e0a1b */
[----:B------:R-:W-:Y:S01]  /*88e0*/  IADD3.X R4, R4, R29, R26, P1, P3 ;  /* 0x0000001d04047210 */ /* 0x000fe20000fe641a */
[-C--:B-1----:R-:W-:Y:S02]  /*88f0*/  IMAD R21, R13, R155.reuse, RZ ;  /* 0x0000009b0d157224 */ /* 0x082fe400078e02ff */
[----:B------:R-:W-:Y:S01]  /*8900*/  IMAD.WIDE.U32 R12, R12, R155, RZ ;  /* 0x0000009b0c0c7225 */ /* 0x000fe200078e00ff */
[----:B------:R-:W1:Y:S03]  /*8910*/  @!P0 LDC R9, c[0x0][0xb54] ;  /* 0x0002d500ff098b82 */ /* 0x000e660000000800 */
[----:B------:R-:W-:Y:S01]  /*8920*/  IMAD.IADD R21, R13, 0x1, R21 ;  /* 0x000000010d157824 */ /* 0x000fe200078e0215 */
[----:B------:R-:W-:Y:S01]  /*8930*/  IADD3 R12, P0, P1, R27, R14, R12 ;  /* 0x0000000e1b0c7210 */ /* 0x000fe2000791e00c */
[----:B------:R-:W-:Y:S01]  /*8940*/  IMAD R15, R33, R15, R28 ;  /* 0x0000000f210f7224 */ /* 0x000fe200078e021c */
[----:B------:R-:W-:-:S04]  /*8950*/  SHF.R.S32.HI R27, RZ, 0x1f, R27 ;  /* 0x0000001fff1b7819 */ /* 0x000fc8000001141b */
[----:B------:R-:W-:Y:S01]  /*8960*/  IADD3.X R13, R27, R4, R21, P0, P1 ;  /* 0x000000041b0d7210 */ /* 0x000fe200007e2415 */
[----:B--2---:R-:W-:Y:S01]  /*8970*/  IMAD R4, R11, R15, RZ ;  /* 0x0000000f0b047224 */ /* 0x004fe200078e02ff */
[----:B------:R-:W-:-:S05]  /*8980*/  SHF.R.S32.HI R21, RZ, 0x1f, R15 ;  /* 0x0000001fff157819 */ /* 0x000fca000001140f */
[C---:B------:R-:W-:Y:S02]  /*8990*/  IMAD R21, R10.reuse, R21, R4 ;  /* 0x000000150a157224 */ /* 0x040fe400078e0204 */
[----:B------:R-:W-:-:S04]  /*89a0*/  IMAD.WIDE.U32 R10, R10, R15, R12 ;  /* 0x0000000f0a0a7225 */ /* 0x000fc800078e000c */
[----:B------:R-:W-:Y:S01]  /*89b0*/  IMAD.IADD R4, R11, 0x1, R21 ;  /* 0x000000010b047824 */ /* 0x000fe200078e0215 */
[----:B0-----:R-:W-:Y:S01]  /*89c0*/  LEA R8, P0, R10, R8, 0x2 ;  /* 0x000000080a087211 */ /* 0x001fe200078010ff */
[----:B------:R-:W-:-:S03]  /*89d0*/  IMAD.MOV.U32 R11, RZ, RZ, -0x800000 ;  /* 0xff800000ff0b7424 */ /* 0x000fc600078e00ff */
[----:B-1----:R-:W-:-:S05]  /*89e0*/  LEA.HI.X R9, R10, R9, R4, 0x2, P0 ;  /* 0x000000090a097211 */ /* 0x002fca00000f1404 */
[----:B------:R0:W-:Y:S04]  /*89f0*/  STG.E desc[UR36][R8.64], R11 ;  /* 0x0000000b08007986 */ /* 0x0001e8000c101924 */
.L_x_202:
[----:B------:R-:W-:Y:S05]  /*8a00*/  BSYNC B1 ;  /* 0x0000000000017941 */ /* 0x000fea0003800000 */
.L_x_201:
[----:B------:R-:W-:Y:S05]  /*8a10*/  @P2 BRA `(.L_x_197) ;  /* 0x0000000400542947 */ /* 0x000fea0003800000 */
[----:B------:R-:W1:Y:S01]  /*8a20*/  LDC R15, c[0x0][0xbe8] ;  /* 0x0002fa00ff0f7b82 */ /* 0x000e620000000800 */
[--C-:B------:R-:W-:Y:S01]  /*8a30*/  SHF.R.S32.HI R10, RZ, 0x1f, R30.reuse ;  /* 0x0000001fff0a7819 */ /* 0x100fe2000001141e */
[----:B------:R-:W-:Y:S01]  /*8a40*/  ULDC.64 UR4, c[0x0][0xaa0] ;  /* 0x0002a80000047ab9 */ /* 0x000fe20000000a00 */
[----:B------:R-:W-:Y:S01]  /*8a50*/  SHF.R.S32.HI R14, RZ, 0x1f, R30 ;  /* 0x0000001fff0e7819 */ /* 0x000fe2000001141e */
[----:B------:R-:W-:Y:S01]  /*8a60*/  IMAD R4, R26, UR4, RZ ;  /* 0x000000041a047c24 */ /* 0x000fe2000f8e02ff */
[-C--:B------:R-:W-:Y:S01]  /*8a70*/  LEA.HI R10, R10, R30.reuse, RZ, 0x2 ;  /* 0x0000001e0a0a7211 */ /* 0x080fe200078f10ff */
[C---:B0-----:R-:W-:Y:S01]  /*8a80*/  IMAD.WIDE.U32 R8, R3.reuse, UR4, RZ ;  /* 0x0000000403087c25 */ /* 0x041fe2000f8e00ff */
[----:B------:R-:W-:Y:S01]  /*8a90*/  LEA.HI R14, R14, R30, RZ, 0x2 ;  /* 0x0000001e0e0e7211 */ /* 0x000fe200078f10ff */
[----:B------:R-:W-:Y:S01]  /*8aa0*/  ULDC.64 UR6, c[0x0][0xaf0] ;  /* 0x0002bc0000067ab9 */ /* 0x000fe20000000a00 */
[----:B------:R-:W-:Y:S01]  /*8ab0*/  LOP3.LUT R10, R10, 0xfffffffc, RZ, 0xc0, !PT ;  /* 0xfffffffc0a0a7812 */ /* 0x000fe200078ec0ff */
[----:B------:R-:W-:Y:S01]  /*8ac0*/  IMAD R11, R3, UR5, R4 ;  /* 0x00000005030b7c24 */ /* 0x000fe2000f8e0204 */
[----:B------:R-:W-:Y:S01]  /*8ad0*/  SHF.R.S32.HI R14, RZ, 0x2, R14 ;  /* 0x00000002ff0e7819 */ /* 0x000fe2000001140e */
[----:B------:R-:W-:Y:S01]  /*8ae0*/  ULDC.64 UR4, c[0x0][0xae8] ;  /* 0x0002ba0000047ab9 */ /* 0x000fe20000000a00 */
[----:B------:R-:W-:Y:S01]  /*8af0*/  BSSY B1, `(.L_x_203) ;  /* 0x0000036000017945 */ /* 0x000fe20003800000 */
[----:B------:R-:W-:Y:S01]  /*8b00*/  IMAD.IADD R10, R30, 0x1, -R10 ;  /* 0x000000011e0a7824 */ /* 0x000fe200078e0a0a */
[----:B------:R-:W-:Y:S01]  /*8b10*/  SHF.R.S32.HI R22, RZ, 0x1f, R143 ;  /* 0x0000001fff167819 */ /* 0x000fe2000001148f */
[----:B------:R-:W-:Y:S01]  /*8b20*/  IMAD.IADD R9, R9, 0x1, R11 ;  /* 0x0000000109097824 */ /* 0x000fe200078e020b */
[----:B------:R-:W-:Y:S01]  /*8b30*/  SHF.R.S32.HI R24, RZ, 0x1f, R142 ;  /* 0x0000001fff187819 */ /* 0x000fe2000001148e */
[----:B------:R-:W-:-:S02]  /*8b40*/  IMAD R4, R10, 0x60, R14 ;  /* 0x000000600a047824 */ /* 0x000fc400078e020e */
[----:B------:R-:W-:Y:S01]  /*8b50*/  IMAD.WIDE.U32 R8, R139, UR4, R8 ;  /* 0x000000048b087c25 */ /* 0x000fe2000f8e0008 */
[----:B-1----:R-:W-:-:S03]  /*8b60*/  ISETP.NE.AND P0, PT, R15, 0x1, PT ;  /* 0x000000010f00780c */ /* 0x002fc60003f05270 */
[----:B------:R-:W-:Y:S02]  /*8b70*/  IMAD R12, R141, 0xc0, R4 ;  /* 0x000000c08d0c7824 */ /* 0x000fe400078e0204 */
[----:B------:R-:W-:Y:S02]  /*8b80*/  IMAD R10, R156, UR6, RZ ;  /* 0x000000069c0a7c24 */ /* 0x000fe4000f8e02ff */
[----:B------:R-:W-:Y:S02]  /*8b90*/  IMAD.MOV.U32 R3, RZ, RZ, R12 ;  /* 0x000000ffff037224 */ /* 0x000fe400078e000c */
[----:B------:R-:W-:Y:S01]  /*8ba0*/  IMAD R9, R139, UR5, R9 ;  /* 0x000000058b097c24 */ /* 0x000fe2000f8e0209 */
[----:B------:R-:W-:Y:S01]  /*8bb0*/  ULDC.64 UR4, c[0x0][0xae0] ;  /* 0x0002b80000047ab9 */ /* 0x000fe20000000a00 */
[----:B------:R-:W-:Y:S02]  /*8bc0*/  IMAD.WIDE.U32 R8, R31, UR6, R8 ;  /* 0x000000061f087c25 */ /* 0x000fe4000f8e0008 */
[----:B------:R-:W0:Y:S08]  /*8bd0*/  @P0 LDC R13, c[0x0][0xbec] ;  /* 0x0002fb00ff0d0b82 */ /* 0x000e300000000800 */
[----:B------:R-:W1:Y:S01]  /*8be0*/  @P0 LDC R21, c[0x0][0xbf0] ;  /* 0x0002fc00ff150b82 */ /* 0x000e620000000800 */
[----:B0-----:R-:W-:-:S04]  /*8bf0*/  @P0 IMAD.HI.U32 R4, R12, R13, RZ ;  /* 0x0000000d0c040227 */ /* 0x001fc800078e00ff */
[----:B------:R-:W-:Y:S01]  /*8c00*/  IMAD R13, R31, UR7, R10 ;  /* 0x000000071f0d7c24 */ /* 0x000fe2000f8e020a */
[----:B-1----:R-:W-:-:S03]  /*8c10*/  @P0 SHF.R.U32.HI R3, RZ, R21, R4 ;  /* 0x00000015ff030219 */ /* 0x002fc60000011604 */
[----:B------:R-:W-:Y:S01]  /*8c20*/  IMAD.IADD R9, R9, 0x1, R13 ;  /* 0x0000000109097824 */ /* 0x000fe200078e020d */
[--C-:B------:R-:W-:Y:S01]  /*8c30*/  SHF.R.S32.HI R4, RZ, 0x1f, R3.reuse ;  /* 0x0000001fff047819 */ /* 0x100fe20000011403 */
[----:B------:R-:W-:Y:S02]  /*8c40*/  IMAD.MOV R11, RZ, RZ, -R3 ;  /* 0x000000ffff0b7224 */ /* 0x000fe400078e0a03 */
[----:B------:R-:W-:-:S04]  /*8c50*/  IMAD.WIDE.U32 R8, R3, UR4, R8 ;  /* 0x0000000403087c25 */ /* 0x000fc8000f8e0008 */
[----:B------:R-:W-:Y:S02]  /*8c60*/  IMAD R11, R15, R11, R12 ;  /* 0x0000000b0f0b7224 */ /* 0x000fe400078e020c */
[----:B------:R-:W-:Y:S02]  /*8c70*/  IMAD R4, R4, UR4, RZ ;  /* 0x0000000404047c24 */ /* 0x000fe4000f8e02ff */
[----:B------:R-:W-:Y:S02]  /*8c80*/  IMAD R15, R0, R15, RZ ;  /* 0x0000000f000f7224 */ /* 0x000fe400078e02ff */
[----:B------:R-:W-:Y:S01]  /*8c90*/  IMAD R13, R3, UR5, R4 ;  /* 0x00000005030d7c24 */ /* 0x000fe2000f8e0204 */
[----:B------:R-:W-:Y:S01]  /*8ca0*/  SHF.R.S32.HI R4, RZ, 0x1f, R11 ;  /* 0x0000001fff047819 */ /* 0x000fe2000001140b */
[----:B------:R-:W-:Y:S01]  /*8cb0*/  ULDC.64 UR4, c[0x0][0xad8] ;  /* 0x0002b60000047ab9 */ /* 0x000fe20000000a00 */
[----:B------:R-:W-:Y:S02]  /*8cc0*/  IMAD R0, R141, 0xc0, R14 ;  /* 0x000000c08d007824 */ /* 0x000fe400078e020e */
[----:B------:R-:W-:-:S02]  /*8cd0*/  IMAD.IADD R9, R9, 0x1, R13 ;  /* 0x0000000109097824 */ /* 0x000fc400078e020d */
[----:B------:R-:W-:Y:S01]  /*8ce0*/  IMAD R4, R4, UR4, RZ ;  /* 0x0000000404047c24 */ /* 0x000fe2000f8e02ff */
[----:B------:R-:W-:Y:S01]  /*8cf0*/  ISETP.GE.AND P0, PT, R0, R15, PT ;  /* 0x0000000f0000720c */ /* 0x000fe20003f06270 */
[----:B------:R-:W-:-:S04]  /*8d00*/  IMAD.WIDE.U32 R8, R11, UR4, R8 ;  /* 0x000000040b087c25 */ /* 0x000fc8000f8e0008 */
[----:B------:R-:W-:Y:S01]  /*8d10*/  IMAD R3, R11, UR5, R4 ;  /* 0x000000050b037c24 */ /* 0x000fe2000f8e0204 */
[----:B------:R-:W-:Y:S02]  /*8d20*/  ULDC.64 UR4, c[0x0][0xa80] ;  /* 0x0002a00000047ab9 */ /* 0x000fe40000000a00 */
[----:B------:R-:W-:Y:S01]  /*8d30*/  LEA R4, P1, R8, UR4, 0x1 ;  /* 0x0000000408047c11 */ /* 0x000fe2000f8208ff */
[----:B------:R-:W-:-:S05]  /*8d40*/  IMAD.IADD R3, R9, 0x1, R3 ;  /* 0x0000000109037824 */ /* 0x000fca00078e0203 */
[----:B------:R-:W-:Y:S02]  /*8d50*/  LEA.HI.X R3, R8, UR5, R3, 0x1, P1 ;  /* 0x0000000508037c11 */ /* 0x000fe400088f0c03 */
[----:B------:R0:W1:Y:S04]  /*8d60*/  SHFL.IDX PT, R8, R4, RZ, 0x1c1f ;  /* 0x001c1fff04087589 */ /* 0x00006800000e0000 */
[----:B------:R0:W2:Y:S01]  /*8d70*/  SHFL.IDX PT, R9, R3, RZ, 0x1c1f ;  /* 0x001c1fff03097589 */ /* 0x0000a200000e0000 */
[----:B------:R-:W-:Y:S05]  /*8d80*/  @P0 BRA `(.L_x_204) ;  /* 0x0000000000300947 */ /* 0x000fea0003800000 */
        /* <DEDUP_REMOVED lines=9> */
[----:B------:R3:W-:Y:S04]  /*8e20*/  @!P2 ST.E.128 desc[UR36][R10.64], RZ ;  /* 0x000000ff0a00a985 */ /* 0x0007e8000c101d24 */
[----:B------:R3:W-:Y:S04]  /*8e30*/  @!P3 ST.E.128 desc[UR36][R12.64], RZ ;  /* 0x000000ff0c00b985 */ /* 0x0007e8000c101d24 */
[----:B------:R3:W-:Y:S02]  /*8e40*/  @!P4 ST.E.128 desc[UR36][R20.64], RZ ;  /* 0x000000ff1400c985 */ /* 0x0007e4000c101d24 */
.L_x_204:
[----:B------:R-:W-:Y:S05]  /*8e50*/  BSYNC B1 ;  /* 0x0000000000017941 */ /* 0x000fea0003800000 */
.L_x_203:
[----:B------:R-:W-:Y:S01]  /*8e60*/  VIADD R0, R0, 0x60 ;  /* 0x0000006000007836 */ /* 0x000fe20000000000 */
[----:B--2---:R2:W4:Y:S04]  /*8e70*/  SHFL.IDX PT, R9, R3, 0x1, 0x1c1f ;  /* 0x003c1f0003097f89 */ /* 0x00452800000e0000 */
[----:B------:R-:W-:Y:S01]  /*8e80*/  ISETP.GE.AND P0, PT, R0, R15, PT ;  /* 0x0000000f0000720c */ /* 0x000fe20003f06270 */
[----:B-1----:R2:W1:-:S12]  /*8e90*/  SHFL.IDX PT, R8, R4, 0x1, 0x1c1f ;  /* 0x003c1f0004087f89 */ /* 0x00245800000e0000 */
[----:B--2---:R-:W-:Y:S05]  /*8ea0*/  @P0 BRA `(.L_x_197) ;  /* 0x0000000000300947 */ /* 0x004fea0003800000 */
[----:B------:R-:W-:Y:S02]  /*8eb0*/  ULDC UR4, c[0x0][0xac8] ;  /* 0x0002b20000047ab9 */ /* 0x000fe40000000800 */
[----:B------:R-:W-:Y:S02]  /*8ec0*/  ISETP.GE.AND P3, PT, R142, UR4, PT ;  /* 0x000000048e007c0c */ /* 0x000fe4000bf66270 */
[----:B------:R-:W-:Y:S02]  /*8ed0*/  ISETP.GE.AND P4, PT, R143, UR4, PT ;  /* 0x000000048f007c0c */ /* 0x000fe4000bf86270 */
[----:B------:R-:W-:-:S09]  /*8ee0*/  ISETP.GE.AND P2, PT, R137, UR4, PT ;  /* 0x0000000489007c0c */ /* 0x000fd2000bf46270 */
[CC--:B-1-3--:R-:W-:Y:S02]  /*8ef0*/  @!P3 LEA R12, P0, R142.reuse, R8.reuse, 0x1 ;  /* 0x000000088e0cb211 */ /* 0x0cafe400078008ff */
[----:B------:R-:W-:Y:S02]  /*8f00*/  @!P4 LEA R14, P1, R143, R8, 0x1 ;  /* 0x000000088f0ec211 */ /* 0x000fe400078208ff */
[----:B----4-:R-:W-:Y:S01]  /*8f10*/  @!P2 IMAD.WIDE R10, R137, 0x2, R8 ;  /* 0x00000002890aa825 */ /* 0x010fe200078e0208 */
[-C--:B------:R-:W-:Y:S02]  /*8f20*/  @!P3 LEA.HI.X R13, R142, R9.reuse, R24, 0x1, P0 ;  /* 0x000000098e0db211 */ /* 0x080fe400000f0c18 */
[----:B------:R-:W-:Y:S02]  /*8f30*/  @!P4 LEA.HI.X R15, R143, R9, R22, 0x1, P1 ;  /* 0x000000098f0fc211 */ /* 0x000fe400008f0c16 */
[----:B------:R2:W-:Y:S04]  /*8f40*/  @!P2 ST.E.128 desc[UR36][R10.64], RZ ;  /* 0x000000ff0a00a985 */ /* 0x0005e8000c101d24 */
[----:B------:R2:W-:Y:S04]  /*8f50*/  @!P3 ST.E.128 desc[UR36][R12.64], RZ ;  /* 0x000000ff0c00b985 */ /* 0x0005e8000c101d24 */
[----:B------:R2:W-:Y:S02]  /*8f60*/  @!P4 ST.E.128 desc[UR36][R14.64], RZ ;  /* 0x000000ff0e00c985 */ /* 0x0005e4000c101d24 */
.L_x_197:
[----:B------:R-:W-:Y:S05]  /*8f70*/  BSYNC B0 ;  /* 0x0000000000007941 */ /* 0x000fea0003800000 */
.L_x_191:
[----:B------:R-:W-:Y:S02]  /*8f80*/  ULDC UR4, c[0x0][0xc3c] ;  /* 0x00030f0000047ab9 */ /* 0x000fe40000000800 */
[----:B------:R-:W-:-:S13]  /*8f90*/  ISETP.GE.AND P0, PT, R7, UR4, PT ;  /* 0x0000000407007c0c */ /* 0x000fda000bf06270 */
[----:B------:R-:W-:Y:S05]  /*8fa0*/  @!P0 BRA `(.L_x_205) ;  /* 0xffffff8000208947 */ /* 0x000fea000383ffff */
[----:B------:R-:W-:Y:S05]  /*8fb0*/  EXIT ;  /* 0x000000000000794d */ /* 0x000fea0003800000 */
.L_x_162:
[----:B------:R-:W-:-:S08]  /*8fc0*/  NOP ;  /* 0x0000000000007918 */ /* 0x000fd00000000000 */
[----:B------:R-:W0:-:S00]  /*8fd0*/  USETMAXREG.DEALLOC.CTAPOOL 0x20 ;  /* 0x00000020000079c8 */ /* 0x000e0000080e0500 */
[----:B0-----:R-:W-:Y:S02]  /*8fe0*/  LOP3.LUT R0, R0, 0x3, RZ, 0xc0, !PT ;  /* 0x0000000300007812 */ /* 0x001fe400078ec0ff */
[----:B------:R-:W-:-:S04]  /*8ff0*/  LOP3.LUT R16, R16, 0xffffffbf, RZ, 0xc0, !PT ;  /* 0xffffffbf10107812 */ /* 0x000fc800078ec0ff */
[----:B------:R-:W0:Y:S02]  /*9000*/  SHFL.IDX PT, R0, R0, RZ, 0x1f ;  /* 0x00001fff00007589 */ /* 0x000e2400000e0000 */
[----:B0-----:R-:W-:Y:S01]  /*9010*/  ISETP.NE.AND P0, PT, R0, RZ, PT ;  /* 0x000000ff0000720c */ /* 0x001fe20003f05270 */
[----:B------:R-:W-:-:S12]  /*9020*/  IMAD.MOV.U32 R0, RZ, RZ, RZ ;  /* 0x000000ffff007224 */ /* 0x000fd800078e00ff */
[----:B------:R-:W-:Y:S01]  /*9030*/  @P0 LOP3.LUT R16, R16, 0x40, RZ, 0xfc, !PT ;  /* 0x0000004010100812 */ /* 0x000fe200078efcff */
[----:B------:R-:W-:Y:S06]  /*9040*/  @!P0 BRA `(.L_x_206) ;  /* 0x00000000001c8947 */ /* 0x000fec0003800000 */
[----:B------:R-:W0:Y:S08]  /*9050*/  S2UR UR5, SR_CgaCtaId ;  /* 0x00000000000579c3 */ /* 0x000e300000008800 */
[----:B------:R-:W-:Y:S06]  /*9060*/  BAR.SYNC.DEFER_BLOCKING 0x5, 0x200 ;  /* 0x0148000000007b1d */ /* 0x000fec0000010000 */
[----:B------:R-:W-:-:S02]  /*9070*/  UMOV UR4, 0x400 ;  /* 0x0000040000047882 */ /* 0x000fc40000000000 */
[----:B0-----:R-:W-:-:S09]  /*9080*/  ULEA UR4, UR5, UR4, 0x18 ;  /* 0x0000000405047291 */ /* 0x001fd2000f8ec03f */
[----:B------:R-:W1:Y:S01]  /*9090*/  LDS.128 R24, [UR4+0x2d8d0] ;  /* 0x02d8d004ff187984 */ /* 0x000e620008000c00 */
[----:B------:R-:W-:Y:S06]  /*90a0*/  BAR.ARV 0x4, 0x200 ;  /* 0x0108000000007b1d */ /* 0x000fec0000002000 */
[----:B------:R-:W-:Y:S05]  /*90b0*/  BRA `(.L_x_207) ;  /* 0x0000000800907947 */ /* 0x000fea0003800000 */
.L_x_206:
[----:B------:R-:W0:Y:S01]  /*90c0*/  S2R R2, SR_TID.X ;  /* 0x0000000000027919 */ /* 0x000e220000002100 */
[----:B------:R-:W-:Y:S01]  /*90d0*/  ULDC UR4, c[0x0][0xc3c] ;  /* 0x00030f0000047ab9 */ /* 0x000fe20000000800 */
[----:B------:R-:W-:Y:S01]  /*90e0*/  IMAD.MOV.U32 R9, RZ, RZ, RZ ;  /* 0x000000ffff097224 */ /* 0x000fe200078e00ff */
[----:B------:R-:W1:Y:S01]  /*90f0*/  S2UR UR6, SR_CTAID.X ;  /* 0x00000000000679c3 */ /* 0x000e620000002500 */
[----:B------:R-:W-:Y:S01]  /*9100*/  ULDC UR5, c[0x0][0xc38] ;  /* 0x00030e0000057ab9 */ /* 0x000fe20000000800 */
[----:B0-----:R-:W-:-:S04]  /*9110*/  LOP3.LUT R7, R2, 0x1f, RZ, 0xc0, !PT ;  /* 0x0000001f02077812 */ /* 0x001fc800078ec0ff */
[----:B------:R-:W-:-:S04]  /*9120*/  ISETP.NE.AND P0, PT, R7, 0x1f, PT ;  /* 0x0000001f0700780c */ /* 0x000fc80003f05270 */
[----:B------:R-:W-:-:S13]  /*9130*/  ISETP.GE.OR P1, PT, R7, UR4, !P0 ;  /* 0x0000000407007c0c */ /* 0x000fda000c726670 */
[----:B------:R-:W0:Y:S08]  /*9140*/  @!P1 LDC.64 R4, c[0x0][0xc80] ;  /* 0x00032000ff049b82 */ /* 0x000e300000000a00 */
[----:B------:R-:W2:Y:S01]  /*9150*/  @!P1 LDC.64 R2, c[0x0][0xc78] ;  /* 0x00031e00ff029b82 */ /* 0x000ea20000000a00 */
[----:B0-----:R-:W-:-:S05]  /*9160*/  @!P1 IMAD.WIDE.U32 R4, R7, 0x4, R4 ;  /* 0x0000000407049825 */ /* 0x001fca00078e0004 */
[----:B------:R-:W3:Y:S01]  /*9170*/  @!P1 LDG.E R0, desc[UR36][R4.64] ;  /* 0x0000002404009981 */ /* 0x000ee2000c1e1900 */
[----:B--2---:R-:W-:-:S05]  /*9180*/  @!P1 IMAD.WIDE.U32 R2, R7, 0x4, R2 ;  /* 0x0000000407029825 */ /* 0x004fca00078e0002 */
[----:B------:R-:W3:Y:S01]  /*9190*/  @!P1 LDG.E R9, desc[UR36][R2.64] ;  /* 0x0000002402099981 */ /* 0x000ee2000c1e1900 */
[C---:B------:R-:W-:Y:S02]  /*91a0*/  ISETP.NE.AND P1, PT, R7.reuse, RZ, PT ;  /* 0x000000ff0700720c */ /* 0x040fe40003f25270 */
[C---:B------:R-:W-:Y:S02]  /*91b0*/  ISETP.GE.U32.AND P2, PT, R7.reuse, 0x2, PT ;  /* 0x000000020700780c */ /* 0x040fe40003f46070 */
[C---:B------:R-:W-:Y:S02]  /*91c0*/  ISETP.GE.U32.AND P3, PT, R7.reuse, 0x4, PT ;  /* 0x000000040700780c */ /* 0x040fe40003f66070 */
[C---:B------:R-:W-:Y:S02]  /*91d0*/  ISETP.GE.U32.AND P4, PT, R7.reuse, 0x8, PT ;  /* 0x000000080700780c */ /* 0x040fe40003f86070 */
[----:B------:R-:W-:Y:S01]  /*91e0*/  ISETP.GE.U32.AND P5, PT, R7, 0x10, PT ;  /* 0x000000100700780c */ /* 0x000fe20003fa6070 */
[----:B------:R-:W-:Y:S01]  /*91f0*/  UMOV UR4, URZ ;  /* 0x0000003f00047c82 */ /* 0x000fe20008000000 */
[----:B---3--:R-:W-:-:S05]  /*9200*/  IMAD R6, R0, R9, RZ ;  /* 0x0000000900067224 */ /* 0x008fca00078e02ff */
[----:B------:R-:W0:Y:S02]  /*9210*/  SHFL.UP PT, R8, R6, 0x1, RZ ;  /* 0x0420000006087989 */ /* 0x000e2400000e00ff */
[----:B0-----:R-:W-:-:S05]  /*9220*/  SEL R11, R8, RZ, P1 ;  /* 0x000000ff080b7207 */ /* 0x001fca0000800000 */
[----:B------:R-:W-:-:S05]  /*9230*/  IMAD.IADD R11, R6, 0x1, R11 ;  /* 0x00000001060b7824 */ /* 0x000fca00078e020b */
        /* <DEDUP_REMOVED lines=12> */
[----:B------:R-:W0:Y:S02]  /*9300*/  SHFL.IDX PT, R6, R2, 0x1f, 0x1f ;  /* 0x03e01f0002067f89 */ /* 0x000e2400000e0000 */
[----:B0-----:R-:W-:-:S05]  /*9310*/  IMAD R6, R6, UR5, RZ ;  /* 0x0000000506067c24 */ /* 0x001fca000f8e02ff */
[----:B-1----:R-:W-:Y:S01]  /*9320*/  ISETP.GT.AND P6, PT, R6, UR6, PT ;  /* 0x0000000606007c0c */ /* 0x002fe2000bfc4270 */
[----:B------:R-:W-:-:S12]  /*9330*/  IMAD.MOV.U32 R3, RZ, RZ, R6 ;  /* 0x000000ffff037224 */ /* 0x000fd800078e0006 */
[----:B------:R-:W-:Y:S05]  /*9340*/  @P6 BRA `(.L_x_208) ;  /* 0x0000000000986947 */ /* 0x000fea0003800000 */
[----:B------:R-:W-:Y:S01]  /*9350*/  MOV R6, R3 ;  /* 0x0000000300067202 */ /* 0x000fe20000000f00 */
[----:B------:R-:W-:Y:S01]  /*9360*/  UMOV UR4, URZ ;  /* 0x0000003f00047c82 */ /* 0x000fe20008000000 */
[----:B------:R-:W-:-:S05]  /*9370*/  ULDC UR5, c[0x0][0xc38] ;  /* 0x00030e0000057ab9 */ /* 0x000fca0000000800 */
.L_x_210:
[----:B------:R-:W0:Y:S01]  /*9380*/  LDC R0, c[0x0][0xc3c] ;  /* 0x00030f00ff007b82 */ /* 0x000e220000000800 */
[----:B------:R-:W-:-:S06]  /*9390*/  UIADD3 UR4, UR4, 0x1f, URZ ;  /* 0x0000001f04047890 */ /* 0x000fcc000fffe03f */
[----:B0-----:R-:W-:-:S13]  /*93a0*/  ISETP.LE.AND P6, PT, R0, UR4, PT ;  /* 0x0000000400007c0c */ /* 0x001fda000bfc3270 */
[----:B------:R-:W-:Y:S05]  /*93b0*/  @P6 BRA `(.L_x_209) ;  /* 0x0000000400a46947 */ /* 0x000fea0003800000 */
[----:B------:R-:W-:-:S05]  /*93c0*/  VIADD R9, R7, UR4 ;  /* 0x0000000407097c36 */ /* 0x000fca0008000000 */
[----:B------:R-:W-:Y:S01]  /*93d0*/  ISETP.GE.OR P6, PT, R9, R0, !P0 ;  /* 0x000000000900720c */ /* 0x000fe200047c6670 */
[----:B------:R-:W-:-:S12]  /*93e0*/  IMAD.MOV.U32 R0, RZ, RZ, RZ ;  /* 0x000000ffff007224 */ /* 0x000fd800078e00ff */
[----:B------:R-:W0:Y:S08]  /*93f0*/  @!P6 LDC.64 R4, c[0x0][0xc80] ;  /* 0x00032000ff04eb82 */ /* 0x000e300000000a00 */
[----:B------:R-:W1:Y:S01]  /*9400*/  @!P6 LDC.64 R2, c[0x0][0xc78] ;  /* 0x00031e00ff02eb82 */ /* 0x000e620000000a00 */
[----:B0-----:R-:W-:-:S05]  /*9410*/  @!P6 IMAD.WIDE R4, R9, 0x4, R4 ;  /* 0x000000040904e825 */ /* 0x001fca00078e0204 */
[----:B------:R-:W2:Y:S01]  /*9420*/  @!P6 LDG.E R0, desc[UR36][R4.64] ;  /* 0x000000240400e981 */ /* 0x000ea2000c1e1900 */
[----:B-1----:R-:W-:-:S04]  /*9430*/  @!P6 IMAD.WIDE R2, R9, 0x4, R2 ;  /* 0x000000040902e825 */ /* 0x002fc800078e0202 */
[----:B------:R-:W-:-:S06]  /*9440*/  IMAD.MOV.U32 R9, RZ, RZ, RZ ;  /* 0x000000ffff097224 */ /* 0x000fcc00078e00ff */
[----:B------:R-:W2:Y:S02]  /*9450*/  @!P6 LDG.E R9, desc[UR36][R2.64] ;  /* 0x000000240209e981 */ /* 0x000ea4000c1e1900 */
[----:B--2---:R-:W-:-:S05]  /*9460*/  IMAD R13, R0, R9, RZ ;  /* 0x00000009000d7224 */ /* 0x004fca00078e02ff */
        /* <DEDUP_REMOVED lines=16> */
[----:B0-----:R-:W-:-:S04]  /*9570*/  IMAD R3, R4, UR5, RZ ;  /* 0x0000000504037c24 */ /* 0x001fc8000f8e02ff */
[----:B------:R-:W-:-:S05]  /*9580*/  IMAD.IADD R6, R3, 0x1, R6 ;  /* 0x0000000103067824 */ /* 0x000fca00078e0206 */
[----:B------:R-:W-:-:S13]  /*9590*/  ISETP.GT.AND P6, PT, R6, UR6, PT ;  /* 0x0000000606007c0c */ /* 0x000fda000bfc4270 */
[----:B------:R-:W-:Y:S05]  /*95a0*/  @!P6 BRA `(.L_x_210) ;  /* 0xfffffffc0074e947 */ /* 0x000fea000383ffff */
.L_x_208:
[----:B------:R-:W-:Y:S02]  /*95b0*/  IMAD.IADD R11, R6, 0x1, -R3 ;  /* 0x00000001060b7824 */ /* 0x000fe400078e0a03 */
[----:B------:R-:W-:Y:S02]  /*95c0*/  IMAD.MOV.U32 R24, RZ, RZ, RZ ;  /* 0x000000ffff187224 */ /* 0x000fe400078e00ff */
[----:B------:R-:W-:-:S05]  /*95d0*/  IMAD R3, R2, UR5, R11 ;  /* 0x0000000502037c24 */ /* 0x000fca000f8e020b */
[----:B------:R-:W-:-:S13]  /*95e0*/  ISETP.GT.AND P0, PT, R3, UR6, PT ;  /* 0x0000000603007c0c */ /* 0x000fda000bf04270 */
[----:B------:R-:W-:-:S04]  /*95f0*/  VOTE.ANY R5, PT, !P0 ;  /* 0x0000000000057806 */ /* 0x000fc800040e0100 */
[----:B------:R-:W0:Y:S01]  /*9600*/  POPC R27, R5 ;  /* 0x00000005001b7309 */ /* 0x000e220000000000 */
[----:B------:R-:W-:Y:S01]  /*9610*/  ISETP.NE.AND P0, PT, R5, RZ, PT ;  /* 0x000000ff0500720c */ /* 0x000fe20003f05270 */
[----:B0-----:R-:W0:Y:S04]  /*9620*/  SHFL.IDX PT, R0, R0, R27, 0x1f ;  /* 0x00001f1b00007589 */ /* 0x001e2800000e0000 */
[----:B------:R-:W1:Y:S01]  /*9630*/  SHFL.IDX PT, R9, R9, R27, 0x1f ;  /* 0x00001f1b09097589 */ /* 0x000e6200000e0000 */
[----:B0-----:R-:W-:-:S04]  /*9640*/  IABS R4, R0 ;  /* 0x0000000000047213 */ /* 0x001fc80000000000 */
[----:B------:R-:W0:Y:S01]  /*9650*/  I2F.RP R6, R4 ;  /* 0x0000000400067306 */ /* 0x000e220000209400 */
[----:B-1----:R-:W-:-:S07]  /*9660*/  IABS R8, R9 ;  /* 0x0000000900087213 */ /* 0x002fce0000000000 */
[----:B0-----:R-:W0:Y:S02]  /*9670*/  MUFU.RCP R6, R6 ;  /* 0x0000000600067308 */ /* 0x001e240000001000 */
[----:B0-----:R-:W-:-:S06]  /*9680*/  VIADD R3, R6, 0xffffffe ;  /* 0x0ffffffe06037836 */ /* 0x001fcc0000000000 */
[----:B------:R-:W0:Y:S02]  /*9690*/  F2I.FTZ.U32.TRUNC.NTZ R3, R3 ;  /* 0x0000000300037305 */ /* 0x000e24000021f000 */
[----:B0-----:R-:W-:Y:S01]  /*96a0*/  IMAD.MOV R13, RZ, RZ, -R3 ;  /* 0x000000ffff0d7224 */ /* 0x001fe200078e0a03 */
[----:B------:R-:W-:Y:S06]  /*96b0*/  @!P0 BRA `(.L_x_211) ;  /* 0x0000000000088947 */ /* 0x000fec0003800000 */
[----:B------:R-:W-:-:S05]  /*96c0*/  VIADD R5, R27, 0xffffffff ;  /* 0xffffffff1b057836 */ /* 0x000fca0000000000 */
[----:B------:R0:W1:Y:S02]  /*96d0*/  SHFL.IDX PT, R24, R2, R5, 0x1f ;  /* 0x00001f0502187589 */ /* 0x00006400000e0000 */
.L_x_211:
[----:B-1----:R-:W-:Y:S02]  /*96e0*/  IMAD R24, R24, UR5, R11 ;  /* 0x0000000518187c24 */ /* 0x002fe4000f8e020b */
[----:B------:R-:W-:Y:S02]  /*96f0*/  IMAD R11, R13, R4, RZ ;  /* 0x000000040d0b7224 */ /* 0x000fe400078e02ff */
[----:B0-----:R-:W-:Y:S01]  /*9700*/  IMAD.MOV.U32 R2, RZ, RZ, RZ ;  /* 0x000000ffff027224 */ /* 0x001fe200078e00ff */
[----:B------:R-:W-:Y:S01]  /*9710*/  IADD3 R25, -R24, UR6, RZ ;  /* 0x0000000618197c10 */ /* 0x000fe2000fffe1ff */
[----:B------:R-:W-:Y:S01]  /*9720*/  IMAD.MOV.U32 R5, RZ, RZ, R8 ;  /* 0x000000ffff057224 */ /* 0x000fe200078e0008 */
[----:B------:R-:W-:Y:S01]  /*9730*/  IABS R8, R0 ;  /* 0x0000000000087213 */ /* 0x000fe20000000000 */
[----:B------:R-:W-:Y:S01]  /*9740*/  IMAD.HI.U32 R2, R3, R11, R2 ;  /* 0x0000000b03027227 */ /* 0x000fe200078e0002 */
[----:B------:R-:W-:Y:S01]  /*9750*/  IABS R3, R25 ;  /* 0x0000001900037213 */ /* 0x000fe20000000000 */
[----:B------:R-:W0:Y:S02]  /*9760*/  I2F.RP R6, R5 ;  /* 0x0000000500067306 */ /* 0x000e240000209400 */
[----:B------:R-:W-:-:S02]  /*9770*/  IMAD.MOV R8, RZ, RZ, -R8 ;  /* 0x000000ffff087224 */ /* 0x000fc400078e0a08 */
[----:B------:R-:W-:-:S04]  /*9780*/  IMAD.HI.U32 R2, R2, R3, RZ ;  /* 0x0000000302027227 */ /* 0x000fc800078e00ff */
[----:B------:R-:W-:Y:S02]  /*9790*/  IMAD R3, R2, R8, R3 ;  /* 0x0000000802037224 */ /* 0x000fe400078e0203 */
[----:B------:R-:W-:-:S03]  /*97a0*/  VIADD R27, R27, UR4 ;  /* 0x000000041b1b7c36 */ /* 0x000fc60008000000 */
[----:B------:R-:W-:Y:S01]  /*97b0*/  ISETP.GT.U32.AND P1, PT, R4, R3, PT ;  /* 0x000000030400720c */ /* 0x000fe20003f24070 */
[----:B0-----:R-:W0:-:S12]  /*97c0*/  MUFU.RCP R6, R6 ;  /* 0x0000000600067308 */ /* 0x001e180000001000 */
[----:B------:R-:W-:Y:S02]  /*97d0*/  @!P1 IMAD.IADD R3, R3, 0x1, -R4 ;  /* 0x0000000103039824 */ /* 0x000fe400078e0a04 */
[----:B------:R-:W-:Y:S01]  /*97e0*/  @!P1 VIADD R2, R2, 0x1 ;  /* 0x0000000102029836 */ /* 0x000fe20000000000 */
[----:B------:R-:W-:Y:S02]  /*97f0*/  ISETP.NE.AND P1, PT, R0, RZ, PT ;  /* 0x000000ff0000720c */ /* 0x000fe40003f25270 */
[----:B------:R-:W-:Y:S01]  /*9800*/  ISETP.GE.U32.AND P0, PT, R3, R4, PT ;  /* 0x000000040300720c */ /* 0x000fe20003f06070 */
[----:B0-----:R-:W-:Y:S01]  /*9810*/  VIADD R8, R6, 0xffffffe ;  /* 0x0ffffffe06087836 */ /* 0x001fe20000000000 */
[----:B------:R-:W-:-:S03]  /*9820*/  LOP3.LUT R4, R25, R0, RZ, 0x3c, !PT ;  /* 0x0000000019047212 */ /* 0x000fc600078e3cff */
[----:B------:R0:W1:Y:S01]  /*9830*/  F2I.FTZ.U32.TRUNC.NTZ R3, R8 ;  /* 0x0000000800037305 */ /* 0x000062000021f000 */
[----:B------:R-:W-:-:S07]  /*9840*/  ISETP.GE.AND P2, PT, R4, RZ, PT ;  /* 0x000000ff0400720c */ /* 0x000fce0003f46270 */
[----:B------:R-:W-:Y:S01]  /*9850*/  @P0 VIADD R2, R2, 0x1 ;  /* 0x0000000102020836 */ /* 0x000fe20000000000 */
[----:B0-----:R-:W-:-:S03]  /*9860*/  IABS R8, R9 ;  /* 0x0000000900087213 */ /* 0x001fc60000000000 */
[----:B------:R-:W-:Y:S02]  /*9870*/  IMAD.MOV.U32 R6, RZ, RZ, R2 ;  /* 0x000000ffff067224 */ /* 0x000fe400078e0002 */
[----:B------:R-:W-:Y:S02]  /*9880*/  IMAD.MOV R8, RZ, RZ, -R8 ;  /* 0x000000ffff087224 */ /* 0x000fe400078e0a08 */
[----:B-1----:R-:W-:Y:S02]  /*9890*/  IMAD.MOV R2, RZ, RZ, -R3 ;  /* 0x000000ffff027224 */ /* 0x002fe400078e0a03 */
[----:B------:R-:W-:Y:S01]  /*98a0*/  @!P2 IMAD.MOV R6, RZ, RZ, -R6 ;  /* 0x000000ffff06a224 */ /* 0x000fe200078e0a06 */
[----:B------:R-:W-:Y:S01]  /*98b0*/  @!P1 LOP3.LUT R6, RZ, R0, RZ, 0x33, !PT ;  /* 0x00000000ff069212 */ /* 0x000fe200078e33ff */
[----:B------:R-:W-:Y:S02]  /*98c0*/  IMAD R11, R2, R5, RZ ;  /* 0x00000005020b7224 */ /* 0x000fe400078e02ff */
[----:B------:R-:W-:Y:S01]  /*98d0*/  IMAD.MOV.U32 R2, RZ, RZ, RZ ;  /* 0x000000ffff027224 */ /* 0x000fe200078e00ff */
[-C--:B------:R-:W-:Y:S01]  /*98e0*/  IABS R4, R6.reuse ;  /* 0x0000000600047213 */ /* 0x080fe20000000000 */
[----:B------:R-:W-:-:S02]  /*98f0*/  IMAD R0, R0, R6, RZ ;  /* 0x0000000600007224 */ /* 0x000fc400078e02ff */
[----:B------:R-:W-:-:S04]  /*9900*/  IMAD.HI.U32 R2, R3, R11, R2 ;  /* 0x0000000b03027227 */ /* 0x000fc800078e0002 */
[----:B------:R-:W-:Y:S02]  /*9910*/  IMAD.MOV.U32 R3, RZ, RZ, R4 ;  /* 0x000000ffff037224 */ /* 0x000fe400078e0004 */
[----:B------:R-:W-:Y:S02]  /*9920*/  IMAD.MOV.U32 R4, RZ, RZ, R8 ;  /* 0x000000ffff047224 */ /* 0x000fe400078e0008 */
[----:B------:R-:W-:-:S04]  /*9930*/  IMAD.HI.U32 R2, R2, R3, RZ ;  /* 0x0000000302027227 */ /* 0x000fc800078e00ff */
[----:B------:R-:W-:Y:S01]  /*9940*/  IMAD R4, R2, R4, R3 ;  /* 0x0000000402047224 */ /* 0x000fe200078e0203 */
[----:B------:R-:W-:Y:S01]  /*9950*/  LOP3.LUT R3, R6, R9, RZ, 0x3c, !PT ;  /* 0x0000000906037212 */ /* 0x000fe200078e3cff */
[----:B------:R-:W-:-:S03]  /*9960*/  IMAD.IADD R25, R25, 0x1, -R0 ;  /* 0x0000000119197824 */ /* 0x000fc600078e0a00 */
[----:B------:R-:W-:Y:S02]  /*9970*/  ISETP.GT.U32.AND P1, PT, R5, R4, PT ;  /* 0x000000040500720c */ /* 0x000fe40003f24070 */
[----:B------:R-:W-:-:S11]  /*9980*/  ISETP.GE.AND P2, PT, R3, RZ, PT ;  /* 0x000000ff0300720c */ /* 0x000fd60003f46270 */
[-C--:B------:R-:W-:Y:S01]  /*9990*/  @!P1 IADD3 R4, R4, -R5.reuse, RZ ;  /* 0x8000000504049210 */ /* 0x080fe20007ffe0ff */
[----:B------:R-:W-:Y:S01]  /*99a0*/  @!P1 VIADD R2, R2, 0x1 ;  /* 0x0000000102029836 */ /* 0x000fe20000000000 */
[----:B------:R-:W-:Y:S02]  /*99b0*/  ISETP.NE.AND P1, PT, R9, RZ, PT ;  /* 0x000000ff0900720c */ /* 0x000fe40003f25270 */
[----:B------:R-:W-:-:S13]  /*99c0*/  ISETP.GE.U32.AND P0, PT, R4, R5, PT ;  /* 0x000000050400720c */ /* 0x000fda0003f06070 */
[----:B------:R-:W-:-:S04]  /*99d0*/  @P0 VIADD R2, R2, 0x1 ;  /* 0x0000000102020836 */ /* 0x000fc80000000000 */
[----:B------:R-:W-:Y:S01]  /*99e0*/  @!P2 IMAD.MOV R2, RZ, RZ, -R2 ;  /* 0x000000ffff02a224 */ /* 0x000fe200078e0a02 */
[----:B------:R-:W-:-:S05]  /*99f0*/  @!P1 LOP3.LUT R2, RZ, R9, RZ, 0x33, !PT ;  /* 0x00000009ff029212 */ /* 0x000fca00078e33ff */
[----:B------:R-:W-:-:S04]  /*9a00*/  IMAD.MOV R26, RZ, RZ, -R2 ;  /* 0x000000ffff1a7224 */ /* 0x000fc800078e0a02 */
[C---:B------:R-:W-:Y:S02]  /*9a10*/  IMAD R26, R9.reuse, R26, R6 ;  /* 0x0000001a091a7224 */ /* 0x040fe400078e0206 */
[----:B------:R-:W-:-:S04]  /*9a20*/  IMAD R9, R9, 0x1000000, R2 ;  /* 0x0100000009097824 */ /* 0x000fc800078e0202 */
[----:B------:R-:W-:Y:S01]  /*9a30*/  IMAD R26, R26, 0x10000, R9 ;  /* 0x000100001a1a7824 */ /* 0x000fe200078e0209 */
[----:B------:R-:W-:Y:S06]  /*9a40*/  BRA `(.L_x_212) ;  /* 0x0000000000147947 */ /* 0x000fec0003800000 */
.L_x_209:
[----:B------:R-:W-:Y:S01]  /*9a50*/  ULDC UR4, c[0x0][0xc3c] ;  /* 0x00030f0000047ab9 */ /* 0x000fe20000000800 */
[----:B------:R-:W-:Y:S02]  /*9a60*/  IMAD.MOV.U32 R25, RZ, RZ, RZ ;  /* 0x000000ffff197224 */ /* 0x000fe400078e00ff */
[----:B------:R-:W-:Y:S02]  /*9a70*/  IMAD.U32 R24, RZ, RZ, UR6 ;  /* 0x00000006ff187e24 */ /* 0x000fe4000f8e00ff */
[----:B------:R-:W-:Y:S02]  /*9a80*/  IMAD.MOV.U32 R26, RZ, RZ, RZ ;  /* 0x000000ffff1a7224 */ /* 0x000fe400078e00ff */
[----:B------:R-:W-:-:S07]  /*9a90*/  IMAD.U32 R27, RZ, RZ, UR4 ;  /* 0x00000004ff1b7e24 */ /* 0x000fce000f8e00ff */
.L_x_212:
[----:B------:R-:W-:-:S13]  /*9aa0*/  ISETP.NE.AND P0, PT, R7, RZ, PT ;  /* 0x000000ff0700720c */ /* 0x000fda0003f05270 */
[----:B------:R-:W0:Y:S01]  /*9ab0*/  @!P0 S2R R3, SR_CgaCtaId ;  /* 0x0000000000038919 */ /* 0x000e220000008800 */
[----:B------:R-:W-:-:S04]  /*9ac0*/  @!P0 MOV R0, 0x400 ;  /* 0x0000040000008802 */ /* 0x000fc80000000f00 */
[----:B0-----:R-:W-:-:S05]  /*9ad0*/  @!P0 LEA R0, R3, R0, 0x18 ;  /* 0x0000000003008211 */ /* 0x001fca00078ec0ff */
[----:B------:R0:W-:Y:S01]  /*9ae0*/  @!P0 STS.128 [R0+0x2d8d0], R24 ;  /* 0x02d8d01800008388 */ /* 0x0001e20000000c00 */
[----:B------:R-:W-:Y:S06]  /*9af0*/  BAR.ARV 0x5, 0x200 ;  /* 0x0148000000007b1d */ /* 0x000fec0000002000 */
.L_x_207:
[----:B------:R2:W-:Y:S01]  /*9b00*/  STL [R1+0x3c], RZ ;  /* 0x00003cff01007387 */ /* 0x0005e20000100800 */
[----:B------:R-:W-:Y:S01]  /*9b10*/  ULDC UR4, c[0x0][0xc3c] ;  /* 0x00030f0000047ab9 */ /* 0x000fe20000000800 */
[----:B------:R-:W-:Y:S01]  /*9b20*/  IMAD.MOV.U32 R29, RZ, RZ, 0x1 ;  /* 0x00000001ff1d7424 */ /* 0x000fe200078e00ff */
[----:B-1----:R-:W-:Y:S01]  /*9b30*/  ISETP.GE.AND P0, PT, R27, UR4, PT ;  /* 0x000000041b007c0c */ /* 0x002fe2000bf06270 */
[----:B------:R-:W-:-:S12]  /*9b40*/  IMAD.MOV.U32 R22, RZ, RZ, RZ ;  /* 0x000000ffff167224 */ /* 0x000fd800078e00ff */
[----:B--2---:R-:W-:Y:S05]  /*9b50*/  @P0 BRA `(.L_x_213) ;  /* 0x00000048007c0947 */ /* 0x004fea0003800000 */
[----:B------:R-:W2:Y:S01]  /*9b60*/  LDL R6, [R1+0x20] ;  /* 0x0000200001067983 */ /* 0x000ea20000100800 */
[----:B------:R-:W0:Y:S01]  /*9b70*/  S2R R3, SR_TID.X ;  /* 0x0000000000037919 */ /* 0x000e220000002100 */
[----:B------:R-:W1:Y:S01]  /*9b80*/  S2UR UR5, SR_CgaCtaId ;  /* 0x00000000000579c3 */ /* 0x000e620000008800 */
[----:B------:R-:W-:Y:S01]  /*9b90*/  UMOV UR4, 0x400 ;  /* 0x0000040000047882 */ /* 0x000fe20000000000 */
[C---:B0-----:R-:W-:Y:S01]  /*9ba0*/  IMAD.SHL.U32 R0, R3.reuse, 0x8, RZ ;  /* 0x0000000803007824 */ /* 0x041fe200078e00ff */
[C---:B------:R-:W-:Y:S01]  /*9bb0*/  LOP3.LUT R5, R3.reuse, 0x7f, RZ, 0xc0, !PT ;  /* 0x0000007f03057812 */ /* 0x040fe200078ec0ff */
[----:B------:R-:W-:-:S03]  /*9bc0*/  IMAD.SHL.U32 R4, R3, 0x20, RZ ;  /* 0x0000002003047824 */ /* 0x000fc600078e00ff */
[----:B------:R-:W-:Y:S01]  /*9bd0*/  LOP3.LUT R2, R0, 0xd8, RZ, 0xc0, !PT ;  /* 0x000000d800027812 */ /* 0x000fe200078ec0ff */
[----:B-1----:R-:W-:-:S03]  /*9be0*/  ULEA UR4, UR5, UR4, 0x18 ;  /* 0x0000000405047291 */ /* 0x002fc6000f8ec03f */
[----:B------:R-:W-:Y:S02]  /*9bf0*/  LOP3.LUT R3, R2, 0x18, R3, 0x78, !PT ;  /* 0x0000001802037812 */ /* 0x000fe400078e7803 */
[----:B------:R-:W-:Y:S01]  /*9c00*/  SHF.R.U32.HI R5, RZ, 0x2, R5 ;  /* 0x00000002ff057819 */ /* 0x000fe20000011605 */
[----:B------:R-:W-:Y:S01]  /*9c10*/  IMAD.U32 R17, RZ, RZ, UR4 ;  /* 0x00000004ff117e24 */ /* 0x000fe2000f8e00ff */
[----:B------:R-:W-:Y:S01]  /*9c20*/  BSSY B8, `(.L_x_213) ;  /* 0x0000492000087945 */ /* 0x000fe20003800000 */
[----:B------:R-:W-:Y:S02]  /*9c30*/  IMAD.MOV.U32 R29, RZ, RZ, 0x1 ;  /* 0x00000001ff1d7424 */ /* 0x000fe400078e00ff */
[----:B------:R-:W-:Y:S01]  /*9c40*/  IMAD.MOV.U32 R22, RZ, RZ, RZ ;  /* 0x000000ffff167224 */ /* 0x000fe200078e00ff */
[----:B------:R-:W-:Y:S01]  /*9c50*/  ULDC UR38, c[0x0][0xc] ;  /* 0x0000030000267ab9 */ /* 0x000fe20000000800 */
[----:B--2---:R-:W-:Y:S02]  /*9c60*/  LOP3.LUT R2, R6, 0x2, RZ, 0xfc, !PT ;  /* 0x0000000206027812 */ /* 0x004fe400078efcff */
[----:B------:R-:W-:-:S03]  /*9c70*/  LOP3.LUT R6, R4, 0x60, RZ, 0xc0, !PT ;  /* 0x0000006004067812 */ /* 0x000fc600078ec0ff */
[----:B------:R0:W-:Y:S01]  /*9c80*/  STL [R1+0x48], R2 ;  /* 0x0000480201007387 */ /* 0x0001e20000100800 */
[----:B------:R-:W-:Y:S02]  /*9c90*/  LOP3.LUT R4, R0, 0x18, RZ, 0xc0, !PT ;  /* 0x0000001800047812 */ /* 0x000fe400078ec0ff */
[----:B0-----:R-:W-:Y:S02]  /*9ca0*/  LOP3.LUT R2, R3, 0x320, R0, 0xf8, !PT ;  /* 0x0000032003027812 */ /* 0x001fe400078ef800 */
[----:B------:R-:W-:-:S03]  /*9cb0*/  LOP3.LUT R0, R5, R6, RZ, 0xfc, !PT ;  /* 0x0000000605007212 */ /* 0x000fc600078efcff */
[----:B------:R-:W-:Y:S01]  /*9cc0*/  IMAD R0, R2, 0x2, R17 ;  /* 0x0000000202007824 */ /* 0x000fe200078e0211 */
[----:B------:R0:W-:Y:S04]  /*9cd0*/  STL [R1+0x3c], RZ ;  /* 0x00003cff01007387 */ /* 0x0001e80000100800 */
[----:B------:R0:W-:Y:S01]  /*9ce0*/  STL [R1+0x1c], R0 ;  /* 0x00001c0001007387 */ /* 0x0001e20000100800 */
[C---:B------:R-:W-:Y:S02]  /*9cf0*/  LOP3.LUT R5, R4.reuse, 0x20, RZ, 0xfc, !PT ;  /* 0x0000002004057812 */ /* 0x040fe400078efcff */
[----:B------:R-:W-:-:S07]  /*9d00*/  LOP3.LUT R3, R4, 0x40, RZ, 0xfc, !PT ;  /* 0x0000004004037812 */ /* 0x000fce00078efcff */
.L_x_274:
[----:B------:R-:W1:Y:S02]  /*9d10*/  LDC.64 R2, c[0x0][0xc88] ;  /* 0x00032200ff027b82 */ /* 0x000e640000000a00 */
[----:B-1----:R-:W-:-:S05]  /*9d20*/  IMAD.WIDE R2, R27, 0x4, R2 ;  /* 0x000000041b027825 */ /* 0x002fca00078e0202 */
[----:B0-----:R-:W0:Y:S01]  /*9d30*/  LDG.E R28, desc[UR36][R2.64] ;  /* 0x00000024021c7981 */ /* 0x001e22000c1e1900 */
[----:B------:R-:W-:Y:S05]  /*9d40*/  YIELD ;  /* 0x0000000000007946 */ /* 0x000fea0003800000 */
[----:B------:R-:W-:Y:S01]  /*9d50*/  ULDC.64 UR4, c[0x0][0xa28] ;  /* 0x00028a0000047ab9 */ /* 0x000fe20000000a00 */
[----:B------:R-:W-:Y:S01]  /*9d60*/  IMAD.MOV.U32 R6, RZ, RZ, RZ ;  /* 0x000000ffff067224 */ /* 0x000fe200078e00ff */
[----:B------:R-:W-:Y:S01]  /*9d70*/  ISETP.NE.U32.AND P0, PT, RZ, UR4, PT ;  /* 0x00000004ff007c0c */ /* 0x000fe2000bf05070 */
[----:B------:R-:W-:-:S03]  /*9d80*/  ULDC.64 UR6, c[0x0][0xa18] ;  /* 0x0002860000067ab9 */ /* 0x000fc60000000a00 */
[----:B------:R-:W-:Y:S02]  /*9d90*/  ISETP.NE.AND.EX P0, PT, RZ, UR5, PT, P0 ;  /* 0x00000005ff007c0c */ /* 0x000fe4000bf05300 */
[----:B0-----:R-:W-:-:S11]  /*9da0*/  SHF.R.S32.HI R0, RZ, 0x1f, R28 ;  /* 0x0000001fff007819 */ /* 0x001fd6000001141c */
[C---:B------:R-:W-:Y:S01]  /*9db0*/  @P0 LEA R2, P1, R28.reuse, UR4, 0x2 ;  /* 0x000000041c020c11 */ /* 0x040fe2000f8210ff */
[C---:B------:R-:W-:Y:S01]  /*9dc0*/  IMAD.SHL.U32 R18, R28.reuse, 0x4, RZ ;  /* 0x000000041c127824 */ /* 0x040fe200078e00ff */
[C-C-:B------:R-:W-:Y:S01]  /*9dd0*/  SHF.L.U64.HI R19, R28.reuse, 0x2, R0.reuse ;  /* 0x000000021c137819 */ /* 0x140fe20000010200 */
[----:B------:R0:W-:Y:S01]  /*9de0*/  STL [R1+0x28], R0 ;  /* 0x0000280001007387 */ /* 0x0001e20000100800 */
[----:B------:R-:W-:Y:S01]  /*9df0*/  @P0 LEA.HI.X R3, R28, UR5, R0, 0x2, P1 ;  /* 0x000000051c030c11 */ /* 0x000fe200088f1400 */
[----:B------:R-:W-:-:S04]  /*9e00*/  ULDC.64 UR4, c[0x0][0xa00] ;  /* 0x0002800000047ab9 */ /* 0x000fc80000000a00 */
[----:B--2---:R1:W2:Y:S01]  /*9e10*/  @P0 LDG.E R6, desc[UR36][R2.64] ;  /* 0x0000002402060981 */ /* 0x0042a2000c1e1900 */
[----:B------:R-:W-:Y:S02]  /*9e20*/  ISETP.NE.U32.AND P0, PT, RZ, UR4, PT ;  /* 0x00000004ff007c0c */ /* 0x000fe4000bf05070 */
[----:B------:R-:W-:Y:S01]  /*9e30*/  LOP3.LUT R16, R16, 0xffffffdf, RZ, 0xc0, !PT ;  /* 0xffffffdf10107812 */ /* 0x000fe200078ec0ff */
[----:B0-----:R-:W-:Y:S01]  /*9e40*/  IMAD.MOV.U32 R0, RZ, RZ, RZ ;  /* 0x000000ffff007224 */ /* 0x001fe200078e00ff */
[----:B------:R-:W-:Y:S02]  /*9e50*/  ISETP.NE.AND.EX P2, PT, RZ, UR5, PT, P0 ;  /* 0x00000005ff007c0c */ /* 0x000fe4000bf45300 */
[----:B------:R-:W-:Y:S02]  /*9e60*/  ISETP.NE.U32.AND P0, PT, RZ, UR6, PT ;  /* 0x00000006ff007c0c */ /* 0x000fe4000bf05070 */
[----:B-1----:R-:W-:Y:S02]  /*9e70*/  IADD3 R2, P1, R18, UR4, RZ ;  /* 0x0000000412027c10 */ /* 0x002fe4000ff3e0ff */
[----:B------:R-:W-:-:S02]  /*9e80*/  ISETP.NE.AND.EX P0, PT, RZ, UR7, PT, P0 ;  /* 0x00000007ff007c0c */ /* 0x000fc4000bf05300 */
[----:B------:R-:W-:Y:S01]  /*9e90*/  IADD3.X R3, R19, UR5, RZ, P1, !PT ;  /* 0x0000000513037c10 */ /* 0x000fe20008ffe4ff */
[----:B------:R-:W-:-:S04]  /*9ea0*/  ULDC.64 UR4, c[0x0][0x418] ;  /* 0x0001060000047ab9 */ /* 0x000fc80000000a00 */
[----:B------:R-:W-:Y:S01]  /*9eb0*/  @P2 LOP3.LUT R16, R16, 0x20, RZ, 0xfc, !PT ;  /* 0x0000002010102812 */ /* 0x000fe200078efcff */
[----:B------:R-:W3:Y:S05]  /*9ec0*/  @P2 LDG.E R0, desc[UR36][R2.64] ;  /* 0x0000002402002981 */ /* 0x000eea000c1e1900 */
[----:B------:R-:W-:-:S04]  /*9ed0*/  @P0 IADD3 R4, P1, R18, UR6, RZ ;  /* 0x0000000612040c10 */ /* 0x000fc8000ff3e0ff */
[----:B------:R-:W-:-:S05]  /*9ee0*/  @P0 IADD3.X R5, R19, UR7, RZ, P1, !PT ;  /* 0x0000000713050c10 */ /* 0x000fca0008ffe4ff */
[----:B------:R-:W4:Y:S01]  /*9ef0*/  @P0 LDG.E R4, desc[UR36][R4.64] ;  /* 0x0000002404040981 */ /* 0x000f22000c1e1900 */
[----:B------:R-:W-:-:S03]  /*9f00*/  UISETP.NE.U32.AND UP0, UPT, UR4, URZ, UPT ;  /* 0x0000003f0400728c */ /* 0x000fc6000bf05070 */
[----:B------:R-:W-:Y:S01]  /*9f10*/  ULDC UR4, c[0x0][0x424] ;  /* 0x0001090000047ab9 */ /* 0x000fe20000000800 */
[----:B------:R-:W-:-:S03]  /*9f20*/  UISETP.NE.AND.EX UP0, UPT, UR5, URZ, UPT, UP0 ;  /* 0x0000003f0500728c */ /* 0x000fc6000bf05300 */
[----:B------:R-:W-:Y:S01]  /*9f30*/  ULDC UR5, c[0x0][0x2f0] ;  /* 0x0000bc0000057ab9 */ /* 0x000fe20000000800 */
[----:B------:R-:W-:-:S04]  /*9f40*/  USEL UR4, UR4, 0x1, UP0 ;  /* 0x0000000104047887 */ /* 0x000fc80008000000 */
[----:B------:R-:W-:Y:S01]  /*9f50*/  UIMAD UR4, UR4, UR5, URZ ;  /* 0x00000005040472a4 */ /* 0x000fe2000f8e023f */
[----:B---3--:R0:W-:Y:S04]  /*9f60*/  STL [R1], R0 ;  /* 0x0000000001007387 */ /* 0x0081e80000100800 */
[----:B--2---:R1:W-:Y:S01]  /*9f70*/  STL [R1+0x14], R6 ;  /* 0x0000140601007387 */ /* 0x0043e20000100800 */
[----:B0-----:R-:W-:-:S03]  /*9f80*/  IMAD.U32 R0, RZ, RZ, UR4 ;  /* 0x00000004ff007e24 */ /* 0x001fc6000f8e00ff */
[----:B----4-:R1:W-:Y:S01]  /*9f90*/  @P0 STL [R1+0x30], R4 ;  /* 0x0000300401000387 */ /* 0x0103e20000100800 */
[----:B------:R-:W-:Y:S05]  /*9fa0*/  @P0 BRA `(.L_x_214) ;  /* 0x0000000000200947 */ /* 0x000fea0003800000 */
[----:B------:R-:W-:Y:S02]  /*9fb0*/  ULDC UR4, c[0x0][0x288] ;  /* 0x0000a20000047ab9 */ /* 0x000fe40000000800 */
[----:B-1----:R-:W-:-:S05]  /*9fc0*/  IMAD.U32 R4, RZ, RZ, UR4 ;  /* 0x00000004ff047e24 */ /* 0x002fca000f8e00ff */
[----:B------:R0:W-:Y:S01]  /*9fd0*/  STL [R1+0x30], R4 ;  /* 0x0000300401007387 */ /* 0x0001e20000100800 */
[----:B------:R-:W-:Y:S05]  /*9fe0*/  @!P2 BRA `(.L_x_214) ;  /* 0x000000000010a947 */ /* 0x000fea0003800000 */
[----:B0-----:R-:W2:Y:S04]  /*9ff0*/  LDG.E R4, desc[UR36][R2.64] ;  /* 0x0000002402047981 */ /* 0x001ea8000c1e1900 */
[----:B------:R-:W2:Y:S02]  /*a000*/  LDG.E R2, desc[UR36][R2.64+0x4] ;  /* 0x0000042402027981 */ /* 0x000ea4000c1e1900 */
[----:B--2---:R-:W-:-:S05]  /*a010*/  IMAD.IADD R2, R2, 0x1, -R4 ;  /* 0x0000000102027824 */ /* 0x004fca00078e0a04 */
[----:B------:R2:W-:Y:S02]  /*a020*/  STL [R1+0x30], R2 ;  /* 0x0000300201007387 */ /* 0x0005e40000100800 */
.L_x_214:
[----:B01----:R-:W-:Y:S01]  /*a030*/  IMAD.MOV.U32 R4, RZ, RZ, R28 ;  /* 0x000000ffff047224 */ /* 0x003fe200078e001c */
[----:B------:R-:W-:Y:S02]  /*a040*/  ULDC.64 UR4, c[0x0][0xa20] ;  /* 0x0002880000047ab9 */ /* 0x000fe40000000a00 */
[----:B------:R-:W-:Y:S02]  /*a050*/  ISETP.NE.U32.AND P0, PT, RZ, UR4, PT ;  /* 0x00000004ff007c0c */ /* 0x000fe4000bf05070 */
[----:B------:R0:W-:Y:S02]  /*a060*/  STL [R1+0x4], R4 ;  /* 0x0000040401007387 */ /* 0x0001e40000100800 */
[----:B------:R-:W-:-:S13]  /*a070*/  ISETP.NE.AND.EX P0, PT, RZ, UR5, PT, P0 ;  /* 0x00000005ff007c0c */ /* 0x000fda000bf05300 */
[----:B0-----:R-:W-:Y:S05]  /*a080*/  @!P0 BRA `(.L_x_215) ;  /* 0x0000000000108947 */ /* 0x001fea0003800000 */
[----:B--2---:R-:W-:-:S04]  /*a090*/  IADD3 R2, P0, R18, UR4, RZ ;  /* 0x0000000412027c10 */ /* 0x004fc8000ff1e0ff */
[----:B------:R-:W-:-:S05]  /*a0a0*/  IADD3.X R3, R19, UR5, RZ, P0, !PT ;  /* 0x0000000513037c10 */ /* 0x000fca00087fe4ff */
[----:B------:R0:W5:Y:S01]  /*a0b0*/  LDG.E R0, desc[UR36][R2.64] ;  /* 0x0000002402007981 */ /* 0x000162000c1e1900 */
[----:B------:R-:W-:Y:S05]  /*a0c0*/  BRA `(.L_x_216) ;  /* 0x0000000000247947 */ /* 0x000fea0003800000 */
.L_x_215:
[----:B------:R-:W-:Y:S02]  /*a0d0*/  ULDC.64 UR4, c[0x0][0xa08] ;  /* 0x0002820000047ab9 */ /* 0x000fe40000000a00 */
[----:B------:R-:W-:-:S04]  /*a0e0*/  ISETP.NE.U32.AND P0, PT, RZ, UR4, PT ;  /* 0x00000004ff007c0c */ /* 0x000fc8000bf05070 */
[----:B------:R-:W-:-:S13]  /*a0f0*/  ISETP.NE.AND.EX P0, PT, RZ, UR5, PT, P0 ;  /* 0x00000005ff007c0c */ /* 0x000fda000bf05300 */
[----:B------:R-:W-:Y:S05]  /*a100*/  @!P0 BRA `(.L_x_216) ;  /* 0x0000000000148947 */ /* 0x000fea0003800000 */
[----:B--2---:R-:W0:Y:S02]  /*a110*/  LDC.64 R2, c[0x0][0xa08] ;  /* 0x00028200ff027b82 */ /* 0x004e240000000a00 */
[----:B0-----:R-:W-:-:S05]  /*a120*/  IMAD.WIDE R2, R4, 0x4, R2 ;  /* 0x0000000404027825 */ /* 0x001fca00078e0202 */
[----:B------:R-:W2:Y:S04]  /*a130*/  LDG.E R0, desc[UR36][R2.64] ;  /* 0x0000002402007981 */ /* 0x000ea8000c1e1900 */
[----:B------:R-:W2:Y:S02]  /*a140*/  LDG.E R2, desc[UR36][R2.64+0x4] ;  /* 0x0000042402027981 */ /* 0x000ea4000c1e1900 */
[----:B--2---:R-:W-:-:S07]  /*a150*/  IMAD.IADD R0, R2, 0x1, -R0 ;  /* 0x0000000102007824 */ /* 0x004fce00078e0a00 */
.L_x_216:
[----:B0----5:R-:W-:Y:S01]  /*a160*/  IADD3 R3, -R6, R0, RZ ;  /* 0x0000000006037210 */ /* 0x021fe20007ffe1ff */
[----:B------:R-:W-:Y:S01]  /*a170*/  BSSY B0, `(.L_x_217) ;  /* 0x000002a000007945 */ /* 0x000fe20003800000 */
[C---:B--2---:R-:W-:Y:S02]  /*a180*/  LOP3.LUT R2, R26.reuse, 0xff000000, RZ, 0xc0, !PT ;  /* 0xff0000001a027812 */ /* 0x044fe400078ec0ff */
[C---:B------:R-:W-:Y:S01]  /*a190*/  ISETP.GE.AND P0, PT, R3.reuse, 0x1, PT ;  /* 0x000000010300780c */ /* 0x040fe20003f06270 */
[----:B------:R0:W-:Y:S01]  /*a1a0*/  STL [R1+0xc], R3 ;  /* 0x00000c0301007387 */ /* 0x0001e20000100800 */
[----:B------:R-:W-:Y:S01]  /*a1b0*/  SHF.R.U32.HI R2, RZ, 0x8, R2 ;  /* 0x00000008ff027819 */ /* 0x000fe20000011602 */
[----:B------:R-:W-:Y:S01]  /*a1c0*/  VIADD R0, R3, 0x7f ;  /* 0x0000007f03007836 */ /* 0x000fe20000000000 */
[----:B------:R-:W-:-:S04]  /*a1d0*/  LOP3.LUT R4, R26, 0xff0000, RZ, 0xc0, !PT ;  /* 0x00ff00001a047812 */ /* 0x000fc800078ec0ff */
[----:B------:R-:W-:Y:S02]  /*a1e0*/  LEA.HI R4, R4, R2, RZ, 0x10 ;  /* 0x0000000204047211 */ /* 0x000fe400078f80ff */
[----:B------:R-:W-:-:S04]  /*a1f0*/  SHF.R.S32.HI R2, RZ, 0x1f, R0 ;  /* 0x0000001fff027819 */ /* 0x000fc80000011400 */
[----:B------:R-:W-:Y:S01]  /*a200*/  LEA.HI R0, R2, R0, RZ, 0x7 ;  /* 0x0000000002007211 */ /* 0x000fe200078f38ff */
[----:B------:R-:W-:-:S03]  /*a210*/  IMAD.MOV.U32 R2, RZ, RZ, RZ ;  /* 0x000000ffff027224 */ /* 0x000fc600078e00ff */
[----:B------:R-:W-:Y:S01]  /*a220*/  SHF.R.S32.HI R0, RZ, 0x7, R0 ;  /* 0x00000007ff007819 */ /* 0x000fe20000011400 */
[----:B0-----:R-:W-:Y:S06]  /*a230*/  @!P0 BRA `(.L_x_218) ;  /* 0x0000000000748947 */ /* 0x001fec0003800000 */
[----:B------:R-:W-:-:S04]  /*a240*/  SHF.R.U32.HI R5, RZ, 0x10, R4 ;  /* 0x00000010ff057819 */ /* 0x000fc80000011604 */
[----:B------:R-:W-:-:S13]  /*a250*/  ISETP.NE.AND P0, PT, R5, RZ, PT ;  /* 0x000000ff0500720c */ /* 0x000fda0003f05270 */
[----:B------:R-:W0:Y:S02]  /*a260*/  @!P0 LDC R5, c[0x0][0x9f0] ;  /* 0x00027c00ff058b82 */ /* 0x000e240000000800 */
[----:B0-----:R-:W-:Y:S02]  /*a270*/  IABS R7, R5 ;  /* 0x0000000500077213 */ /* 0x001fe40000000000 */
[----:B------:R-:W-:Y:S02]  /*a280*/  IADD3 R6, R5, -0x1, R0 ;  /* 0xffffffff05067810 */ /* 0x000fe40007ffe000 */
[----:B------:R-:W0:Y:S08]  /*a290*/  I2F.RP R2, R7 ;  /* 0x0000000700027306 */ /* 0x000e300000209400 */
[----:B0-----:R-:W0:Y:S02]  /*a2a0*/  MUFU.RCP R2, R2 ;  /* 0x0000000200027308 */ /* 0x001e240000001000 */
[----:B0-----:R-:W-:-:S06]  /*a2b0*/  VIADD R2, R2, 0xffffffe ;  /* 0x0ffffffe02027836 */ /* 0x001fcc0000000000 */
[----:B------:R0:W1:Y:S02]  /*a2c0*/  F2I.FTZ.U32.TRUNC.NTZ R3, R2 ;  /* 0x0000000200037305 */ /* 0x000064000021f000 */
[----:B0-----:R-:W-:-:S04]  /*a2d0*/  LOP3.LUT R2, R6, R5, RZ, 0x3c, !PT ;  /* 0x0000000506027212 */ /* 0x001fc800078e3cff */
[----:B------:R-:W-:Y:S01]  /*a2e0*/  ISETP.GE.AND P2, PT, R2, RZ, PT ;  /* 0x000000ff0200720c */ /* 0x000fe20003f46270 */
[----:B-1----:R-:W-:-:S04]  /*a2f0*/  IMAD.MOV R2, RZ, RZ, -R3 ;  /* 0x000000ffff027224 */ /* 0x002fc800078e0a03 */
[----:B------:R-:W-:Y:S02]  /*a300*/  IMAD R8, R2, R7, RZ ;  /* 0x0000000702087224 */ /* 0x000fe400078e02ff */
[----:B------:R-:W-:-:S04]  /*a310*/  IMAD.MOV.U32 R2, RZ, RZ, RZ ;  /* 0x000000ffff027224 */ /* 0x000fc800078e00ff */
[----:B------:R-:W-:Y:S01]  /*a320*/  IMAD.HI.U32 R8, R3, R8, R2 ;  /* 0x0000000803087227 */ /* 0x000fe200078e0002 */
[----:B------:R-:W-:Y:S02]  /*a330*/  IABS R2, R6 ;  /* 0x0000000600027213 */ /* 0x000fe40000000000 */
[----:B------:R-:W-:-:S03]  /*a340*/  IABS R3, R5 ;  /* 0x0000000500037213 */ /* 0x000fc60000000000 */
[----:B------:R-:W-:-:S04]  /*a350*/  IMAD.HI.U32 R8, R8, R2, RZ ;  /* 0x0000000208087227 */ /* 0x000fc800078e00ff */
[----:B------:R-:W-:-:S04]  /*a360*/  IMAD.MOV R3, RZ, RZ, -R3 ;  /* 0x000000ffff037224 */ /* 0x000fc800078e0a03 */
[----:B------:R-:W-:-:S05]  /*a370*/  IMAD R2, R8, R3, R2 ;  /* 0x0000000308027224 */ /* 0x000fca00078e0202 */
[----:B------:R-:W-:-:S13]  /*a380*/  ISETP.GT.U32.AND P1, PT, R7, R2, PT ;  /* 0x000000020700720c */ /* 0x000fda0003f24070 */
[----:B------:R-:W-:Y:S02]  /*a390*/  @!P1 IMAD.IADD R2, R2, 0x1, -R7 ;  /* 0x0000000102029824 */ /* 0x000fe400078e0a07 */
[----:B------:R-:W-:Y:S01]  /*a3a0*/  @!P1 VIADD R8, R8, 0x1 ;  /* 0x0000000108089836 */ /* 0x000fe20000000000 */
[----:B------:R-:W-:Y:S02]  /*a3b0*/  ISETP.NE.AND P1, PT, R5, RZ, PT ;  /* 0x000000ff0500720c */ /* 0x000fe40003f25270 */
[----:B------:R-:W-:-:S13]  /*a3c0*/  ISETP.GE.U32.AND P0, PT, R2, R7, PT ;  /* 0x000000070200720c */ /* 0x000fda0003f06070 */
[----:B------:R-:W-:-:S04]  /*a3d0*/  @P0 VIADD R8, R8, 0x1 ;  /* 0x0000000108080836 */ /* 0x000fc80000000000 */
[----:B------:R-:W-:-:S04]  /*a3e0*/  IMAD.MOV.U32 R2, RZ, RZ, R8 ;  /* 0x000000ffff027224 */ /* 0x000fc800078e0008 */
[----:B------:R-:W-:Y:S01]  /*a3f0*/  @!P2 IMAD.MOV R2, RZ, RZ, -R2 ;  /* 0x000000ffff02a224 */ /* 0x000fe200078e0a02 */
[----:B------:R-:W-:-:S07]  /*a400*/  @!P1 LOP3.LUT R2, RZ, R5, RZ, 0x33, !PT ;  /* 0x00000005ff029212 */ /* 0x000fce00078e33ff */
.L_x_218:
[----:B------:R-:W-:Y:S05]  /*a410*/  BSYNC B0 ;  /* 0x0000000000007941 */ /* 0x000fea0003800000 */
.L_x_217:
[----:B------:R-:W-:Y:S01]  /*a420*/  LOP3.LUT R4, R4, 0xff, RZ, 0xc0, !PT ;  /* 0x000000ff04047812 */ /* 0x000fe200078ec0ff */
[----:B------:R-:W-:Y:S04]  /*a430*/  BSSY B7, `(.L_x_219) ;  /* 0x000034e000077945 */ /* 0x000fe80003800000 */
[----:B------:R-:W-:-:S05]  /*a440*/  IMAD R3, R4, R2, RZ ;  /* 0x0000000204037224 */ /* 0x000fca00078e02ff */
[----:B------:R-:W-:Y:S01]  /*a450*/  VIADDMNMX R0, R3, R2, R0, PT ;  /* 0x0000000203007246 */ /* 0x000fe20003800100 */
[----:B------:R0:W-:Y:S03]  /*a460*/  STL [R1+0x10], R3 ;  /* 0x0000100301007387 */ /* 0x0001e60000100800 */
[----:B------:R-:W-:Y:S01]  /*a470*/  ISETP.GT.AND P0, PT, R0, R3, PT ;  /* 0x000000030000720c */ /* 0x000fe20003f04270 */
[----:B------:R0:W-:-:S12]  /*a480*/  STL [R1+0x34], R0 ;  /* 0x0000340001007387 */ /* 0x0001d80000100800 */
[----:B0-----:R-:W-:Y:S05]  /*a490*/  @P0 BRA `(.L_x_220) ;  /* 0x0000000000440947 */ /* 0x001fea0003800000 */
[----:B------:R-:W0:Y:S02]  /*a4a0*/  S2R R3, SR_TID.X ;  /* 0x0000000000037919 */ /* 0x000e240000002100 */
[----:B0-----:R-:W-:-:S04]  /*a4b0*/  LOP3.LUT R3, R3, 0x7f, RZ, 0xc0, !PT ;  /* 0x0000007f03037812 */ /* 0x001fc800078ec0ff */
[----:B------:R-:W-:-:S13]  /*a4c0*/  ISETP.NE.AND P0, PT, R3, RZ, PT ;  /* 0x000000ff0300720c */ /* 0x000fda0003f05270 */
[----:B------:R-:W-:Y:S05]  /*a4d0*/  @P0 BRA `(.L_x_221) ;  /* 0x00000034000c0947 */ /* 0x000fea0003800000 */
[----:B------:R-:W0:Y:S01]  /*a4e0*/  S2R R5, SR_LANEID ;  /* 0x0000000000057919 */ /* 0x000e220000000000 */
[----:B------:R-:W-:Y:S01]  /*a4f0*/  VOTEU.ANY UR4, UPT, PT ;  /* 0x0000000000047886 */ /* 0x000fe200038e0100 */
[----:B------:R-:W1:Y:S01]  /*a500*/  LDC.64 R2, c[0x0][0xc60] ;  /* 0x00031800ff027b82 */ /* 0x000e620000000a00 */
[----:B------:R-:W0:Y:S02]  /*a510*/  FLO.U32 R0, UR4 ;  /* 0x0000000400007d00 */ /* 0x000e2400080e0000 */
[----:B0-----:R-:W-:-:S06]  /*a520*/  ISETP.EQ.U32.AND P0, PT, R0, R5, PT ;  /* 0x000000050000720c */ /* 0x001fcc0003f02070 */
[----:B------:R-:W1:Y:S07]  /*a530*/  POPC R5, UR4 ;  /* 0x0000000400057d09 */ /* 0x000e6e0008000000 */
[----:B-1----:R-:W2:Y:S01]  /*a540*/  @P0 ATOMG.E.ADD.STRONG.GPU PT, R3, desc[UR36][R2.64], R5 ;  /* 0x00000005020309a8 */ /* 0x002ea200081ee1e4 */
[----:B------:R-:W0:Y:S02]  /*a550*/  S2R R4, SR_LTMASK ;  /* 0x0000000000047919 */ /* 0x000e240000003900 */
[----:B0-----:R-:W-:-:S04]  /*a560*/  LOP3.LUT R4, R4, UR4, RZ, 0xc0, !PT ;  /* 0x0000000404047c12 */ /* 0x001fc8000f8ec0ff */
[----:B------:R-:W0:Y:S01]  /*a570*/  POPC R7, R4 ;  /* 0x0000000400077309 */ /* 0x000e220000000000 */
[----:B--2---:R-:W0:Y:S02]  /*a580*/  SHFL.IDX PT, R0, R3, R0, 0x1f ;  /* 0x00001f0003007589 */ /* 0x004e2400000e0000 */
[----:B0-----:R-:W-:Y:S01]  /*a590*/  IADD3 R24, R0, UR38, R7 ;  /* 0x0000002600187c10 */ /* 0x001fe2000fffe007 */
[----:B------:R-:W-:Y:S06]  /*a5a0*/  BRA `(.L_x_221) ;  /* 0x0000003000d87947 */ /* 0x000fec0003800000 */
.L_x_220:
[----:B------:R-:W-:Y:S01]  /*a5b0*/  VIADD R0, R17, 0x15400 ;  /* 0x0001540011007836 */ /* 0x000fe20000000000 */
[----:B------:R-:W-:Y:S04]  /*a5c0*/  BSSY B6, `(.L_x_222) ;  /* 0x0000013000067945 */ /* 0x000fe80003800000 */
[----:B------:R-:W-:-:S13]  /*a5d0*/  LOP3.LUT P0, RZ, R0, 0x1bf, RZ, 0xc0, !PT ;  /* 0x000001bf00ff7812 */ /* 0x000fda000780c0ff */
[----:B------:R-:W-:Y:S05]  /*a5e0*/  @!P0 BRA `(.L_x_223) ;  /* 0x0000000000408947 */ /* 0x000fea0003800000 */
[----:B------:R-:W-:Y:S01]  /*a5f0*/  MOV R2, 0x0 ;  /* 0x0000000000027802 */ /* 0x000fe20000000f00 */
[----:B------:R-:W-:Y:S01]  /*a600*/  ULDC.64 UR6, c[0x4][0x88] ;  /* 0x0100220000067ab9 */ /* 0x000fe20000000a00 */
[----:B------:R-:W-:Y:S01]  /*a610*/  ULDC.64 UR8, c[0x4][0x90] ;  /* 0x0100240000087ab9 */ /* 0x000fe20000000a00 */
[----:B------:R-:W-:Y:S01]  /*a620*/  ULDC.64 UR4, c[0x4][0x8] ;  /* 0x0100020000047ab9 */ /* 0x000fe20000000a00 */
[----:B------:R-:W-:Y:S02]  /*a630*/  IMAD.U32 R4, RZ, RZ, UR6 ;  /* 0x00000006ff047e24 */ /* 0x000fe4000f8e00ff */
[----:B------:R-:W0:Y:S01]  /*a640*/  LDC.64 R2, c[0x4][R2] ;  /* 0x0100000002027b82 */ /* 0x000e220000000a00 */
[----:B------:R-:W-:Y:S02]  /*a650*/  IMAD.U32 R5, RZ, RZ, UR7 ;  /* 0x00000007ff057e24 */ /* 0x000fe4000f8e00ff */
[----:B------:R-:W-:Y:S02]  /*a660*/  IMAD.U32 R6, RZ, RZ, UR8 ;  /* 0x00000008ff067e24 */ /* 0x000fe4000f8e00ff */
[----:B------:R-:W-:-:S02]  /*a670*/  IMAD.U32 R7, RZ, RZ, UR9 ;  /* 0x00000009ff077e24 */ /* 0x000fc4000f8e00ff */
[----:B------:R-:W-:Y:S02]  /*a680*/  IMAD.U32 R10, RZ, RZ, UR4 ;  /* 0x00000004ff0a7e24 */ /* 0x000fe4000f8e00ff */
[----:B------:R-:W-:Y:S02]  /*a690*/  IMAD.U32 R11, RZ, RZ, UR5 ;  /* 0x00000005ff0b7e24 */ /* 0x000fe4000f8e00ff */
[----:B------:R-:W-:Y:S02]  /*a6a0*/  IMAD.MOV.U32 R8, RZ, RZ, 0x70 ;  /* 0x00000070ff087424 */ /* 0x000fe400078e00ff */
[----:B------:R-:W-:Y:S02]  /*a6b0*/  IMAD.MOV.U32 R12, RZ, RZ, 0x1 ;  /* 0x00000001ff0c7424 */ /* 0x000fe400078e00ff */
[----:B------:R-:W-:-:S07]  /*a6c0*/  IMAD.MOV.U32 R13, RZ, RZ, RZ ;  /* 0x000000ffff0d7224 */ /* 0x000fce00078e00ff */
[----:B------:R-:W-:-:S07]  /*a6d0*/  LEPC R20, `(.L_x_223) ;  /* 0x000000001014794e */ /* 0x000fce0000000000 */
[----:B0-----:R-:W-:Y:S05]  /*a6e0*/  CALL.ABS.NOINC R2 ;  /* 0x0000000002007343 */ /* 0x001fea0003c00000 */
.L_x_223:
[----:B------:R-:W-:Y:S05]  /*a6f0*/  BSYNC B6 ;  /* 0x0000000000067941 */ /* 0x000fea0003800000 */
.L_x_222:
        /* <DEDUP_REMOVED lines=8> */
[----:B------:R0:W1:Y:S01]  /*a780*/  LDC.64 R2, c[0x4][R23] ;  /* 0x0100000017027b82 */ /* 0x0000620000000a00 */
[----:B------:R-:W-:Y:S01]  /*a790*/  IMAD.U32 R4, RZ, RZ, UR6 ;  /* 0x00000006ff047e24 */ /* 0x000fe2000f8e00ff */
[----:B------:R-:W-:Y:S01]  /*a7a0*/  MOV R8, 0x70 ;  /* 0x0000007000087802 */ /* 0x000fe20000000f00 */
[----:B------:R-:W-:Y:S02]  /*a7b0*/  IMAD.U32 R5, RZ, RZ, UR7 ;  /* 0x00000007ff057e24 */ /* 0x000fe4000f8e00ff */
[----:B------:R-:W-:Y:S02]  /*a7c0*/  IMAD.U32 R6, RZ, RZ, UR8 ;  /* 0x00000008ff067e24 */ /* 0x000fe4000f8e00ff */
[----:B------:R-:W-:-:S02]  /*a7d0*/  IMAD.U32 R7, RZ, RZ, UR9 ;  /* 0x00000009ff077e24 */ /* 0x000fc4000f8e00ff */
[----:B------:R-:W-:Y:S02]  /*a7e0*/  IMAD.U32 R10, RZ, RZ, UR4 ;  /* 0x00000004ff0a7e24 */ /* 0x000fe4000f8e00ff */
[----:B------:R-:W-:Y:S02]  /*a7f0*/  IMAD.U32 R11, RZ, RZ, UR5 ;  /* 0x00000005ff0b7e24 */ /* 0x000fe4000f8e00ff */
[----:B------:R-:W-:Y:S02]  /*a800*/  IMAD.MOV.U32 R12, RZ, RZ, 0x1 ;  /* 0x00000001ff0c7424 */ /* 0x000fe400078e00ff */
[----:B0-----:R-:W-:-:S07]  /*a810*/  IMAD.MOV.U32 R13, RZ, RZ, RZ ;  /* 0x000000ffff0d7224 */ /* 0x001fce00078e00ff */
[----:B------:R-:W-:-:S07]  /*a820*/  LEPC R20, `(.L_x_226) ;  /* 0x000000001014794e */ /* 0x000fce0000000000 */
[----:B-1----:R-:W-:Y:S05]  /*a830*/  CALL.ABS.NOINC R2 ;  /* 0x0000000002007343 */ /* 0x002fea0003c00000 */
.L_x_226:
[----:B------:R0:W1:Y:S01]  /*a840*/  LDC.64 R2, c[0x4][R23] ;  /* 0x0100000017027b82 */ /* 0x0000620000000a00 */
[----:B------:R-:W-:Y:S01]  /*a850*/  ULDC.64 UR6, c[0x4][0x88] ;  /* 0x0100220000067ab9 */ /* 0x000fe20000000a00 */
[----:B------:R-:W-:Y:S01]  /*a860*/  ULDC.64 UR8, c[0x4][0x90] ;  /* 0x0100240000087ab9 */ /* 0x000fe20000000a00 */
[----:B------:R-:W-:Y:S01]  /*a870*/  ULDC.64 UR4, c[0x4][0x18] ;  /* 0x0100060000047ab9 */ /* 0x000fe20000000a00 */
[----:B------:R-:W-:Y:S02]  /*a880*/  IMAD.U32 R4, RZ, RZ, UR6 ;  /* 0x00000006ff047e24 */ /* 0x000fe4000f8e00ff */
[----:B------:R-:W-:Y:S02]  /*a890*/  IMAD.U32 R5, RZ, RZ, UR7 ;  /* 0x00000007ff057e24 */ /* 0x000fe4000f8e00ff */
[----:B------:R-:W-:Y:S02]  /*a8a0*/  IMAD.U32 R6, RZ, RZ, UR8 ;  /* 0x00000008ff067e24 */ /* 0x000fe4000f8e00ff */
[----:B------:R-:W-:-:S02]  /*a8b0*/  IMAD.U32 R7, RZ, RZ, UR9 ;  /* 0x00000009ff077e24 */ /* 0x000fc4000f8e00ff */
[----:B------:R-:W-:Y:S02]  /*a8c0*/  IMAD.U32 R10, RZ, RZ, UR4 ;  /* 0x00000004ff0a7e24 */ /* 0x000fe4000f8e00ff */
[----:B------:R-:W-:Y:S02]  /*a8d0*/  IMAD.U32 R11, RZ, RZ, UR5 ;  /* 0x00000005ff0b7e24 */ /* 0x000fe4000f8e00ff */
[----:B------:R-:W-:Y:S02]  /*a8e0*/  IMAD.MOV.U32 R8, RZ, RZ, 0x70 ;  /* 0x00000070ff087424 */ /* 0x000fe400078e00ff */
[----:B------:R-:W-:Y:S02]  /*a8f0*/  IMAD.MOV.U32 R12, RZ, RZ, 0x1 ;  /* 0x00000001ff0c7424 */ /* 0x000fe400078e00ff */
[----:B0-----:R-:W-:-:S07]  /*a900*/  IMAD.MOV.U32 R13, RZ, RZ, RZ ;  /* 0x000000ffff0d7224 */ /* 0x001fce00078e00ff */
[----:B------:R-:W-:-:S07]  /*a910*/  LEPC R20, `(.L_x_225) ;  /* 0x000000001014794e */ /* 0x000fce0000000000 */
[----:B-1----:R-:W-:Y:S05]  /*a920*/  CALL.ABS.NOINC R2 ;  /* 0x0000000002007343 */ /* 0x002fea0003c00000 */
.L_x_225:
[----:B------:R-:W-:Y:S05]  /*a930*/  BSYNC B6 ;  /* 0x0000000000067941 */ /* 0x000fea0003800000 */
.L_x_224:
[----:B------:R0:W2:Y:S01]  /*a940*/  LDL R20, [R1+0x4] ;  /* 0x0000040001147983 */ /* 0x0000a20000100800 */
[----:B------:R-:W-:Y:S01]  /*a950*/  ULDC.64 UR4, c[0x0][0x9f8] ;  /* 0x00027e0000047ab9 */ /* 0x000fe20000000a00 */
[----:B------:R-:W1:Y:S01]  /*a960*/  LDC R5, c[0x0][0x430] ;  /* 0x00010c00ff057b82 */ /* 0x000e620000000800 */
[----:B------:R-:W-:Y:S01]  /*a970*/  ISETP.NE.U32.AND P0, PT, RZ, UR4, PT ;  /* 0x00000004ff007c0c */ /* 0x000fe2000bf05070 */
[----:B------:R-:W3:Y:S03]  /*a980*/  LDL R2, [R1+0x34] ;  /* 0x0000340001027983 */ /* 0x000ee60000100800 */
[----:B------:R-:W-:Y:S01]  /*a990*/  ISETP.NE.AND.EX P0, PT, RZ, UR5, PT, P0 ;  /* 0x00000005ff007c0c */ /* 0x000fe2000bf05300 */
[----:B------:R-:W4:Y:S04]  /*a9a0*/  LDL R4, [R1+0xc] ;  /* 0x00000c0001047983 */ /* 0x000f280000100800 */
[----:B------:R-:W4:Y:S04]  /*a9b0*/  LDL R21, [R1+0x14] ;  /* 0x0000140001157983 */ /* 0x000f280000100800 */
[----:B------:R-:W4:Y:S04]  /*a9c0*/  LDL R9, [R1+0x48] ;  /* 0x0000480001097983 */ /* 0x000f280000100800 */
[----:B------:R-:W-:Y:S01]  /*a9d0*/  @P0 IADD3 R18, P1, R18, UR4, RZ ;  /* 0x0000000412120c10 */ /* 0x000fe2000ff3e0ff */
[----:B------:R-:W0:Y:S01]  /*a9e0*/  S2R R23, SR_TID.X ;  /* 0x0000000000177919 */ /* 0x000e220000002100 */
[----:B------:R-:W-:Y:S01]  /*a9f0*/  LOP3.LUT R16, R16, 0xffffffef, RZ, 0xc0, !PT ;  /* 0xffffffef10107812 */ /* 0x000fe200078ec0ff */
[----:B------:R-:W-:Y:S01]  /*aa00*/  ULDC UR4, c[0x0][0x2f4] ;  /* 0x0000bd0000047ab9 */ /* 0x000fe20000000800 */
[----:B------:R-:W-:-:S02]  /*aa10*/  @P0 IADD3.X R19, R19, UR5, RZ, P1, !PT ;  /* 0x0000000513130c10 */ /* 0x000fc40008ffe4ff */
[----:B-1----:R-:W-:-:S13]  /*aa20*/  ISETP.NE.AND P2, PT, R5, 0x1, PT ;  /* 0x000000010500780c */ /* 0x002fda0003f45270 */
[----:B------:R-:W1:Y:S01]  /*aa30*/  @P2 LDC R3, c[0x0][0x434] ;  /* 0x00010d00ff032b82 */ /* 0x000e620000000800 */
[----:B--2---:R-:W2:Y:S01]  /*aa40*/  @P0 LDG.E R20, desc[UR36][R18.64] ;  /* 0x0000002412140981 */ /* 0x004ea2000c1e1900 */
[C---:B0-----:R-:W-:Y:S01]  /*aa50*/  LOP3.LUT R0, R23.reuse, 0x7f, RZ, 0xc0, !PT ;  /* 0x0000007f17007812 */ /* 0x041fe200078ec0ff */
[----:B------:R-:W-:Y:S02]  /*aa60*/  IMAD.SHL.U32 R6, R23, 0x20, RZ ;  /* 0x0000002017067824 */ /* 0x000fe400078e00ff */
[----:B---3--:R-:W-:-:S03]  /*aa70*/  VIADD R23, R2, 0xffffffff ;  /* 0xffffffff02177836 */ /* 0x008fc60000000000 */
[----:B------:R-:W0:Y:S01]  /*aa80*/  @P2 LDC R2, c[0x0][0x438] ;  /* 0x00010e00ff022b82 */ /* 0x000e220000000800 */
[----:B------:R-:W-:Y:S01]  /*aa90*/  SHF.R.U32.HI R0, RZ, 0x2, R0 ;  /* 0x00000002ff007819 */ /* 0x000fe20000011600 */
[----:B------:R-:W-:Y:S01]  /*aaa0*/  IMAD.SHL.U32 R8, R23, 0x80, RZ ;  /* 0x0000008017087824 */ /* 0x000fe200078e00ff */
[----:B------:R-:W-:-:S04]  /*aab0*/  LOP3.LUT R6, R6, 0x60, RZ, 0xc0, !PT ;  /* 0x0000006006067812 */ /* 0x000fc800078ec0ff */
[----:B------:R-:W-:Y:S02]  /*aac0*/  LOP3.LUT R0, R8, R0, R6, 0xfe, !PT ;  /* 0x0000000008007212 */ /* 0x000fe400078efe06 */
[----:B------:R-:W-:-:S04]  /*aad0*/  @P2 LOP3.LUT R16, R16, 0x10, RZ, 0xfc, !PT ;  /* 0x0000001010102812 */ /* 0x000fc800078efcff */
[----:B------:R-:W-:Y:S01]  /*aae0*/  LOP3.LUT R16, R16, 0xfffffff7, RZ, 0xc0, !PT ;  /* 0xfffffff710107812 */ /* 0x000fe200078ec0ff */
[----:B------:R-:W-:Y:S01]  /*aaf0*/  UMOV UR5, 0xffffffff ;  /* 0xffffffff00057882 */ /* 0x000fe20000000000 */
[----:B--2---:R-:W-:Y:S01]  /*ab00*/  @P0 STL [R1+0x4], R20 ;  /* 0x0000041401000387 */ /* 0x004fe20000100800 */
[C---:B----4-:R-:W-:Y:S01]  /*ab10*/  ISETP.GE.AND P0, PT, R0.reuse, R4, PT ;  /* 0x000000040000720c */ /* 0x050fe20003f06270 */
[----:B------:R-:W-:-:S04]  /*ab20*/  IMAD.IADD R0, R0, 0x1, R21 ;  /* 0x0000000100007824 */ /* 0x000fc800078e0215 */
[----:B-1----:R-:W-:-:S04]  /*ab30*/  @P2 IMAD.HI.U32 R3, R0, R3, RZ ;  /* 0x0000000300032227 */ /* 0x002fc800078e00ff */
[----:B------:R-:W-:Y:S01]  /*ab40*/  IMAD.MOV.U32 R6, RZ, RZ, R0 ;  /* 0x000000ffff067224 */ /* 0x000fe200078e0000 */
[----:B0-----:R-:W-:-:S03]  /*ab50*/  @P2 SHF.R.U32.HI R6, RZ, R2, R3 ;  /* 0x00000002ff062219 */ /* 0x001fc60000011603 */
[----:B------:R-:W0:Y:S02]  /*ab60*/  @!P0 LDC.64 R2, c[0x0][0x428] ;  /* 0x00010a00ff028b82 */ /* 0x000e240000000a00 */
[----:B------:R-:W-:-:S04]  /*ab70*/  IMAD.MOV R4, RZ, RZ, -R6 ;  /* 0x000000ffff047224 */ /* 0x000fc800078e0a06 */
[----:B------:R-:W-:Y:S01]  /*ab80*/  IMAD R4, R5, R4, R0 ;  /* 0x0000000405047224 */ /* 0x000fe200078e0200 */
[----:B------:R-:W-:Y:S02]  /*ab90*/  SHF.R.S32.HI R5, RZ, 0x1f, R20 ;  /* 0x0000001fff057819 */ /* 0x000fe40000011414 */
[----:B------:R-:W-:-:S03]  /*aba0*/  @!P0 SHF.R.S32.HI R7, RZ, 0x1f, R6 ;  /* 0x0000001fff078819 */ /* 0x000fc60000011406 */
[----:B------:R1:W-:Y:S01]  /*abb0*/  STL [R1+0x18], R5 ;  /* 0x0000180501007387 */ /* 0x0003e20000100800 */
[-C--:B0-----:R-:W-:Y:S02]  /*abc0*/  @!P0 IMAD R0, R5, R2.reuse, RZ ;  /* 0x0000000205008224 */ /* 0x081fe400078e02ff */
[----:B-1----:R-:W0:Y:S01]  /*abd0*/  S2R R5, SR_TID.X ;  /* 0x0000000000057919 */ /* 0x002e220000002100 */
[----:B------:R-:W-:-:S04]  /*abe0*/  @!P0 IMAD.WIDE.U32 R6, R20, R2, R6 ;  /* 0x0000000214068225 */ /* 0x000fc800078e0006 */
[----:B------:R-:W-:Y:S02]  /*abf0*/  @!P0 IMAD R0, R20, R3, R0 ;  /* 0x0000000314008224 */ /* 0x000fe400078e0200 */
[----:B------:R-:W1:Y:S02]  /*ac00*/  @!P0 LDC.64 R2, c[0x0][0x418] ;  /* 0x00010600ff028b82 */ /* 0x000e640000000a00 */
[----:B------:R-:W-:Y:S01]  /*ac10*/  @!P0 IMAD.IADD R0, R7, 0x1, R0 ;  /* 0x0000000107008824 */ /* 0x000fe200078e0200 */
[----:B------:R-:W-:Y:S02]  /*ac20*/  ISETP.NE.AND P2, PT, R9, 0x3, PT ;  /* 0x000000030900780c */ /* 0x000fe40003f45270 */
[----:B-1----:R-:W-:Y:S01]  /*ac30*/  @!P0 LEA R2, P1, R6, R2, 0x2 ;  /* 0x0000000206028211 */ /* 0x002fe200078210ff */
[----:B0-----:R-:W-:-:S03]  /*ac40*/  IMAD.SHL.U32 R5, R5, 0x8, RZ ;  /* 0x0000000805057824 */ /* 0x001fc600078e00ff */
[----:B------:R-:W-:Y:S01]  /*ac50*/  @!P0 LEA.HI.X R3, R6, R3, R0, 0x2, P1 ;  /* 0x0000000306038211 */ /* 0x000fe200008f1400 */
[----:B------:R-:W-:Y:S01]  /*ac60*/  IMAD.MOV.U32 R0, RZ, RZ, RZ ;  /* 0x000000ffff007224 */ /* 0x000fe200078e00ff */
[----:B------:R-:W-:-:S05]  /*ac70*/  LOP3.LUT R5, R5, 0x18, RZ, 0xc0, !PT ;  /* 0x0000001805057812 */ /* 0x000fca00078ec0ff */
[----:B------:R0:W5:Y:S01]  /*ac80*/  @!P0 LDG.E R0, desc[UR36][R2.64] ;  /* 0x0000002402008981 */ /* 0x000162000c1e1900 */
[C---:B------:R-:W-:Y:S02]  /*ac90*/  ISETP.GE.AND P0, PT, R5.reuse, UR4, PT ;  /* 0x0000000405007c0c */ /* 0x040fe4000bf06270 */
[----:B------:R-:W-:Y:S02]  /*aca0*/  @P2 LOP3.LUT R16, R16, 0x8, RZ, 0xfc, !PT ;  /* 0x0000000810102812 */ /* 0x000fe400078efcff */
[C---:B------:R-:W-:Y:S02]  /*acb0*/  LOP3.LUT R9, R5.reuse, 0x20, RZ, 0xfc, !PT ;  /* 0x0000002005097812 */ /* 0x040fe400078efcff */
[----:B------:R-:W-:Y:S02]  /*acc0*/  LOP3.LUT R16, R16, 0xfffffffb, RZ, 0xc0, !PT ;  /* 0xfffffffb10107812 */ /* 0x000fe400078ec0ff */
[----:B------:R-:W-:Y:S02]  /*acd0*/  LOP3.LUT R5, R5, 0x40, RZ, 0xfc, !PT ;  /* 0x0000004005057812 */ /* 0x000fe400078efcff */
[----:B------:R-:W-:-:S03]  /*ace0*/  ISETP.GE.AND P1, PT, R9, UR4, PT ;  /* 0x0000000409007c0c */ /* 0x000fc6000bf26270 */
[----:B------:R-:W-:Y:S02]  /*acf0*/  @P0 LOP3.LUT R16, R16, 0x4, RZ, 0xfc, !PT ;  /* 0x0000000410100812 */ /* 0x000fe400078efcff */
[----:B------:R-:W-:Y:S02]  /*ad00*/  ISETP.GE.AND P0, PT, R5, UR4, PT ;  /* 0x0000000405007c0c */ /* 0x000fe4000bf06270 */
[----:B------:R-:W-:-:S04]  /*ad10*/  LOP3.LUT R16, R16, 0xfffffffe, RZ, 0xc0, !PT ;  /* 0xfffffffe10107812 */ /* 0x000fc800078ec0ff */
[----:B------:R-:W-:-:S04]  /*ad20*/  LOP3.LUT R16, R16, 0xfffffffd, RZ, 0xc0, !PT ;  /* 0xfffffffd10107812 */ /* 0x000fc800078ec0ff */
[----:B------:R-:W-:-:S04]  /*ad30*/  @P1 LOP3.LUT R16, R16, 0x2, RZ, 0xfc, !PT ;  /* 0x0000000210101812 */ /* 0x000fc800078efcff */
[----:B------:R-:W-:Y:S01]  /*ad40*/  @P0 LOP3.LUT R16, R16, 0x1, RZ, 0xfc, !PT ;  /* 0x0000000110100812 */ /* 0x000fe200078efcff */
[----:B0-----:R-:W-:Y:S06]  /*ad50*/  BRA.DIV UR5, `(.L_x_227) ;  /* 0x0000003e05587947 */ /* 0x001fec000b800000 */
.L_x_291:
[----:B------:R-:W-:Y:S01]  /*ad60*/  LOP3.LUT R26, R26, 0xffff, RZ, 0xc0, !PT ;  /* 0x0000ffff1a1a7812 */ /* 0x000fe200078ec0ff */
[----:B------:R-:W-:Y:S06]  /*ad70*/  @!P2 BRA `(.L_x_228) ;  /* 0x000000000004a947 */ /* 0x000fec0003800000 */
[----:B------:R-:W-:Y:S01]  /*ad80*/  BPT.TRAP 0x1 ;  /* 0x000000040000795c */ /* 0x000fe20000300000 */
.L_x_228:
[----:B------:R-:W-:Y:S01]  /*ad90*/  SHF.R.S32.HI R5, RZ, 0x1f, R4 ;  /* 0x0000001fff057819 */ /* 0x000fe20000011404 */
[----:B------:R-:W-:Y:S01]  /*ada0*/  ULDC.64 UR4, c[0x0][0x328] ;  /* 0x0000ca0000047ab9 */ /* 0x000fe20000000a00 */
[----:B------:R-:W-:Y:S01]  /*adb0*/  ULDC.64 UR6, c[0x0][0x318] ;  /* 0x0000c60000067ab9 */ /* 0x000fe20000000a00 */
[----:B------:R-:W-:Y:S01]  /*adc0*/  IMAD.WIDE.U32 R2, R4, UR4, RZ ;  /* 0x0000000404027c25 */ /* 0x000fe2000f8e00ff */
[----:B------:R-:W-:Y:S03]  /*add0*/  BSSY B0, `(.L_x_229) ;  /* 0x0000013000007945 */ /* 0x000fe60003800000 */
[----:B------:R-:W-:-:S04]  /*ade0*/  IMAD R6, R5, UR4, RZ ;  /* 0x0000000405067c24 */ /* 0x000fc8000f8e02ff */
[----:B------:R-:W-:Y:S01]  /*adf0*/  IMAD R6, R4, UR5, R6 ;  /* 0x0000000504067c24 */ /* 0x000fe2000f8e0206 */
[----:B------:R-:W-:-:S03]  /*ae00*/  ULDC.64 UR4, c[0x0][0x338] ;  /* 0x0000ce0000047ab9 */ /* 0x000fc60000000a00 */
[----:B------:R-:W-:Y:S01]  /*ae10*/  IMAD.IADD R3, R3, 0x1, R6 ;  /* 0x0000000103037824 */ /* 0x000fe200078e0206 */
[----:B-----5:R-:W-:Y:S01]  /*ae20*/  SHF.R.S32.HI R6, RZ, 0x1f, R0 ;  /* 0x0000001fff067819 */ /* 0x020fe20000011400 */
[----:B------:R-:W-:-:S04]  /*ae30*/  IMAD.WIDE.U32 R2, R0, UR4, R2 ;  /* 0x0000000400027c25 */ /* 0x000fc8000f8e0002 */
[----:B------:R-:W-:-:S04]  /*ae40*/  IMAD R7, R6, UR4, RZ ;  /* 0x0000000406077c24 */ /* 0x000fc8000f8e02ff */
[----:B------:R-:W-:Y:S01]  /*ae50*/  IMAD R7, R0, UR5, R7 ;  /* 0x0000000500077c24 */ /* 0x000fe2000f8e0207 */
[----:B------:R-:W-:-:S03]  /*ae60*/  ULDC.64 UR4, c[0x0][0x330] ;  /* 0x0000cc0000047ab9 */ /* 0x000fc60000000a00 */
[----:B------:R-:W-:Y:S02]  /*ae70*/  IMAD.IADD R3, R3, 0x1, R7 ;  /* 0x0000000103037824 */ /* 0x000fe400078e0207 */
[----:B------:R-:W-:-:S04]  /*ae80*/  IMAD.WIDE.U32 R2, R26, UR4, R2 ;  /* 0x000000041a027c25 */ /* 0x000fc8000f8e0002 */
[----:B------:R-:W-:Y:S01]  /*ae90*/  IMAD R19, R26, UR5, R3 ;  /* 0x000000051a137c24 */ /* 0x000fe2000f8e0203 */
[C---:B------:R-:W-:Y:S02]  /*aea0*/  LEA R18, P0, R2.reuse, UR6, 0x1 ;  /* 0x0000000602127c11 */ /* 0x040fe4000f8008ff */
[----:B------:R-:W-:Y:S02]  /*aeb0*/  SHF.L.U32 R3, R29, 0x1f, RZ ;  /* 0x0000001f1d037819 */ /* 0x000fe400000006ff */
[----:B------:R-:W-:Y:S01]  /*aec0*/  LEA.HI.X R19, R2, UR7, R19, 0x1, P0 ;  /* 0x0000000702137c11 */ /* 0x000fe200080f0c13 */
[----:B------:R-:W-:-:S07]  /*aed0*/  IMAD R2, R22, 0x8, R17 ;  /* 0x0000000816027824 */ /* 0x000fce00078e0211 */
[----:B------:R-:W0:Y:S02]  /*aee0*/  SYNCS.PHASECHK.TRANS64.TRYWAIT P0, [R2+URZ+0x2d840], R3 ;  /* 0x02d84003020075a7 */ /* 0x000e24000800017f */
[----:B0-----:R-:W-:Y:S05]  /*aef0*/  @!P0 BRA `(.L_x_230) ;  /* 0x0000003c00248947 */ /* 0x001fea0003800000 */
.L_x_292:
[----:B------:R-:W-:Y:S05]  /*af00*/  BSYNC B0 ;  /* 0x0000000000007941 */ /* 0x000fea0003800000 */
.L_x_229:
[----:B------:R-:W2:Y:S01]  /*af10*/  LDL R12, [R1+0xc] ;  /* 0x00000c00010c7983 */ /* 0x000ea20000100800 */
[----:B------:R-:W-:Y:S01]  /*af20*/  ULDC.64 UR4, c[0x0][0x300] ;  /* 0x0000c00000047ab9 */ /* 0x000fe20000000a00 */
[----:B------:R-:W-:Y:S01]  /*af30*/  ULDC.64 UR6, c[0x0][0x2e8] ;  /* 0x0000ba0000067ab9 */ /* 0x000fe20000000a00 */
[----:B------:R-:W-:Y:S01]  /*af40*/  IMAD R5, R5, UR4, RZ ;  /* 0x0000000405057c24 */ /* 0x000fe2000f8e02ff */
[----:B------:R-:W1:Y:S01]  /*af50*/  S2R R7, SR_TID.X ;  /* 0x0000000000077919 */ /* 0x000e620000002100 */
[----:B------:R-:W-:Y:S02]  /*af60*/  LOP3.LUT P4, RZ, R16, 0x4, RZ, 0xc0, !PT ;  /* 0x0000000410ff7812 */ /* 0x000fe4000788c0ff */
[C---:B0-----:R-:W-:Y:S01]  /*af70*/  IMAD R3, R4.reuse, UR5, R5 ;  /* 0x0000000504037c24 */ /* 0x041fe2000f8e0205 */
[----:B------:R-:W0:Y:S01]  /*af80*/  S2R R9, SR_TID.X ;  /* 0x0000000000097919 */ /* 0x000e220000002100 */
[----:B------:R-:W-:Y:S01]  /*af90*/  IMAD.WIDE.U32 R4, R4, UR4, RZ ;  /* 0x0000000404047c25 */ /* 0x000fe2000f8e00ff */
[----:B------:R-:W-:Y:S01]  /*afa0*/  ULDC.64 UR4, c[0x0][0x310] ;  /* 0x0000c40000047ab9 */ /* 0x000fe20000000a00 */
[----:B------:R-:W-:-:S02]  /*afb0*/  LOP3.LUT P3, RZ, R16, 0x2, RZ, 0xc0, !PT ;  /* 0x0000000210ff7812 */ /* 0x000fc4000786c0ff */
[----:B------:R-:W-:Y:S01]  /*afc0*/  IMAD.IADD R5, R5, 0x1, R3 ;  /* 0x0000000105057824 */ /* 0x000fe200078e0203 */
[----:B------:R-:W-:Y:S01]  /*afd0*/  LOP3.LUT P2, RZ, R16, 0x1, RZ, 0xc0, !PT ;  /* 0x0000000110ff7812 */ /* 0x000fe2000784c0ff */
[----:B------:R-:W-:Y:S02]  /*afe0*/  IMAD R6, R6, UR4, RZ ;  /* 0x0000000406067c24 */ /* 0x000fe4000f8e02ff */
[----:B------:R-:W-:-:S04]  /*aff0*/  IMAD.WIDE.U32 R4, R0, UR4, R4 ;  /* 0x0000000400047c25 */ /* 0x000fc8000f8e0004 */
[----:B------:R-:W-:Y:S01]  /*b000*/  IMAD R0, R0, UR5, R6 ;  /* 0x0000000500007c24 */ /* 0x000fe2000f8e0206 */
[----:B------:R-:W-:-:S03]  /*b010*/  ULDC.64 UR4, c[0x0][0x308] ;  /* 0x0000c20000047ab9 */ /* 0x000fc60000000a00 */
[----:B------:R-:W-:Y:S02]  /*b020*/  IMAD.IADD R5, R5, 0x1, R0 ;  /* 0x0000000105057824 */ /* 0x000fe400078e0200 */
[----:B------:R-:W-:Y:S01]  /*b030*/  IMAD.WIDE.U32 R4, R26, UR4, R4 ;  /* 0x000000041a047c25 */ /* 0x000fe2000f8e0004 */
[----:B------:R-:W-:-:S03]  /*b040*/  UMOV UR4, 0xffffffff ;  /* 0xffffffff00047882 */ /* 0x000fc60000000000 */
[----:B------:R-:W-:Y:S01]  /*b050*/  IMAD R6, R26, UR5, R5 ;  /* 0x000000051a067c24 */ /* 0x000fe2000f8e0205 */
[C---:B------:R-:W-:Y:S02]  /*b060*/  LEA R0, P0, R4.reuse, UR6, 0x1 ;  /* 0x0000000604007c11 */ /* 0x040fe4000f8008ff */
[----:B-1----:R-:W-:Y:S02]  /*b070*/  LOP3.LUT R11, R7, 0x7f, RZ, 0xc0, !PT ;  /* 0x0000007f070b7812 */ /* 0x002fe400078ec0ff */
[----:B------:R-:W-:Y:S01]  /*b080*/  LEA.HI.X R6, R4, UR7, R6, 0x1, P0 ;  /* 0x0000000704067c11 */ /* 0x000fe200080f0c06 */
[C---:B0-----:R-:W-:Y:S01]  /*b090*/  IMAD.SHL.U32 R7, R9.reuse, 0x8, RZ ;  /* 0x0000000809077824 */ /* 0x041fe200078e00ff */
[----:B------:R-:W-:Y:S01]  /*b0a0*/  SHF.R.U32.HI R11, RZ, 0x2, R11 ;  /* 0x00000002ff0b7819 */ /* 0x000fe2000001160b */
[----:B------:R-:W-:-:S03]  /*b0b0*/  IMAD.SHL.U32 R10, R9, 0x8, RZ ;  /* 0x00000008090a7824 */ /* 0x000fc600078e00ff */
[----:B------:R-:W-:-:S04]  /*b0c0*/  LOP3.LUT R7, R7, 0xd8, RZ, 0xc0, !PT ;  /* 0x000000d807077812 */ /* 0x000fc800078ec0ff */
[----:B------:R-:W-:Y:S01]  /*b0d0*/  LOP3.LUT R7, R7, 0x18, R9, 0x78, !PT ;  /* 0x0000001807077812 */ /* 0x000fe200078e7809 */
[----:B------:R-:W-:-:S03]  /*b0e0*/  IMAD.SHL.U32 R9, R9, 0x8, RZ ;  /* 0x0000000809097824 */ /* 0x000fc600078e00ff */
[----:B------:R-:W-:Y:S02]  /*b0f0*/  LOP3.LUT R7, R7, 0x320, R10, 0xf8, !PT ;  /* 0x0000032007077812 */ /* 0x000fe400078ef80a */
[----:B------:R-:W-:-:S03]  /*b100*/  LOP3.LUT R9, R9, 0x18, RZ, 0xc0, !PT ;  /* 0x0000001809097812 */ /* 0x000fc600078ec0ff */
[----:B------:R-:W-:Y:S01]  /*b110*/  IMAD R7, R22, 0x3000, R7 ;  /* 0x0000300016077824 */ /* 0x000fe200078e0207 */
[----:B--2---:R-:W-:-:S04]  /*b120*/  IADD3 R3, -R11, R12, -R8 ;  /* 0x0000000c0b037210 */ /* 0x004fc80007ffe908 */
[----:B------:R-:W-:Y:S01]  /*b130*/  ISETP.GE.AND P0, PT, R3, 0x1, PT ;  /* 0x000000010300780c */ /* 0x000fe20003f06270 */
[----:B------:R-:W-:-:S12]  /*b140*/  BRA.DIV UR4, `(.L_x_231) ;  /* 0x0000003a04a47947 */ /* 0x000fd8000b800000 */
[----:B------:R-:W0:Y:S01]  /*b150*/  SHFL.IDX PT, R5, R0, RZ, 0x1c1f ;  /* 0x001c1fff00057589 */ /* 0x000e2200000e0000 */
[----:B------:R-:W-:-:S03]  /*b160*/  @P0 IMAD R8, R7, 0x2, R17 ;  /* 0x0000000207080824 */ /* 0x000fc600078e0211 */
[----:B------:R-:W1:Y:S01]  /*b170*/  SHFL.IDX PT, R4, R6, RZ, 0x1c1f ;  /* 0x001c1fff06047589 */ /* 0x000e6200000e0000 */
[----:B0-----:R-:W-:-:S04]  /*b180*/  @P0 LEA R5, P1, R9, R5, 0x1 ;  /* 0x0000000509050211 */ /* 0x001fc800078208ff */
[----:B-1----:R-:W-:Y:S02]  /*b190*/  @P0 IADD3.X R4, RZ, R4, RZ, P1, !PT ;  /* 0x00000004ff040210 */ /* 0x002fe40000ffe4ff */
[----:B------:R-:W-:Y:S02]  /*b1a0*/  ISETP.GE.AND P1, PT, R3, 0x21, PT ;  /* 0x000000210300780c */ /* 0x000fe40003f26270 */
[----:B------:R-:W-:-:S04]  /*b1b0*/  @P0 LOP3.LUT R5, R5, R4, RZ, 0x3c, !PT ;  /* 0x0000000405050212 */ /* 0x000fc800078e3cff */
[----:B------:R-:W-:-:S04]  /*b1c0*/  @P0 LOP3.LUT R4, R5, R4, RZ, 0x3c, !PT ;  /* 0x0000000405040212 */ /* 0x000fc800078e3cff */
[----:B------:R-:W-:-:S05]  /*b1d0*/  @P0 LOP3.LUT R5, R5, R4, RZ, 0x3c, !PT ;  /* 0x0000000405050212 */ /* 0x000fca00078e3cff */
[----:B------:R-:W-:Y:S01]  /*b1e0*/  @!PT LDS RZ, [RZ] ;  /* 0x00000000fffff984 */ /* 0x000fe20000000800 */
[----:B------:R-:W-:Y:S04]  /*b1f0*/  @P0 LDGSTS.E.BYPASS.LTC128B.128 [R8+0x15400], desc[UR36][R4.64], !P4 ;  /* 0x1540000004080fae */ /* 0x000fe8000e101d64 */
[----:B------:R-:W-:Y:S04]  /*b200*/  @P0 LDGSTS.E.BYPASS.LTC128B.128 [R8+0x17400], desc[UR36][R4.64+0x40], !P3 ;  /* 0x1740004004080fae */ /* 0x000fe8000d901d64 */
[----:B------:R0:W-:Y:S04]  /*b210*/  @P0 LDGSTS.E.BYPASS.LTC128B.128 [R8+0x19400], desc[UR36][R4.64+0x80], !P2 ;  /* 0x1940008004080fae */ /* 0x0001e8000d101d64 */
[----:B0-----:R-:W0:Y:S01]  /*b220*/  SHFL.IDX PT, R5, R0, 0x1, 0x1c1f ;  /* 0x003c1f0000057f89 */ /* 0x001e2200000e0000 */
[----:B------:R-:W-:-:S03]  /*b230*/  @P1 IMAD R8, R7, 0x2, R17 ;  /* 0x0000000207081824 */ /* 0x000fc600078e0211 */
[----:B------:R-:W1:Y:S01]  /*b240*/  SHFL.IDX PT, R4, R6, 0x1, 0x1c1f ;  /* 0x003c1f0006047f89 */ /* 0x000e6200000e0000 */
[----:B0-----:R-:W-:-:S05]  /*b250*/  @P1 LEA R5, P0, R9, R5, 0x1 ;  /* 0x0000000509051211 */ /* 0x001fca00078008ff */
[----:B-1----:R-:W-:-:S05]  /*b260*/  @P1 IMAD.X R4, RZ, RZ, R4, P0 ;  /* 0x000000ffff041224 */ /* 0x002fca00000e0604 */
[----:B------:R-:W-:-:S04]  /*b270*/  @P1 LOP3.LUT R5, R5, R4, RZ, 0x3c, !PT ;  /* 0x0000000405051212 */ /* 0x000fc800078e3cff */
[----:B------:R-:W-:-:S04]  /*b280*/  @P1 LOP3.LUT R4, R5, R4, RZ, 0x3c, !PT ;  /* 0x0000000405041212 */ /* 0x000fc800078e3cff */
[----:B------:R-:W-:-:S05]  /*b290*/  @P1 LOP3.LUT R5, R5, R4, RZ, 0x3c, !PT ;  /* 0x0000000405051212 */ /* 0x000fca00078e3cff */
[----:B------:R-:W-:Y:S04]  /*b2a0*/  @P1 LDGSTS.E.BYPASS.LTC128B.128 [R8+0x15c00], desc[UR36][R4.64], !P4 ;  /* 0x15c0000004081fae */ /* 0x000fe8000e101d64 */
[----:B------:R-:W-:Y:S04]  /*b2b0*/  @P1 LDGSTS.E.BYPASS.LTC128B.128 [R8+0x17c00], desc[UR36][R4.64+0x40], !P3 ;  /* 0x17c0004004081fae */ /* 0x000fe8000d901d64 */
[----:B------:R0:W-:Y:S01]  /*b2c0*/  @P1 LDGSTS.E.BYPASS.LTC128B.128 [R8+0x19c00], desc[UR36][R4.64+0x80], !P2 ;  /* 0x19c0008004081fae */ /* 0x0001e2000d101d64 */
[----:B------:R-:W-:-:S03]  /*b2d0*/  ISETP.GE.AND P1, PT, R3, 0x41, PT ;  /* 0x000000410300780c */ /* 0x000fc60003f26270 */
[----:B0-----:R-:W0:Y:S10]  /*b2e0*/  SHFL.IDX PT, R5, R0, 0x2, 0x1c1f ;  /* 0x005c1f0000057f89 */ /* 0x001e3400000e0000 */
[----:B------:R-:W-:Y:S01]  /*b2f0*/  @P1 IMAD R8, R7, 0x2, R17 ;  /* 0x0000000207081824 */ /* 0x000fe200078e0211 */
[----:B------:R-:W1:Y:S04]  /*b300*/  SHFL.IDX PT, R4, R6, 0x2, 0x1c1f ;  /* 0x005c1f0006047f89 */ /* 0x000e6800000e0000 */
[----:B------:R-:W2:Y:S04]  /*b310*/  SHFL.IDX PT, R6, R6, 0x3, 0x1c1f ;  /* 0x007c1f0006067f89 */ /* 0x000ea800000e0000 */
[----:B------:R-:W3:Y:S01]  /*b320*/  SHFL.IDX PT, R0, R0, 0x3, 0x1c1f ;  /* 0x007c1f0000007f89 */ /* 0x000ee200000e0000 */
[----:B0-----:R-:W-:-:S05]  /*b330*/  @P1 LEA R5, P0, R9, R5, 0x1 ;  /* 0x0000000509051211 */ /* 0x001fca00078008ff */
[----:B-1----:R-:W-:-:S05]  /*b340*/  @P1 IMAD.X R4, RZ, RZ, R4, P0 ;  /* 0x000000ffff041224 */ /* 0x002fca00000e0604 */
[----:B------:R-:W-:-:S04]  /*b350*/  @P1 LOP3.LUT R5, R5, R4, RZ, 0x3c, !PT ;  /* 0x0000000405051212 */ /* 0x000fc800078e3cff */
[----:B------:R-:W-:-:S04]  /*b360*/  @P1 LOP3.LUT R4, R5, R4, RZ, 0x3c, !PT ;  /* 0x0000000405041212 */ /* 0x000fc800078e3cff */
[----:B------:R-:W-:-:S05]  /*b370*/  @P1 LOP3.LUT R5, R5, R4, RZ, 0x3c, !PT ;  /* 0x0000000405051212 */ /* 0x000fca00078e3cff */
[----:B------:R1:W-:Y:S04]  /*b380*/  @P1 LDGSTS.E.BYPASS.LTC128B.128 [R8+0x16400], desc[UR36][R4.64], !P4 ;  /* 0x1640000004081fae */ /* 0x0003e8000e101d64 */
[----:B------:R1:W-:Y:S04]  /*b390*/  @P1 LDGSTS.E.BYPASS.LTC128B.128 [R8+0x18400], desc[UR36][R4.64+0x40], !P3 ;  /* 0x1840004004081fae */ /* 0x0003e8000d901d64 */
[----:B--23--:R1:W-:Y:S02]  /*b3a0*/  @P1 LDGSTS.E.BYPASS.LTC128B.128 [R8+0x1a400], desc[UR36][R4.64+0x80], !P2 ;  /* 0x1a40008004081fae */ /* 0x00c3e4000d101d64 */
.L_x_302:
[----:B------:R-:W-:-:S13]  /*b3b0*/  ISETP.GE.AND P0, PT, R3, 0x61, PT ;  /* 0x000000610300780c */ /* 0x000fda0003f06270 */
[----:B01----:R-:W-:Y:S01]  /*b3c0*/  @P0 LEA R4, P1, R9, R0, 0x1 ;  /* 0x0000000009040211 */ /* 0x003fe200078208ff */
[----:B------:R-:W-:-:S04]  /*b3d0*/  @P0 IMAD R7, R7, 0x2, R17 ;  /* 0x0000000207070824 */ /* 0x000fc800078e0211 */
[----:B------:R-:W-:-:S05]  /*b3e0*/  @P0 IMAD.X R5, RZ, RZ, R6, P1 ;  /* 0x000000ffff050224 */ /* 0x000fca00008e0606 */
[----:B------:R-:W-:Y:S01]  /*b3f0*/  @!PT LDS RZ, [RZ] ;  /* 0x00000000fffff984 */ /* 0x000fe20000000800 */
[----:B------:R-:W-:Y:S01]  /*b400*/  @!PT LDS RZ, [RZ] ;  /* 0x00000000fffff984 */ /* 0x000fe20000000800 */
[----:B------:R-:W-:Y:S01]  /*b410*/  @!PT LDS RZ, [RZ] ;  /* 0x00000000fffff984 */ /* 0x000fe20000000800 */
[----:B------:R0:W-:Y:S04]  /*b420*/  @P0 LDGSTS.E.BYPASS.LTC128B.128 [R7+0x16c00], desc[UR36][R4.64], !P4 ;  /* 0x16c0000004070fae */ /* 0x0001e8000e101d64 */
[----:B------:R0:W-:Y:S04]  /*b430*/  @P0 LDGSTS.E.BYPASS.LTC128B.128 [R7+0x18c00], desc[UR36][R4.64+0x40], !P3 ;  /* 0x18c0004004070fae */ /* 0x0001e8000d901d64 */
[----:B------:R0:W-:Y:S01]  /*b440*/  @P0 LDGSTS.E.BYPASS.LTC128B.128 [R7+0x1ac00], desc[UR36][R4.64+0x80], !P2 ;  /* 0x1ac0008004070fae */ /* 0x0001e2000d101d64 */
[----:B------:R-:W-:Y:S01]  /*b450*/  PLOP3.LUT P0, PT, PT, PT, PT, 0x80, 0x0 ;  /* 0x000000000000781c */ /* 0x000fe20003f0f070 */
[----:B------:R-:W-:-:S12]  /*b460*/  NOP ;  /* 0x0000000000007918 */ /* 0x000fd80000000000 */
.L_x_232:
[----:B------:R-:W-:Y:S02]  /*b470*/  PLOP3.LUT P1, PT, P1, P0, PT, 0xa2, 0x0 ;  /* 0x000000000000781c */ /* 0x000fe40000f21472 */
[----:B------:R-:W-:-:S08]  /*b480*/  @P0 R2UR P1, UR4, R2 ;  /* 0x00000000020402ca */ /* 0x000fd00000020000 */
[----:B------:R-:W-:-:S05]  /*b490*/  @P0 PLOP3.LUT P0, PT, P1, PT, PT, 0x80, 0x0 ;  /* 0x000000000000081c */ /* 0x000fca0000f0f070 */
[----:B------:R-:W-:Y:S01]  /*b4a0*/  @!P1 SYNCS.ARRIVE.TRANS64.RED.A0T1 RZ, [UR4+0x2d830], RZ ;  /* 0x02d830ffffff99a7 */ /* 0x000fe20008200404 */
[----:B------:R-:W-:Y:S07]  /*b4b0*/  @!P1 ARRIVES.LDGSTSBAR.64.TRANSCNT [UR4+0x2d830] ;  /* 0x02d83000ff0099b0 */ /* 0x000fee0008000a84 */
[----:B------:R-:W-:Y:S05]  /*b4c0*/  @P0 BRA.U.ANY `(.L_x_232) ;  /* 0xfffffffd00e80947 */ /* 0x000fea000393ffff */
[----:B------:R-:W-:Y:S01]  /*b4d0*/  NOP ;  /* 0x0000000000007918 */ /* 0x000fe20000000000 */
[----:B------:R-:W2:Y:S02]  /*b4e0*/  LDL R0, [R1+0x48] ;  /* 0x0000480001007983 */ /* 0x000ea40000100800 */
[----:B--2---:R-:W-:-:S13]  /*b4f0*/  ISETP.NE.AND P2, PT, R0, 0x3, PT ;  /* 0x000000030000780c */ /* 0x004fda0003f45270 */
[----:B------:R-:W-:Y:S05]  /*b500*/  @!P2 BRA `(.L_x_233) ;  /* 0x000000000004a947 */ /* 0x000fea0003800000 */
[----:B------:R-:W-:Y:S01]  /*b510*/  BPT.TRAP 0x1 ;  /* 0x000000040000795c */ /* 0x000fe20000300000 */
.L_x_233:
[----:B0-----:R0:W5:Y:S01]  /*b520*/  LDL.LU R4, [R1+0x28] ;  /* 0x0000280001047983 */ /* 0x0011620000300800 */
[----:B------:R0:W-:Y:S03]  /*b530*/  SYNCS.ARRIVE.TRANS64.A1T0 RZ, [R2+URZ+0x2d830], RZ ;  /* 0x02d830ff02ff79a7 */ /* 0x0001e6000810003f */
[----:B------:R0:W5:Y:S02]  /*b540*/  LDL.LU R3, [R1] ;  /* 0x0000000001037983 */ /* 0x0001640000300800 */
[----:B------:R-:W-:Y:S05]  /*b550*/  WARPSYNC.ALL ;  /* 0x0000000000007948 */ /* 0x000fea0003800000 */
[----:B------:R-:W-:Y:S01]  /*b560*/  ULDC.64 UR4, c[0x0][0x298] ;  /* 0x0000a60000047ab9 */ /* 0x000fe20000000a00 */
[----:B------:R-:W-:Y:S01]  /*b570*/  BAR.SYNC.DEFER_BLOCKING 0x8, 0x200 ;  /* 0x0208000000007b1d */ /* 0x000fe20000010000 */
[----:B------:R-:W-:Y:S01]  /*b580*/  LOP3.LUT P0, RZ, R16, 0x20, RZ, 0xc0, !PT ;  /* 0x0000002010ff7812 */ /* 0x000fe2000780c0ff */
[----:B0-----:R-:W-:-:S03]  /*b590*/  VIADD R2, R17, 0xc400 ;  /* 0x0000c40011027836 */ /* 0x001fc60000000000 */
[----:B------:R-:W-:Y:S01]  /*b5a0*/  SEL R28, R28, RZ, !P0 ;  /* 0x000000ff1c1c7207 */ /* 0x000fe20004000000 */
[----:B------:R-:W-:Y:S01]  /*b5b0*/  BSSY B6, `(.L_x_234) ;  /* 0x000001c000067945 */ /* 0x000fe20003800000 */
[----:B-----5:R-:W-:Y:S02]  /*b5c0*/  SEL R4, R4, RZ, !P0 ;  /* 0x000000ff04047207 */ /* 0x020fe40004000000 */
[----:B------:R-:W-:Y:S02]  /*b5d0*/  LOP3.LUT P0, RZ, R2, 0x1bf, RZ, 0xc0, !PT ;  /* 0x000001bf02ff7812 */ /* 0x000fe4000780c0ff */
[----:B------:R-:W-:Y:S01]  /*b5e0*/  SHF.R.S32.HI R0, RZ, 0x1f, R3 ;  /* 0x0000001fff007819 */ /* 0x000fe20000011403 */
[----:B------:R0:W-:Y:S04]  /*b5f0*/  STL [R1+0x38], R4 ;  /* 0x0000380401007387 */ /* 0x0001e80000100800 */
[----:B------:R-:W-:-:S04]  /*b600*/  IMAD R0, R0, UR4, RZ ;  /* 0x0000000400007c24 */ /* 0x000fc8000f8e02ff */
[C---:B------:R-:W-:Y:S02]  /*b610*/  IMAD R0, R3.reuse, UR5, R0 ;  /* 0x0000000503007c24 */ /* 0x040fe4000f8e0200 */
[----:B------:R-:W-:-:S04]  /*b620*/  IMAD.WIDE.U32 R2, R3, UR4, RZ ;  /* 0x0000000403027c25 */ /* 0x000fc8000f8e00ff */
[----:B------:R-:W-:Y:S01]  /*b630*/  IMAD.IADD R0, R3, 0x1, R0 ;  /* 0x0000000103007824 */ /* 0x000fe200078e0200 */
[----:B------:R0:W-:Y:S04]  /*b640*/  STL.64 [R1+0x28], R2 ;  /* 0x0000280201007387 */ /* 0x0001e80000100a00 */
[----:B------:R0:W-:Y:S01]  /*b650*/  STL [R1], R0 ;  /* 0x0000000001007387 */ /* 0x0001e20000100800 */
[----:B------:R-:W-:Y:S05]  /*b660*/  @!P0 BRA `(.L_x_235) ;  /* 0x0000000000408947 */ /* 0x000fea0003800000 */
[----:B0-----:R-:W-:Y:S01]  /*b670*/  MOV R2, 0x0 ;  /* 0x0000000000027802 */ /* 0x001fe20000000f00 */
        /* <DEDUP_REMOVED lines=15> */
.L_x_235:
[----:B------:R-:W-:Y:S05]  /*b770*/  BSYNC B6 ;  /* 0x0000000000067941 */ /* 0x000fea0003800000 */
.L_x_234:
[----:B0-----:R-:W2:Y:S01]  /*b780*/  LDL.LU R2, [R1] ;  /* 0x0000000001027983 */ /* 0x001ea20000300800 */
[----:B------:R-:W0:Y:S01]  /*b790*/  LDC R10, c[0x0][0x448] ;  /* 0x00011200ff0a7b82 */ /* 0x000e220000000800 */
[----:B------:R-:W-:Y:S01]  /*b7a0*/  ULDC.64 UR4, c[0x0][0x2d8] ;  /* 0x0000b60000047ab9 */ /* 0x000fe20000000a00 */
[----:B------:R-:W-:Y:S01]  /*b7b0*/  ULDC.64 UR6, c[0x0][0x2e0] ;  /* 0x0000b80000067ab9 */ /* 0x000fe20000000a00 */
[----:B------:R-:W3:Y:S01]  /*b7c0*/  LDL.LU.64 R20, [R1+0x28] ;  /* 0x0000280001147983 */ /* 0x000ee20000300a00 */
[----:B------:R-:W-:-:S03]  /*b7d0*/  ULDC.64 UR8, c[0x0][0x280] ;  /* 0x0000a00000087ab9 */ /* 0x000fc60000000a00 */
[----:B------:R-:W4:Y:S01]  /*b7e0*/  LDL.LU R0, [R1+0x38] ;  /* 0x0000380001007983 */ /* 0x000f220000300800 */
[----:B------:R-:W1:Y:S01]  /*b7f0*/  S2R R13, SR_TID.X ;  /* 0x00000000000d7919 */ /* 0x000e620000002100 */
[----:B0-----:R-:W-:-:S13]  /*b800*/  ISETP.NE.AND P0, PT, R10, 0x1, PT ;  /* 0x000000010a00780c */ /* 0x001fda0003f05270 */
[----:B------:R-:W0:Y:S01]  /*b810*/  @P0 LDC R4, c[0x0][0x44c] ;  /* 0x00011300ff040b82 */ /* 0x000e220000000800 */
[----:B-1----:R-:W-:-:S07]  /*b820*/  IMAD.SHL.U32 R11, R13, 0x8, RZ ;  /* 0x000000080d0b7824 */ /* 0x002fce00078e00ff */
[----:B------:R-:W1:Y:S01]  /*b830*/  @P0 LDC R5, c[0x0][0x450] ;  /* 0x00011400ff050b82 */ /* 0x000e620000000800 */
[----:B------:R-:W-:-:S04]  /*b840*/  LOP3.LUT R11, R11, 0x18, RZ, 0xc0, !PT ;  /* 0x000000180b0b7812 */ /* 0x000fc800078ec0ff */
[C---:B------:R-:W-:Y:S02]  /*b850*/  LOP3.LUT R12, R11.reuse, 0x20, RZ, 0xfc, !PT ;  /* 0x000000200b0c7812 */ /* 0x040fe400078efcff */
[----:B------:R-:W-:Y:S01]  /*b860*/  LOP3.LUT R11, R11, 0x40, RZ, 0xfc, !PT ;  /* 0x000000400b0b7812 */ /* 0x000fe200078efcff */
[----:B--2---:R-:W-:Y:S02]  /*b870*/  IMAD.MOV.U32 R3, RZ, RZ, R2 ;  /* 0x000000ffff037224 */ /* 0x004fe400078e0002 */
[----:B---3--:R-:W-:Y:S01]  /*b880*/  IMAD.MOV.U32 R2, RZ, RZ, R20 ;  /* 0x000000ffff027224 */ /* 0x008fe200078e0014 */
[----:B------:R-:W2:Y:S03]  /*b890*/  S2R R21, SR_TID.X ;  /* 0x0000000000157919 */ /* 0x000ea60000002100 */
[C---:B------:R-:W-:Y:S01]  /*b8a0*/  IMAD.WIDE.U32 R2, R26.reuse, UR4, R2 ;  /* 0x000000041a027c25 */ /* 0x040fe2000f8e0002 */
[----:B------:R-:W3:Y:S03]  /*b8b0*/  S2R R20, SR_TID.X ;  /* 0x0000000000147919 */ /* 0x000ee60000002100 */
[----:B------:R-:W-:Y:S01]  /*b8c0*/  IMAD R3, R26, UR5, R3 ;  /* 0x000000051a037c24 */ /* 0x000fe2000f8e0203 */
[----:B------:R-:W-:Y:S01]  /*b8d0*/  ULDC.64 UR4, c[0x0][0x2d0] ;  /* 0x0000b40000047ab9 */ /* 0x000fe20000000a00 */
[----:B----4-:R-:W-:-:S02]  /*b8e0*/  IMAD R0, R0, UR6, RZ ;  /* 0x0000000600007c24 */ /* 0x010fc4000f8e02ff */
[----:B------:R-:W-:-:S04]  /*b8f0*/  IMAD.WIDE.U32 R2, R28, UR6, R2 ;  /* 0x000000061c027c25 */ /* 0x000fc8000f8e0002 */
[----:B------:R-:W-:Y:S01]  /*b900*/  IMAD R0, R28, UR7, R0 ;  /* 0x000000071c007c24 */ /* 0x000fe2000f8e0200 */
[----:B------:R-:W-:-:S03]  /*b910*/  ULDC.64 UR6, c[0x0][0x2c8] ;  /* 0x0000b20000067ab9 */ /* 0x000fc60000000a00 */
[----:B------:R-:W-:Y:S02]  /*b920*/  IMAD.IADD R3, R3, 0x1, R0 ;  /* 0x0000000103037824 */ /* 0x000fe400078e0200 */
[----:B--2---:R-:W-:Y:S01]  /*b930*/  IMAD.SHL.U32 R21, R21, 0x20, RZ ;  /* 0x0000002015157824 */ /* 0x004fe200078e00ff */
[----:B---3--:R-:W-:-:S04]  /*b940*/  LOP3.LUT R20, R20, 0x7f, RZ, 0xc0, !PT ;  /* 0x0000007f14147812 */ /* 0x008fc800078ec0ff */
[----:B------:R-:W-:Y:S02]  /*b950*/  LOP3.LUT R21, R21, 0x60, RZ, 0xc0, !PT ;  /* 0x0000006015157812 */ /* 0x000fe400078ec0ff */
[----:B------:R-:W-:-:S04]  /*b960*/  SHF.R.U32.HI R20, RZ, 0x2, R20 ;  /* 0x00000002ff147819 */ /* 0x000fc80000011614 */
[----:B------:R-:W-:Y:S02]  /*b970*/  LOP3.LUT R20, R20, R21, RZ, 0xfc, !PT ;  /* 0x0000001514147212 */ /* 0x000fe400078efcff */
[----:B------:R-:W-:-:S03]  /*b980*/  LOP3.LUT R21, R13, 0x7f, RZ, 0xc0, !PT ;  /* 0x0000007f0d157812 */ /* 0x000fc600078ec0ff */
[----:B------:R-:W-:Y:S01]  /*b990*/  IMAD R6, R25, 0xc0, R20 ;  /* 0x000000c019067824 */ /* 0x000fe200078e0214 */
[----:B------:R-:W-:Y:S01]  /*b9a0*/  SHF.R.U32.HI R21, RZ, 0x2, R21 ;  /* 0x00000002ff157819 */ /* 0x000fe20000011615 */
[----:B------:R-:W-:Y:S02]  /*b9b0*/  IMAD.SHL.U32 R20, R13, 0x8, RZ ;  /* 0x000000080d147824 */ /* 0x000fe400078e00ff */
[----:B0-----:R-:W-:-:S03]  /*b9c0*/  @P0 IMAD.HI.U32 R0, R6, R4, RZ ;  /* 0x0000000406000227 */ /* 0x001fc600078e00ff */
[----:B------:R-:W-:Y:S01]  /*b9d0*/  LOP3.LUT R20, R20, 0x18, RZ, 0xc0, !PT ;  /* 0x0000001814147812 */ /* 0x000fe200078ec0ff */
[----:B------:R-:W-:Y:S01]  /*b9e0*/  IMAD.MOV.U32 R4, RZ, RZ, R6 ;  /* 0x000000ffff047224 */ /* 0x000fe200078e0006 */
[----:B-1----:R-:W-:-:S04]  /*b9f0*/  @P0 SHF.R.U32.HI R4, RZ, R5, R0 ;  /* 0x00000005ff040219 */ /* 0x002fc80000011600 */
[----:B------:R-:W-:-:S05]  /*ba00*/  SHF.R.S32.HI R0, RZ, 0x1f, R4 ;  /* 0x0000001fff007819 */ /* 0x000fca0000011404 */
[----:B------:R-:W-:-:S04]  /*ba10*/  IMAD R0, R0, UR4, RZ ;  /* 0x0000000400007c24 */ /* 0x000fc8000f8e02ff */
[C---:B------:R-:W-:Y:S02]  /*ba20*/  IMAD R7, R4.reuse, UR5, R0 ;  /* 0x0000000504077c24 */ /* 0x040fe4000f8e0200 */
[----:B------:R-:W-:Y:S02]  /*ba30*/  IMAD.MOV R0, RZ, RZ, -R4 ;  /* 0x000000ffff007224 */ /* 0x000fe400078e0a04 */
[----:B------:R-:W-:-:S04]  /*ba40*/  IMAD.WIDE.U32 R4, R4, UR4, R2 ;  /* 0x0000000404047c25 */ /* 0x000fc8000f8e0002 */
[----:B------:R-:W-:Y:S02]  /*ba50*/  IMAD R0, R10, R0, R6 ;  /* 0x000000000a007224 */ /* 0x000fe400078e0206 */
[----:B------:R-:W-:-:S03]  /*ba60*/  IMAD.IADD R5, R5, 0x1, R7 ;  /* 0x0000000105057824 */ /* 0x000fc600078e0207 */
[----:B------:R-:W-:Y:S01]  /*ba70*/  SHF.R.S32.HI R7, RZ, 0x1f, R0 ;  /* 0x0000001fff077819 */ /* 0x000fe20000011400 */
[----:B------:R-:W-:-:S04]  /*ba80*/  IMAD.WIDE.U32 R8, R0, UR6, R4 ;  /* 0x0000000600087c25 */ /* 0x000fc8000f8e0004 */
[----:B------:R-:W-:Y:S01]  /*ba90*/  IMAD R7, R7, UR6, RZ ;  /* 0x0000000607077c24 */ /* 0x000fe2000f8e02ff */
[----:B------:R-:W-:Y:S01]  /*baa0*/  LEA R4, P1, R8, UR8, 0x1 ;  /* 0x0000000808047c11 */ /* 0x000fe2000f8208ff */
[----:B------:R-:W-:Y:S02]  /*bab0*/  VIADD R5, R6, 0x80 ;  /* 0x0000008006057836 */ /* 0x000fe40000000000 */
[----:B------:R-:W-:Y:S02]  /*bac0*/  IMAD R0, R0, UR7, R7 ;  /* 0x0000000700007c24 */ /* 0x000fe4000f8e0207 */
[----:B------:R-:W0:Y:S01]  /*bad0*/  @P0 LDC R7, c[0x0][0x44c] ;  /* 0x00011300ff070b82 */ /* 0x000e220000000800 */
[----:B------:R-:W-:Y:S02]  /*bae0*/  IMAD.MOV.U32 R6, RZ, RZ, R5 ;  /* 0x000000ffff067224 */ /* 0x000fe400078e0005 */
[----:B------:R-:W-:-:S05]  /*baf0*/  IMAD.IADD R0, R9, 0x1, R0 ;  /* 0x0000000109007824 */ /* 0x000fca00078e0200 */
[----:B------:R-:W-:Y:S02]  /*bb00*/  LEA.HI.X R0, R8, UR9, R0, 0x1, P1 ;  /* 0x0000000908007c11 */ /* 0x000fe400088f0c00 */
[----:B------:R-:W1:Y:S01]  /*bb10*/  @P0 LDC R8, c[0x0][0x450] ;  /* 0x00011400ff080b82 */ /* 0x000e620000000800 */
[----:B0-----:R-:W-:-:S05]  /*bb20*/  @P0 IMAD.HI.U32 R7, R5, R7, RZ ;  /* 0x0000000705070227 */ /* 0x001fca00078e00ff */
[----:B-1----:R-:W-:-:S04]  /*bb30*/  @P0 SHF.R.U32.HI R6, RZ, R8, R7 ;  /* 0x00000008ff060219 */ /* 0x002fc80000011607 */
[C---:B------:R-:W-:Y:S01]  /*bb40*/  IADD3 R7, -R6.reuse, RZ, RZ ;  /* 0x000000ff06077210 */ /* 0x040fe20007ffe1ff */
[----:B------:R-:W-:-:S04]  /*bb50*/  IMAD.WIDE.U32 R2, R6, UR4, R2 ;  /* 0x0000000406027c25 */ /* 0x000fc8000f8e0002 */
[----:B------:R-:W-:Y:S01]  /*bb60*/  IMAD R5, R10, R7, R5 ;  /* 0x000000070a057224 */ /* 0x000fe200078e0205 */
[----:B------:R-:W-:-:S05]  /*bb70*/  SHF.R.S32.HI R7, RZ, 0x1f, R6 ;  /* 0x0000001fff077819 */ /* 0x000fca0000011406 */
[----:B------:R-:W-:Y:S01]  /*bb80*/  IMAD R7, R7, UR4, RZ ;  /* 0x0000000407077c24 */ /* 0x000fe2000f8e02ff */
[----:B------:R-:W-:Y:S02]  /*bb90*/  ULDC UR4, c[0x0][0x2b8] ;  /* 0x0000ae0000047ab9 */ /* 0x000fe40000000800 */
[----:B------:R-:W-:Y:S01]  /*bba0*/  ISETP.GE.AND P3, PT, R20, UR4, PT ;  /* 0x0000000414007c0c */ /* 0x000fe2000bf66270 */
[----:B------:R-:W-:Y:S01]  /*bbb0*/  IMAD R7, R6, UR5, R7 ;  /* 0x0000000506077c24 */ /* 0x000fe2000f8e0207 */
[----:B------:R-:W-:Y:S01]  /*bbc0*/  SHF.R.S32.HI R6, RZ, 0x1f, R5 ;  /* 0x0000001fff067819 */ /* 0x000fe20000011405 */
[----:B------:R-:W-:Y:S01]  /*bbd0*/  UMOV UR5, 0xffffffff ;  /* 0xffffffff00057882 */ /* 0x000fe20000000000 */
[----:B------:R-:W-:Y:S01]  /*bbe0*/  ISETP.GE.AND P1, PT, R11, UR4, PT ;  /* 0x000000040b007c0c */ /* 0x000fe2000bf26270 */
[----:B------:R-:W-:Y:S02]  /*bbf0*/  IMAD.IADD R3, R3, 0x1, R7 ;  /* 0x0000000103037824 */ /* 0x000fe400078e0207 */
[----:B------:R-:W-:-:S02]  /*bc00*/  IMAD R6, R6, UR6, RZ ;  /* 0x0000000606067c24 */ /* 0x000fc4000f8e02ff */
[----:B------:R-:W-:-:S04]  /*bc10*/  IMAD.WIDE.U32 R2, R5, UR6, R2 ;  /* 0x0000000605027c25 */ /* 0x000fc8000f8e0002 */
[----:B------:R-:W-:Y:S01]  /*bc20*/  IMAD R6, R5, UR7, R6 ;  /* 0x0000000705067c24 */ /* 0x000fe2000f8e0206 */
[----:B------:R-:W-:-:S03]  /*bc30*/  LEA R8, P0, R2, UR8, 0x1 ;  /* 0x0000000802087c11 */ /* 0x000fc6000f8008ff */
[----:B------:R-:W-:-:S05]  /*bc40*/  IMAD.IADD R3, R3, 0x1, R6 ;  /* 0x0000000103037824 */ /* 0x000fca00078e0206 */
[----:B------:R-:W-:Y:S02]  /*bc50*/  LEA.HI.X R3, R2, UR9, R3, 0x1, P0 ;  /* 0x0000000902037c11 */ /* 0x000fe400080f0c03 */
[----:B------:R-:W-:Y:S01]  /*bc60*/  ISETP.GE.AND P0, PT, R12, UR4, PT ;  /* 0x000000040c007c0c */ /* 0x000fe2000bf06270 */
[----:B------:R-:W-:-:S12]  /*bc70*/  BRA.DIV UR5, `(.L_x_236) ;  /* 0x0000003605407947 */ /* 0x000fd8000b800000 */
[----:B------:R-:W2:Y:S04]  /*bc80*/  LDL.LU R5, [R1+0x30] ;  /* 0x0000300001057983 */ /* 0x000ea80000300800 */
[----:B------:R-:W3:Y:S01]  /*bc90*/  LDL R9, [R1+0x1c] ;  /* 0x00001c0001097983 */ /* 0x000ee20000100800 */
[----:B------:R-:W-:-:S03]  /*bca0*/  IMAD R25, R25, 0xc0, R21 ;  /* 0x000000c019197824 */ /* 0x000fc600078e0215 */
[----:B------:R-:W-:Y:S01]  /*bcb0*/  SHFL.IDX PT, R6, R0, RZ, 0x1c1f ;  /* 0x001c1fff00067589 */ /* 0x000fe200000e0000 */
[----:B--2---:R-:W-:-:S03]  /*bcc0*/  IMAD R2, R5, R10, RZ ;  /* 0x0000000a05027224 */ /* 0x004fc600078e02ff */
[----:B------:R-:W0:Y:S02]  /*bcd0*/  SHFL.IDX PT, R5, R4, RZ, 0x1c1f ;  /* 0x001c1fff04057589 */ /* 0x000e2400000e0000 */
[----:B------:R-:W-:-:S13]  /*bce0*/  ISETP.GE.AND P2, PT, R25, R2, PT ;  /* 0x000000021900720c */ /* 0x000fda0003f46270 */
[----:B0-----:R-:W-:-:S05]  /*bcf0*/  @!P2 LEA R5, P4, R20, R5, 0x1 ;  /* 0x000000051405a211 */ /* 0x001fca00078808ff */
[----:B------:R-:W-:-:S04]  /*bd00*/  @!P2 IMAD.X R6, RZ, RZ, R6, P4 ;  /* 0x000000ffff06a224 */ /* 0x000fc800020e0606 */
[----:B------:R-:W-:Y:S02]  /*bd10*/  @!P2 IMAD.MOV.U32 R7, RZ, RZ, R6 ;  /* 0x000000ffff07a224 */ /* 0x000fe400078e0006 */
[----:B------:R-:W-:Y:S02]  /*bd20*/  @!P2 IMAD.MOV.U32 R6, RZ, RZ, R5 ;  /* 0x000000ffff06a224 */ /* 0x000fe400078e0005 */
[----:B------:R-:W0:Y:S04]  /*bd30*/  SHFL.IDX PT, R5, R4, 0x1, 0x1c1f ;  /* 0x003c1f0004057f89 */ /* 0x000e2800000e0000 */
[----:B---3--:R-:W-:Y:S04]  /*bd40*/  @!P2 LDGSTS.E.BYPASS.LTC128B.128 [R9+0xc400], desc[UR36][R6.64], !P3 ;  /* 0x0c4000000609afae */ /* 0x008fe8000d901d64 */
[----:B------:R-:W-:Y:S04]  /*bd50*/  @!P2 LDGSTS.E.BYPASS.LTC128B.128 [R9+0xf400], desc[UR36][R6.64+0x40], !P0 ;  /* 0x0f4000400609afae */ /* 0x000fe8000c101d64 */
[----:B------:R1:W-:Y:S04]  /*bd60*/  @!P2 LDGSTS.E.BYPASS.LTC128B.128 [R9+0x12400], desc[UR36][R6.64+0x80], !P1 ;  /* 0x124000800609afae */ /* 0x0003e8000c901d64 */
[----:B-1----:R-:W1:Y:S01]  /*bd70*/  SHFL.IDX PT, R7, R0, 0x1, 0x1c1f ;  /* 0x003c1f0000077f89 */ /* 0x002e6200000e0000 */
[----:B------:R-:W-:-:S05]  /*bd80*/  VIADD R6, R25, 0x20 ;  /* 0x0000002019067836 */ /* 0x000fca0000000000 */
[----:B------:R-:W-:-:S13]  /*bd90*/  ISETP.GE.AND P2, PT, R6, R2, PT ;  /* 0x000000020600720c */ /* 0x000fda0003f46270 */
[----:B0-----:R-:W-:-:S05]  /*bda0*/  @!P2 LEA R5, P4, R20, R5, 0x1 ;  /* 0x000000051405a211 */ /* 0x001fca00078808ff */
[----:B-1----:R-:W-:Y:S02]  /*bdb0*/  @!P2 IMAD.X R7, RZ, RZ, R7, P4 ;  /* 0x000000ffff07a224 */ /* 0x002fe400020e0607 */
[----:B------:R-:W-:Y:S02]  /*bdc0*/  @!P2 IMAD.MOV.U32 R6, RZ, RZ, R5 ;  /* 0x000000ffff06a224 */ /* 0x000fe400078e0005 */
[----:B------:R-:W0:Y:S04]  /*bdd0*/  SHFL.IDX PT, R5, R4, 0x2, 0x1c1f ;  /* 0x005c1f0004057f89 */ /* 0x000e2800000e0000 */
[----:B------:R-:W-:Y:S04]  /*bde0*/  @!P2 LDGSTS.E.BYPASS.LTC128B.128 [R9+0xcc00], desc[UR36][R6.64], !P3 ;  /* 0x0cc000000609afae */ /* 0x000fe8000d901d64 */
[----:B------:R-:W-:Y:S04]  /*bdf0*/  @!P2 LDGSTS.E.BYPASS.LTC128B.128 [R9+0xfc00], desc[UR36][R6.64+0x40], !P0 ;  /* 0x0fc000400609afae */ /* 0x000fe8000c101d64 */
[----:B------:R1:W-:Y:S04]  /*be00*/  @!P2 LDGSTS.E.BYPASS.LTC128B.128 [R9+0x12c00], desc[UR36][R6.64+0x80], !P1 ;  /* 0x12c000800609afae */ /* 0x0003e8000c901d64 */
[----:B------:R-:W-:Y:S04]  /*be10*/  SHFL.IDX PT, R4, R4, 0x3, 0x1c1f ;  /* 0x007c1f0004047f89 */ /* 0x000fe800000e0000 */
[----:B-1----:R-:W1:Y:S01]  /*be20*/  SHFL.IDX PT, R7, R0, 0x2, 0x1c1f ;  /* 0x005c1f0000077f89 */ /* 0x002e6200000e0000 */
[----:B------:R-:W-:-:S03]  /*be30*/  VIADD R6, R25, 0x40 ;  /* 0x0000004019067836 */ /* 0x000fc60000000000 */
[----:B------:R-:W2:Y:S02]  /*be40*/  SHFL.IDX PT, R0, R0, 0x3, 0x1c1f ;  /* 0x007c1f0000007f89 */ /* 0x000ea400000e0000 */
[----:B------:R-:W-:-:S13]  /*be50*/  ISETP.GE.AND P2, PT, R6, R2, PT ;  /* 0x000000020600720c */ /* 0x000fda0003f46270 */
[----:B0-----:R-:W-:-:S05]  /*be60*/  @!P2 LEA R5, P4, R20, R5, 0x1 ;  /* 0x000000051405a211 */ /* 0x001fca00078808ff */
[----:B-1----:R-:W-:Y:S02]  /*be70*/  @!P2 IMAD.X R7, RZ, RZ, R7, P4 ;  /* 0x000000ffff07a224 */ /* 0x002fe400020e0607 */
[----:B------:R-:W-:Y:S02]  /*be80*/  @!P2 IMAD.MOV.U32 R6, RZ, RZ, R5 ;  /* 0x000000ffff06a224 */ /* 0x000fe400078e0005 */
[----:B------:R-:W-:-:S03]  /*be90*/  VIADD R5, R25, 0x60 ;  /* 0x0000006019057836 */ /* 0x000fc60000000000 */
[----:B------:R-:W-:Y:S04]  /*bea0*/  @!P2 LDGSTS.E.BYPASS.LTC128B.128 [R9+0xd400], desc[UR36][R6.64], !P3 ;  /* 0x0d4000000609afae */ /* 0x000fe8000d901d64 */
[----:B------:R-:W-:Y:S04]  /*beb0*/  @!P2 LDGSTS.E.BYPASS.LTC128B.128 [R9+0x10400], desc[UR36][R6.64+0x40], !P0 ;  /* 0x104000400609afae */ /* 0x000fe8000c101d64 */
[----:B------:R-:W-:Y:S01]  /*bec0*/  @!P2 LDGSTS.E.BYPASS.LTC128B.128 [R9+0x13400], desc[UR36][R6.64+0x80], !P1 ;  /* 0x134000800609afae */ /* 0x000fe2000c901d64 */
[----:B------:R-:W-:-:S13]  /*bed0*/  ISETP.GE.AND P2, PT, R5, R2, PT ;  /* 0x000000020500720c */ /* 0x000fda0003f46270 */
[----:B------:R-:W-:-:S05]  /*bee0*/  @!P2 LEA R4, P4, R20, R4, 0x1 ;  /* 0x000000041404a211 */ /* 0x000fca00078808ff */
[----:B--2---:R-:W-:-:S04]  /*bef0*/  @!P2 IMAD.X R0, RZ, RZ, R0, P4 ;  /* 0x000000ffff00a224 */ /* 0x004fc800020e0600 */
[----:B------:R-:W-:Y:S02]  /*bf00*/  @!P2 IMAD.MOV.U32 R5, RZ, RZ, R0 ;  /* 0x000000ffff05a224 */ /* 0x000fe400078e0000 */
[----:B------:R-:W-:Y:S04]  /*bf10*/  SHFL.IDX PT, R0, R3, RZ, 0x1c1f ;  /* 0x001c1fff03007589 */ /* 0x000fe800000e0000 */
[----:B------:R-:W-:Y:S04]  /*bf20*/  @!P2 LDGSTS.E.BYPASS.LTC128B.128 [R9+0xdc00], desc[UR36][R4.64], !P3 ;  /* 0x0dc000000409afae */ /* 0x000fe8000d901d64 */
[----:B------:R-:W-:Y:S04]  /*bf30*/  @!P2 LDGSTS.E.BYPASS.LTC128B.128 [R9+0x10c00], desc[UR36][R4.64+0x40], !P0 ;  /* 0x10c000400409afae */ /* 0x000fe8000c101d64 */
[----:B------:R0:W-:Y:S04]  /*bf40*/  @!P2 LDGSTS.E.BYPASS.LTC128B.128 [R9+0x13c00], desc[UR36][R4.64+0x80], !P1 ;  /* 0x13c000800409afae */ /* 0x0001e8000c901d64 */
[----:B------:R-:W-:Y:S04]  /*bf50*/  SHFL.IDX PT, R3, R3, 0x1, 0x1c1f ;  /* 0x003c1f0003037f89 */ /* 0x000fe800000e0000 */
[----:B0-----:R-:W0:Y:S01]  /*bf60*/  SHFL.IDX PT, R4, R8, RZ, 0x1c1f ;  /* 0x001c1fff08047589 */ /* 0x001e2200000e0000 */
[----:B------:R-:W-:-:S03]  /*bf70*/  VIADD R5, R25, 0x80 ;  /* 0x0000008019057836 */ /* 0x000fc60000000000 */
[----:B------:R-:W1:Y:S02]  /*bf80*/  SHFL.IDX PT, R8, R8, 0x1, 0x1c1f ;  /* 0x003c1f0008087f89 */ /* 0x000e6400000e0000 */
[----:B------:R-:W-:-:S13]  /*bf90*/  ISETP.GE.AND P2, PT, R5, R2, PT ;  /* 0x000000020500720c */ /* 0x000fda0003f46270 */
[----:B0-----:R-:W-:-:S05]  /*bfa0*/  @!P2 LEA R4, P4, R20, R4, 0x1 ;  /* 0x000000041404a211 */ /* 0x001fca00078808ff */
[----:B------:R-:W-:-:S04]  /*bfb0*/  @!P2 IMAD.X R0, RZ, RZ, R0, P4 ;  /* 0x000000ffff00a224 */ /* 0x000fc800020e0600 */
[----:B------:R-:W-:-:S05]  /*bfc0*/  @!P2 IMAD.MOV.U32 R5, RZ, RZ, R0 ;  /* 0x000000ffff05a224 */ /* 0x000fca00078e0000 */
[----:B------:R0:W-:Y:S04]  /*bfd0*/  @!P2 LDGSTS.E.BYPASS.LTC128B.128 [R9+0xe400], desc[UR36][R4.64], !P3 ;  /* 0x0e4000000409afae */ /* 0x0001e8000d901d64 */
[----:B------:R0:W-:Y:S04]  /*bfe0*/  @!P2 LDGSTS.E.BYPASS.LTC128B.128 [R9+0x11400], desc[UR36][R4.64+0x40], !P0 ;  /* 0x114000400409afae */ /* 0x0001e8000c101d64 */
[----:B-1----:R0:W-:Y:S02]  /*bff0*/  @!P2 LDGSTS.E.BYPASS.LTC128B.128 [R9+0x14400], desc[UR36][R4.64+0x80], !P1 ;  /* 0x144000800409afae */ /* 0x0021e4000c901d64 */
.L_x_315:
[----:B------:R-:W2:Y:S01]  /*c000*/  LDL R0, [R1+0x1c] ;  /* 0x00001c0001007983 */ /* 0x000ea20000100800 */
[----:B------:R-:W-:-:S05]  /*c010*/  VIADD R25, R25, 0xa0 ;  /* 0x000000a019197836 */ /* 0x000fca0000000000 */
[----:B------:R-:W-:-:S13]  /*c020*/  ISETP.GE.AND P2, PT, R25, R2, PT ;  /* 0x000000021900720c */ /* 0x000fda0003f46270 */
[----:B------:R-:W-:-:S05]  /*c030*/  @!P2 LEA R2, P4, R20, R8, 0x1 ;  /* 0x000000081402a211 */ /* 0x000fca00078808ff */
[----:B------:R-:W-:-:S05]  /*c040*/  @!P2 IMAD.X R3, RZ, RZ, R3, P4 ;  /* 0x000000ffff03a224 */ /* 0x000fca00020e0603 */
[----:B------:R-:W-:Y:S01]  /*c050*/  @!PT LDS RZ, [RZ] ;  /* 0x00000000fffff984 */ /* 0x000fe20000000800 */
[----:B------:R-:W-:Y:S01]  /*c060*/  @!PT LDS RZ, [RZ] ;  /* 0x00000000fffff984 */ /* 0x000fe20000000800 */
[----:B------:R-:W-:Y:S01]  /*c070*/  @!PT LDS RZ, [RZ] ;  /* 0x00000000fffff984 */ /* 0x000fe20000000800 */
[----:B--2---:R1:W-:Y:S04]  /*c080*/  @!P2 LDGSTS.E.BYPASS.LTC128B.128 [R0+0xec00], desc[UR36][R2.64], !P3 ;  /* 0x0ec000000200afae */ /* 0x0043e8000d901d64 */
[----:B------:R1:W-:Y:S01]  /*c090*/  @!P2 LDGSTS.E.BYPASS.LTC128B.128 [R0+0x11c00], desc[UR36][R2.64+0x40], !P0 ;  /* 0x11c000400200afae */ /* 0x0003e2000c101d64 */
[----:B------:R-:W-:-:S03]  /*c0a0*/  PLOP3.LUT P0, PT, PT, PT, PT, 0x80, 0x0 ;  /* 0x000000000000781c */ /* 0x000fc60003f0f070 */
[----:B------:R1:W-:Y:S01]  /*c0b0*/  @!P2 LDGSTS.E.BYPASS.LTC128B.128 [R0+0x14c00], desc[UR36][R2.64+0x80], !P1 ;  /* 0x14c000800200afae */ /* 0x0003e2000c901d64 */
[----:B------:R-:W-:-:S09]  /*c0c0*/  NOP ;  /* 0x0000000000007918 */ /* 0x000fd20000000000 */
.L_x_237:
[----:B------:R-:W-:Y:S02]  /*c0d0*/  PLOP3.LUT P1, PT, P1, P0, PT, 0xa2, 0x0 ;  /* 0x000000000000781c */ /* 0x000fe40000f21472 */
[----:B------:R-:W-:-:S08]  /*c0e0*/  @P0 R2UR P1, UR4, R17 ;  /* 0x00000000110402ca */ /* 0x000fd00000020000 */
[----:B------:R-:W-:-:S05]  /*c0f0*/  @P0 PLOP3.LUT P0, PT, P1, PT, PT, 0x80, 0x0 ;  /* 0x000000000000081c */ /* 0x000fca0000f0f070 */
[----:B------:R-:W-:Y:S01]  /*c100*/  @!P1 SYNCS.ARRIVE.TRANS64.RED.A0T1 RZ, [UR4+0x2d800], RZ ;  /* 0x02d800ffffff99a7 */ /* 0x000fe20008200404 */
[----:B------:R-:W-:Y:S07]  /*c110*/  @!P1 ARRIVES.LDGSTSBAR.64.TRANSCNT [UR4+0x2d800] ;  /* 0x02d80000ff0099b0 */ /* 0x000fee0008000a84 */
[----:B------:R-:W-:Y:S05]  /*c120*/  @P0 BRA.U.ANY `(.L_x_237) ;  /* 0xfffffffd00e80947 */ /* 0x000fea000393ffff */
[----:B-1----:R-:W2:Y:S02]  /*c130*/  LDL.LU R2, [R1+0x3c] ;  /* 0x00003c0001027983 */ /* 0x002ea40000300800 */
[----:B--2---:R-:W-:-:S05]  /*c140*/  VIADD R2, R2, 0x1 ;  /* 0x0000000102027836 */ /* 0x004fca0000000000 */
[----:B------:R1:W-:Y:S01]  /*c150*/  STL [R1+0x3c], R2 ;  /* 0x00003c0201007387 */ /* 0x0003e20000100800 */
[----:B------:R-:W-:-:S04]  /*c160*/  LEA.HI R0, R2, R2, RZ, 0x1 ;  /* 0x0000000202007211 */ /* 0x000fc800078f08ff */
[----:B------:R-:W-:-:S05]  /*c170*/  LOP3.LUT R0, R0, 0xfffffffe, RZ, 0xc0, !PT ;  /* 0xfffffffe00007812 */ /* 0x000fca00078ec0ff */
[----:B------:R-:W-:-:S05]  /*c180*/  IMAD.IADD R0, R2, 0x1, -R0 ;  /* 0x0000000102007824 */ /* 0x000fca00078e0a00 */
[----:B------:R-:W-:Y:S01]  /*c190*/  SHF.L.U32 R0, R0, 0x1f, RZ ;  /* 0x0000001f00007819 */ /* 0x000fe200000006ff */
[----:B------:R-:W-:Y:S01]  /*c1a0*/  NOP ;  /* 0x0000000000007918 */ /* 0x000fe20000000000 */
[----:B------:R1:W-:Y:S01]  /*c1b0*/  SYNCS.ARRIVE.TRANS64.A1T0 RZ, [R17+URZ+0x2d800], RZ ;  /* 0x02d800ff11ff79a7 */ /* 0x0003e2000810003f */
[----:B------:R-:W-:Y:S01]  /*c1c0*/  BSSY B0, `(.L_x_238) ;  /* 0x0000003000007945 */ /* 0x000fe20003800000 */
[----:B------:R-:W2:Y:S03]  /*c1d0*/  SYNCS.PHASECHK.TRANS64.TRYWAIT P0, [R17+URZ+0x2d820], R0 ;  /* 0x02d82000110075a7 */ /* 0x000ea6000800017f */
[----:B-12---:R-:W-:Y:S05]  /*c1e0*/  @!P0 BRA `(.L_x_239) ;  /* 0x0000003400e48947 */ /* 0x006fea0003800000 */
.L_x_316:
[----:B------:R-:W-:Y:S05]  /*c1f0*/  BSYNC B0 ;  /* 0x0000000000007941 */ /* 0x000fea0003800000 */
.L_x_238:
[----:B------:R-:W1:Y:S04]  /*c200*/  LDL.LU R3, [R1+0x34] ;  /* 0x0000340001037983 */ /* 0x000e680000300800 */
[----:B------:R-:W2:Y:S01]  /*c210*/  LDL R2, [R1+0x10] ;  /* 0x0000100001027983 */ /* 0x000ea20000100800 */
[----:B------:R-:W-:Y:S01]  /*c220*/  BSSY B0, `(.L_x_240) ;  /* 0x00000fa000007945 */ /* 0x000fe20003800000 */
[----:B-1----:R-:W-:-:S05]  /*c230*/  VIADD R0, R3, 0xfffffffe ;  /* 0xfffffffe03007836 */ /* 0x002fca0000000000 */
[----:B--2---:R-:W-:-:S13]  /*c240*/  ISETP.GE.AND P0, PT, R0, R2, PT ;  /* 0x000000020000720c */ /* 0x004fda0003f06270 */
[----:B------:R-:W-:Y:S05]  /*c250*/  @!P0 BRA `(.L_x_241) ;  /* 0x0000000c00d88947 */ /* 0x000fea0003800000 */
[----:B------:R-:W0:Y:S01]  /*c260*/  S2R R2, SR_TID.X ;  /* 0x0000000000027919 */ /* 0x000e220000002100 */
[----:B------:R-:W-:Y:S01]  /*c270*/  ULDC UR4, c[0x0][0x2f4] ;  /* 0x0000bd0000047ab9 */ /* 0x000fe20000000800 */
[----:B------:R-:W-:Y:S01]  /*c280*/  IMAD.MOV.U32 R20, RZ, RZ, R29 ;  /* 0x000000ffff147224 */ /* 0x000fe200078e001d */
[----:B------:R1:W-:Y:S01]  /*c290*/  STL [R1], R23 ;  /* 0x0000001701007387 */ /* 0x0003e20000100800 */
[----:B------:R-:W-:Y:S02]  /*c2a0*/  IMAD.MOV.U32 R10, RZ, RZ, R22 ;  /* 0x000000ffff0a7224 */ /* 0x000fe400078e0016 */
[----:B0-----:R-:W-:-:S05]  /*c2b0*/  IMAD.SHL.U32 R4, R2, 0x8, RZ ;  /* 0x0000000802047824 */ /* 0x001fca00078e00ff */
[----:B------:R-:W-:-:S04]  /*c2c0*/  LOP3.LUT R4, R4, 0x18, RZ, 0xc0, !PT ;  /* 0x0000001804047812 */ /* 0x000fc800078ec0ff */
[C---:B------:R-:W-:Y:S02]  /*c2d0*/  LOP3.LUT R3, R4.reuse, 0x20, RZ, 0xfc, !PT ;  /* 0x0000002004037812 */ /* 0x040fe400078efcff */
[C---:B------:R-:W-:Y:S02]  /*c2e0*/  LOP3.LUT R2, R4.reuse, 0x40, RZ, 0xfc, !PT ;  /* 0x0000004004027812 */ /* 0x040fe400078efcff */
[----:B------:R-:W-:Y:S02]  /*c2f0*/  ISETP.GE.AND P3, PT, R4, UR4, PT ;  /* 0x0000000404007c0c */ /* 0x000fe4000bf66270 */
[----:B------:R-:W-:Y:S02]  /*c300*/  ISETP.GE.AND P2, PT, R3, UR4, PT ;  /* 0x0000000403007c0c */ /* 0x000fe4000bf46270 */
[----:B-1----:R-:W-:-:S13]  /*c310*/  ISETP.GE.AND P1, PT, R2, UR4, PT ;  /* 0x0000000402007c0c */ /* 0x002fda000bf26270 */
.L_x_254:
[----:B------:R-:W2:Y:S01]  /*c320*/  LDL R9, [R1+0x14] ;  /* 0x0000140001097983 */ /* 0x000ea20000100800 */
[----:B------:R-:W0:Y:S03]  /*c330*/  LDC R4, c[0x0][0x430] ;  /* 0x00010c00ff047b82 */ /* 0x000e260000000800 */
[----:B------:R-:W3:Y:S04]  /*c340*/  LDL R8, [R1+0x18] ;  /* 0x0000180001087983 */ /* 0x000ee80000100800 */
[----:B------:R-:W4:Y:S01]  /*c350*/  LDL R7, [R1+0x4] ;  /* 0x0000040001077983 */ /* 0x000f220000100800 */
[----:B------:R-:W1:Y:S03]  /*c360*/  S2R R2, SR_TID.X ;  /* 0x0000000000027919 */ /* 0x000e660000002100 */
[----:B------:R-:W5:Y:S01]  /*c370*/  LDL R6, [R1+0x48] ;  /* 0x0000480001067983 */ /* 0x000f620000100800 */
[----:B0-----:R-:W-:-:S13]  /*c380*/  ISETP.NE.AND P0, PT, R4, 0x1, PT ;  /* 0x000000010400780c */ /* 0x001fda0003f05270 */
[----:B------:R-:W0:Y:S01]  /*c390*/  @P0 LDC R5, c[0x0][0x434] ;  /* 0x00010d00ff050b82 */ /* 0x000e220000000800 */
[----:B-1----:R-:W-:-:S04]  /*c3a0*/  LOP3.LUT R3, R2, 0x7f, RZ, 0xc0, !PT ;  /* 0x0000007f02037812 */ /* 0x002fc800078ec0ff */
[----:B------:R-:W-:-:S03]  /*c3b0*/  SHF.R.U32.HI R4, RZ, 0x2, R3 ;  /* 0x00000002ff047819 */ /* 0x000fc60000011603 */
[----:B------:R-:W1:Y:S01]  /*c3c0*/  @P0 LDC R3, c[0x0][0x438] ;  /* 0x00010e00ff030b82 */ /* 0x000e620000000800 */
[----:B------:R-:W-:Y:S01]  /*c3d0*/  IMAD.SHL.U32 R2, R2, 0x20, RZ ;  /* 0x0000002002027824 */ /* 0x000fe200078e00ff */
[----:B------:R-:W-:-:S04]  /*c3e0*/  LEA R4, R0, R4, 0x7 ;  /* 0x0000000400047211 */ /* 0x000fc800078e38ff */
[----:B------:R-:W-:Y:S01]  /*c3f0*/  LOP3.LUT R2, R2, 0x60, RZ, 0xc0, !PT ;  /* 0x0000006002027812 */ /* 0x000fe200078ec0ff */
[----:B------:R-:W-:Y:S05]  /*c400*/  YIELD ;  /* 0x0000000000007946 */ /* 0x000fea0003800000 */
[----:B------:R-:W-:Y:S01]  /*c410*/  ULDC UR4, c[0x0][0x430] ;  /* 0x00010c0000047ab9 */ /* 0x000fe20000000800 */
[----:B--2---:R-:W-:-:S05]  /*c420*/  IADD3 R4, R2, R4, R9 ;  /* 0x0000000402047210 */ /* 0x004fca0007ffe009 */
[----:B0-----:R-:W-:-:S04]  /*c430*/  @P0 IMAD.HI.U32 R5, R4, R5, RZ ;  /* 0x0000000504050227 */ /* 0x001fc800078e00ff */
[----:B------:R-:W-:Y:S01]  /*c440*/  IMAD.MOV.U32 R2, RZ, RZ, R4 ;  /* 0x000000ffff027224 */ /* 0x000fe200078e0004 */
[----:B-1----:R-:W-:-:S05]  /*c450*/  @P0 SHF.R.U32.HI R2, RZ, R3, R5 ;  /* 0x00000003ff020219 */ /* 0x002fca0000011605 */
[--C-:B------:R-:W-:Y:S01]  /*c460*/  IMAD.MOV R9, RZ, RZ, -R2.reuse ;  /* 0x000000ffff097224 */ /* 0x100fe200078e0a02 */
[----:B------:R-:W-:-:S03]  /*c470*/  SHF.R.S32.HI R3, RZ, 0x1f, R2 ;  /* 0x0000001fff037819 */ /* 0x000fc60000011402 */
[----:B------:R-:W-:Y:S01]  /*c480*/  IMAD R9, R9, UR4, R4 ;  /* 0x0000000409097c24 */ /* 0x000fe2000f8e0204 */
[----:B------:R-:W-:Y:S02]  /*c490*/  ULDC.64 UR4, c[0x0][0x428] ;  /* 0x00010a0000047ab9 */ /* 0x000fe40000000a00 */
[----:B---3--:R-:W-:Y:S02]  /*c4a0*/  IMAD R4, R8, UR4, RZ ;  /* 0x0000000408047c24 */ /* 0x008fe4000f8e02ff */
[----:B----4-:R-:W-:-:S04]  /*c4b0*/  IMAD.WIDE.U32 R2, R7, UR4, R2 ;  /* 0x0000000407027c25 */ /* 0x010fc8000f8e0002 */
[----:B------:R-:W-:Y:S01]  /*c4c0*/  IMAD R4, R7, UR5, R4 ;  /* 0x0000000507047c24 */ /* 0x000fe2000f8e0204 */
[----:B------:R-:W-:-:S03]  /*c4d0*/  ULDC.64 UR4, c[0x0][0x418] ;  /* 0x0001060000047ab9 */ /* 0x000fc60000000a00 */
[----:B------:R-:W-:Y:S01]  /*c4e0*/  IMAD.IADD R3, R4, 0x1, R3 ;  /* 0x0000000104037824 */ /* 0x000fe200078e0203 */
[----:B------:R-:W-:-:S04]  /*c4f0*/  LEA R4, P0, R2, UR4, 0x2 ;  /* 0x0000000402047c11 */ /* 0x000fc8000f8010ff */
[----:B------:R-:W-:-:S05]  /*c500*/  LEA.HI.X R5, R2, UR5, R3, 0x2, P0 ;  /* 0x0000000502057c11 */ /* 0x000fca00080f1403 */
[----:B------:R-:W2:Y:S01]  /*c510*/  LDG.E R7, desc[UR36][R4.64] ;  /* 0x0000002404077981 */ /* 0x000ea2000c1e1900 */
[----:B-----5:R-:W-:Y:S01]  /*c520*/  ISETP.NE.AND P4, PT, R6, 0x3, PT ;  /* 0x000000030600780c */ /* 0x020fe20003f85270 */
[----:B------:R-:W-:-:S05]  /*c530*/  VIADD R22, R10, 0x1 ;  /* 0x000000010a167836 */ /* 0x000fca0000000000 */
[----:B------:R-:W-:-:S04]  /*c540*/  ISETP.NE.AND P0, PT, R22, 0x2, PT ;  /* 0x000000021600780c */ /* 0x000fc80003f05270 */
[----:B------:R-:W-:Y:S01]  /*c550*/  SEL R29, RZ, 0x1, P0 ;  /* 0x00000001ff1d7807 */ /* 0x000fe20000000000 */
[----:B------:R-:W-:Y:S01]  /*c560*/  IMAD.MOV.U32 R23, RZ, RZ, R0 ;  /* 0x000000ffff177224 */ /* 0x000fe200078e0000 */
[----:B------:R-:W-:Y:S02]  /*c570*/  SEL R22, R22, RZ, P0 ;  /* 0x000000ff16167207 */ /* 0x000fe40000000000 */
[----:B------:R-:W-:Y:S02]  /*c580*/  LOP3.LUT R29, R20, R29, RZ, 0x3c, !PT ;  /* 0x0000001d141d7212 */ /* 0x000fe400078e3cff */
[----:B--2---:R-:W-:Y:S01]  /*c590*/  SHF.R.S32.HI R28, RZ, 0x1f, R7 ;  /* 0x0000001fff1c7819 */ /* 0x004fe20000011407 */
[----:B------:R-:W-:Y:S06]  /*c5a0*/  @!P4 BRA `(.L_x_242) ;  /* 0x000000000004c947 */ /* 0x000fec0003800000 */
[----:B------:R-:W-:Y:S01]  /*c5b0*/  BPT.TRAP 0x1 ;  /* 0x000000040000795c */ /* 0x000fe20000300000 */
.L_x_242:
[----:B------:R-:W-:Y:S01]  /*c5c0*/  IMAD R5, R22, 0x8, R17 ;  /* 0x0000000816057824 */ /* 0x000fe200078e0211 */
[----:B------:R-:W-:Y:S01]  /*c5d0*/  SHF.L.U32 R0, R29, 0x1f, RZ ;  /* 0x0000001f1d007819 */ /* 0x000fe200000006ff */
[----:B------:R-:W-:Y:S03]  /*c5e0*/  BSSY B1, `(.L_x_243) ;  /* 0x0000003000017945 */ /* 0x000fe60003800000 */
[----:B------:R-:W0:Y:S02]  /*c5f0*/  SYNCS.PHASECHK.TRANS64.TRYWAIT P0, [R5+URZ+0x2d840], R0 ;  /* 0x02d84000050075a7 */ /* 0x000e24000800017f */
[----:B0-----:R-:W-:Y:S05]  /*c600*/  @!P0 BRA `(.L_x_244) ;  /* 0x0000003000f08947 */ /* 0x001fea0003800000 */
.L_x_317:
[----:B------:R-:W-:Y:S05]  /*c610*/  BSYNC B1 ;  /* 0x0000000000017941 */ /* 0x000fea0003800000 */
.L_x_243:
[----:B------:R-:W1:Y:S01]  /*c620*/  S2R R6, SR_TID.X ;  /* 0x0000000000067919 */ /* 0x000e620000002100 */
[----:B------:R-:W-:Y:S01]  /*c630*/  SHF.R.S32.HI R21, RZ, 0x1f, R9 ;  /* 0x0000001fff157819 */ /* 0x000fe20000011409 */
[----:B------:R-:W-:Y:S01]  /*c640*/  ULDC.64 UR4, c[0x0][0x300] ;  /* 0x0000c00000047ab9 */ /* 0x000fe20000000a00 */
[----:B------:R-:W-:Y:S01]  /*c650*/  ULDC.64 UR6, c[0x0][0x2e8] ;  /* 0x0000ba0000067ab9 */ /* 0x000fe20000000a00 */
[----:B------:R-:W-:Y:S01]  /*c660*/  IMAD.WIDE.U32 R2, R9, UR4, RZ ;  /* 0x0000000409027c25 */ /* 0x000fe2000f8e00ff */
[C---:B------:R-:W-:Y:S02]  /*c670*/  LOP3.LUT P5, RZ, R16.reuse, 0x2, RZ, 0xc0, !PT ;  /* 0x0000000210ff7812 */ /* 0x040fe400078ac0ff */
[----:B------:R-:W-:Y:S01]  /*c680*/  LOP3.LUT P4, RZ, R16, 0x1, RZ, 0xc0, !PT ;  /* 0x0000000110ff7812 */ /* 0x000fe2000788c0ff */
[----:B0-----:R-:W-:-:S04]  /*c690*/  IMAD R0, R21, UR4, RZ ;  /* 0x0000000415007c24 */ /* 0x001fc8000f8e02ff */
[----:B------:R-:W-:Y:S01]  /*c6a0*/  IMAD R0, R9, UR5, R0 ;  /* 0x0000000509007c24 */ /* 0x000fe2000f8e0200 */
[----:B------:R-:W-:-:S03]  /*c6b0*/  ULDC.64 UR4, c[0x0][0x310] ;  /* 0x0000c40000047ab9 */ /* 0x000fc60000000a00 */
[----:B------:R-:W-:Y:S02]  /*c6c0*/  IMAD.IADD R3, R3, 0x1, R0 ;  /* 0x0000000103037824 */ /* 0x000fe400078e0200 */
[----:B------:R-:W-:Y:S02]  /*c6d0*/  IMAD R0, R28, UR4, RZ ;  /* 0x000000041c007c24 */ /* 0x000fe4000f8e02ff */
[----:B------:R-:W-:-:S04]  /*c6e0*/  IMAD.WIDE.U32 R2, R7, UR4, R2 ;  /* 0x0000000407027c25 */ /* 0x000fc8000f8e0002 */
[----:B------:R-:W-:Y:S01]  /*c6f0*/  IMAD R0, R7, UR5, R0 ;  /* 0x0000000507007c24 */ /* 0x000fe2000f8e0200 */
[----:B------:R-:W-:-:S03]  /*c700*/  ULDC.64 UR4, c[0x0][0x308] ;  /* 0x0000c20000047ab9 */ /* 0x000fc60000000a00 */
[----:B------:R-:W-:Y:S02]  /*c710*/  IMAD.IADD R3, R3, 0x1, R0 ;  /* 0x0000000103037824 */ /* 0x000fe400078e0200 */
[----:B-1----:R-:W-:Y:S02]  /*c720*/  IMAD.SHL.U32 R4, R6, 0x8, RZ ;  /* 0x0000000806047824 */ /* 0x002fe400078e00ff */
[----:B------:R-:W-:Y:S01]  /*c730*/  IMAD.WIDE.U32 R2, R26, UR4, R2 ;  /* 0x000000041a027c25 */ /* 0x000fe2000f8e0002 */
[----:B------:R-:W-:Y:S02]  /*c740*/  UMOV UR4, 0xffffffff ;  /* 0xffffffff00047882 */ /* 0x000fe40000000000 */
[----:B------:R-:W-:Y:S01]  /*c750*/  LOP3.LUT R4, R4, 0xd8, RZ, 0xc0, !PT ;  /* 0x000000d804047812 */ /* 0x000fe200078ec0ff */
[----:B------:R-:W-:Y:S02]  /*c760*/  IMAD.SHL.U32 R11, R6, 0x8, RZ ;  /* 0x00000008060b7824 */ /* 0x000fe400078e00ff */
[----:B------:R-:W-:Y:S01]  /*c770*/  IMAD R8, R26, UR5, R3 ;  /* 0x000000051a087c24 */ /* 0x000fe2000f8e0203 */
[----:B------:R-:W-:-:S02]  /*c780*/  LOP3.LUT R4, R4, 0x18, R6, 0x78, !PT ;  /* 0x0000001804047812 */ /* 0x000fc400078e7806 */
[----:B------:R-:W-:Y:S02]  /*c790*/  LEA R6, P0, R2, UR6, 0x1 ;  /* 0x0000000602067c11 */ /* 0x000fe4000f8008ff */
[----:B------:R-:W-:Y:S02]  /*c7a0*/  LOP3.LUT R4, R4, 0x320, R11, 0xf8, !PT ;  /* 0x0000032004047812 */ /* 0x000fe400078ef80b */
[----:B------:R-:W-:-:S03]  /*c7b0*/  LEA.HI.X R8, R2, UR7, R8, 0x1, P0 ;  /* 0x0000000702087c11 */ /* 0x000fc600080f0c08 */
[----:B------:R-:W-:Y:S01]  /*c7c0*/  IMAD R4, R22, 0x3000, R4 ;  /* 0x0000300016047824 */ /* 0x000fe200078e0204 */
[----:B------:R-:W-:Y:S06]  /*c7d0*/  BRA.DIV UR4, `(.L_x_245) ;  /* 0x0000003204907947 */ /* 0x000fec000b800000 */
[----:B------:R-:W0:Y:S01]  /*c7e0*/  S2R R3, SR_TID.X ;  /* 0x0000000000037919 */ /* 0x000e220000002100 */
[----:B------:R-:W-:Y:S01]  /*c7f0*/  LOP3.LUT P6, RZ, R16, 0x4, RZ, 0xc0, !PT ;  /* 0x0000000410ff7812 */ /* 0x000fe200078cc0ff */
[----:B------:R-:W-:Y:S01]  /*c800*/  IMAD R4, R4, 0x2, R17 ;  /* 0x0000000204047824 */ /* 0x000fe200078e0211 */
[----:B------:R-:W1:Y:S04]  /*c810*/  SHFL.IDX PT, R2, R6, RZ, 0x1c1f ;  /* 0x001c1fff06027589 */ /* 0x000e6800000e0000 */
[----:B------:R-:W-:Y:S01]  /*c820*/  SHFL.IDX PT, R25, R8, 0x2, 0x1c1f ;  /* 0x005c1f0008197f89 */ /* 0x000fe200000e0000 */
[----:B0-----:R-:W-:-:S03]  /*c830*/  IMAD.SHL.U32 R11, R3, 0x8, RZ ;  /* 0x00000008030b7824 */ /* 0x001fc600078e00ff */
[----:B------:R-:W0:Y:S02]  /*c840*/  SHFL.IDX PT, R3, R8, RZ, 0x1c1f ;  /* 0x001c1fff08037589 */ /* 0x000e2400000e0000 */
[----:B------:R-:W-:-:S05]  /*c850*/  LOP3.LUT R11, R11, 0x18, RZ, 0xc0, !PT ;  /* 0x000000180b0b7812 */ /* 0x000fca00078ec0ff */
[----:B------:R-:W-:-:S05]  /*c860*/  IMAD.SHL.U32 R0, R11, 0x2, RZ ;  /* 0x000000020b007824 */ /* 0x000fca00078e00ff */
[----:B-1----:R-:W-:-:S05]  /*c870*/  IADD3 R2, P0, R2, R0, RZ ;  /* 0x0000000002027210 */ /* 0x002fca0007f1e0ff */
[----:B0-----:R-:W-:-:S05]  /*c880*/  IMAD.X R3, RZ, RZ, R3, P0 ;  /* 0x000000ffff037224 */ /* 0x001fca00000e0603 */
        /* <DEDUP_REMOVED lines=18> */
.L_x_327:
[----:B------:R-:W-:Y:S02]  /*c9b0*/  LOP3.LUT P6, RZ, R16, 0x4, RZ, 0xc0, !PT ;  /* 0x0000000410ff7812 */ /* 0x000fe400078cc0ff */
[----:B--2---:R-:W-:-:S05]  /*c9c0*/  IADD3 R2, P0, R2, R0, RZ ;  /* 0x0000000002027210 */ /* 0x004fca0007f1e0ff */
[----:B------:R-:W-:Y:S01]  /*c9d0*/  IMAD.X R3, RZ, RZ, R25, P0 ;  /* 0x000000ffff037224 */ /* 0x000fe200000e0619 */
        /* <DEDUP_REMOVED lines=8> */
.L_x_246:
[----:B------:R-:W-:Y:S02]  /*ca60*/  PLOP3.LUT P4, PT, P4, P0, PT, 0xa2, 0x0 ;  /* 0x000000000000781c */ /* 0x000fe40002781472 */
[----:B------:R-:W-:-:S08]  /*ca70*/  @P0 R2UR P4, UR4, R5 ;  /* 0x00000000050402ca */ /* 0x000fd00000080000 */
[----:B------:R-:W-:-:S05]  /*ca80*/  @P0 PLOP3.LUT P0, PT, P4, PT, PT, 0x80, 0x0 ;  /* 0x000000000000081c */ /* 0x000fca000270f070 */
[----:B------:R-:W-:Y:S01]  /*ca90*/  @!P4 SYNCS.ARRIVE.TRANS64.RED.A0T1 RZ, [UR4+0x2d830], RZ ;  /* 0x02d830ffffffc9a7 */ /* 0x000fe20008200404 */
[----:B------:R-:W-:Y:S07]  /*caa0*/  @!P4 ARRIVES.LDGSTSBAR.64.TRANSCNT [UR4+0x2d830] ;  /* 0x02d83000ff00c9b0 */ /* 0x000fee0008000a84 */
[----:B------:R-:W-:Y:S05]  /*cab0*/  @P0 BRA.U.ANY `(.L_x_246) ;  /* 0xfffffffd00e80947 */ /* 0x000fea000393ffff */
[----:B------:R-:W-:Y:S01]  /*cac0*/  NOP ;  /* 0x0000000000007918 */ /* 0x000fe20000000000 */
[----:B-1----:R-:W2:Y:S02]  /*cad0*/  LDL R2, [R1+0x48] ;  /* 0x0000480001027983 */ /* 0x002ea40000100800 */
[----:B--2---:R-:W-:-:S13]  /*cae0*/  ISETP.NE.AND P5, PT, R2, 0x3, PT ;  /* 0x000000030200780c */ /* 0x004fda0003fa5270 */
[----:B------:R-:W-:Y:S05]  /*caf0*/  @!P5 BRA `(.L_x_247) ;  /* 0x000000000004d947 */ /* 0x000fea0003800000 */
[----:B------:R-:W-:Y:S01]  /*cb00*/  BPT.TRAP 0x1 ;  /* 0x000000040000795c */ /* 0x000fe20000300000 */
.L_x_247:
[----:B------:R1:W-:Y:S01]  /*cb10*/  SYNCS.ARRIVE.TRANS64.A1T0 RZ, [R5+URZ+0x2d830], RZ ;  /* 0x02d830ff05ff79a7 */ /* 0x0003e2000810003f */
[----:B------:R-:W-:Y:S05]  /*cb20*/  @!P5 BRA `(.L_x_248) ;  /* 0x000000000004d947 */ /* 0x000fea0003800000 */
[----:B------:R-:W-:Y:S01]  /*cb30*/  BPT.TRAP 0x1 ;  /* 0x000000040000795c */ /* 0x000fe20000300000 */
.L_x_248:
[----:B------:R-:W-:Y:S01]  /*cb40*/  SHF.L.U32 R2, R20, 0x1f, RZ ;  /* 0x0000001f14027819 */ /* 0x000fe200000006ff */
[----:B-1----:R-:W-:Y:S01]  /*cb50*/  IMAD R5, R10, 0x8, R17 ;  /* 0x000000080a057824 */ /* 0x002fe200078e0211 */
[----:B------:R-:W-:Y:S03]  /*cb60*/  BSSY B1, `(.L_x_249) ;  /* 0x0000003000017945 */ /* 0x000fe60003800000 */
[----:B------:R-:W1:Y:S02]  /*cb70*/  SYNCS.PHASECHK.TRANS64.TRYWAIT P0, [R5+URZ+0x2d860], R2 ;  /* 0x02d86002050075a7 */ /* 0x000e64000800017f */
[----:B-1----:R-:W-:Y:S05]  /*cb80*/  @!P0 BRA `(.L_x_250) ;  /* 0x0000003000f88947 */ /* 0x002fea0003800000 */
.L_x_328:
[----:B------:R-:W-:Y:S05]  /*cb90*/  BSYNC B1 ;  /* 0x0000000000017941 */ /* 0x000fea0003800000 */
.L_x_249:
[----:B------:R-:W2:Y:S04]  /*cba0*/  LDL R11, [R1+0xc] ;  /* 0x00000c00010b7983 */ /* 0x000ea80000100800 */
[----:B0-----:R-:W2:Y:S01]  /*cbb0*/  LDL.LU R6, [R1] ;  /* 0x0000000001067983 */ /* 0x001ea20000300800 */
[----:B------:R-:W0:Y:S01]  /*cbc0*/  S2R R12, SR_TID.X ;  /* 0x00000000000c7919 */ /* 0x000e220000002100 */
[----:B------:R-:W-:Y:S01]  /*cbd0*/  UMOV UR4, 0xffffffff ;  /* 0xffffffff00047882 */ /* 0x000fe20000000000 */
[C---:B0-----:R-:W-:Y:S01]  /*cbe0*/  IMAD.SHL.U32 R4, R12.reuse, 0x8, RZ ;  /* 0x000000080c047824 */ /* 0x041fe200078e00ff */
[C---:B------:R-:W-:Y:S01]  /*cbf0*/  LOP3.LUT R3, R12.reuse, 0x7f, RZ, 0xc0, !PT ;  /* 0x0000007f0c037812 */ /* 0x040fe200078ec0ff */
[----:B------:R-:W-:-:S03]  /*cc00*/  IMAD.SHL.U32 R8, R12, 0x8, RZ ;  /* 0x000000080c087824 */ /* 0x000fc600078e00ff */
[----:B------:R-:W-:-:S04]  /*cc10*/  LOP3.LUT R4, R4, 0xd8, RZ, 0xc0, !PT ;  /* 0x000000d804047812 */ /* 0x000fc800078ec0ff */
[----:B------:R-:W-:Y:S02]  /*cc20*/  LOP3.LUT R4, R4, 0x18, R12, 0x78, !PT ;  /* 0x0000001804047812 */ /* 0x000fe400078e780c */
[----:B------:R-:W-:Y:S02]  /*cc30*/  SHF.R.U32.HI R3, RZ, 0x2, R3 ;  /* 0x00000002ff037819 */ /* 0x000fe40000011603 */
[----:B------:R-:W-:-:S05]  /*cc40*/  LOP3.LUT R4, R4, 0x320, R8, 0xf8, !PT ;  /* 0x0000032004047812 */ /* 0x000fca00078ef808 */
[----:B------:R-:W-:Y:S02]  /*cc50*/  IMAD R4, R10, 0x3000, R4 ;  /* 0x000030000a047824 */ /* 0x000fe400078e0204 */
[----:B--2---:R-:W-:-:S04]  /*cc60*/  IMAD R6, R6, -0x80, R11 ;  /* 0xffffff8006067824 */ /* 0x004fc800078e020b */
[----:B------:R-:W-:Y:S01]  /*cc70*/  IMAD.IADD R6, R6, 0x1, -R3 ;  /* 0x0000000106067824 */ /* 0x000fe200078e0a03 */
[----:B------:R-:W-:Y:S06]  /*cc80*/  BRA.DIV UR4, `(.L_x_251) ;  /* 0x0000003204cc7947 */ /* 0x000fec000b800000 */
[----:B-1----:R-:W0:Y:S01]  /*cc90*/  SHFL.IDX PT, R2, R18, RZ, 0x1c1f ;  /* 0x001c1fff12027589 */ /* 0x002e2200000e0000 */
[----:B------:R-:W-:-:S03]  /*cca0*/  IMAD R4, R4, 0x2, R17 ;  /* 0x0000000204047824 */ /* 0x000fc600078e0211 */
[----:B------:R-:W1:Y:S01]  /*ccb0*/  SHFL.IDX PT, R3, R19, RZ, 0x1c1f ;  /* 0x001c1fff13037589 */ /* 0x000e6200000e0000 */
[----:B0-----:R-:W-:-:S05]  /*ccc0*/  IADD3 R2, P0, R2, R0, RZ ;  /* 0x0000000002027210 */ /* 0x001fca0007f1e0ff */
[----:B-1----:R-:W-:Y:S01]  /*ccd0*/  IMAD.X R3, RZ, RZ, R3, P0 ;  /* 0x000000ffff037224 */ /* 0x002fe200000e0603 */
[----:B------:R-:W-:-:S13]  /*cce0*/  ISETP.LT.OR P0, PT, R6, 0x1, P3 ;  /* 0x000000010600780c */ /* 0x000fda0001f01670 */
[----:B------:R-:W-:Y:S01]  /*ccf0*/  @!PT LDS RZ, [RZ] ;  /* 0x00000000fffff984 */ /* 0x000fe20000000800 */
[----:B------:R-:W-:Y:S01]  /*cd00*/  LDGSTS.E.BYPASS.LTC128B.128 [R4+0x400], desc[UR36][R2.64], !P0 ;  /* 0x0040000002047fae */ /* 0x000fe2000c101d64 */
[----:B------:R-:W-:-:S13]  /*cd10*/  ISETP.LT.OR P0, PT, R6, 0x1, P2 ;  /* 0x000000010600780c */ /* 0x000fda0001701670 */
[----:B------:R-:W-:Y:S01]  /*cd20*/  LDGSTS.E.BYPASS.LTC128B.128 [R4+0x2400], desc[UR36][R2.64+0x40], !P0 ;  /* 0x0240004002047fae */ /* 0x000fe2000c101d64 */
[----:B------:R-:W-:-:S13]  /*cd30*/  ISETP.LT.OR P0, PT, R6, 0x1, P1 ;  /* 0x000000010600780c */ /* 0x000fda0000f01670 */
[----:B------:R0:W-:Y:S04]  /*cd40*/  LDGSTS.E.BYPASS.LTC128B.128 [R4+0x4400], desc[UR36][R2.64+0x80], !P0 ;  /* 0x0440008002047fae */ /* 0x0001e8000c101d64 */
[----:B0-----:R-:W0:Y:S04]  /*cd50*/  SHFL.IDX PT, R2, R18, 0x1, 0x1c1f ;  /* 0x003c1f0012027f89 */ /* 0x001e2800000e0000 */
[----:B------:R-:W1:Y:S01]  /*cd60*/  SHFL.IDX PT, R3, R19, 0x1, 0x1c1f ;  /* 0x003c1f0013037f89 */ /* 0x000e6200000e0000 */
[----:B0-----:R-:W-:-:S05]  /*cd70*/  IADD3 R2, P0, R2, R0, RZ ;  /* 0x0000000002027210 */ /* 0x001fca0007f1e0ff */
[----:B-1----:R-:W-:Y:S01]  /*cd80*/  IMAD.X R3, RZ, RZ, R3, P0 ;  /* 0x000000ffff037224 */ /* 0x002fe200000e0603 */
[----:B------:R-:W-:-:S13]  /*cd90*/  ISETP.LT.OR P0, PT, R6, 0x21, P3 ;  /* 0x000000210600780c */ /* 0x000fda0001f01670 */
[----:B------:R-:W-:Y:S01]  /*cda0*/  LDGSTS.E.BYPASS.LTC128B.128 [R4+0xc00], desc[UR36][R2.64], !P0 ;  /* 0x00c0000002047fae */ /* 0x000fe2000c101d64 */
[----:B------:R-:W-:-:S13]  /*cdb0*/  ISETP.LT.OR P0, PT, R6, 0x21, P2 ;  /* 0x000000210600780c */ /* 0x000fda0001701670 */
[----:B------:R-:W-:Y:S01]  /*cdc0*/  LDGSTS.E.BYPASS.LTC128B.128 [R4+0x2c00], desc[UR36][R2.64+0x40], !P0 ;  /* 0x02c0004002047fae */ /* 0x000fe2000c101d64 */
[----:B------:R-:W-:-:S13]  /*cdd0*/  ISETP.LT.OR P0, PT, R6, 0x21, P1 ;  /* 0x000000210600780c */ /* 0x000fda0000f01670 */
[----:B------:R0:W-:Y:S04]  /*cde0*/  LDGSTS.E.BYPASS.LTC128B.128 [R4+0x4c00], desc[UR36][R2.64+0x80], !P0 ;  /* 0x04c0008002047fae */ /* 0x0001e8000c101d64 */
[----:B0-----:R-:W0:Y:S04]  /*cdf0*/  SHFL.IDX PT, R2, R18, 0x2, 0x1c1f ;  /* 0x005c1f0012027f89 */ /* 0x001e2800000e0000 */
[----:B------:R-:W1:Y:S04]  /*ce00*/  SHFL.IDX PT, R3, R19, 0x2, 0x1c1f ;  /* 0x005c1f0013037f89 */ /* 0x000e6800000e0000 */
[----:B------:R-:W2:Y:S01]  /*ce10*/  SHFL.IDX PT, R19, R19, 0x3, 0x1c1f ;  /* 0x007c1f0013137f89 */ /* 0x000ea200000e0000 */
        /* <DEDUP_REMOVED lines=8> */
[----:B0-2---:R0:W1:Y:S02]  /*cea0*/  SHFL.IDX PT, R2, R18, 0x3, 0x1c1f ;  /* 0x007c1f0012027f89 */ /* 0x00506400000e0000 */
.L_x_338:
[----:B-1----:R-:W-:Y:S01]  /*ceb0*/  IADD3 R2, P0, R2, R0, RZ ;  /* 0x0000000002027210 */ /* 0x002fe20007f1e0ff */
[----:B------:R-:W-:Y:S01]  /*cec0*/  ULDC.64 UR4, c[0x0][0x328] ;  /* 0x0000ca0000047ab9 */ /* 0x000fe20000000a00 */
[----:B------:R-:W-:Y:S01]  /*ced0*/  ULDC.64 UR6, c[0x0][0x318] ;  /* 0x0000c60000067ab9 */ /* 0x000fe20000000a00 */
        /* <DEDUP_REMOVED lines=12> */
[----:B-1----:R-:W-:Y:S01]  /*cfa0*/  IMAD.WIDE.U32 R2, R9, UR4, RZ ;  /* 0x0000000409027c25 */ /* 0x002fe2000f8e00ff */
[----:B------:R-:W-:-:S03]  /*cfb0*/  ULDC.64 UR4, c[0x0][0x338] ;  /* 0x0000ce0000047ab9 */ /* 0x000fc60000000a00 */
[----:B------:R-:W-:Y:S02]  /*cfc0*/  IMAD.IADD R3, R3, 0x1, R0 ;  /* 0x0000000103037824 */ /* 0x000fe400078e0200 */
[----:B------:R-:W-:Y:S02]  /*cfd0*/  IMAD R28, R28, UR4, RZ ;  /* 0x000000041c1c7c24 */ /* 0x000fe4000f8e02ff */
[----:B------:R-:W-:-:S04]  /*cfe0*/  IMAD.WIDE.U32 R2, R7, UR4, R2 ;  /* 0x0000000407027c25 */ /* 0x000fc8000f8e0002 */
[----:B------:R-:W-:Y:S01]  /*cff0*/  IMAD R28, R7, UR5, R28 ;  /* 0x00000005071c7c24 */ /* 0x000fe2000f8e021c */
[----:B------:R-:W-:-:S03]  /*d000*/  ULDC.64 UR4, c[0x0][0x330] ;  /* 0x0000cc0000047ab9 */ /* 0x000fc60000000a00 */
[----:B------:R-:W-:Y:S02]  /*d010*/  IMAD.IADD R3, R3, 0x1, R28 ;  /* 0x0000000103037824 */ /* 0x000fe400078e021c */
[----:B------:R-:W-:-:S04]  /*d020*/  IMAD.WIDE.U32 R2, R26, UR4, R2 ;  /* 0x000000041a027c25 */ /* 0x000fc8000f8e0002 */
[----:B------:R-:W-:Y:S01]  /*d030*/  IMAD R0, R26, UR5, R3 ;  /* 0x000000051a007c24 */ /* 0x000fe2000f8e0203 */
[----:B0-----:R-:W-:-:S04]  /*d040*/  LEA R18, P0, R2, UR6, 0x1 ;  /* 0x0000000602127c11 */ /* 0x001fc8000f8008ff */
[----:B------:R-:W-:Y:S01]  /*d050*/  LEA.HI.X R0, R2, UR7, R0, 0x1, P0 ;  /* 0x0000000702007c11 */ /* 0x000fe200080f0c00 */
[----:B------:R-:W-:Y:S01]  /*d060*/  NOP ;  /* 0x0000000000007918 */ /* 0x000fe20000000000 */
[----:B------:R-:W-:-:S13]  /*d070*/  PLOP3.LUT P0, PT, PT, PT, PT, 0x80, 0x0 ;  /* 0x000000000000781c */ /* 0x000fda0003f0f070 */
.L_x_252:
[----:B------:R-:W-:Y:S02]  /*d080*/  PLOP3.LUT P4, PT, P4, P0, PT, 0xa2, 0x0 ;  /* 0x000000000000781c */ /* 0x000fe40002781472 */
[----:B------:R-:W-:-:S08]  /*d090*/  @P0 R2UR P4, UR4, R5 ;  /* 0x00000000050402ca */ /* 0x000fd00000080000 */
[----:B------:R-:W-:-:S05]  /*d0a0*/  @P0 PLOP3.LUT P0, PT, P4, PT, PT, 0x80, 0x0 ;  /* 0x000000000000081c */ /* 0x000fca000270f070 */
[----:B------:R-:W-:Y:S01]  /*d0b0*/  @!P4 SYNCS.ARRIVE.TRANS64.RED.A0T1 RZ, [UR4+0x2d850], RZ ;  /* 0x02d850ffffffc9a7 */ /* 0x000fe20008200404 */
[----:B------:R-:W-:Y:S07]  /*d0c0*/  @!P4 ARRIVES.LDGSTSBAR.64.TRANSCNT [UR4+0x2d850] ;  /* 0x02d85000ff00c9b0 */ /* 0x000fee0008000a84 */
[----:B------:R-:W-:Y:S05]  /*d0d0*/  @P0 BRA.U.ANY `(.L_x_252) ;  /* 0xfffffffd00e80947 */ /* 0x000fea000393ffff */
[----:B------:R-:W-:Y:S01]  /*d0e0*/  NOP ;  /* 0x0000000000007918 */ /* 0x000fe20000000000 */
[----:B------:R-:W2:Y:S01]  /*d0f0*/  LDL R2, [R1+0x48] ;  /* 0x0000480001027983 */ /* 0x000ea20000100800 */
[----:B------:R-:W-:Y:S02]  /*d100*/  MOV R19, R0 ;  /* 0x0000000000137202 */ /* 0x000fe40000000f00 */
[----:B--2---:R-:W-:-:S13]  /*d110*/  ISETP.NE.AND P5, PT, R2, 0x3, PT ;  /* 0x000000030200780c */ /* 0x004fda0003fa5270 */
[----:B------:R-:W-:Y:S05]  /*d120*/  @!P5 BRA `(.L_x_253) ;  /* 0x000000000004d947 */ /* 0x000fea0003800000 */
[----:B------:R-:W-:Y:S01]  /*d130*/  BPT.TRAP 0x1 ;  /* 0x000000040000795c */ /* 0x000fe20000300000 */
.L_x_253:
[----:B------:R-:W2:Y:S01]  /*d140*/  LDL R2, [R1+0x10] ;  /* 0x0000100001027983 */ /* 0x000ea20000100800 */
[----:B------:R1:W-:Y:S01]  /*d150*/  SYNCS.ARRIVE.TRANS64.A1T0 RZ, [R5+URZ+0x2d850], RZ ;  /* 0x02d850ff05ff79a7 */ /* 0x0003e2000810003f */
[C---:B------:R-:W-:Y:S02]  /*d160*/  VIADD R0, R23.reuse, 0xffffffff ;  /* 0xffffffff17007836 */ /* 0x040fe40000000000 */
[----:B------:R1:W-:Y:S01]  /*d170*/  STL [R1], R23 ;  /* 0x0000001701007387 */ /* 0x0003e20000100800 */
[----:B------:R-:W-:Y:S02]  /*d180*/  IMAD.MOV.U32 R20, RZ, RZ, R29 ;  /* 0x000000ffff147224 */ /* 0x000fe400078e001d */
[----:B------:R-:W-:Y:S01]  /*d190*/  IMAD.MOV.U32 R10, RZ, RZ, R22 ;  /* 0x000000ffff0a7224 */ /* 0x000fe200078e0016 */
[----:B--2---:R-:W-:-:S13]  /*d1a0*/  ISETP.GT.AND P0, PT, R23, R2, PT ;  /* 0x000000021700720c */ /* 0x004fda0003f04270 */
[----:B-1----:R-:W-:Y:S05]  /*d1b0*/  @P0 BRA `(.L_x_254) ;  /* 0xfffffff000580947 */ /* 0x002fea000383ffff */
.L_x_241:
[----:B------:R-:W-:Y:S05]  /*d1c0*/  BSYNC B0 ;  /* 0x0000000000007941 */ /* 0x000fea0003800000 */
.L_x_240:
[----:B------:R-:W1:Y:S01]  /*d1d0*/  S2R R2, SR_TID.X ;  /* 0x0000000000027919 */ /* 0x000e620000002100 */
[----:B------:R-:W-:Y:S01]  /*d1e0*/  BSSY B0, `(.L_x_255) ;  /* 0x0000010000007945 */ /* 0x000fe20003800000 */
[----:B-1----:R-:W-:-:S04]  /*d1f0*/  LOP3.LUT R2, R2, 0x7f, RZ, 0xc0, !PT ;  /* 0x0000007f02027812 */ /* 0x002fc800078ec0ff */
[----:B------:R-:W-:-:S13]  /*d200*/  ISETP.NE.AND P0, PT, R2, RZ, PT ;  /* 0x000000ff0200720c */ /* 0x000fda0003f05270 */
[----:B------:R-:W-:Y:S05]  /*d210*/  @P0 BRA `(.L_x_256) ;  /* 0x0000000000300947 */ /* 0x000fea0003800000 */
[----:B0-----:R-:W0:Y:S01]  /*d220*/  S2R R5, SR_LANEID ;  /* 0x0000000000057919 */ /* 0x001e220000000000 */
        /* <DEDUP_REMOVED lines=10> */
[----:B0-----:R-:W-:-:S07]  /*d2d0*/  IADD3 R24, R0, UR38, R7 ;  /* 0x0000002600187c10 */ /* 0x001fce000fffe007 */
.L_x_256:
[----:B------:R-:W-:Y:S05]  /*d2e0*/  BSYNC B0 ;  /* 0x0000000000007941 */ /* 0x000fea0003800000 */
.L_x_255:
[----:B------:R-:W2:Y:S02]  /*d2f0*/  LDL R0, [R1+0x48] ;  /* 0x0000480001007983 */ /* 0x000ea40000100800 */
[----:B--2---:R-:W-:-:S13]  /*d300*/  ISETP.NE.AND P0, PT, R0, 0x3, PT ;  /* 0x000000030000780c */ /* 0x004fda0003f05270 */
[----:B------:R-:W-:Y:S05]  /*d310*/  @!P0 BRA `(.L_x_257) ;  /* 0x0000000000048947 */ /* 0x000fea0003800000 */
[----:B------:R-:W-:Y:S01]  /*d320*/  BPT.TRAP 0x1 ;  /* 0x000000040000795c */ /* 0x000fe20000300000 */
.L_x_257:
[----:B------:R-:W2:Y:S01]  /*d330*/  LDL.LU R2, [R1+0xc] ;  /* 0x00000c0001027983 */ /* 0x000ea20000300800 */
[----:B------:R-:W-:Y:S01]  /*d340*/  IMAD R0, R22, 0x8, R17 ;  /* 0x0000000816007824 */ /* 0x000fe200078e0211 */
[----:B------:R-:W-:Y:S01]  /*d350*/  SHF.L.U32 R3, R29, 0x1f, RZ ;  /* 0x0000001f1d037819 */ /* 0x000fe200000006ff */
[----:B------:R-:W-:Y:S03]  /*d360*/  BSSY B0, `(.L_x_258) ;  /* 0x0000004000007945 */ /* 0x000fe60003800000 */
[----:B------:R-:W1:Y:S01]  /*d370*/  SYNCS.PHASECHK.TRANS64.TRYWAIT P0, [R0+URZ+0x2d860], R3 ;  /* 0x02d86003000075a7 */ /* 0x000e62000800017f */
[----:B--2---:R-:W-:Y:S01]  /*d380*/  IMAD R6, R23, -0x80, R2 ;  /* 0xffffff8017067824 */ /* 0x004fe200078e0202 */
[----:B-1----:R-:W-:Y:S06]  /*d390*/  @!P0 BRA `(.L_x_259) ;  /* 0x00000030006c8947 */ /* 0x002fec0003800000 */
.L_x_339:
[----:B------:R-:W-:Y:S05]  /*d3a0*/  BSYNC B0 ;  /* 0x0000000000007941 */ /* 0x000fea0003800000 */
.L_x_258:
[----:B------:R-:W0:Y:S01]  /*d3b0*/  S2R R2, SR_TID.X ;  /* 0x0000000000027919 */ /* 0x000e220000002100 */
[----:B------:R-:W-:Y:S01]  /*d3c0*/  UMOV UR4, 0xffffffff ;  /* 0xffffffff00047882 */ /* 0x000fe20000000000 */
[----:B------:R-:W2:Y:S01]  /*d3d0*/  S2R R7, SR_TID.X ;  /* 0x0000000000077919 */ /* 0x000ea20000002100 */
[----:B0-----:R-:W-:Y:S01]  /*d3e0*/  LOP3.LUT R5, R2, 0x7f, RZ, 0xc0, !PT ;  /* 0x0000007f02057812 */ /* 0x001fe200078ec0ff */
[----:B--2---:R-:W-:-:S03]  /*d3f0*/  IMAD.SHL.U32 R2, R7, 0x8, RZ ;  /* 0x0000000807027824 */ /* 0x004fc600078e00ff */
[----:B------:R-:W-:Y:S01]  /*d400*/  SHF.R.U32.HI R5, RZ, 0x2, R5 ;  /* 0x00000002ff057819 */ /* 0x000fe20000011605 */
[----:B------:R-:W-:Y:S01]  /*d410*/  IMAD.SHL.U32 R4, R7, 0x8, RZ ;  /* 0x0000000807047824 */ /* 0x000fe200078e00ff */
[----:B------:R-:W-:-:S03]  /*d420*/  LOP3.LUT R2, R2, 0xd8, RZ, 0xc0, !PT ;  /* 0x000000d802027812 */ /* 0x000fc600078ec0ff */
[----:B------:R-:W-:Y:S01]  /*d430*/  IMAD.IADD R6, R6, 0x1, -R5 ;  /* 0x0000000106067824 */ /* 0x000fe200078e0a05 */
[----:B------:R-:W-:-:S04]  /*d440*/  LOP3.LUT R2, R2, 0x18, R7, 0x78, !PT ;  /* 0x0000001802027812 */ /* 0x000fc800078e7807 */
[----:B------:R-:W-:-:S05]  /*d450*/  LOP3.LUT R2, R2, 0x320, R4, 0xf8, !PT ;  /* 0x0000032002027812 */ /* 0x000fca00078ef804 */
[----:B------:R-:W-:Y:S01]  /*d460*/  IMAD R4, R22, 0x3000, R2 ;  /* 0x0000300016047824 */ /* 0x000fe200078e0202 */
[----:B------:R-:W-:Y:S06]  /*d470*/  BRA.DIV UR4, `(.L_x_260) ;  /* 0x0000003204487947 */ /* 0x000fec000b800000 */
[----:B------:R-:W0:Y:S01]  /*d480*/  S2R R2, SR_TID.X ;  /* 0x0000000000027919 */ /* 0x000e220000002100 */
[----:B------:R-:W-:Y:S01]  /*d490*/  ULDC UR4, c[0x0][0x2f4] ;  /* 0x0000bd0000047ab9 */ /* 0x000fe20000000800 */
[----:B------:R-:W-:Y:S01]  /*d4a0*/  IMAD R4, R4, 0x2, R17 ;  /* 0x0000000204047824 */ /* 0x000fe200078e0211 */
[----:B------:R-:W2:Y:S04]  /*d4b0*/  SHFL.IDX PT, R14, R18, RZ, 0x1c1f ;  /* 0x001c1fff120e7589 */ /* 0x000ea800000e0000 */
[----:B-1----:R-:W1:Y:S01]  /*d4c0*/  SHFL.IDX PT, R3, R19, RZ, 0x1c1f ;  /* 0x001c1fff13037589 */ /* 0x002e6200000e0000 */
[----:B0-----:R-:W-:-:S05]  /*d4d0*/  IMAD.SHL.U32 R7, R2, 0x8, RZ ;  /* 0x0000000802077824 */ /* 0x001fca00078e00ff */
[----:B------:R-:W-:-:S04]  /*d4e0*/  LOP3.LUT R7, R7, 0x18, RZ, 0xc0, !PT ;  /* 0x0000001807077812 */ /* 0x000fc800078ec0ff */
[C---:B------:R-:W-:Y:S01]  /*d4f0*/  ISETP.GE.AND P2, PT, R7.reuse, UR4, PT ;  /* 0x0000000407007c0c */ /* 0x040fe2000bf46270 */
[C---:B------:R-:W-:Y:S01]  /*d500*/  IMAD.SHL.U32 R5, R7.reuse, 0x2, RZ ;  /* 0x0000000207057824 */ /* 0x040fe200078e00ff */
[C---:B------:R-:W-:Y:S02]  /*d510*/  LOP3.LUT R8, R7.reuse, 0x20, RZ, 0xfc, !PT ;  /* 0x0000002007087812 */ /* 0x040fe400078efcff */
[----:B------:R-:W-:Y:S02]  /*d520*/  ISETP.LT.OR P4, PT, R6, 0x1, P2 ;  /* 0x000000010600780c */ /* 0x000fe40001781670 */
[----:B--2---:R-:W-:Y:S02]  /*d530*/  IADD3 R2, P0, R14, R5, RZ ;  /* 0x000000050e027210 */ /* 0x004fe40007f1e0ff */
[----:B------:R-:W-:Y:S01]  /*d540*/  LOP3.LUT R7, R7, 0x40, RZ, 0xfc, !PT ;  /* 0x0000004007077812 */ /* 0x000fe200078efcff */
[----:B------:R-:W0:Y:S01]  /*d550*/  SHFL.IDX PT, R14, R18, 0x1, 0x1c1f ;  /* 0x003c1f00120e7f89 */ /* 0x000e2200000e0000 */
[----:B------:R-:W-:Y:S01]  /*d560*/  ISETP.GE.AND P1, PT, R8, UR4, PT ;  /* 0x0000000408007c0c */ /* 0x000fe2000bf26270 */
[----:B-1----:R-:W-:Y:S01]  /*d570*/  IMAD.X R3, RZ, RZ, R3, P0 ;  /* 0x000000ffff037224 */ /* 0x002fe200000e0603 */
[----:B------:R-:W-:-:S02]  /*d580*/  ISETP.GE.AND P0, PT, R7, UR4, PT ;  /* 0x0000000407007c0c */ /* 0x000fc4000bf06270 */
[----:B------:R-:W-:-:S03]  /*d590*/  ISETP.LT.OR P3, PT, R6, 0x1, P1 ;  /* 0x000000010600780c */ /* 0x000fc60000f61670 */
[----:B------:R-:W-:Y:S01]  /*d5a0*/  LDGSTS.E.BYPASS.LTC128B.128 [R4+0x400], desc[UR36][R2.64], !P4 ;  /* 0x0040000002047fae */ /* 0x000fe2000e101d64 */
[----:B------:R-:W-:-:S09]  /*d5b0*/  ISETP.LT.OR P4, PT, R6, 0x1, P0 ;  /* 0x000000010600780c */ /* 0x000fd20000781670 */
[----:B------:R-:W-:Y:S04]  /*d5c0*/  LDGSTS.E.BYPASS.LTC128B.128 [R4+0x2400], desc[UR36][R2.64+0x40], !P3 ;  /* 0x0240004002047fae */ /* 0x000fe8000d901d64 */
[----:B------:R1:W-:Y:S01]  /*d5d0*/  LDGSTS.E.BYPASS.LTC128B.128 [R4+0x4400], desc[UR36][R2.64+0x80], !P4 ;  /* 0x0440008002047fae */ /* 0x0003e2000e101d64 */
[----:B------:R-:W-:-:S03]  /*d5e0*/  ISETP.LT.OR P4, PT, R6, 0x21, P2 ;  /* 0x000000210600780c */ /* 0x000fc60001781670 */
[----:B-1----:R-:W1:Y:S01]  /*d5f0*/  SHFL.IDX PT, R3, R19, 0x1, 0x1c1f ;  /* 0x003c1f0013037f89 */ /* 0x002e6200000e0000 */
[----:B0-----:R-:W-:-:S03]  /*d600*/  IADD3 R2, P3, R14, R5, RZ ;  /* 0x000000050e027210 */ /* 0x001fc60007f7e0ff */
[----:B------:R-:W0:Y:S02]  /*d610*/  SHFL.IDX PT, R14, R18, 0x2, 0x1c1f ;  /* 0x005c1f00120e7f89 */ /* 0x000e2400000e0000 */
[----:B-1----:R-:W-:Y:S01]  /*d620*/  IMAD.X R3, RZ, RZ, R3, P3 ;  /* 0x000000ffff037224 */ /* 0x002fe200018e0603 */
[----:B------:R-:W-:-:S04]  /*d630*/  ISETP.LT.OR P3, PT, R6, 0x21, P1 ;  /* 0x000000210600780c */ /* 0x000fc80000f61670 */
[----:B------:R-:W-:Y:S01]  /*d640*/  LDGSTS.E.BYPASS.LTC128B.128 [R4+0xc00], desc[UR36][R2.64], !P4 ;  /* 0x00c0000002047fae */ /* 0x000fe2000e101d64 */
[----:B------:R-:W-:-:S08]  /*d650*/  ISETP.LT.OR P4, PT, R6, 0x21, P0 ;  /* 0x000000210600780c */ /* 0x000fd00000781670 */
[----:B------:R-:W-:Y:S05]  /*d660*/  LDGSTS.E.BYPASS.LTC128B.128 [R4+0x2c00], desc[UR36][R2.64+0x40], !P3 ;  /* 0x02c0004002047fae */ /* 0x000fea000d901d64 */
[----:B------:R1:W-:Y:S01]  /*d670*/  LDGSTS.E.BYPASS.LTC128B.128 [R4+0x4c00], desc[UR36][R2.64+0x80], !P4 ;  /* 0x04c0008002047fae */ /* 0x0003e2000e101d64 */
[----:B------:R-:W-:-:S03]  /*d680*/  ISETP.LT.OR P4, PT, R6, 0x41, P2 ;  /* 0x000000410600780c */ /* 0x000fc60001781670 */
[----:B-1----:R-:W1:Y:S01]  /*d690*/  SHFL.IDX PT, R3, R19, 0x2, 0x1c1f ;  /* 0x005c1f0013037f89 */ /* 0x002e6200000e0000 */
[----:B0-----:R-:W-:-:S03]  /*d6a0*/  IADD3 R2, P3, R14, R5, RZ ;  /* 0x000000050e027210 */ /* 0x001fc60007f7e0ff */
[----:B------:R-:W0:Y:S04]  /*d6b0*/  SHFL.IDX PT, R19, R19, 0x3, 0x1c1f ;  /* 0x007c1f0013137f89 */ /* 0x000e2800000e0000 */
[----:B------:R2:W3:Y:S01]  /*d6c0*/  SHFL.IDX PT, R14, R18, 0x3, 0x1c1f ;  /* 0x007c1f00120e7f89 */ /* 0x0004e200000e0000 */
[----:B-1----:R-:W-:Y:S01]  /*d6d0*/  IMAD.X R3, RZ, RZ, R3, P3 ;  /* 0x000000ffff037224 */ /* 0x002fe200018e0603 */
[----:B------:R-:W-:-:S04]  /*d6e0*/  ISETP.LT.OR P3, PT, R6, 0x41, P1 ;  /* 0x000000410600780c */ /* 0x000fc80000f61670 */
[----:B------:R2:W-:Y:S01]  /*d6f0*/  LDGSTS.E.BYPASS.LTC128B.128 [R4+0x1400], desc[UR36][R2.64], !P4 ;  /* 0x0140000002047fae */ /* 0x0005e2000e101d64 */
[----:B------:R-:W-:-:S08]  /*d700*/  ISETP.LT.OR P4, PT, R6, 0x41, P0 ;  /* 0x000000410600780c */ /* 0x000fd00000781670 */
[----:B------:R2:W-:Y:S05]  /*d710*/  LDGSTS.E.BYPASS.LTC128B.128 [R4+0x3400], desc[UR36][R2.64+0x40], !P3 ;  /* 0x0340004002047fae */ /* 0x0005ea000d901d64 */
[----:B0--3--:R2:W-:Y:S02]  /*d720*/  LDGSTS.E.BYPASS.LTC128B.128 [R4+0x5400], desc[UR36][R2.64+0x80], !P4 ;  /* 0x0540008002047fae */ /* 0x0095e4000e101d64 */
.L_x_349:
[C---:B------:R-:W-:Y:S02]  /*d730*/  ISETP.LT.OR P2, PT, R6.reuse, 0x61, P2 ;  /* 0x000000610600780c */ /* 0x040fe40001741670 */
[C---:B------:R-:W-:Y:S02]  /*d740*/  ISETP.LT.OR P1, PT, R6.reuse, 0x61, P1 ;  /* 0x000000610600780c */ /* 0x040fe40000f21670 */
[----:B------:R-:W-:Y:S02]  /*d750*/  ISETP.LT.OR P0, PT, R6, 0x61, P0 ;  /* 0x000000610600780c */ /* 0x000fe40000701670 */
[----:B--2---:R-:W-:-:S05]  /*d760*/  IADD3 R2, P3, R14, R5, RZ ;  /* 0x000000050e027210 */ /* 0x004fca0007f7e0ff */
[----:B------:R-:W-:-:S05]  /*d770*/  IMAD.X R3, RZ, RZ, R19, P3 ;  /* 0x000000ffff037224 */ /* 0x000fca00018e0613 */
        /* <DEDUP_REMOVED lines=8> */
.L_x_261:
[----:B------:R-:W-:Y:S02]  /*d800*/  PLOP3.LUT P1, PT, P1, P0, PT, 0xa2, 0x0 ;  /* 0x000000000000781c */ /* 0x000fe40000f21472 */
[----:B------:R-:W-:-:S08]  /*d810*/  @P0 R2UR P1, UR4, R0 ;  /* 0x00000000000402ca */ /* 0x000fd00000020000 */
[----:B------:R-:W-:-:S05]  /*d820*/  @P0 PLOP3.LUT P0, PT, P1, PT, PT, 0x80, 0x0 ;  /* 0x000000000000081c */ /* 0x000fca0000f0f070 */
[----:B------:R-:W-:Y:S01]  /*d830*/  @!P1 SYNCS.ARRIVE.TRANS64.RED.A0T1 RZ, [UR4+0x2d850], RZ ;  /* 0x02d850ffffff99a7 */ /* 0x000fe20008200404 */
[----:B------:R-:W-:Y:S07]  /*d840*/  @!P1 ARRIVES.LDGSTSBAR.64.TRANSCNT [UR4+0x2d850] ;  /* 0x02d85000ff0099b0 */ /* 0x000fee0008000a84 */
[----:B------:R-:W-:Y:S05]  /*d850*/  @P0 BRA.U.ANY `(.L_x_261) ;  /* 0xfffffffd00e80947 */ /* 0x000fea000393ffff */
[----:B------:R-:W-:Y:S01]  /*d860*/  NOP ;  /* 0x0000000000007918 */ /* 0x000fe20000000000 */
[----:B0-----:R-:W2:Y:S02]  /*d870*/  LDL R2, [R1+0x48] ;  /* 0x0000480001027983 */ /* 0x001ea40000100800 */
[----:B--2---:R-:W-:-:S13]  /*d880*/  ISETP.NE.AND P2, PT, R2, 0x3, PT ;  /* 0x000000030200780c */ /* 0x004fda0003f45270 */
[----:B------:R-:W-:Y:S05]  /*d890*/  @!P2 BRA `(.L_x_262) ;  /* 0x000000000004a947 */ /* 0x000fea0003800000 */
[----:B------:R-:W-:Y:S01]  /*d8a0*/  BPT.TRAP 0x1 ;  /* 0x000000040000795c */ /* 0x000fe20000300000 */
.L_x_262:
[----:B------:R-:W-:Y:S01]  /*d8b0*/  VIADD R22, R22, 0x1 ;  /* 0x0000000116167836 */ /* 0x000fe20000000000 */
[----:B------:R0:W-:Y:S04]  /*d8c0*/  SYNCS.ARRIVE.TRANS64.A1T0 RZ, [R0+URZ+0x2d850], RZ ;  /* 0x02d850ff00ff79a7 */ /* 0x0001e8000810003f */
[----:B------:R-:W-:-:S04]  /*d8d0*/  ISETP.NE.AND P0, PT, R22, 0x2, PT ;  /* 0x000000021600780c */ /* 0x000fc80003f05270 */
[----:B0-----:R-:W-:Y:S02]  /*d8e0*/  SEL R0, RZ, 0x1, P0 ;  /* 0x00000001ff007807 */ /* 0x001fe40000000000 */
[----:B------:R-:W-:Y:S02]  /*d8f0*/  SEL R22, R22, RZ, P0 ;  /* 0x000000ff16167207 */ /* 0x000fe40000000000 */
[----:B------:R-:W-:-:S07]  /*d900*/  LOP3.LUT R29, R29, R0, RZ, 0x3c, !PT ;  /* 0x000000001d1d7212 */ /* 0x000fce00078e3cff */
.L_x_221:
[----:B------:R-:W-:Y:S05]  /*d910*/  BSYNC B7 ;  /* 0x0000000000077941 */ /* 0x000fea0003800000 */
.L_x_219:
[----:B------:R-:W-:-:S13]  /*d920*/  LOP3.LUT P0, RZ, R16, 0x40, RZ, 0xc0, !PT ;  /* 0x0000004010ff7812 */ /* 0x000fda000780c0ff */
[----:B------:R-:W-:Y:S05]  /*d930*/  @!P0 BRA `(.L_x_263) ;  /* 0x0000000000248947 */ /* 0x000fea0003800000 */
[----:B------:R-:W-:Y:S05]  /*d940*/  WARPSYNC.ALL ;  /* 0x0000000000007948 */ /* 0x000fea0003800000 */
[----:B------:R-:W0:Y:S08]  /*d950*/  S2UR UR5, SR_CgaCtaId ;  /* 0x00000000000579c3 */ /* 0x000e300000008800 */
[----:B------:R-:W-:Y:S06]  /*d960*/  BAR.SYNC.DEFER_BLOCKING 0x5, 0x200 ;  /* 0x0148000000007b1d */ /* 0x000fec0000010000 */
[----:B------:R-:W-:-:S02]  /*d970*/  UMOV UR4, 0x400 ;  /* 0x0000040000047882 */ /* 0x000fc40000000000 */
[----:B0-----:R-:W-:-:S06]  /*d980*/  ULEA UR4, UR5, UR4, 0x18 ;  /* 0x0000000405047291 */ /* 0x001fcc000f8ec03f */
[----:B------:R-:W-:-:S05]  /*d990*/  IMAD.U32 R17, RZ, RZ, UR4 ;  /* 0x00000004ff117e24 */ /* 0x000fca000f8e00ff */
[----:B------:R0:W1:Y:S01]  /*d9a0*/  LDS.128 R24, [R17+0x2d8d0] ;  /* 0x02d8d00011187984 */ /* 0x0000620000000c00 */
[----:B------:R-:W-:Y:S06]  /*d9b0*/  BAR.ARV 0x4, 0x200 ;  /* 0x0108000000007b1d */ /* 0x000fec0000002000 */
[----:B------:R-:W-:Y:S05]  /*d9c0*/  BRA `(.L_x_264) ;  /* 0x0000000800d07947 */ /* 0x000fea0003800000 */
.L_x_263:
[----:B------:R-:W0:Y:S01]  /*d9d0*/  S2R R0, SR_TID.X ;  /* 0x0000000000007919 */ /* 0x000e220000002100 */
[----:B------:R-:W-:Y:S01]  /*d9e0*/  UMOV UR4, 0xffffffff ;  /* 0xffffffff00047882 */ /* 0x000fe20000000000 */
[----:B0-----:R-:W-:-:S04]  /*d9f0*/  LOP3.LUT R8, R0, 0x1f, RZ, 0xc0, !PT ;  /* 0x0000001f00087812 */ /* 0x001fc800078ec0ff */
[----:B------:R-:W-:Y:S01]  /*da00*/  ISETP.NE.AND P0, PT, R8, 0x1f, PT ;  /* 0x0000001f0800780c */ /* 0x000fe20003f05270 */
[----:B------:R-:W-:-:S12]  /*da10*/  BRA.DIV UR4, `(.L_x_265) ;  /* 0x0000003204507947 */ /* 0x000fd8000b800000 */
[----:B------:R-:W-:Y:S01]  /*da20*/  IMAD.IADD R9, R27, 0x1, R8 ;  /* 0x000000011b097824 */ /* 0x000fe200078e0208 */
[----:B------:R-:W-:-:S04]  /*da30*/  ULDC UR4, c[0x0][0xc3c] ;  /* 0x00030f0000047ab9 */ /* 0x000fc80000000800 */
[----:B------:R-:W-:-:S13]  /*da40*/  ISETP.GE.OR P1, PT, R9, UR4, !P0 ;  /* 0x0000000409007c0c */ /* 0x000fda000c726670 */
[----:B------:R-:W0:Y:S08]  /*da50*/  @!P1 LDC.64 R2, c[0x0][0xc80] ;  /* 0x00032000ff029b82 */ /* 0x000e300000000a00 */
[----:B------:R-:W1:Y:S01]  /*da60*/  @!P1 LDC.64 R4, c[0x0][0xc78] ;  /* 0x00031e00ff049b82 */ /* 0x000e620000000a00 */
[----:B0-----:R-:W-:-:S05]  /*da70*/  @!P1 IMAD.WIDE R2, R9, 0x4, R2 ;  /* 0x0000000409029825 */ /* 0x001fca00078e0202 */
[----:B------:R1:W2:Y:S02]  /*da80*/  @!P1 LDG.E R7, desc[UR36][R2.64] ;  /* 0x0000002402079981 */ /* 0x0002a4000c1e1900 */
[----:B-1----:R-:W-:-:S05]  /*da90*/  @!P1 IMAD.WIDE R2, R9, 0x4, R4 ;  /* 0x0000000409029825 */ /* 0x002fca00078e0204 */
[----:B------:R-:W3:Y:S01]  /*daa0*/  @!P1 LDG.E R5, desc[UR36][R2.64] ;  /* 0x0000002402059981 */ /* 0x000ee2000c1e1900 */
[----:B------:R-:W-:Y:S01]  /*dab0*/  IMAD.MOV.U32 R4, RZ, RZ, RZ ;  /* 0x000000ffff047224 */ /* 0x000fe200078e00ff */
[C---:B------:R-:W-:Y:S02]  /*dac0*/  ISETP.GE.U32.AND P2, PT, R8.reuse, 0x2, PT ;  /* 0x000000020800780c */ /* 0x040fe40003f46070 */
[C---:B------:R-:W-:Y:S01]  /*dad0*/  ISETP.GE.U32.AND P3, PT, R8.reuse, 0x4, PT ;  /* 0x000000040800780c */ /* 0x040fe20003f66070 */
[----:B------:R-:W-:Y:S01]  /*dae0*/  SHFL.IDX PT, R0, R24, RZ, 0x1f ;  /* 0x00001fff18007589 */ /* 0x000fe200000e0000 */
[C---:B------:R-:W-:Y:S02]  /*daf0*/  ISETP.GE.U32.AND P4, PT, R8.reuse, 0x8, PT ;  /* 0x000000080800780c */ /* 0x040fe40003f86070 */
[----:B------:R-:W-:Y:S01]  /*db00*/  ISETP.GE.U32.AND P5, PT, R8, 0x10, PT ;  /* 0x000000100800780c */ /* 0x000fe20003fa6070 */
[----:B------:R0:W-:Y:S02]  /*db10*/  SHFL.IDX PT, R6, R24, 0x1, 0x1f ;  /* 0x00201f0018067f89 */ /* 0x0001e400000e0000 */
[----:B0-----:R-:W-:-:S02]  /*db20*/  IMAD.MOV.U32 R24, RZ, RZ, RZ ;  /* 0x000000ffff187224 */ /* 0x001fc400078e00ff */
[----:B--2---:R-:W-:Y:S02]  /*db30*/  @!P1 IMAD.MOV.U32 R4, RZ, RZ, R7 ;  /* 0x000000ffff049224 */ /* 0x004fe400078e0007 */
[----:B------:R-:W-:Y:S02]  /*db40*/  IMAD.MOV.U32 R7, RZ, RZ, RZ ;  /* 0x000000ffff077224 */ /* 0x000fe400078e00ff */
[----:B---3--:R-:W-:Y:S01]  /*db50*/  @!P1 IMAD.MOV.U32 R7, RZ, RZ, R5 ;  /* 0x000000ffff079224 */ /* 0x008fe200078e0005 */
[----:B------:R-:W-:-:S03]  /*db60*/  ISETP.NE.AND P1, PT, R8, RZ, PT ;  /* 0x000000ff0800720c */ /* 0x000fc60003f25270 */
[----:B------:R-:W-:-:S05]  /*db70*/  IMAD R13, R7, R4, RZ ;  /* 0x00000004070d7224 */ /* 0x000fca00078e02ff */
        /* <DEDUP_REMOVED lines=15> */
[----:B------:R0:W1:Y:S02]  /*dc70*/  SHFL.IDX PT, R14, R2, 0x1f, 0x1f ;  /* 0x03e01f00020e7f89 */ /* 0x00006400000e0000 */
.L_x_359:
[----:B------:R-:W-:Y:S02]  /*dc80*/  ULDC UR4, c[0x0][0xc38] ;  /* 0x00030e0000047ab9 */ /* 0x000fe40000000800 */
[----:B------:R-:W-:-:S04]  /*dc90*/  IMAD.U32 R3, RZ, RZ, UR4 ;  /* 0x00000004ff037e24 */ /* 0x000fc8000f8e00ff */
[----:B-1----:R-:W-:-:S05]  /*dca0*/  IMAD R5, R14, R3, RZ ;  /* 0x000000030e057224 */ /* 0x002fca00078e02ff */
[----:B------:R-:W-:-:S04]  /*dcb0*/  IADD3 R6, R6, R5, RZ ;  /* 0x0000000506067210 */ /* 0x000fc80007ffe0ff */
[----:B------:R-:W-:-:S13]  /*dcc0*/  ISETP.GT.AND P6, PT, R6, R0, PT ;  /* 0x000000000600720c */ /* 0x000fda0003fc4270 */
[----:B------:R-:W-:Y:S05]  /*dcd0*/  @P6 BRA `(.L_x_266) ;  /* 0x0000000000a46947 */ /* 0x000fea0003800000 */
.L_x_269:
[----:B0-----:R-:W0:Y:S01]  /*dce0*/  LDC R2, c[0x0][0xc3c] ;  /* 0x00030f00ff027b82 */ /* 0x001e220000000800 */
[----:B------:R-:W-:-:S05]  /*dcf0*/  VIADD R27, R27, 0x1f ;  /* 0x0000001f1b1b7836 */ /* 0x000fca0000000000 */
[----:B0-----:R-:W-:-:S13]  /*dd00*/  ISETP.GE.AND P6, PT, R27, R2, PT ;  /* 0x000000021b00720c */ /* 0x001fda0003fc6270 */
[----:B------:R-:W-:Y:S05]  /*dd10*/  @P6 BRA `(.L_x_267) ;  /* 0x0000000400b86947 */ /* 0x000fea0003800000 */
[----:B------:R-:W0:Y:S01]  /*dd20*/  S2R R3, SR_TID.X ;  /* 0x0000000000037919 */ /* 0x000e220000002100 */
[----:B------:R-:W-:Y:S01]  /*dd30*/  IMAD.MOV.U32 R4, RZ, RZ, RZ ;  /* 0x000000ffff047224 */ /* 0x000fe200078e00ff */
[----:B0-----:R-:W-:-:S05]  /*dd40*/  LOP3.LUT R3, R3, 0x1f, RZ, 0xc0, !PT ;  /* 0x0000001f03037812 */ /* 0x001fca00078ec0ff */
[----:B------:R-:W-:-:S05]  /*dd50*/  IMAD.IADD R5, R27, 0x1, R3 ;  /* 0x000000011b057824 */ /* 0x000fca00078e0203 */
[----:B------:R-:W-:-:S13]  /*dd60*/  ISETP.GE.OR P6, PT, R5, R2, !P0 ;  /* 0x000000020500720c */ /* 0x000fda00047c6670 */
[----:B------:R-:W0:Y:S02]  /*dd70*/  @!P6 LDC.64 R2, c[0x0][0xc80] ;  /* 0x00032000ff02eb82 */ /* 0x000e240000000a00 */
[----:B0-----:R-:W-:-:S05]  /*dd80*/  @!P6 IMAD.WIDE R2, R5, 0x4, R2 ;  /* 0x000000040502e825 */ /* 0x001fca00078e0202 */
[----:B------:R0:W2:Y:S01]  /*dd90*/  @!P6 LDG.E R4, desc[UR36][R2.64] ;  /* 0x000000240204e981 */ /* 0x0000a2000c1e1900 */
[----:B------:R-:W-:Y:S01]  /*dda0*/  IMAD.MOV.U32 R7, RZ, RZ, RZ ;  /* 0x000000ffff077224 */ /* 0x000fe200078e00ff */
[----:B0-----:R-:W0:Y:S02]  /*ddb0*/  @!P6 LDC.64 R2, c[0x0][0xc78] ;  /* 0x00031e00ff02eb82 */ /* 0x001e240000000a00 */
[----:B0-----:R-:W-:-:S05]  /*ddc0*/  @!P6 IMAD.WIDE R2, R5, 0x4, R2 ;  /* 0x000000040502e825 */ /* 0x001fca00078e0202 */
[----:B------:R-:W2:Y:S01]  /*ddd0*/  @!P6 LDG.E R7, desc[UR36][R2.64] ;  /* 0x000000240207e981 */ /* 0x000ea2000c1e1900 */
[----:B------:R-:W-:Y:S01]  /*dde0*/  UMOV UR4, 0xffffffff ;  /* 0xffffffff00047882 */ /* 0x000fe20000000000 */
[----:B--2---:R-:W-:Y:S02]  /*ddf0*/  IMAD R13, R7, R4, RZ ;  /* 0x00000004070d7224 */ /* 0x004fe400078e02ff */
[----:B------:R-:W-:Y:S05]  /*de00*/  BRA.DIV UR4, `(.L_x_268) ;  /* 0x0000003204907947 */ /* 0x000fea000b800000 */
        /* <DEDUP_REMOVED lines=16> */
.L_x_367:
[----:B------:R-:W-:Y:S02]  /*df10*/  ULDC UR4, c[0x0][0xc38] ;  /* 0x00030e0000047ab9 */ /* 0x000fe40000000800 */
[----:B------:R-:W-:-:S04]  /*df20*/  IMAD.U32 R3, RZ, RZ, UR4 ;  /* 0x00000004ff037e24 */ /* 0x000fc8000f8e00ff */
[----:B-1----:R-:W-:-:S04]  /*df30*/  IMAD R5, R14, R3, RZ ;  /* 0x000000030e057224 */ /* 0x002fc800078e02ff */
[----:B------:R-:W-:-:S05]  /*df40*/  IMAD.IADD R6, R5, 0x1, R6 ;  /* 0x0000000105067824 */ /* 0x000fca00078e0206 */
[----:B------:R-:W-:-:S13]  /*df50*/  ISETP.GT.AND P6, PT, R6, R0, PT ;  /* 0x000000000600720c */ /* 0x000fda0003fc4270 */
[----:B------:R-:W-:Y:S05]  /*df60*/  @!P6 BRA `(.L_x_269) ;  /* 0xfffffffc005ce947 */ /* 0x000fea000383ffff */
.L_x_266:
[----:B------:R-:W-:Y:S01]  /*df70*/  IMAD.IADD R8, R6, 0x1, -R5 ;  /* 0x0000000106087824 */ /* 0x000fe200078e0a05 */
[----:B------:R-:W-:-:S03]  /*df80*/  UMOV UR4, 0xffffffff ;  /* 0xffffffff00047882 */ /* 0x000fc60000000000 */
[----:B------:R-:W-:-:S05]  /*df90*/  IMAD R5, R2, R3, R8 ;  /* 0x0000000302057224 */ /* 0x000fca00078e0208 */
[----:B------:R-:W-:Y:S01]  /*dfa0*/  ISETP.GT.AND P6, PT, R5, R0, PT ;  /* 0x000000000500720c */ /* 0x000fe20003fc4270 */
[----:B------:R-:W-:-:S12]  /*dfb0*/  BRA.DIV UR4, `(.L_x_270) ;  /* 0x0000003204dc7947 */ /* 0x000fd8000b800000 */
[----:B------:R-:W-:-:S04]  /*dfc0*/  VOTE.ANY R6, PT, !P6 ;  /* 0x0000000000067806 */ /* 0x000fc800070e0100 */
[----:B------:R-:W1:Y:S02]  /*dfd0*/  POPC R5, R6 ;  /* 0x0000000600057309 */ /* 0x000e640000000000 */
[----:B-1----:R1:W2:Y:S04]  /*dfe0*/  SHFL.IDX PT, R4, R4, R5, 0x1f ;  /* 0x00001f0504047589 */ /* 0x0022a800000e0000 */
[----:B------:R1:W3:Y:S02]  /*dff0*/  SHFL.IDX PT, R7, R7, R5, 0x1f ;  /* 0x00001f0507077589 */ /* 0x0002e400000e0000 */
.L_x_372:
[----:B------:R-:W-:-:S13]  /*e000*/  ISETP.NE.AND P0, PT, R6, RZ, PT ;  /* 0x000000ff0600720c */ /* 0x000fda0003f05270 */
[----:B------:R-:W-:Y:S05]  /*e010*/  @!P0 BRA `(.L_x_271) ;  /* 0x0000000000108947 */ /* 0x000fea0003800000 */
[----:B------:R-:W-:Y:S01]  /*e020*/  UMOV UR4, 0xffffffff ;  /* 0xffffffff00047882 */ /* 0x000fe20000000000 */
[----:B------:R-:W-:Y:S02]  /*e030*/  VIADD R12, R5, 0xffffffff ;  /* 0xffffffff050c7836 */ /* 0x000fe40000000000 */
[----:B------:R-:W-:Y:S05]  /*e040*/  BRA.DIV UR4, `(.L_x_272) ;  /* 0x0000003604147947 */ /* 0x000fea000b800000 */
[----:B------:R4:W0:Y:S02]  /*e050*/  SHFL.IDX PT, R24, R2, R12, 0x1f ;  /* 0x00001f0c02187589 */ /* 0x00082400000e0000 */
.L_x_271:
[----:B0-----:R-:W-:Y:S01]  /*e060*/  IMAD R24, R24, R3, R8 ;  /* 0x0000000318187224 */ /* 0x001fe200078e0208 */
[-C--:B--2---:R-:W-:Y:S01]  /*e070*/  IABS R8, R4.reuse ;  /* 0x0000000400087213 */ /* 0x084fe20000000000 */
[----:B----4-:R-:W-:Y:S02]  /*e080*/  IMAD.MOV.U32 R2, RZ, RZ, RZ ;  /* 0x000000ffff027224 */ /* 0x010fe400078e00ff */
[----:B------:R-:W-:Y:S01]  /*e090*/  IMAD.IADD R25, R0, 0x1, -R24 ;  /* 0x0000000100197824 */ /* 0x000fe200078e0a18 */
[----:B------:R-:W0:Y:S01]  /*e0a0*/  I2F.RP R6, R8 ;  /* 0x0000000800067306 */ /* 0x000e220000209400 */
[----:B------:R-:W-:Y:S01]  /*e0b0*/  IABS R0, R4 ;  /* 0x0000000400007213 */ /* 0x000fe20000000000 */
[----:B------:R-:W-:-:S04]  /*e0c0*/  IMAD.IADD R27, R5, 0x1, R27 ;  /* 0x00000001051b7824 */ /* 0x000fc800078e021b */
[----:B------:R-:W-:Y:S02]  /*e0d0*/  IMAD.MOV R0, RZ, RZ, -R0 ;  /* 0x000000ffff007224 */ /* 0x000fe400078e0a00 */
[----:B0-----:R-:W0:Y:S02]  /*e0e0*/  MUFU.RCP R6, R6 ;  /* 0x0000000600067308 */ /* 0x001e240000001000 */
[----:B0-----:R-:W-:-:S06]  /*e0f0*/  VIADD R9, R6, 0xffffffe ;  /* 0x0ffffffe06097836 */ /* 0x001fcc0000000000 */
[----:B------:R-:W0:Y:S02]  /*e100*/  F2I.FTZ.U32.TRUNC.NTZ R3, R9 ;  /* 0x0000000900037305 */ /* 0x000e24000021f000 */
[----:B0-----:R-:W-:-:S04]  /*e110*/  IMAD.MOV R11, RZ, RZ, -R3 ;  /* 0x000000ffff0b7224 */ /* 0x001fc800078e0a03 */
[----:B------:R-:W-:-:S04]  /*e120*/  IMAD R11, R11, R8, RZ ;  /* 0x000000080b0b7224 */ /* 0x000fc800078e02ff */
[----:B------:R-:W-:Y:S01]  /*e130*/  IMAD.HI.U32 R2, R3, R11, R2 ;  /* 0x0000000b03027227 */ /* 0x000fe200078e0002 */
[----:B------:R-:W-:-:S05]  /*e140*/  IABS R3, R25 ;  /* 0x0000001900037213 */ /* 0x000fca0000000000 */
[----:B------:R-:W-:-:S04]  /*e150*/  IMAD.HI.U32 R6, R2, R3, RZ ;  /* 0x0000000302067227 */ /* 0x000fc800078e00ff */
[----:B------:R-:W-:Y:S01]  /*e160*/  IMAD R3, R6, R0, R3 ;  /* 0x0000000006037224 */ /* 0x000fe200078e0203 */
[----:B---3--:R-:W-:Y:S01]  /*e170*/  IABS R0, R7 ;  /* 0x0000000700007213 */ /* 0x008fe20000000000 */
[----:B------:R-:W-:-:S03]  /*e180*/  IMAD.MOV.U32 R2, RZ, RZ, RZ ;  /* 0x000000ffff027224 */ /* 0x000fc600078e00ff */
[----:B------:R-:W-:-:S13]  /*e190*/  ISETP.GT.U32.AND P1, PT, R8, R3, PT ;  /* 0x000000030800720c */ /* 0x000fda0003f24070 */
[----:B------:R-:W-:Y:S02]  /*e1a0*/  @!P1 IMAD.IADD R3, R3, 0x1, -R8 ;  /* 0x0000000103039824 */ /* 0x000fe400078e0a08 */
[----:B------:R-:W-:Y:S01]  /*e1b0*/  @!P1 VIADD R6, R6, 0x1 ;  /* 0x0000000106069836 */ /* 0x000fe20000000000 */
[----:B------:R-:W-:Y:S02]  /*e1c0*/  ISETP.NE.AND P1, PT, R4, RZ, PT ;  /* 0x000000ff0400720c */ /* 0x000fe40003f25270 */
[----:B------:R-:W-:Y:S02]  /*e1d0*/  ISETP.GE.U32.AND P0, PT, R3, R8, PT ;  /* 0x000000080300720c */ /* 0x000fe40003f06070 */
[----:B------:R-:W0:Y:S11]  /*e1e0*/  I2F.RP R8, R0 ;  /* 0x0000000000087306 */ /* 0x000e360000209400 */
[----:B------:R-:W-:Y:S01]  /*e1f0*/  @P0 VIADD R6, R6, 0x1 ;  /* 0x0000000106060836 */ /* 0x000fe20000000000 */
[----:B0-----:R-:W0:Y:S02]  /*e200*/  MUFU.RCP R8, R8 ;  /* 0x0000000800087308 */ /* 0x001e240000001000 */
[----:B0-----:R-:W-:Y:S01]  /*e210*/  VIADD R9, R8, 0xffffffe ;  /* 0x0ffffffe08097836 */ /* 0x001fe20000000000 */
[----:B------:R-:W-:-:S05]  /*e220*/  IABS R8, R7 ;  /* 0x0000000700087213 */ /* 0x000fca0000000000 */
[----:B------:R-:W0:Y:S01]  /*e230*/  F2I.FTZ.U32.TRUNC.NTZ R3, R9 ;  /* 0x0000000900037305 */ /* 0x000e22000021f000 */
[----:B------:R-:W-:Y:S02]  /*e240*/  IMAD.MOV R8, RZ, RZ, -R8 ;  /* 0x000000ffff087224 */ /* 0x000fe400078e0a08 */
[----:B0-----:R-:W-:-:S04]  /*e250*/  IMAD.MOV R11, RZ, RZ, -R3 ;  /* 0x000000ffff0b7224 */ /* 0x001fc800078e0a03 */
[----:B------:R-:W-:-:S04]  /*e260*/  IMAD R11, R11, R0, RZ ;  /* 0x000000000b0b7224 */ /* 0x000fc800078e02ff */
[----:B------:R-:W-:Y:S01]  /*e270*/  IMAD.HI.U32 R2, R3, R11, R2 ;  /* 0x0000000b03027227 */ /* 0x000fe200078e0002 */
[----:B------:R-:W-:-:S04]  /*e280*/  LOP3.LUT R3, R25, R4, RZ, 0x3c, !PT ;  /* 0x0000000419037212 */ /* 0x000fc800078e3cff */
[----:B------:R-:W-:-:S13]  /*e290*/  ISETP.GE.AND P2, PT, R3, RZ, PT ;  /* 0x000000ff0300720c */ /* 0x000fda0003f46270 */
[----:B------:R-:W-:Y:S01]  /*e2a0*/  @!P2 IMAD.MOV R6, RZ, RZ, -R6 ;  /* 0x000000ffff06a224 */ /* 0x000fe200078e0a06 */
[----:B------:R-:W-:-:S04]  /*e2b0*/  @!P1 LOP3.LUT R6, RZ, R4, RZ, 0x33, !PT ;  /* 0x00000004ff069212 */ /* 0x000fc800078e33ff */
[-C--:B------:R-:W-:Y:S01]  /*e2c0*/  IABS R3, R6.reuse ;  /* 0x0000000600037213 */ /* 0x080fe20000000000 */
[----:B------:R-:W-:-:S04]  /*e2d0*/  IMAD R4, R4, R6, RZ ;  /* 0x0000000604047224 */ /* 0x000fc800078e02ff */
[----:B------:R-:W-:-:S04]  /*e2e0*/  IMAD.HI.U32 R2, R2, R3, RZ ;  /* 0x0000000302027227 */ /* 0x000fc800078e00ff */
[----:B------:R-:W-:Y:S02]  /*e2f0*/  IMAD R3, R2, R8, R3 ;  /* 0x0000000802037224 */ /* 0x000fe400078e0203 */
[----:B------:R-:W-:-:S03]  /*e300*/  IMAD.IADD R25, R25, 0x1, -R4 ;  /* 0x0000000119197824 */ /* 0x000fc600078e0a04 */
[----:B------:R-:W-:-:S13]  /*e310*/  ISETP.GT.U32.AND P1, PT, R0, R3, PT ;  /* 0x000000030000720c */ /* 0x000fda0003f24070 */
[----:B------:R-:W-:Y:S02]  /*e320*/  @!P1 IMAD.IADD R3, R3, 0x1, -R0 ;  /* 0x0000000103039824 */ /* 0x000fe400078e0a00 */
[----:B------:R-:W-:Y:S01]  /*e330*/  @!P1 VIADD R2, R2, 0x1 ;  /* 0x0000000102029836 */ /* 0x000fe20000000000 */
[----:B------:R-:W-:Y:S02]  /*e340*/  ISETP.NE.AND P1, PT, R7, RZ, PT ;  /* 0x000000ff0700720c */ /* 0x000fe40003f25270 */
[----:B------:R-:W-:Y:S02]  /*e350*/  ISETP.GE.U32.AND P0, PT, R3, R0, PT ;  /* 0x000000000300720c */ /* 0x000fe40003f06070 */
[----:B------:R-:W-:-:S04]  /*e360*/  LOP3.LUT R0, R6, R7, RZ, 0x3c, !PT ;  /* 0x0000000706007212 */ /* 0x000fc800078e3cff */
[----:B------:R-:W-:-:S07]  /*e370*/  ISETP.GE.AND P2, PT, R0, RZ, PT ;  /* 0x000000ff0000720c */ /* 0x000fce0003f46270 */
[----:B------:R-:W-:-:S06]  /*e380*/  @P0 IADD3 R2, R2, 0x1, RZ ;  /* 0x0000000102020810 */ /* 0x000fcc0007ffe0ff */
[----:B------:R-:W-:Y:S01]  /*e390*/  @!P2 IMAD.MOV R2, RZ, RZ, -R2 ;  /* 0x000000ffff02a224 */ /* 0x000fe200078e0a02 */
[----:B------:R-:W-:-:S05]  /*e3a0*/  @!P1 LOP3.LUT R2, RZ, R7, RZ, 0x33, !PT ;  /* 0x00000007ff029212 */ /* 0x000fca00078e33ff */
[----:B------:R-:W-:-:S04]  /*e3b0*/  IMAD.MOV R0, RZ, RZ, -R2 ;  /* 0x000000ffff007224 */ /* 0x000fc800078e0a02 */
[C---:B------:R-:W-:Y:S02]  /*e3c0*/  IMAD R6, R7.reuse, R0, R6 ;  /* 0x0000000007067224 */ /* 0x040fe400078e0206 */
[----:B------:R-:W-:-:S04]  /*e3d0*/  IMAD R7, R7, 0x1000000, R2 ;  /* 0x0100000007077824 */ /* 0x000fc800078e0202 */
[----:B------:R-:W-:Y:S01]  /*e3e0*/  IMAD R26, R6, 0x10000, R7 ;  /* 0x00010000061a7824 */ /* 0x000fe200078e0207 */
[----:B------:R-:W-:Y:S06]  /*e3f0*/  BRA `(.L_x_273) ;  /* 0x00000000001c7947 */ /* 0x000fec0003800000 */
.L_x_267:
[----:B------:R-:W-:Y:S01]  /*e400*/  UMOV UR4, URZ ;  /* 0x0000003f00047c82 */ /* 0x000fe20008000000 */
[----:B------:R-:W-:Y:S01]  /*e410*/  UMOV UR5, URZ ;  /* 0x0000003f00057c82 */ /* 0x000fe20008000000 */
[----:B------:R-:W-:Y:S01]  /*e420*/  ULDC UR6, c[0x0][0xc3c] ;  /* 0x00030f0000067ab9 */ /* 0x000fe20000000800 */
[----:B------:R-:W-:Y:S02]  /*e430*/  IMAD.MOV.U32 R24, RZ, RZ, R0 ;  /* 0x000000ffff187224 */ /* 0x000fe400078e0000 */
[----:B------:R-:W-:Y:S02]  /*e440*/  IMAD.U32 R25, RZ, RZ, UR4 ;  /* 0x00000004ff197e24 */ /* 0x000fe4000f8e00ff */
[----:B------:R-:W-:Y:S02]  /*e450*/  IMAD.U32 R26, RZ, RZ, UR5 ;  /* 0x00000005ff1a7e24 */ /* 0x000fe4000f8e00ff */
[----:B------:R-:W-:-:S07]  /*e460*/  IMAD.U32 R27, RZ, RZ, UR6 ;  /* 0x00000006ff1b7e24 */ /* 0x000fce000f8e00ff */
.L_x_273:
[----:B------:R-:W0:Y:S01]  /*e470*/  S2R R0, SR_TID.X ;  /* 0x0000000000007919 */ /* 0x000e220000002100 */
[----:B------:R-:W-:Y:S05]  /*e480*/  WARPSYNC.ALL ;  /* 0x0000000000007948 */ /* 0x000fea0003800000 */
[----:B------:R-:W-:Y:S01]  /*e490*/  BAR.SYNC.DEFER_BLOCKING 0x4, 0x200 ;  /* 0x0108000000007b1d */ /* 0x000fe20000010000 */
[----:B0-----:R-:W-:-:S04]  /*e4a0*/  LOP3.LUT R0, R0, 0x1f, RZ, 0xc0, !PT ;  /* 0x0000001f00007812 */ /* 0x001fc800078ec0ff */
[----:B------:R-:W-:-:S13]  /*e4b0*/  ISETP.NE.AND P0, PT, R0, RZ, PT ;  /* 0x000000ff0000720c */ /* 0x000fda0003f05270 */
[----:B------:R-:W0:Y:S01]  /*e4c0*/  @!P0 S2R R3, SR_CgaCtaId ;  /* 0x0000000000038919 */ /* 0x000e220000008800 */
[----:B------:R-:W-:-:S04]  /*e4d0*/  @!P0 MOV R0, 0x400 ;  /* 0x0000040000008802 */ /* 0x000fc80000000f00 */
[----:B0-----:R-:W-:-:S05]  /*e4e0*/  @!P0 LEA R17, R3, R0, 0x18 ;  /* 0x0000000003118211 */ /* 0x001fca00078ec0ff */
[----:B------:R2:W-:Y:S01]  /*e4f0*/  @!P0 STS.128 [R17+0x2d8d0], R24 ;  /* 0x02d8d01811008388 */ /* 0x0005e20000000c00 */
[----:B------:R-:W-:Y:S06]  /*e500*/  BAR.ARV 0x5, 0x200 ;  /* 0x0148000000007b1d */ /* 0x000fec0000002000 */
.L_x_264:
[----:B------:R-:W-:Y:S02]  /*e510*/  ULDC UR4, c[0x0][0xc3c] ;  /* 0x00030f0000047ab9 */ /* 0x000fe40000000800 */
[----:B-1----:R-:W-:-:S13]  /*e520*/  ISETP.GE.AND P0, PT, R27, UR4, PT ;  /* 0x000000041b007c0c */ /* 0x002fda000bf06270 */
[----:B------:R-:W-:Y:S05]  /*e530*/  @!P0 BRA `(.L_x_274) ;  /* 0xffffffb400f48947 */ /* 0x000fea000383ffff */
[----:B------:R-:W-:Y:S05]  /*e540*/  BSYNC B8 ;  /* 0x0000000000087941 */ /* 0x000fea0003800000 */
.L_x_213:
[----:B0-----:R-:W3:Y:S01]  /*e550*/  LDL.LU R0, [R1+0x3c] ;  /* 0x00003c0001007983 */ /* 0x001ee20000300800 */
[----:B------:R-:W-:Y:S01]  /*e560*/  BSSY B0, `(.L_x_275) ;  /* 0x000000b000007945 */ /* 0x000fe20003800000 */
[----:B------:R-:W0:Y:S01]  /*e570*/  S2R R5, SR_CgaCtaId ;  /* 0x0000000000057919 */ /* 0x000e220000008800 */
[----:B---3--:R-:W-:-:S05]  /*e580*/  VIADD R0, R0, 0x1 ;  /* 0x0000000100007836 */ /* 0x008fca0000000000 */
[----:B------:R-:W-:-:S04]  /*e590*/  LEA.HI R2, R0, R0, RZ, 0x1 ;  /* 0x0000000000027211 */ /* 0x000fc800078f08ff */
[----:B------:R-:W-:Y:S02]  /*e5a0*/  LOP3.LUT R3, R2, 0xfffffffe, RZ, 0xc0, !PT ;  /* 0xfffffffe02037812 */ /* 0x000fe400078ec0ff */
[----:B------:R-:W-:-:S03]  /*e5b0*/  MOV R2, 0x400 ;  /* 0x0000040000027802 */ /* 0x000fc60000000f00 */
[----:B------:R-:W-:Y:S01]  /*e5c0*/  IMAD.IADD R0, R0, 0x1, -R3 ;  /* 0x0000000100007824 */ /* 0x000fe200078e0a03 */
[----:B0-----:R-:W-:-:S04]  /*e5d0*/  LEA R5, R5, R2, 0x18 ;  /* 0x0000000205057211 */ /* 0x001fc800078ec0ff */
[----:B------:R-:W-:-:S04]  /*e5e0*/  SHF.L.U32 R0, R0, 0x1f, RZ ;  /* 0x0000001f00007819 */ /* 0x000fc800000006ff */
[----:B------:R-:W0:Y:S02]  /*e5f0*/  SYNCS.PHASECHK.TRANS64.TRYWAIT P0, [R5+URZ+0x2d820], R0 ;  /* 0x02d82000050075a7 */ /* 0x000e24000800017f */
[----:B0-----:R-:W-:Y:S05]  /*e600*/  @!P0 BRA `(.L_x_276) ;  /* 0x0000002c00cc8947 */ /* 0x001fea0003800000 */
.L_x_375:
[----:B------:R-:W-:Y:S05]  /*e610*/  BSYNC B0 ;  /* 0x0000000000007941 */ /* 0x000fea0003800000 */
.L_x_275:
[----:B------:R-:W-:-:S03]  /*e620*/  UMOV UR4, 0xffffffff ;  /* 0xffffffff00047882 */ /* 0x000fc60000000000 */
[----:B------:R-:W-:Y:S05]  /*e630*/  BRA.DIV UR4, `(.L_x_277) ;  /* 0x0000002e04d47947 */ /* 0x000fea000b800000 */
[----:B0-----:R-:W0:Y:S02]  /*e640*/  S2R R0, SR_TID.X ;  /* 0x0000000000007919 */ /* 0x001e240000002100 */
[----:B0-----:R-:W-:-:S04]  /*e650*/  SHF.R.U32.HI R0, RZ, 0x5, R0 ;  /* 0x00000005ff007819 */ /* 0x001fc80000011600 */
[----:B------:R-:W-:-:S05]  /*e660*/  LOP3.LUT R0, R0, 0x3, RZ, 0xc0, !PT ;  /* 0x0000000300007812 */ /* 0x000fca00078ec0ff */
[----:B------:R0:W1:Y:S02]  /*e670*/  SHFL.IDX PT, R14, R0, RZ, 0x1f ;  /* 0x00001fff000e7589 */ /* 0x00006400000e0000 */
.L_x_378:
[----:B-1----:R-:W-:Y:S01]  /*e680*/  ISETP.NE.AND P0, PT, R14, RZ, PT ;  /* 0x000000ff0e00720c */ /* 0x002fe20003f05270 */
[----:B------:R-:W-:-:S12]  /*e690*/  BSSY B0, `(.L_x_278) ;  /* 0x0000024000007945 */ /* 0x000fd80003800000 */
[----:B------:R-:W-:Y:S05]  /*e6a0*/  @P0 BRA `(.L_x_279) ;  /* 0x0000000000880947 */ /* 0x000fea0003800000 */
[----:B------:R-:W-:-:S03]  /*e6b0*/  UMOV UR4, 0xffffffff ;  /* 0xffffffff00047882 */ /* 0x000fc60000000000 */
[----:B------:R-:W-:Y:S05]  /*e6c0*/  BRA.DIV UR4, `(.L_x_280) ;  /* 0x0000002e04e47947 */ /* 0x000fea000b800000 */
[----:B------:R-:W-:-:S13]  /*e6d0*/  ELECT P6, URZ, PT ;  /* 0x00000000003f782f */ /* 0x000fda00038c0000 */
.L_x_381:
[----:B------:R-:W-:Y:S05]  /*e6e0*/  @!P6 BRA `(.L_x_279) ;  /* 0x000000000078e947 */ /* 0x000fea0003800000 */
[----:B0-----:R-:W3:Y:S02]  /*e6f0*/  LDL.LU R0, [R1+0x20] ;  /* 0x0000200001007983 */ /* 0x001ee40000300800 */
[----:B---3--:R-:W-:-:S04]  /*e700*/  LOP3.LUT R0, R0, 0x2, RZ, 0xfc, !PT ;  /* 0x0000000200007812 */ /* 0x008fc800078efcff */
[----:B------:R-:W-:-:S13]  /*e710*/  ISETP.NE.AND P0, PT, R0, 0x3, PT ;  /* 0x000000030000780c */ /* 0x000fda0003f05270 */
[----:B------:R-:W-:Y:S05]  /*e720*/  @!P0 BRA `(.L_x_281) ;  /* 0x0000000000048947 */ /* 0x000fea0003800000 */
[----:B------:R-:W-:Y:S01]  /*e730*/  BPT.TRAP 0x1 ;  /* 0x000000040000795c */ /* 0x000fe20000300000 */
.L_x_281:
[C---:B------:R-:W-:Y:S01]  /*e740*/  IMAD R3, R22.reuse, 0x8, R5 ;  /* 0x0000000816037824 */ /* 0x040fe200078e0205 */
[----:B------:R-:W-:Y:S01]  /*e750*/  SHF.L.U32 R2, R29, 0x1f, RZ ;  /* 0x0000001f1d027819 */ /* 0x000fe200000006ff */
[----:B------:R-:W-:-:S03]  /*e760*/  VIADD R22, R22, 0x1 ;  /* 0x0000000116167836 */ /* 0x000fc60000000000 */
[----:B------:R-:W0:Y:S02]  /*e770*/  SYNCS.PHASECHK.TRANS64.TRYWAIT P1, [R3+URZ+0x2d840], R2 ;  /* 0x02d84002030075a7 */ /* 0x000e24000802017f */
[----:B------:R-:W-:-:S04]  /*e780*/  ISETP.NE.AND P2, PT, R22, 0x2, PT ;  /* 0x000000021600780c */ /* 0x000fc80003f45270 */
[----:B------:R-:W-:Y:S01]  /*e790*/  SEL R0, RZ, 0x1, P2 ;  /* 0x00000001ff007807 */ /* 0x000fe20001000000 */
[----:B0-----:R-:W-:Y:S08]  /*e7a0*/  @!P1 BRA `(.L_x_282) ;  /* 0x0000002c00cc9947 */ /* 0x001ff00003800000 */
.L_x_382:
[----:B------:R-:W-:Y:S02]  /*e7b0*/  SEL R22, R22, RZ, P2 ;  /* 0x000000ff16167207 */ /* 0x000fe40001000000 */
[----:B------:R-:W-:Y:S01]  /*e7c0*/  LOP3.LUT R0, R29, R0, RZ, 0x3c, !PT ;  /* 0x000000001d007212 */ /* 0x000fe200078e3cff */
[----:B------:R-:W-:Y:S06]  /*e7d0*/  @!P0 BRA `(.L_x_283) ;  /* 0x0000000000048947 */ /* 0x000fec0003800000 */
[----:B------:R-:W-:Y:S01]  /*e7e0*/  BPT.TRAP 0x1 ;  /* 0x000000040000795c */ /* 0x000fe20000300000 */
.L_x_283:
[----:B------:R-:W-:Y:S01]  /*e7f0*/  IMAD R5, R22, 0x8, R5 ;  /* 0x0000000816057824 */ /* 0x000fe200078e0205 */
[----:B------:R-:W-:-:S04]  /*e800*/  SHF.L.U32 R0, R0, 0x1f, RZ ;  /* 0x0000001f00007819 */ /* 0x000fc800000006ff */
[----:B------:R-:W1:Y:S02]  /*e810*/  SYNCS.PHASECHK.TRANS64.TRYWAIT P1, [R5+URZ+0x2d840], R0 ;  /* 0x02d84000050075a7 */ /* 0x000e64000802017f */
[----:B-1----:R-:W-:Y:S05]  /*e820*/  @!P1 BRA `(.L_x_284) ;  /* 0x0000002c00c09947 */ /* 0x002fea0003800000 */
.L_x_383:
[----:B------:R-:W-:Y:S05]  /*e830*/  @!P0 BRA `(.L_x_285) ;  /* 0x0000000000048947 */ /* 0x000fea0003800000 */
[----:B------:R-:W-:Y:S01]  /*e840*/  BPT.TRAP 0x1 ;  /* 0x000000040000795c */ /* 0x000fe20000300000 */
.L_x_285:
[----:B------:R-:W3:Y:S02]  /*e850*/  SYNCS.PHASECHK.TRANS64.TRYWAIT P1, [R3+URZ+0x2d860], R2 ;  /* 0x02d86002030075a7 */ /* 0x000ee4000802017f */
[----:B---3--:R-:W-:Y:S05]  /*e860*/  @!P1 BRA `(.L_x_286) ;  /* 0x0000002c00c49947 */ /* 0x008fea0003800000 */
.L_x_384:
[----:B------:R-:W-:Y:S05]  /*e870*/  @!P0 BRA `(.L_x_287) ;  /* 0x0000000000048947 */ /* 0x000fea0003800000 */
[----:B------:R-:W-:Y:S01]  /*e880*/  BPT.TRAP 0x1 ;  /* 0x000000040000795c */ /* 0x000fe20000300000 */
.L_x_287:
[----:B----4-:R4:W0:Y:S02]  /*e890*/  SYNCS.PHASECHK.TRANS64.TRYWAIT P0, [R5+URZ+0x2d860], R0 ;  /* 0x02d86000050075a7 */ /* 0x010824000800017f */
[----:B0-----:R-:W-:Y:S05]  /*e8a0*/  @!P0 NANOSLEEP.SYNCS 0x989680 ;  /* 0x009896800000895d */ /* 0x001fea0003900000 */
[----:B------:R-:W0:Y:S02]  /*e8b0*/  @!P0 SYNCS.PHASECHK.TRANS64 P0, [R5+URZ+0x2d860], R0 ;  /* 0x02d86000050085a7 */ /* 0x000e24000800007f */
[----:B0-----:R-:W-:Y:S05]  /*e8c0*/  @!P0 BRA `(.L_x_287) ;  /* 0xfffffffc00f08947 */ /* 0x001fea000383ffff */
.L_x_279:
[----:B------:R-:W-:Y:S05]  /*e8d0*/  BSYNC B0 ;  /* 0x0000000000007941 */ /* 0x000fea0003800000 */
.L_x_278:
[----:B------:R-:W-:Y:S05]  /*e8e0*/  EXIT ;  /* 0x000000000000794d */ /* 0x000fea0003800000 */
.L_x_168:
[----:B0-----:R-:W-:-:S04]  /*e8f0*/  IMAD.U32 R3, RZ, RZ, UR40 ;  /* 0x00000028ff037e24 */ /* 0x001fc8000f8e00ff */
[----:B------:R0:W1:Y:S03]  /*e900*/  SYNCS.PHASECHK.TRANS64.TRYWAIT P1, [R3+URZ+0x2d800], R0 ;  /* 0x02d80000030075a7 */ /* 0x000066000802017f */
[----:B-1----:R-:W-:Y:S05]  /*e910*/  @!P1 NANOSLEEP.SYNCS 0x989680 ;  /* 0x009896800000995d */ /* 0x002fea0003900000 */
[----:B------:R-:W1:Y:S02]  /*e920*/  @!P1 SYNCS.PHASECHK.TRANS64 P1, [R3+URZ+0x2d800], R0 ;  /* 0x02d80000030095a7 */ /* 0x000e64000802007f */
[----:B-1----:R-:W-:Y:S05]  /*e930*/  @!P1 BRA `(.L_x_168) ;  /* 0xfffffffc00ec9947 */ /* 0x002fea000383ffff */
[----:B------:R-:W-:Y:S05]  /*e940*/  BRA `(.L_x_288) ;  /* 0xffffff3000107947 */ /* 0x000fea000383ffff */
.L_x_172:
[----:B-1----:R1:W2:Y:S02]  /*e950*/  SYNCS.PHASECHK.TRANS64.TRYWAIT P1, [R5+URZ+0x2d830], R0 ;  /* 0x02d83000050075a7 */ /* 0x0022a4000802017f */
[----:B--2---:R-:W-:Y:S05]  /*e960*/  @!P1 NANOSLEEP.SYNCS 0x989680 ;  /* 0x009896800000995d */ /* 0x004fea0003900000 */
[----:B------:R-:W2:Y:S02]  /*e970*/  @!P1 SYNCS.PHASECHK.TRANS64 P1, [R5+URZ+0x2d830], R0 ;  /* 0x02d83000050095a7 */ /* 0x000ea4000802007f */
[----:B--2---:R-:W-:Y:S05]  /*e980*/  @!P1 BRA `(.L_x_172) ;  /* 0xfffffffc00f09947 */ /* 0x004fea000383ffff */
[----:B------:R-:W-:Y:S05]  /*e990*/  BRA `(.L_x_171) ;  /* 0xffffff30002c7947 */ /* 0x000fea000383ffff */
.L_x_178:
[----:B--2---:R-:W-:-:S04]  /*e9a0*/  IMAD.U32 R3, RZ, RZ, UR7 ;  /* 0x00000007ff037e24 */ /* 0x004fc8000f8e00ff */
[----:B------:R2:W3:Y:S03]  /*e9b0*/  SYNCS.PHASECHK.TRANS64.TRYWAIT P1, [R3+URZ+0x2d830], R0 ;  /* 0x02d83000030075a7 */ /* 0x0004e6000802017f */
[----:B---3--:R-:W-:Y:S05]  /*e9c0*/  @!P1 NANOSLEEP.SYNCS 0x989680 ;  /* 0x009896800000995d */ /* 0x008fea0003900000 */
[----:B------:R-:W3:Y:S02]  /*e9d0*/  @!P1 SYNCS.PHASECHK.TRANS64 P1, [R3+URZ+0x2d830], R0 ;  /* 0x02d83000030095a7 */ /* 0x000ee4000802007f */
[----:B---3--:R-:W-:Y:S05]  /*e9e0*/  @!P1 BRA `(.L_x_178) ;  /* 0xfffffffc00ec9947 */ /* 0x008fea000383ffff */
[----:B------:R-:W-:Y:S05]  /*e9f0*/  BRA `(.L_x_175) ;  /* 0xffffff5400107947 */ /* 0x000fea000383ffff */
.L_x_182:
[----:B-1----:R-:W-:-:S04]  /*ea00*/  IMAD.U32 R3, RZ, RZ, UR7 ;  /* 0x00000007ff037e24 */ /* 0x002fc8000f8e00ff */
[----:B------:R1:W2:Y:S03]  /*ea10*/  SYNCS.PHASECHK.TRANS64.TRYWAIT P1, [R3+URZ+0x2d850], R0 ;  /* 0x02d85000030075a7 */ /* 0x0002a6000802017f */
[----:B--2---:R-:W-:Y:S05]  /*ea20*/  @!P1 NANOSLEEP.SYNCS 0x989680 ;  /* 0x009896800000995d */ /* 0x004fea0003900000 */
[----:B------:R-:W2:Y:S02]  /*ea30*/  @!P1 SYNCS.PHASECHK.TRANS64 P1, [R3+URZ+0x2d850], R0 ;  /* 0x02d85000030095a7 */ /* 0x000ea4000802007f */
[----:B--2---:R-:W-:Y:S05]  /*ea40*/  @!P1 BRA `(.L_x_182) ;  /* 0xfffffffc00ec9947 */ /* 0x004fea000383ffff */
[----:B------:R-:W-:Y:S05]  /*ea50*/  BRA `(.L_x_179) ;  /* 0xffffff5400c07947 */ /* 0x000fea000383ffff */
.L_x_189:
[----:B--2---:R-:W-:-:S04]  /*ea60*/  IMAD.U32 R6, RZ, RZ, UR4 ;  /* 0x00000004ff067e24 */ /* 0x004fc8000f8e00ff */
[----:B------:R2:W3:Y:S03]  /*ea70*/  SYNCS.PHASECHK.TRANS64.TRYWAIT P1, [R6+URZ+0x2d850], R5 ;  /* 0x02d85005060075a7 */ /* 0x0004e6000802017f */
[----:B---3--:R-:W-:Y:S05]  /*ea80*/  @!P1 NANOSLEEP.SYNCS 0x989680 ;  /* 0x009896800000995d */ /* 0x008fea0003900000 */
[----:B------:R-:W3:Y:S02]  /*ea90*/  @!P1 SYNCS.PHASECHK.TRANS64 P1, [R6+URZ+0x2d850], R5 ;  /* 0x02d85005060095a7 */ /* 0x000ee4000802007f */
[----:B---3--:R-:W-:Y:S05]  /*eaa0*/  @!P1 BRA `(.L_x_189) ;  /* 0xfffffffc00ec9947 */ /* 0x008fea000383ffff */
[----:B------:R-:W-:Y:S05]  /*eab0*/  BRA `(.L_x_188) ;  /* 0xffffff7000f07947 */ /* 0x000fea000383ffff */
.L_x_227:
[----:B------:R-:W0:Y:S01]  /*eac0*/  S2R R20, SR_TID.X ;  /* 0x0000000000147919 */ /* 0x000e220000002100 */
[----:B------:R-:W-:Y:S01]  /*ead0*/  BSSY B0, `(.L_x_289) ;  /* 0x000000a000007945 */ /* 0x000fe20003800000 */
[----:B------:R-:W-:Y:S02]  /*eae0*/  IMAD.MOV.U32 R12, RZ, RZ, RZ ;  /* 0x000000ffff0c7224 */ /* 0x000fe400078e00ff */
[----:B------:R-:W-:Y:S02]  /*eaf0*/  IMAD.MOV.U32 R11, RZ, RZ, 0x1f ;  /* 0x0000001fff0b7424 */ /* 0x000fe400078e00ff */
[----:B------:R-:W-:Y:S01]  /*eb00*/  IMAD.MOV.U32 R15, RZ, RZ, -0x1 ;  /* 0xffffffffff0f7424 */ /* 0x000fe200078e00ff */
[----:B0-----:R-:W-:-:S04]  /*eb10*/  SHF.R.U32.HI R5, RZ, 0x5, R20 ;  /* 0x00000005ff057819 */ /* 0x001fc80000011614 */
[----:B------:R-:W-:-:S05]  /*eb20*/  LOP3.LUT R5, R5, 0x3, RZ, 0xc0, !PT ;  /* 0x0000000305057812 */ /* 0x000fca00078ec0ff */
[----:B------:R-:W-:-:S07]  /*eb30*/  IMAD.MOV.U32 R13, RZ, RZ, R5 ;  /* 0x000000ffff0d7224 */ /* 0x000fce00078e0005 */
[----:B-----5:R-:W-:Y:S05]  /*eb40*/  WARPSYNC.COLLECTIVE R15, `(.L_x_290) ;  /* 0x000000000f087348 */ /* 0x020fea0003c00000 */
[----:B------:R0:W1:Y:S02]  /*eb50*/  SHFL.IDX P6, R14, R13, R12, R11 ;  /* 0x0000000c0d0e7389 */ /* 0x00006400000c000b */
[----:B01---5:R-:W-:Y:S01]  /*eb60*/  ENDCOLLECTIVE ;  /* 0x000000000000791b */ /* 0x023fe20003800000 */
.L_x_290:
[----:B------:R-:W-:Y:S05]  /*eb70*/  BSYNC B0 ;  /* 0x0000000000007941 */ /* 0x000fea0003800000 */
.L_x_289:
[----:B------:R-:W-:Y:S05]  /*eb80*/  BRA `(.L_x_291) ;  /* 0xffffffc000747947 */ /* 0x000fea000383ffff */
.L_x_230:
[----:B0-----:R0:W1:Y:S02]  /*eb90*/  SYNCS.PHASECHK.TRANS64.TRYWAIT P0, [R2+URZ+0x2d840], R3 ;  /* 0x02d84003020075a7 */ /* 0x001064000800017f */
[----:B-1----:R-:W-:Y:S05]  /*eba0*/  @!P0 NANOSLEEP.SYNCS 0x989680 ;  /* 0x009896800000895d */ /* 0x002fea0003900000 */
[----:B------:R-:W1:Y:S02]  /*ebb0*/  @!P0 SYNCS.PHASECHK.TRANS64 P0, [R2+URZ+0x2d840], R3 ;  /* 0x02d84003020085a7 */ /* 0x000e64000800007f */
[----:B-1----:R-:W-:Y:S05]  /*ebc0*/  @!P0 BRA `(.L_x_230) ;  /* 0xfffffffc00f08947 */ /* 0x002fea000383ffff */
[----:B------:R-:W-:Y:S05]  /*ebd0*/  BRA `(.L_x_292) ;  /* 0xffffffc000c87947 */ /* 0x000fea000383ffff */
.L_x_231:
        /* <DEDUP_REMOVED lines=8> */
.L_x_294:
[----:B------:R-:W-:Y:S05]  /*ec60*/  BSYNC B0 ;  /* 0x0000000000007941 */ /* 0x000fea0003800000 */
.L_x_293:
[----:B------:R-:W-:Y:S01]  /*ec70*/  MOV R13, R0 ;  /* 0x00000000000d7202 */ /* 0x000fe20000000f00 */
[----:B------:R-:W-:Y:S02]  /*ec80*/  IMAD.MOV.U32 R12, RZ, RZ, RZ ;  /* 0x000000ffff0c7224 */ /* 0x000fe400078e00ff */
[----:B------:R-:W-:Y:S02]  /*ec90*/  IMAD.MOV.U32 R11, RZ, RZ, 0x1c1f ;  /* 0x00001c1fff0b7424 */ /* 0x000fe400078e00ff */
[----:B------:R-:W-:Y:S02]  /*eca0*/  IMAD.MOV.U32 R15, RZ, RZ, -0x1 ;  /* 0xffffffffff0f7424 */ /* 0x000fe400078e00ff */
[----:B------:R-:W-:Y:S02]  /*ecb0*/  IMAD.MOV.U32 R4, RZ, RZ, R14 ;  /* 0x000000ffff047224 */ /* 0x000fe400078e000e */
[----:B------:R-:W-:-:S07]  /*ecc0*/  @P0 IMAD R8, R7, 0x2, R17 ;  /* 0x0000000207080824 */ /* 0x000fce00078e0211 */
[----:B------:R-:W-:Y:S05]  /*ecd0*/  WARPSYNC.COLLECTIVE R15, `(.L_x_295) ;  /* 0x000000000f087348 */ /* 0x000fea0003c00000 */
[----:B------:R0:W1:Y:S02]  /*ece0*/  SHFL.IDX P6, R14, R13, R12, R11 ;  /* 0x0000000c0d0e7389 */ /* 0x00006400000c000b */
[----:B01----:R-:W-:Y:S01]  /*ecf0*/  ENDCOLLECTIVE ;  /* 0x000000000000791b */ /* 0x003fe20003800000 */
.L_x_295:
[----:B------:R-:W-:Y:S02]  /*ed00*/  IMAD.MOV.U32 R13, RZ, RZ, R6 ;  /* 0x000000ffff0d7224 */ /* 0x000fe400078e0006 */
[----:B------:R-:W-:Y:S02]  /*ed10*/  IMAD.MOV.U32 R12, RZ, RZ, 0x1 ;  /* 0x00000001ff0c7424 */ /* 0x000fe400078e00ff */
[----:B------:R-:W-:-:S07]  /*ed20*/  IMAD.MOV.U32 R5, RZ, RZ, R14 ;  /* 0x000000ffff057224 */ /* 0x000fce00078e000e */
[----:B------:R-:W-:Y:S05]  /*ed30*/  WARPSYNC.COLLECTIVE R15, `(.L_x_296) ;  /* 0x000000000f087348 */ /* 0x000fea0003c00000 */
[----:B------:R0:W1:Y:S02]  /*ed40*/  SHFL.IDX P6, R14, R13, R12, R11 ;  /* 0x0000000c0d0e7389 */ /* 0x00006400000c000b */
[----:B01----:R-:W-:Y:S01]  /*ed50*/  ENDCOLLECTIVE ;  /* 0x000000000000791b */ /* 0x003fe20003800000 */
.L_x_296:
[----:B------:R-:W-:-:S05]  /*ed60*/  @P0 LEA R5, P1, R9, R5, 0x1 ;  /* 0x0000000509050211 */ /* 0x000fca00078208ff */
[----:B------:R-:W-:Y:S01]  /*ed70*/  @P0 IMAD.X R4, RZ, RZ, R4, P1 ;  /* 0x000000ffff040224 */ /* 0x000fe200008e0604 */
[----:B------:R-:W-:-:S04]  /*ed80*/  ISETP.GE.AND P1, PT, R3, 0x21, PT ;  /* 0x000000210300780c */ /* 0x000fc80003f26270 */
[----:B------:R-:W-:Y:S01]  /*ed90*/  @P0 LOP3.LUT R5, R5, R4, RZ, 0x3c, !PT ;  /* 0x0000000405050212 */ /* 0x000fe200078e3cff */
[----:B------:R-:W-:-:S03]  /*eda0*/  IMAD.MOV.U32 R13, RZ, RZ, R0 ;  /* 0x000000ffff0d7224 */ /* 0x000fc600078e0000 */
[----:B------:R-:W-:-:S04]  /*edb0*/  @P0 LOP3.LUT R4, R5, R4, RZ, 0x3c, !PT ;  /* 0x0000000405040212 */ /* 0x000fc800078e3cff */
[----:B------:R-:W-:-:S05]  /*edc0*/  @P0 LOP3.LUT R5, R5, R4, RZ, 0x3c, !PT ;  /* 0x0000000405050212 */ /* 0x000fca00078e3cff */
[----:B------:R-:W-:Y:S01]  /*edd0*/  @!PT LDS RZ, [RZ] ;  /* 0x00000000fffff984 */ /* 0x000fe20000000800 */
[----:B------:R-:W-:Y:S01]  /*ede0*/  @!PT LDS RZ, [RZ] ;  /* 0x00000000fffff984 */ /* 0x000fe20000000800 */
[----:B------:R-:W-:Y:S01]  /*edf0*/  @!PT LDS RZ, [RZ] ;  /* 0x00000000fffff984 */ /* 0x000fe20000000800 */
[----:B------:R-:W-:Y:S04]  /*ee00*/  @P0 LDGSTS.E.BYPASS.LTC128B.128 [R8+0x15400], desc[UR36][R4.64], !P4 ;  /* 0x1540000004080fae */ /* 0x000fe8000e101d64 */
[----:B------:R-:W-:Y:S04]  /*ee10*/  @P0 LDGSTS.E.BYPASS.LTC128B.128 [R8+0x17400], desc[UR36][R4.64+0x40], !P3 ;  /* 0x1740004004080fae */ /* 0x000fe8000d901d64 */
[----:B------:R0:W-:Y:S02]  /*ee20*/  @P0 LDGSTS.E.BYPASS.LTC128B.128 [R8+0x19400], desc[UR36][R4.64+0x80], !P2 ;  /* 0x1940008004080fae */ /* 0x0001e4000d101d64 */
[----:B0-----:R-:W-:-:S07]  /*ee30*/  IMAD.MOV.U32 R4, RZ, RZ, R14 ;  /* 0x000000ffff047224 */ /* 0x001fce00078e000e */
[----:B------:R-:W-:Y:S05]  /*ee40*/  WARPSYNC.COLLECTIVE R15, `(.L_x_297) ;  /* 0x000000000f087348 */ /* 0x000fea0003c00000 */
[----:B------:R0:W1:Y:S02]  /*ee50*/  SHFL.IDX P6, R14, R13, R12, R11 ;  /* 0x0000000c0d0e7389 */ /* 0x00006400000c000b */
[----:B01----:R-:W-:Y:S01]  /*ee60*/  ENDCOLLECTIVE ;  /* 0x000000000000791b */ /* 0x003fe20003800000 */
.L_x_297:
[----:B------:R-:W-:Y:S02]  /*ee70*/  @P1 IMAD R8, R7, 0x2, R17 ;  /* 0x0000000207081824 */ /* 0x000fe400078e0211 */
[----:B------:R-:W-:Y:S02]  /*ee80*/  IMAD.MOV.U32 R13, RZ, RZ, R6 ;  /* 0x000000ffff0d7224 */ /* 0x000fe400078e0006 */
[----:B------:R-:W-:Y:S02]  /*ee90*/  IMAD.MOV.U32 R12, RZ, RZ, 0x2 ;  /* 0x00000002ff0c7424 */ /* 0x000fe400078e00ff */
[----:B------:R-:W-:-:S07]  /*eea0*/  IMAD.MOV.U32 R5, RZ, RZ, R14 ;  /* 0x000000ffff057224 */ /* 0x000fce00078e000e */
[----:B------:R-:W-:Y:S05]  /*eeb0*/  WARPSYNC.COLLECTIVE R15, `(.L_x_298) ;  /* 0x000000000f087348 */ /* 0x000fea0003c00000 */
[----:B------:R0:W1:Y:S02]  /*eec0*/  SHFL.IDX P6, R14, R13, R12, R11 ;  /* 0x0000000c0d0e7389 */ /* 0x00006400000c000b */
[----:B01----:R-:W-:Y:S01]  /*eed0*/  ENDCOLLECTIVE ;  /* 0x000000000000791b */ /* 0x003fe20003800000 */
.L_x_298:
[----:B------:R-:W-:-:S05]  /*eee0*/  @P1 LEA R5, P0, R9, R5, 0x1 ;  /* 0x0000000509051211 */ /* 0x000fca00078008ff */
[----:B------:R-:W-:-:S05]  /*eef0*/  @P1 IMAD.X R4, RZ, RZ, R4, P0 ;  /* 0x000000ffff041224 */ /* 0x000fca00000e0604 */
        /* <DEDUP_REMOVED lines=9> */
[----:B------:R0:W-:Y:S01]  /*ef90*/  @P1 LDGSTS.E.BYPASS.LTC128B.128 [R8+0x19c00], desc[UR36][R4.64+0x80], !P2 ;  /* 0x19c0008004081fae */ /* 0x0001e2000d101d64 */
[----:B------:R-:W-:Y:S01]  /*efa0*/  ISETP.GE.AND P1, PT, R3, 0x41, PT ;  /* 0x000000410300780c */ /* 0x000fe20003f26270 */
[----:B0-----:R-:W-:-:S12]  /*efb0*/  IMAD.MOV.U32 R4, RZ, RZ, R14 ;  /* 0x000000ffff047224 */ /* 0x001fd800078e000e */
[----:B------:R-:W-:Y:S05]  /*efc0*/  WARPSYNC.COLLECTIVE R15, `(.L_x_299) ;  /* 0x000000000f087348 */ /* 0x000fea0003c00000 */
[----:B------:R0:W1:Y:S02]  /*efd0*/  SHFL.IDX P6, R14, R13, R12, R11 ;  /* 0x0000000c0d0e7389 */ /* 0x00006400000c000b */
[----:B01----:R-:W-:Y:S01]  /*efe0*/  ENDCOLLECTIVE ;  /* 0x000000000000791b */ /* 0x003fe20003800000 */
.L_x_299:
[----:B------:R-:W-:Y:S02]  /*eff0*/  @P1 IMAD R8, R7, 0x2, R17 ;  /* 0x0000000207081824 */ /* 0x000fe400078e0211 */
[----:B------:R-:W-:Y:S02]  /*f000*/  IMAD.MOV.U32 R13, RZ, RZ, R6 ;  /* 0x000000ffff0d7224 */ /* 0x000fe400078e0006 */
[----:B------:R-:W-:Y:S02]  /*f010*/  IMAD.MOV.U32 R12, RZ, RZ, 0x3 ;  /* 0x00000003ff0c7424 */ /* 0x000fe400078e00ff */
[----:B------:R-:W-:-:S07]  /*f020*/  IMAD.MOV.U32 R5, RZ, RZ, R14 ;  /* 0x000000ffff057224 */ /* 0x000fce00078e000e */
[----:B------:R-:W-:Y:S05]  /*f030*/  WARPSYNC.COLLECTIVE R15, `(.L_x_300) ;  /* 0x000000000f087348 */ /* 0x000fea0003c00000 */
[----:B------:R0:W1:Y:S02]  /*f040*/  SHFL.IDX P6, R14, R13, R12, R11 ;  /* 0x0000000c0d0e7389 */ /* 0x00006400000c000b */
[----:B01----:R-:W-:Y:S01]  /*f050*/  ENDCOLLECTIVE ;  /* 0x000000000000791b */ /* 0x003fe20003800000 */
.L_x_300:
[----:B------:R-:W-:-:S05]  /*f060*/  @P1 LEA R5, P0, R9, R5, 0x1 ;  /* 0x0000000509051211 */ /* 0x000fca00078008ff */
[----:B------:R-:W-:-:S05]  /*f070*/  @P1 IMAD.X R4, RZ, RZ, R4, P0 ;  /* 0x000000ffff041224 */ /* 0x000fca00000e0604 */
[----:B------:R-:W-:Y:S01]  /*f080*/  @P1 LOP3.LUT R5, R5, R4, RZ, 0x3c, !PT ;  /* 0x0000000405051212 */ /* 0x000fe200078e3cff */
[----:B------:R-:W-:-:S03]  /*f090*/  IMAD.MOV.U32 R13, RZ, RZ, R0 ;  /* 0x000000ffff0d7224 */ /* 0x000fc600078e0000 */
[----:B------:R-:W-:-:S04]  /*f0a0*/  @P1 LOP3.LUT R4, R5, R4, RZ, 0x3c, !PT ;  /* 0x0000000405041212 */ /* 0x000fc800078e3cff */
[----:B------:R-:W-:Y:S01]  /*f0b0*/  @P1 LOP3.LUT R5, R5, R4, RZ, 0x3c, !PT ;  /* 0x0000000405051212 */ /* 0x000fe200078e3cff */
[----:B------:R-:W-:-:S07]  /*f0c0*/  IMAD.MOV.U32 R6, RZ, RZ, R14 ;  /* 0x000000ffff067224 */ /* 0x000fce00078e000e */
[----:B------:R-:W-:Y:S05]  /*f0d0*/  WARPSYNC.COLLECTIVE R15, `(.L_x_301) ;  /* 0x000000000f087348 */ /* 0x000fea0003c00000 */
[----:B------:R0:W1:Y:S02]  /*f0e0*/  SHFL.IDX P6, R14, R13, R12, R11 ;  /* 0x0000000c0d0e7389 */ /* 0x00006400000c000b */
[----:B01----:R-:W-:Y:S01]  /*f0f0*/  ENDCOLLECTIVE ;  /* 0x000000000000791b */ /* 0x003fe20003800000 */
.L_x_301:
[----:B------:R-:W-:Y:S01]  /*f100*/  @!PT LDS RZ, [RZ] ;  /* 0x00000000fffff984 */ /* 0x000fe20000000800 */
[----:B------:R-:W-:Y:S01]  /*f110*/  @!PT LDS RZ, [RZ] ;  /* 0x00000000fffff984 */ /* 0x000fe20000000800 */
[----:B------:R-:W-:Y:S01]  /*f120*/  @!PT LDS RZ, [RZ] ;  /* 0x00000000fffff984 */ /* 0x000fe20000000800 */
[----:B------:R0:W-:Y:S04]  /*f130*/  @P1 LDGSTS.E.BYPASS.LTC128B.128 [R8+0x16400], desc[UR36][R4.64], !P4 ;  /* 0x1640000004081fae */ /* 0x0001e8000e101d64 */
[----:B------:R0:W-:Y:S04]  /*f140*/  @P1 LDGSTS.E.BYPASS.LTC128B.128 [R8+0x18400], desc[UR36][R4.64+0x40], !P3 ;  /* 0x1840004004081fae */ /* 0x0001e8000d901d64 */
[----:B------:R0:W-:Y:S01]  /*f150*/  @P1 LDGSTS.E.BYPASS.LTC128B.128 [R8+0x1a400], desc[UR36][R4.64+0x80], !P2 ;  /* 0x1a40008004081fae */ /* 0x0001e2000d101d64 */
[----:B------:R-:W-:Y:S01]  /*f160*/  IMAD.MOV.U32 R0, RZ, RZ, R14 ;  /* 0x000000ffff007224 */ /* 0x000fe200078e000e */
[----:B------:R-:W-:Y:S06]  /*f170*/  BRA `(.L_x_302) ;  /* 0xffffffc0008c7947 */ /* 0x000fec000383ffff */
.L_x_236:
[----:B------:R-:W2:Y:S04]  /*f180*/  LDL.LU R11, [R1+0x30] ;  /* 0x00003000010b7983 */ /* 0x000ea80000300800 */
[----:B------:R0:W5:Y:S01]  /*f190*/  LDL R9, [R1+0x1c] ;  /* 0x00001c0001097983 */ /* 0x0001620000100800 */
[----:B------:R-:W-:Y:S01]  /*f1a0*/  IMAD.MOV.U32 R13, RZ, RZ, R0 ;  /* 0x000000ffff0d7224 */ /* 0x000fe200078e0000 */
[----:B------:R-:W-:Y:S01]  /*f1b0*/  MOV R15, 0xffffffff ;  /* 0xffffffff000f7802 */ /* 0x000fe20000000f00 */
[----:B------:R-:W-:Y:S02]  /*f1c0*/  IMAD.MOV.U32 R12, RZ, RZ, RZ ;  /* 0x000000ffff0c7224 */ /* 0x000fe400078e00ff */
[----:B------:R-:W-:Y:S02]  /*f1d0*/  IMAD R25, R25, 0xc0, R21 ;  /* 0x000000c019197824 */ /* 0x000fe400078e0215 */
[----:B--2---:R-:W-:-:S02]  /*f1e0*/  IMAD R2, R11, R10, RZ ;  /* 0x0000000a0b027224 */ /* 0x004fc400078e02ff */
[----:B0-----:R-:W-:-:S07]  /*f1f0*/  IMAD.MOV.U32 R11, RZ, RZ, 0x1c1f ;  /* 0x00001c1fff0b7424 */ /* 0x001fce00078e00ff */
[----:B-----5:R-:W-:Y:S05]  /*f200*/  WARPSYNC.COLLECTIVE R15, `(.L_x_303) ;  /* 0x000000000f087348 */ /* 0x020fea0003c00000 */
[----:B------:R0:W1:Y:S02]  /*f210*/  SHFL.IDX P6, R14, R13, R12, R11 ;  /* 0x0000000c0d0e7389 */ /* 0x00006400000c000b */
[----:B01---5:R-:W-:Y:S01]  /*f220*/  ENDCOLLECTIVE ;  /* 0x000000000000791b */ /* 0x023fe20003800000 */
.L_x_303:
[----:B------:R-:W-:Y:S02]  /*f230*/  IMAD.MOV.U32 R13, RZ, RZ, R4 ;  /* 0x000000ffff0d7224 */ /* 0x000fe400078e0004 */
[----:B------:R-:W-:-:S07]  /*f240*/  IMAD.MOV.U32 R6, RZ, RZ, R14 ;  /* 0x000000ffff067224 */ /* 0x000fce00078e000e */
[----:B------:R-:W-:Y:S05]  /*f250*/  WARPSYNC.COLLECTIVE R15, `(.L_x_304) ;  /* 0x000000000f087348 */ /* 0x000fea0003c00000 */
[----:B------:R0:W1:Y:S02]  /*f260*/  SHFL.IDX P6, R14, R13, R12, R11 ;  /* 0x0000000c0d0e7389 */ /* 0x00006400000c000b */
[----:B01----:R-:W-:Y:S01]  /*f270*/  ENDCOLLECTIVE ;  /* 0x000000000000791b */ /* 0x003fe20003800000 */
.L_x_304:
[----:B------:R-:W-:Y:S01]  /*f280*/  ISETP.GE.AND P2, PT, R25, R2, PT ;  /* 0x000000021900720c */ /* 0x000fe20003f46270 */
[----:B------:R-:W-:Y:S02]  /*f290*/  IMAD.MOV.U32 R13, RZ, RZ, R0 ;  /* 0x000000ffff0d7224 */ /* 0x000fe400078e0000 */
[----:B------:R-:W-:Y:S02]  /*f2a0*/  IMAD.MOV.U32 R12, RZ, RZ, 0x1 ;  /* 0x00000001ff0c7424 */ /* 0x000fe400078e00ff */
[----:B------:R-:W-:-:S08]  /*f2b0*/  IMAD.MOV.U32 R5, RZ, RZ, R14 ;  /* 0x000000ffff057224 */ /* 0x000fd000078e000e */
[----:B------:R-:W-:Y:S05]  /*f2c0*/  WARPSYNC.COLLECTIVE R15, `(.L_x_305) ;  /* 0x000000000f087348 */ /* 0x000fea0003c00000 */
[----:B------:R0:W1:Y:S02]  /*f2d0*/  SHFL.IDX P6, R14, R13, R12, R11 ;  /* 0x0000000c0d0e7389 */ /* 0x00006400000c000b */
[----:B01----:R-:W-:Y:S01]  /*f2e0*/  ENDCOLLECTIVE ;  /* 0x000000000000791b */ /* 0x003fe20003800000 */
.L_x_305:
[----:B------:R-:W-:-:S05]  /*f2f0*/  @!P2 LEA R5, P4, R20, R5, 0x1 ;  /* 0x000000051405a211 */ /* 0x000fca00078808ff */
[----:B------:R-:W-:-:S04]  /*f300*/  @!P2 IMAD.X R6, RZ, RZ, R6, P4 ;  /* 0x000000ffff06a224 */ /* 0x000fc800020e0606 */
[----:B------:R-:W-:Y:S02]  /*f310*/  @!P2 IMAD.MOV.U32 R7, RZ, RZ, R6 ;  /* 0x000000ffff07a224 */ /* 0x000fe400078e0006 */
[----:B------:R-:W-:Y:S02]  /*f320*/  @!P2 IMAD.MOV.U32 R6, RZ, RZ, R5 ;  /* 0x000000ffff06a224 */ /* 0x000fe400078e0005 */
[----:B------:R-:W-:-:S03]  /*f330*/  IMAD.MOV.U32 R13, RZ, RZ, R4 ;  /* 0x000000ffff0d7224 */ /* 0x000fc600078e0004 */
[----:B------:R-:W-:Y:S01]  /*f340*/  @!PT LDS RZ, [RZ] ;  /* 0x00000000fffff984 */ /* 0x000fe20000000800 */
[----:B------:R-:W-:Y:S01]  /*f350*/  @!PT LDS RZ, [RZ] ;  /* 0x00000000fffff984 */ /* 0x000fe20000000800 */
[----:B------:R-:W-:Y:S01]  /*f360*/  @!PT LDS RZ, [RZ] ;  /* 0x00000000fffff984 */ /* 0x000fe20000000800 */
[----:B------:R-:W-:Y:S04]  /*f370*/  @!P2 LDGSTS.E.BYPASS.LTC128B.128 [R9+0xc400], desc[UR36][R6.64], !P3 ;  /* 0x0c4000000609afae */ /* 0x000fe8000d901d64 */
[----:B------:R-:W-:Y:S04]  /*f380*/  @!P2 LDGSTS.E.BYPASS.LTC128B.128 [R9+0xf400], desc[UR36][R6.64+0x40], !P0 ;  /* 0x0f4000400609afae */ /* 0x000fe8000c101d64 */
[----:B------:R0:W-:Y:S02]  /*f390*/  @!P2 LDGSTS.E.BYPASS.LTC128B.128 [R9+0x12400], desc[UR36][R6.64+0x80], !P1 ;  /* 0x124000800609afae */ /* 0x0001e4000c901d64 */
[----:B0-----:R-:W-:-:S07]  /*f3a0*/  IMAD.MOV.U32 R7, RZ, RZ, R14 ;  /* 0x000000ffff077224 */ /* 0x001fce00078e000e */
[----:B------:R-:W-:Y:S05]  /*f3b0*/  WARPSYNC.COLLECTIVE R15, `(.L_x_306) ;  /* 0x000000000f087348 */ /* 0x000fea0003c00000 */
[----:B------:R0:W1:Y:S02]  /*f3c0*/  SHFL.IDX P6, R14, R13, R12, R11 ;  /* 0x0000000c0d0e7389 */ /* 0x00006400000c000b */
[----:B01----:R-:W-:Y:S01]  /*f3d0*/  ENDCOLLECTIVE ;  /* 0x000000000000791b */ /* 0x003fe20003800000 */
.L_x_306:
[----:B------:R-:W-:-:S05]  /*f3e0*/  VIADD R5, R25, 0x20 ;  /* 0x0000002019057836 */ /* 0x000fca0000000000 */
[----:B------:R-:W-:Y:S01]  /*f3f0*/  ISETP.GE.AND P2, PT, R5, R2, PT ;  /* 0x000000020500720c */ /* 0x000fe20003f46270 */
[----:B------:R-:W-:Y:S02]  /*f400*/  IMAD.MOV.U32 R13, RZ, RZ, R0 ;  /* 0x000000ffff0d7224 */ /* 0x000fe400078e0000 */
[----:B------:R-:W-:Y:S02]  /*f410*/  IMAD.MOV.U32 R12, RZ, RZ, 0x2 ;  /* 0x00000002ff0c7424 */ /* 0x000fe400078e00ff */
[----:B------:R-:W-:-:S08]  /*f420*/  IMAD.MOV.U32 R5, RZ, RZ, R14 ;  /* 0x000000ffff057224 */ /* 0x000fd000078e000e */
[----:B------:R-:W-:Y:S05]  /*f430*/  WARPSYNC.COLLECTIVE R15, `(.L_x_307) ;  /* 0x000000000f087348 */ /* 0x000fea0003c00000 */
[----:B------:R0:W1:Y:S02]  /*f440*/  SHFL.IDX P6, R14, R13, R12, R11 ;  /* 0x0000000c0d0e7389 */ /* 0x00006400000c000b */
[----:B01----:R-:W-:Y:S01]  /*f450*/  ENDCOLLECTIVE ;  /* 0x000000000000791b */ /* 0x003fe20003800000 */
.L_x_307:
[----:B------:R-:W-:-:S05]  /*f460*/  @!P2 LEA R5, P4, R20, R5, 0x1 ;  /* 0x000000051405a211 */ /* 0x000fca00078808ff */
[----:B------:R-:W-:Y:S02]  /*f470*/  @!P2 IMAD.X R7, RZ, RZ, R7, P4 ;  /* 0x000000ffff07a224 */ /* 0x000fe400020e0607 */
        /* <DEDUP_REMOVED lines=12> */
.L_x_308:
        /* <DEDUP_REMOVED lines=8> */
.L_x_309:
[----:B------:R-:W-:Y:S01]  /*f5c0*/  @!P2 LEA R5, P4, R20, R5, 0x1 ;  /* 0x000000051405a211 */ /* 0x000fe200078808ff */
[----:B------:R-:W-:Y:S02]  /*f5d0*/  IMAD.MOV.U32 R13, RZ, RZ, R4 ;  /* 0x000000ffff0d7224 */ /* 0x000fe400078e0004 */
[----:B------:R-:W-:-:S10]  /*f5e0*/  IMAD.MOV.U32 R0, RZ, RZ, R14 ;  /* 0x000000ffff007224 */ /* 0x000fd400078e000e */
[----:B------:R-:W-:Y:S05]  /*f5f0*/  WARPSYNC.COLLECTIVE R15, `(.L_x_310) ;  /* 0x000000000f087348 */ /* 0x000fea0003c00000 */
[----:B------:R0:W1:Y:S02]  /*f600*/  SHFL.IDX P6, R14, R13, R12, R11 ;  /* 0x0000000c0d0e7389 */ /* 0x00006400000c000b */
[----:B01----:R-:W-:Y:S01]  /*f610*/  ENDCOLLECTIVE ;  /* 0x000000000000791b */ /* 0x003fe20003800000 */
.L_x_310:
[----:B------:R-:W-:Y:S02]  /*f620*/  @!P2 IMAD.X R7, RZ, RZ, R7, P4 ;  /* 0x000000ffff07a224 */ /* 0x000fe400020e0607 */
[----:B------:R-:W-:Y:S02]  /*f630*/  @!P2 IMAD.MOV.U32 R6, RZ, RZ, R5 ;  /* 0x000000ffff06a224 */ /* 0x000fe400078e0005 */
[----:B------:R-:W-:-:S03]  /*f640*/  VIADD R5, R25, 0x60 ;  /* 0x0000006019057836 */ /* 0x000fc60000000000 */
[----:B------:R-:W-:Y:S01]  /*f650*/  @!PT LDS RZ, [RZ] ;  /* 0x00000000fffff984 */ /* 0x000fe20000000800 */
[----:B------:R-:W-:Y:S01]  /*f660*/  @!PT LDS RZ, [RZ] ;  /* 0x00000000fffff984 */ /* 0x000fe20000000800 */
[----:B------:R-:W-:Y:S01]  /*f670*/  @!PT LDS RZ, [RZ] ;  /* 0x00000000fffff984 */ /* 0x000fe20000000800 */
[----:B------:R0:W-:Y:S04]  /*f680*/  @!P2 LDGSTS.E.BYPASS.LTC128B.128 [R9+0xd400], desc[UR36][R6.64], !P3 ;  /* 0x0d4000000609afae */ /* 0x0001e8000d901d64 */
[----:B------:R0:W-:Y:S04]  /*f690*/  @!P2 LDGSTS.E.BYPASS.LTC128B.128 [R9+0x10400], desc[UR36][R6.64+0x40], !P0 ;  /* 0x104000400609afae */ /* 0x0001e8000c101d64 */
[----:B------:R0:W-:Y:S01]  /*f6a0*/  @!P2 LDGSTS.E.BYPASS.LTC128B.128 [R9+0x13400], desc[UR36][R6.64+0x80], !P1 ;  /* 0x134000800609afae */ /* 0x0001e2000c901d64 */
[----:B------:R-:W-:Y:S01]  /*f6b0*/  ISETP.GE.AND P2, PT, R5, R2, PT ;  /* 0x000000020500720c */ /* 0x000fe20003f46270 */
[----:B------:R-:W-:-:S02]  /*f6c0*/  IMAD.MOV.U32 R13, RZ, RZ, R3 ;  /* 0x000000ffff0d7224 */ /* 0x000fc400078e0003 */
[----:B------:R-:W-:Y:S02]  /*f6d0*/  IMAD.MOV.U32 R12, RZ, RZ, RZ ;  /* 0x000000ffff0c7224 */ /* 0x000fe400078e00ff */
[----:B------:R-:W-:-:S08]  /*f6e0*/  IMAD.MOV.U32 R4, RZ, RZ, R14 ;  /* 0x000000ffff047224 */ /* 0x000fd000078e000e */
[----:B0-----:R-:W-:Y:S05]  /*f6f0*/  WARPSYNC.COLLECTIVE R15, `(.L_x_311) ;  /* 0x000000000f087348 */ /* 0x001fea0003c00000 */
[----:B------:R1:W2:Y:S02]  /*f700*/  SHFL.IDX P6, R14, R13, R12, R11 ;  /* 0x0000000c0d0e7389 */ /* 0x0002a400000c000b */
[----:B012---:R-:W-:Y:S01]  /*f710*/  ENDCOLLECTIVE ;  /* 0x000000000000791b */ /* 0x007fe20003800000 */
.L_x_311:
[----:B------:R-:W-:-:S04]  /*f720*/  @!P2 LEA R4, P4, R20, R4, 0x1 ;  /* 0x000000041404a211 */ /* 0x000fc800078808ff */
[----:B------:R-:W-:-:S05]  /*f730*/  @!P2 IADD3.X R0, RZ, R0, RZ, P4, !PT ;  /* 0x00000000ff00a210 */ /* 0x000fca00027fe4ff */
[----:B------:R-:W-:Y:S02]  /*f740*/  @!P2 IMAD.MOV.U32 R5, RZ, RZ, R0 ;  /* 0x000000ffff05a224 */ /* 0x000fe400078e0000 */
[----:B------:R-:W-:Y:S02]  /*f750*/  VIADD R0, R25, 0x80 ;  /* 0x0000008019007836 */ /* 0x000fe40000000000 */
[----:B------:R-:W-:Y:S01]  /*f760*/  IMAD.MOV.U32 R13, RZ, RZ, R8 ;  /* 0x000000ffff0d7224 */ /* 0x000fe200078e0008 */
[----:B------:R-:W-:Y:S01]  /*f770*/  @!PT LDS RZ, [RZ] ;  /* 0x00000000fffff984 */ /* 0x000fe20000000800 */
[----:B------:R-:W-:Y:S01]  /*f780*/  @!PT LDS RZ, [RZ] ;  /* 0x00000000fffff984 */ /* 0x000fe20000000800 */
[----:B------:R-:W-:Y:S01]  /*f790*/  @!PT LDS RZ, [RZ] ;  /* 0x00000000fffff984 */ /* 0x000fe20000000800 */
[----:B------:R0:W-:Y:S04]  /*f7a0*/  @!P2 LDGSTS.E.BYPASS.LTC128B.128 [R9+0xdc00], desc[UR36][R4.64], !P3 ;  /* 0x0dc000000409afae */ /* 0x0001e8000d901d64 */
[----:B------:R0:W-:Y:S04]  /*f7b0*/  @!P2 LDGSTS.E.BYPASS.LTC128B.128 [R9+0x10c00], desc[UR36][R4.64+0x40], !P0 ;  /* 0x10c000400409afae */ /* 0x0001e8000c101d64 */
[----:B------:R0:W-:Y:S01]  /*f7c0*/  @!P2 LDGSTS.E.BYPASS.LTC128B.128 [R9+0x13c00], desc[UR36][R4.64+0x80], !P1 ;  /* 0x13c000800409afae */ /* 0x0001e2000c901d64 */
[----:B------:R-:W-:Y:S01]  /*f7d0*/  ISETP.GE.AND P2, PT, R0, R2, PT ;  /* 0x000000020000720c */ /* 0x000fe20003f46270 */
[----:B------:R-:W-:-:S12]  /*f7e0*/  IMAD.MOV.U32 R0, RZ, RZ, R14 ;  /* 0x000000ffff007224 */ /* 0x000fd800078e000e */
[----:B0-----:R-:W-:Y:S05]  /*f7f0*/  WARPSYNC.COLLECTIVE R15, `(.L_x_312) ;  /* 0x000000000f087348 */ /* 0x001fea0003c00000 */
[----:B------:R1:W2:Y:S02]  /*f800*/  SHFL.IDX P6, R14, R13, R12, R11 ;  /* 0x0000000c0d0e7389 */ /* 0x0002a400000c000b */
[----:B012---:R-:W-:Y:S01]  /*f810*/  ENDCOLLECTIVE ;  /* 0x000000000000791b */ /* 0x007fe20003800000 */
.L_x_312:
[----:B------:R-:W-:Y:S02]  /*f820*/  IMAD.MOV.U32 R13, RZ, RZ, R3 ;  /* 0x000000ffff0d7224 */ /* 0x000fe400078e0003 */
[----:B------:R-:W-:Y:S02]  /*f830*/  IMAD.MOV.U32 R12, RZ, RZ, 0x1 ;  /* 0x00000001ff0c7424 */ /* 0x000fe400078e00ff */
[----:B------:R-:W-:-:S07]  /*f840*/  IMAD.MOV.U32 R4, RZ, RZ, R14 ;  /* 0x000000ffff047224 */ /* 0x000fce00078e000e */
[----:B------:R-:W-:Y:S05]  /*f850*/  WARPSYNC.COLLECTIVE R15, `(.L_x_313) ;  /* 0x000000000f087348 */ /* 0x000fea0003c00000 */
[----:B------:R0:W1:Y:S02]  /*f860*/  SHFL.IDX P6, R14, R13, R12, R11 ;  /* 0x0000000c0d0e7389 */ /* 0x00006400000c000b */
[----:B01----:R-:W-:Y:S01]  /*f870*/  ENDCOLLECTIVE ;  /* 0x000000000000791b */ /* 0x003fe20003800000 */
.L_x_313:
[----:B------:R-:W-:-:S05]  /*f880*/  @!P2 LEA R4, P4, R20, R4, 0x1 ;  /* 0x000000041404a211 */ /* 0x000fca00078808ff */
[----:B------:R-:W-:-:S04]  /*f890*/  @!P2 IMAD.X R0, RZ, RZ, R0, P4 ;  /* 0x000000ffff00a224 */ /* 0x000fc800020e0600 */
[----:B------:R-:W-:Y:S02]  /*f8a0*/  @!P2 IMAD.MOV.U32 R5, RZ, RZ, R0 ;  /* 0x000000ffff05a224 */ /* 0x000fe400078e0000 */
[----:B------:R-:W-:-:S03]  /*f8b0*/  IMAD.MOV.U32 R13, RZ, RZ, R8 ;  /* 0x000000ffff0d7224 */ /* 0x000fc600078e0008 */
[----:B------:R-:W-:Y:S01]  /*f8c0*/  @!PT LDS RZ, [RZ] ;  /* 0x00000000fffff984 */ /* 0x000fe20000000800 */
[----:B------:R-:W-:Y:S01]  /*f8d0*/  @!PT LDS RZ, [RZ] ;  /* 0x00000000fffff984 */ /* 0x000fe20000000800 */
[----:B------:R-:W-:Y:S01]  /*f8e0*/  @!PT LDS RZ, [RZ] ;  /* 0x00000000fffff984 */ /* 0x000fe20000000800 */
[----:B------:R0:W-:Y:S04]  /*f8f0*/  @!P2 LDGSTS.E.BYPASS.LTC128B.128 [R9+0xe400], desc[UR36][R4.64], !P3 ;  /* 0x0e4000000409afae */ /* 0x0001e8000d901d64 */
[----:B------:R0:W-:Y:S01]  /*f900*/  @!P2 LDGSTS.E.BYPASS.LTC128B.128 [R9+0x11400], desc[UR36][R4.64+0x40], !P0 ;  /* 0x114000400409afae */ /* 0x0001e2000c101d64 */
[----:B------:R-:W-:-:S03]  /*f910*/  IMAD.MOV.U32 R3, RZ, RZ, R14 ;  /* 0x000000ffff037224 */ /* 0x000fc600078e000e */
[----:B------:R0:W-:Y:S04]  /*f920*/  @!P2 LDGSTS.E.BYPASS.LTC128B.128 [R9+0x14400], desc[UR36][R4.64+0x80], !P1 ;  /* 0x144000800409afae */ /* 0x0001e8000c901d64 */
[----:B0-----:R-:W-:Y:S05]  /*f930*/  WARPSYNC.COLLECTIVE R15, `(.L_x_314) ;  /* 0x000000000f087348 */ /* 0x001fea0003c00000 */
[----:B------:R1:W2:Y:S02]  /*f940*/  SHFL.IDX P6, R14, R13, R12, R11 ;  /* 0x0000000c0d0e7389 */ /* 0x0002a400000c000b */
[----:B012---:R-:W-:Y:S01]  /*f950*/  ENDCOLLECTIVE ;  /* 0x000000000000791b */ /* 0x007fe20003800000 */
.L_x_314:
[----:B------:R-:W-:Y:S01]  /*f960*/  IMAD.MOV.U32 R8, RZ, RZ, R14 ;  /* 0x000000ffff087224 */ /* 0x000fe200078e000e */
[----:B------:R-:W-:Y:S06]  /*f970*/  BRA `(.L_x_315) ;  /* 0xffffffc400a07947 */ /* 0x000fec000383ffff */
.L_x_239:
[----:B-1----:R1:W2:Y:S02]  /*f980*/  SYNCS.PHASECHK.TRANS64.TRYWAIT P0, [R17+URZ+0x2d820], R0 ;  /* 0x02d82000110075a7 */ /* 0x0022a4000800017f */
[----:B--2---:R-:W-:Y:S05]  /*f990*/  @!P0 NANOSLEEP.SYNCS 0x989680 ;  /* 0x009896800000895d */ /* 0x004fea0003900000 */
[----:B------:R-:W2:Y:S02]  /*f9a0*/  @!P0 SYNCS.PHASECHK.TRANS64 P0, [R17+URZ+0x2d820], R0 ;  /* 0x02d82000110085a7 */ /* 0x000ea4000800007f */
[----:B--2---:R-:W-:Y:S05]  /*f9b0*/  @!P0 BRA `(.L_x_239) ;  /* 0xfffffffc00f08947 */ /* 0x004fea000383ffff */
[----:B------:R-:W-:Y:S05]  /*f9c0*/  BRA `(.L_x_316) ;  /* 0xffffffc800087947 */ /* 0x000fea000383ffff */
.L_x_244:
[----:B0-----:R0:W1:Y:S02]  /*f9d0*/  SYNCS.PHASECHK.TRANS64.TRYWAIT P0, [R5+URZ+0x2d840], R0 ;  /* 0x02d84000050075a7 */ /* 0x001064000800017f */
[----:B-1----:R-:W-:Y:S05]  /*f9e0*/  @!P0 NANOSLEEP.SYNCS 0x989680 ;  /* 0x009896800000895d */ /* 0x002fea0003900000 */
[----:B------:R-:W1:Y:S02]  /*f9f0*/  @!P0 SYNCS.PHASECHK.TRANS64 P0, [R5+URZ+0x2d840], R0 ;  /* 0x02d84000050085a7 */ /* 0x000e64000800007f */
[----:B-1----:R-:W-:Y:S05]  /*fa00*/  @!P0 BRA `(.L_x_244) ;  /* 0xfffffffc00f08947 */ /* 0x002fea000383ffff */
[----:B------:R-:W-:Y:S05]  /*fa10*/  BRA `(.L_x_317) ;  /* 0xffffffc800fc7947 */ /* 0x000fea000383ffff */
.L_x_245:
        /* <DEDUP_REMOVED lines=8> */
.L_x_319:
[----:B------:R-:W-:Y:S05]  /*faa0*/  BSYNC B1 ;  /* 0x0000000000017941 */ /* 0x000fea0003800000 */
.L_x_318:
[----:B------:R-:W0:Y:S01]  /*fab0*/  S2R R25, SR_TID.X ;  /* 0x0000000000197919 */ /* 0x000e220000002100 */
[----:B------:R-:W-:Y:S01]  /*fac0*/  IMAD.MOV.U32 R13, RZ, RZ, R6 ;  /* 0x000000ffff0d7224 */ /* 0x000fe200078e0006 */
[----:B------:R-:W-:Y:S01]  /*fad0*/  LOP3.LUT R16, R16, 0xffffff7f, RZ, 0xc0, !PT ;  /* 0xffffff7f10107812 */ /* 0x000fe200078ec0ff */
[----:B------:R-:W-:Y:S02]  /*fae0*/  IMAD.MOV.U32 R12, RZ, RZ, RZ ;  /* 0x000000ffff0c7224 */ /* 0x000fe400078e00ff */
[----:B------:R-:W-:Y:S01]  /*faf0*/  IMAD.MOV.U32 R11, RZ, RZ, 0x1c1f ;  /* 0x00001c1fff0b7424 */ /* 0x000fe200078e00ff */
[----:B------:R-:W-:Y:S01]  /*fb00*/  @P1 LOP3.LUT R16, R16, 0x80, RZ, 0xfc, !PT ;  /* 0x0000008010101812 */ /* 0x000fe200078efcff */
[----:B------:R-:W-:Y:S02]  /*fb10*/  IMAD.MOV.U32 R15, RZ, RZ, -0x1 ;  /* 0xffffffffff0f7424 */ /* 0x000fe400078e00ff */
[----:B------:R-:W-:Y:S01]  /*fb20*/  IMAD.MOV.U32 R3, RZ, RZ, R14 ;  /* 0x000000ffff037224 */ /* 0x000fe200078e000e */
[----:B------:R-:W-:Y:S01]  /*fb30*/  LOP3.LUT P1, RZ, R16, 0x4, RZ, 0xc0, !PT ;  /* 0x0000000410ff7812 */ /* 0x000fe2000782c0ff */
[----:B------:R-:W-:-:S12]  /*fb40*/  IMAD R4, R4, 0x2, R17 ;  /* 0x0000000204047824 */ /* 0x000fd800078e0211 */
[----:B0-----:R-:W-:Y:S05]  /*fb50*/  WARPSYNC.COLLECTIVE R15, `(.L_x_320) ;  /* 0x000000000f087348 */ /* 0x001fea0003c00000 */
[----:B------:R1:W2:Y:S02]  /*fb60*/  SHFL.IDX P6, R14, R13, R12, R11 ;  /* 0x0000000c0d0e7389 */ /* 0x0002a400000c000b */
[----:B012---:R-:W-:Y:S01]  /*fb70*/  ENDCOLLECTIVE ;  /* 0x000000000000791b */ /* 0x007fe20003800000 */
.L_x_320:
[----:B------:R-:W-:Y:S01]  /*fb80*/  MOV R13, R8 ;  /* 0x00000008000d7202 */ /* 0x000fe20000000f00 */
[----:B------:R-:W-:Y:S02]  /*fb90*/  IMAD.MOV.U32 R12, RZ, RZ, 0x1 ;  /* 0x00000001ff0c7424 */ /* 0x000fe400078e00ff */
[----:B------:R-:W-:Y:S02]  /*fba0*/  IMAD.SHL.U32 R25, R25, 0x8, RZ ;  /* 0x0000000819197824 */ /* 0x000fe400078e00ff */
[----:B------:R-:W-:-:S03]  /*fbb0*/  IMAD.MOV.U32 R2, RZ, RZ, R14 ;  /* 0x000000ffff027224 */ /* 0x000fc600078e000e */
[----:B------:R-:W-:-:S07]  /*fbc0*/  LOP3.LUT R25, R25, 0x18, RZ, 0xc0, !PT ;  /* 0x0000001819197812 */ /* 0x000fce00078ec0ff */
[----:B------:R-:W-:Y:S05]  /*fbd0*/  WARPSYNC.COLLECTIVE R15, `(.L_x_321) ;  /* 0x000000000f087348 */ /* 0x000fea0003c00000 */
[----:B------:R0:W1:Y:S02]  /*fbe0*/  SHFL.IDX P6, R14, R13, R12, R11 ;  /* 0x0000000c0d0e7389 */ /* 0x00006400000c000b */
[----:B01----:R-:W-:Y:S01]  /*fbf0*/  ENDCOLLECTIVE ;  /* 0x000000000000791b */ /* 0x003fe20003800000 */
.L_x_321:
[----:B------:R-:W-:-:S05]  /*fc00*/  IMAD.SHL.U32 R0, R25, 0x2, RZ ;  /* 0x0000000219007824 */ /* 0x000fca00078e00ff */
        /* <DEDUP_REMOVED lines=13> */
.L_x_322:
[----:B------:R-:W-:Y:S02]  /*fce0*/  IMAD.MOV.U32 R13, RZ, RZ, R8 ;  /* 0x000000ffff0d7224 */ /* 0x000fe400078e0008 */
[----:B------:R-:W-:Y:S02]  /*fcf0*/  IMAD.MOV.U32 R12, RZ, RZ, 0x2 ;  /* 0x00000002ff0c7424 */ /* 0x000fe400078e00ff */
[----:B------:R-:W-:-:S07]  /*fd00*/  IMAD.MOV.U32 R2, RZ, RZ, R14 ;  /* 0x000000ffff027224 */ /* 0x000fce00078e000e */
[----:B------:R-:W-:Y:S05]  /*fd10*/  WARPSYNC.COLLECTIVE R15, `(.L_x_323) ;  /* 0x000000000f087348 */ /* 0x000fea0003c00000 */
[----:B------:R0:W1:Y:S02]  /*fd20*/  SHFL.IDX P6, R14, R13, R12, R11 ;  /* 0x0000000c0d0e7389 */ /* 0x00006400000c000b */
[----:B01----:R-:W-:Y:S01]  /*fd30*/  ENDCOLLECTIVE ;  /* 0x000000000000791b */ /* 0x003fe20003800000 */
.L_x_323:
        /* <DEDUP_REMOVED lines=13> */
.L_x_324:
[----:B------:R-:W-:Y:S02]  /*fe10*/  IMAD.MOV.U32 R13, RZ, RZ, R8 ;  /* 0x000000ffff0d7224 */ /* 0x000fe400078e0008 */
[----:B------:R-:W-:Y:S02]  /*fe20*/  IMAD.MOV.U32 R12, RZ, RZ, 0x3 ;  /* 0x00000003ff0c7424 */ /* 0x000fe400078e00ff */
[----:B------:R-:W-:-:S07]  /*fe30*/  IMAD.MOV.U32 R2, RZ, RZ, R14 ;  /* 0x000000ffff027224 */ /* 0x000fce00078e000e */
[----:B------:R-:W-:Y:S05]  /*fe40*/  WARPSYNC.COLLECTIVE R15, `(.L_x_325) ;  /* 0x000000000f087348 */ /* 0x000fea0003c00000 */
[----:B------:R0:W1:Y:S02]  /*fe50*/  SHFL.IDX P6, R14, R13, R12, R11 ;  /* 0x0000000c0d0e7389 */ /* 0x00006400000c000b */
[----:B01----:R-:W-:Y:S01]  /*fe60*/  ENDCOLLECTIVE ;  /* 0x000000000000791b */ /* 0x003fe20003800000 */
.L_x_325:
[----:B------:R-:W-:-:S05]  /*fe70*/  IADD3 R2, P0, R2, R0, RZ ;  /* 0x0000000002027210 */ /* 0x000fca0007f1e0ff */
[----:B------:R-:W-:-:S05]  /*fe80*/  IMAD.X R3, RZ, RZ, R25, P0 ;  /* 0x000000ffff037224 */ /* 0x000fca00000e0619 */
[----:B------:R-:W-:Y:S01]  /*fe90*/  @!PT LDS RZ, [RZ] ;  /* 0x00000000fffff984 */ /* 0x000fe20000000800 */
[----:B------:R-:W-:Y:S01]  /*fea0*/  @!PT LDS RZ, [RZ] ;  /* 0x00000000fffff984 */ /* 0x000fe20000000800 */
[----:B------:R-:W-:Y:S01]  /*feb0*/  @!PT LDS RZ, [RZ] ;  /* 0x00000000fffff984 */ /* 0x000fe20000000800 */
[----:B------:R0:W-:Y:S01]  /*fec0*/  LDGSTS.E.BYPASS.LTC128B.128 [R4+0x16400], desc[UR36][R2.64], !P1 ;  /* 0x1640000002047fae */ /* 0x0001e2000c901d64 */
[----:B------:R-:W-:Y:S01]  /*fed0*/  IMAD.MOV.U32 R13, RZ, RZ, R6 ;  /* 0x000000ffff0d7224 */ /* 0x000fe200078e0006 */
[----:B------:R-:W-:Y:S02]  /*fee0*/  LOP3.LUT P1, RZ, R16, 0x80, RZ, 0xc0, !PT ;  /* 0x0000008010ff7812 */ /* 0x000fe4000782c0ff */
[----:B------:R0:W-:Y:S04]  /*fef0*/  LDGSTS.E.BYPASS.LTC128B.128 [R4+0x18400], desc[UR36][R2.64+0x40], !P5 ;  /* 0x1840004002047fae */ /* 0x0001e8000e901d64 */
[----:B------:R0:W-:Y:S01]  /*ff00*/  LDGSTS.E.BYPASS.LTC128B.128 [R4+0x1a400], desc[UR36][R2.64+0x80], !P4 ;  /* 0x1a40008002047fae */ /* 0x0001e2000e101d64 */
[----:B------:R-:W-:-:S07]  /*ff10*/  IMAD.MOV.U32 R25, RZ, RZ, R14 ;  /* 0x000000ffff197224 */ /* 0x000fce00078e000e */
[----:B0-----:R-:W-:Y:S05]  /*ff20*/  WARPSYNC.COLLECTIVE R15, `(.L_x_326) ;  /* 0x000000000f087348 */ /* 0x001fea0003c00000 */
[----:B------:R1:W2:Y:S02]  /*ff30*/  SHFL.IDX P6, R14, R13, R12, R11 ;  /* 0x0000000c0d0e7389 */ /* 0x0002a400000c000b */
[----:B012---:R-:W-:Y:S01]  /*ff40*/  ENDCOLLECTIVE ;  /* 0x000000000000791b */ /* 0x007fe20003800000 */
.L_x_326:
[----:B------:R-:W-:Y:S01]  /*ff50*/  IMAD.MOV.U32 R2, RZ, RZ, R14 ;  /* 0x000000ffff027224 */ /* 0x000fe200078e000e */
[----:B------:R-:W-:Y:S06]  /*ff60*/  BRA `(.L_x_327) ;  /* 0xffffffc800907947 */ /* 0x000fec000383ffff */
.L_x_250:
[----:B-1----:R1:W2:Y:S02]  /*ff70*/  SYNCS.PHASECHK.TRANS64.TRYWAIT P0, [R5+URZ+0x2d860], R2 ;  /* 0x02d86002050075a7 */ /* 0x0022a4000800017f */
[----:B--2---:R-:W-:Y:S05]  /*ff80*/  @!P0 NANOSLEEP.SYNCS 0x989680 ;  /* 0x009896800000895d */ /* 0x004fea0003900000 */
[----:B------:R-:W2:Y:S02]  /*ff90*/  @!P0 SYNCS.PHASECHK.TRANS64 P0, [R5+URZ+0x2d860], R2 ;  /* 0x02d86002050085a7 */ /* 0x000ea4000800007f */
[----:B--2---:R-:W-:Y:S05]  /*ffa0*/  @!P0 BRA `(.L_x_250) ;  /* 0xfffffffc00f08947 */ /* 0x004fea000383ffff */
[----:B------:R-:W-:Y:S05]  /*ffb0*/  BRA `(.L_x_328) ;  /* 0xffffffc800f47947 */ /* 0x000fea000383ffff */
.L_x_251:
        /* <DEDUP_REMOVED lines=8> */
.L_x_330:
[----:B------:R-:W-:Y:S05]  /*10040*/  BSYNC B1 ;  /* 0x0000000000017941 */ /* 0x000fea0003800000 */
.L_x_329:
[----:B------:R-:W-:Y:S02]  /*10050*/  IMAD.MOV.U32 R13, RZ, RZ, R18 ;  /* 0x000000ffff0d7224 */ /* 0x000fe400078e0012 */
[----:B------:R-:W-:Y:S02]  /*10060*/  IMAD.MOV.U32 R12, RZ, RZ, RZ ;  /* 0x000000ffff0c7224 */ /* 0x000fe400078e00ff */
[----:B------:R-:W-:Y:S02]  /*10070*/  IMAD.MOV.U32 R11, RZ, RZ, 0x1c1f ;  /* 0x00001c1fff0b7424 */ /* 0x000fe400078e00ff */
[----:B------:R-:W-:Y:S02]  /*10080*/  IMAD.MOV.U32 R15, RZ, RZ, -0x1 ;  /* 0xffffffffff0f7424 */ /* 0x000fe400078e00ff */
[----:B------:R-:W-:Y:S02]  /*10090*/  IMAD.MOV.U32 R3, RZ, RZ, R14 ;  /* 0x000000ffff037224 */ /* 0x000fe400078e000e */
[----:B------:R-:W-:-:S07]  /*100a0*/  IMAD R4, R4, 0x2, R17 ;  /* 0x0000000204047824 */ /* 0x000fce00078e0211 */
[----:B------:R-:W-:Y:S05]  /*100b0*/  WARPSYNC.COLLECTIVE R15, `(.L_x_331) ;  /* 0x000000000f087348 */ /* 0x000fea0003c00000 */
[----:B------:R0:W1:Y:S02]  /*100c0*/  SHFL.IDX P6, R14, R13, R12, R11 ;  /* 0x0000000c0d0e7389 */ /* 0x00006400000c000b */
[----:B01----:R-:W-:Y:S01]  /*100d0*/  ENDCOLLECTIVE ;  /* 0x000000000000791b */ /* 0x003fe20003800000 */
.L_x_331:
[----:B------:R-:W-:Y:S01]  /*100e0*/  MOV R13, R19 ;  /* 0x00000013000d7202 */ /* 0x000fe20000000f00 */
[----:B------:R-:W-:Y:S02]  /*100f0*/  IMAD.MOV.U32 R12, RZ, RZ, 0x1 ;  /* 0x00000001ff0c7424 */ /* 0x000fe400078e00ff */
[----:B------:R-:W-:-:S07]  /*10100*/  IMAD.MOV.U32 R2, RZ, RZ, R14 ;  /* 0x000000ffff027224 */ /* 0x000fce00078e000e */
[----:B------:R-:W-:Y:S05]  /*10110*/  WARPSYNC.COLLECTIVE R15, `(.L_x_332) ;  /* 0x000000000f087348 */ /* 0x000fea0003c00000 */
[----:B------:R0:W1:Y:S02]  /*10120*/  SHFL.IDX P6, R14, R13, R12, R11 ;  /* 0x0000000c0d0e7389 */ /* 0x00006400000c000b */
[----:B01----:R-:W-:Y:S01]  /*10130*/  ENDCOLLECTIVE ;  /* 0x000000000000791b */ /* 0x003fe20003800000 */
.L_x_332:
[----:B------:R-:W-:-:S05]  /*10140*/  IADD3 R2, P0, R2, R0, RZ ;  /* 0x0000000002027210 */ /* 0x000fca0007f1e0ff */
        /* <DEDUP_REMOVED lines=15> */
.L_x_333:
[----:B------:R-:W-:Y:S02]  /*10240*/  IMAD.MOV.U32 R13, RZ, RZ, R19 ;  /* 0x000000ffff0d7224 */ /* 0x000fe400078e0013 */
[----:B------:R-:W-:Y:S02]  /*10250*/  IMAD.MOV.U32 R12, RZ, RZ, 0x2 ;  /* 0x00000002ff0c7424 */ /* 0x000fe400078e00ff */
[----:B------:R-:W-:-:S07]  /*10260*/  IMAD.MOV.U32 R2, RZ, RZ, R14 ;  /* 0x000000ffff027224 */ /* 0x000fce00078e000e */
[----:B------:R-:W-:Y:S05]  /*10270*/  WARPSYNC.COLLECTIVE R15, `(.L_x_334) ;  /* 0x000000000f087348 */ /* 0x000fea0003c00000 */
[----:B------:R0:W1:Y:S02]  /*10280*/  SHFL.IDX P6, R14, R13, R12, R11 ;  /* 0x0000000c0d0e7389 */ /* 0x00006400000c000b */
[----:B01----:R-:W-:Y:S01]  /*10290*/  ENDCOLLECTIVE ;  /* 0x000000000000791b */ /* 0x003fe20003800000 */
.L_x_334:
        /* <DEDUP_REMOVED lines=16> */
.L_x_335:
[----:B------:R-:W-:Y:S02]  /*103a0*/  IMAD.MOV.U32 R13, RZ, RZ, R19 ;  /* 0x000000ffff0d7224 */ /* 0x000fe400078e0013 */
[----:B------:R-:W-:Y:S02]  /*103b0*/  IMAD.MOV.U32 R12, RZ, RZ, 0x3 ;  /* 0x00000003ff0c7424 */ /* 0x000fe400078e00ff */
[----:B------:R-:W-:-:S07]  /*103c0*/  IMAD.MOV.U32 R2, RZ, RZ, R14 ;  /* 0x000000ffff027224 */ /* 0x000fce00078e000e */
[----:B------:R-:W-:Y:S05]  /*103d0*/  WARPSYNC.COLLECTIVE R15, `(.L_x_336) ;  /* 0x000000000f087348 */ /* 0x000fea0003c00000 */
[----:B------:R0:W1:Y:S02]  /*103e0*/  SHFL.IDX P6, R14, R13, R12, R11 ;  /* 0x0000000c0d0e7389 */ /* 0x00006400000c000b */
[----:B01----:R-:W-:Y:S01]  /*103f0*/  ENDCOLLECTIVE ;  /* 0x000000000000791b */ /* 0x003fe20003800000 */
.L_x_336:
[----:B------:R-:W-:-:S05]  /*10400*/  IADD3 R2, P0, R2, R0, RZ ;  /* 0x0000000002027210 */ /* 0x000fca0007f1e0ff */
[----:B------:R-:W-:Y:S01]  /*10410*/  IMAD.X R3, RZ, RZ, R3, P0 ;  /* 0x000000ffff037224 */ /* 0x000fe200000e0603 */
[----:B------:R-:W-:Y:S01]  /*10420*/  ISETP.LT.OR P0, PT, R6, 0x41, P3 ;  /* 0x000000410600780c */ /* 0x000fe20001f01670 */
[----:B------:R-:W-:-:S12]  /*10430*/  IMAD.MOV.U32 R13, RZ, RZ, R18 ;  /* 0x000000ffff0d7224 */ /* 0x000fd800078e0012 */
        /* <DEDUP_REMOVED lines=9> */
.L_x_337:
[----:B------:R-:W-:Y:S01]  /*104d0*/  @!PT LDS RZ, [RZ] ;  /* 0x00000000fffff984 */ /* 0x000fe20000000800 */
[----:B------:R-:W-:Y:S01]  /*104e0*/  @!PT LDS RZ, [RZ] ;  /* 0x00000000fffff984 */ /* 0x000fe20000000800 */
[----:B------:R-:W-:Y:S01]  /*104f0*/  @!PT LDS RZ, [RZ] ;  /* 0x00000000fffff984 */ /* 0x000fe20000000800 */
[----:B------:R-:W-:Y:S01]  /*10500*/  LDGSTS.E.BYPASS.LTC128B.128 [R4+0x3400], desc[UR36][R2.64+0x40], !P0 ;  /* 0x0340004002047fae */ /* 0x000fe2000c101d64 */
[----:B------:R-:W-:-:S13]  /*10510*/  ISETP.LT.OR P0, PT, R6, 0x41, P1 ;  /* 0x000000410600780c */ /* 0x000fda0000f01670 */
[----:B------:R0:W-:Y:S02]  /*10520*/  LDGSTS.E.BYPASS.LTC128B.128 [R4+0x5400], desc[UR36][R2.64+0x80], !P0 ;  /* 0x0540008002047fae */ /* 0x0001e4000c101d64 */
[----:B0-----:R-:W-:Y:S01]  /*10530*/  IMAD.MOV.U32 R2, RZ, RZ, R14 ;  /* 0x000000ffff027224 */ /* 0x001fe200078e000e */
[----:B------:R-:W-:Y:S06]  /*10540*/  BRA `(.L_x_338) ;  /* 0xffffffc800587947 */ /* 0x000fec000383ffff */
.L_x_259:
[----:B-1----:R1:W2:Y:S02]  /*10550*/  SYNCS.PHASECHK.TRANS64.TRYWAIT P0, [R0+URZ+0x2d860], R3 ;  /* 0x02d86003000075a7 */ /* 0x0022a4000800017f */
[----:B--2---:R-:W-:Y:S05]  /*10560*/  @!P0 NANOSLEEP.SYNCS 0x989680 ;  /* 0x009896800000895d */ /* 0x004fea0003900000 */
[----:B------:R-:W2:Y:S02]  /*10570*/  @!P0 SYNCS.PHASECHK.TRANS64 P0, [R0+URZ+0x2d860], R3 ;  /* 0x02d86003000085a7 */ /* 0x000ea4000800007f */
[----:B--2---:R-:W-:Y:S05]  /*10580*/  @!P0 BRA `(.L_x_259) ;  /* 0xfffffffc00f08947 */ /* 0x004fea000383ffff */
[----:B------:R-:W-:Y:S05]  /*10590*/  BRA `(.L_x_339) ;  /* 0xffffffcc00807947 */ /* 0x000fea000383ffff */
.L_x_260:
        /* <DEDUP_REMOVED lines=8> */
.L_x_341:
[----:B------:R-:W-:Y:S05]  /*10620*/  BSYNC B0 ;  /* 0x0000000000007941 */ /* 0x000fea0003800000 */
.L_x_340:
[----:B------:R-:W0:Y:S01]  /*10630*/  S2R R2, SR_TID.X ;  /* 0x0000000000027919 */ /* 0x000e220000002100 */
[----:B------:R-:W-:Y:S01]  /*10640*/  IMAD.MOV.U32 R13, RZ, RZ, R18 ;  /* 0x000000ffff0d7224 */ /* 0x000fe200078e0012 */
[----:B------:R-:W-:Y:S01]  /*10650*/  LEA R4, R4, R17, 0x1 ;  /* 0x0000001104047211 */ /* 0x000fe200078e08ff */
[----:B------:R-:W-:Y:S02]  /*10660*/  IMAD.MOV.U32 R12, RZ, RZ, RZ ;  /* 0x000000ffff0c7224 */ /* 0x000fe400078e00ff */
[----:B------:R-:W-:Y:S02]  /*10670*/  IMAD.MOV.U32 R11, RZ, RZ, 0x1c1f ;  /* 0x00001c1fff0b7424 */ /* 0x000fe400078e00ff */
[----:B------:R-:W-:Y:S02]  /*10680*/  IMAD.MOV.U32 R15, RZ, RZ, -0x1 ;  /* 0xffffffffff0f7424 */ /* 0x000fe400078e00ff */
[----:B------:R-:W-:-:S07]  /*10690*/  IMAD.MOV.U32 R3, RZ, RZ, R14 ;  /* 0x000000ffff037224 */ /* 0x000fce00078e000e */
[----:B0-----:R-:W-:Y:S05]  /*106a0*/  WARPSYNC.COLLECTIVE R15, `(.L_x_342) ;  /* 0x000000000f087348 */ /* 0x001fea0003c00000 */
[----:B------:R1:W2:Y:S02]  /*106b0*/  SHFL.IDX P6, R14, R13, R12, R11 ;  /* 0x0000000c0d0e7389 */ /* 0x0002a400000c000b */
[----:B012---:R-:W-:Y:S01]  /*106c0*/  ENDCOLLECTIVE ;  /* 0x000000000000791b */ /* 0x007fe20003800000 */
.L_x_342:
[----:B------:R-:W-:Y:S01]  /*106d0*/  ULDC UR4, c[0x0][0x2f4] ;  /* 0x0000bd0000047ab9 */ /* 0x000fe20000000800 */
[----:B------:R-:W-:Y:S02]  /*106e0*/  IMAD.MOV.U32 R13, RZ, RZ, R19 ;  /* 0x000000ffff0d7224 */ /* 0x000fe400078e0013 */
[----:B------:R-:W-:Y:S02]  /*106f0*/  IMAD.MOV.U32 R12, RZ, RZ, 0x1 ;  /* 0x00000001ff0c7424 */ /* 0x000fe400078e00ff */
[----:B------:R-:W-:-:S05]  /*10700*/  IMAD.SHL.U32 R7, R2, 0x8, RZ ;  /* 0x0000000802077824 */ /* 0x000fca00078e00ff */
[----:B------:R-:W-:-:S04]  /*10710*/  LOP3.LUT R7, R7, 0x18, RZ, 0xc0, !PT ;  /* 0x0000001807077812 */ /* 0x000fc800078ec0ff */
[C---:B------:R-:W-:Y:S01]  /*10720*/  ISETP.GE.AND P2, PT, R7.reuse, UR4, PT ;  /* 0x0000000407007c0c */ /* 0x040fe2000bf46270 */
[C---:B------:R-:W-:Y:S01]  /*10730*/  IMAD.SHL.U32 R5, R7.reuse, 0x2, RZ ;  /* 0x0000000207057824 */ /* 0x040fe200078e00ff */
[C---:B------:R-:W-:Y:S02]  /*10740*/  LOP3.LUT R8, R7.reuse, 0x20, RZ, 0xfc, !PT ;  /* 0x0000002007087812 */ /* 0x040fe400078efcff */
[----:B------:R-:W-:Y:S02]  /*10750*/  LOP3.LUT R7, R7, 0x40, RZ, 0xfc, !PT ;  /* 0x0000004007077812 */ /* 0x000fe400078efcff */
[----:B------:R-:W-:Y:S02]  /*10760*/  IADD3 R2, P0, R14, R5, RZ ;  /* 0x000000050e027210 */ /* 0x000fe40007f1e0ff */
[----:B------:R-:W-:Y:S02]  /*10770*/  ISETP.LT.OR P3, PT, R6, 0x1, P2 ;  /* 0x000000010600780c */ /* 0x000fe40001761670 */
[----:B------:R-:W-:Y:S01]  /*10780*/  ISETP.GE.AND P1, PT, R8, UR4, PT ;  /* 0x0000000408007c0c */ /* 0x000fe2000bf26270 */
[----:B------:R-:W-:Y:S01]  /*10790*/  IMAD.X R3, RZ, RZ, R3, P0 ;  /* 0x000000ffff037224 */ /* 0x000fe200000e0603 */
[----:B------:R-:W-:-:S13]  /*107a0*/  ISETP.GE.AND P0, PT, R7, UR4, PT ;  /* 0x0000000407007c0c */ /* 0x000fda000bf06270 */
[----:B------:R-:W-:Y:S05]  /*107b0*/  WARPSYNC.COLLECTIVE R15, `(.L_x_343) ;  /* 0x000000000f087348 */ /* 0x000fea0003c00000 */
[----:B------:R0:W1:Y:S02]  /*107c0*/  SHFL.IDX P6, R14, R13, R12, R11 ;  /* 0x0000000c0d0e7389 */ /* 0x00006400000c000b */
[----:B01----:R-:W-:Y:S01]  /*107d0*/  ENDCOLLECTIVE ;  /* 0x000000000000791b */ /* 0x003fe20003800000 */
.L_x_343:
[C---:B------:R-:W-:Y:S01]  /*107e0*/  ISETP.LT.OR P4, PT, R6.reuse, 0x1, P1 ;  /* 0x000000010600780c */ /* 0x040fe20000f81670 */
[----:B------:R-:W-:Y:S01]  /*107f0*/  @!PT LDS RZ, [RZ] ;  /* 0x00000000fffff984 */ /* 0x000fe20000000800 */
[----:B------:R-:W-:Y:S01]  /*10800*/  @!PT LDS RZ, [RZ] ;  /* 0x00000000fffff984 */ /* 0x000fe20000000800 */
[----:B------:R-:W-:Y:S01]  /*10810*/  @!PT LDS RZ, [RZ] ;  /* 0x00000000fffff984 */ /* 0x000fe20000000800 */
[----:B------:R-:W-:Y:S01]  /*10820*/  LDGSTS.E.BYPASS.LTC128B.128 [R4+0x400], desc[UR36][R2.64], !P3 ;  /* 0x0040000002047fae */ /* 0x000fe2000d901d64 */
[----:B------:R-:W-:Y:S01]  /*10830*/  ISETP.LT.OR P3, PT, R6, 0x1, P0 ;  /* 0x000000010600780c */ /* 0x000fe20000761670 */
[----:B------:R-:W-:-:S10]  /*10840*/  IMAD.MOV.U32 R13, RZ, RZ, R18 ;  /* 0x000000ffff0d7224 */ /* 0x000fd400078e0012 */
[----:B------:R-:W-:Y:S04]  /*10850*/  LDGSTS.E.BYPASS.LTC128B.128 [R4+0x2400], desc[UR36][R2.64+0x40], !P4 ;  /* 0x0240004002047fae */ /* 0x000fe8000e101d64 */
[----:B------:R0:W-:Y:S01]  /*10860*/  LDGSTS.E.BYPASS.LTC128B.128 [R4+0x4400], desc[UR36][R2.64+0x80], !P3 ;  /* 0x0440008002047fae */ /* 0x0001e2000d901d64 */
[----:B------:R-:W-:Y:S01]  /*10870*/  ISETP.LT.OR P3, PT, R6, 0x21, P2 ;  /* 0x000000210600780c */ /* 0x000fe20001761670 */
[----:B0-----:R-:W-:-:S12]  /*10880*/  IMAD.MOV.U32 R3, RZ, RZ, R14 ;  /* 0x000000ffff037224 */ /* 0x001fd800078e000e */
[----:B------:R-:W-:Y:S05]  /*10890*/  WARPSYNC.COLLECTIVE R15, `(.L_x_344) ;  /* 0x000000000f087348 */ /* 0x000fea0003c00000 */
[----:B------:R0:W1:Y:S02]  /*108a0*/  SHFL.IDX P6, R14, R13, R12, R11 ;  /* 0x0000000c0d0e7389 */ /* 0x00006400000c000b */
[----:B01----:R-:W-:Y:S01]  /*108b0*/  ENDCOLLECTIVE ;  /* 0x000000000000791b */ /* 0x003fe20003800000 */
.L_x_344:
[----:B------:R-:W-:Y:S02]  /*108c0*/  IMAD.MOV.U32 R13, RZ, RZ, R19 ;  /* 0x000000ffff0d7224 */ /* 0x000fe400078e0013 */
[----:B------:R-:W-:Y:S01]  /*108d0*/  IMAD.MOV.U32 R12, RZ, RZ, 0x2 ;  /* 0x00000002ff0c7424 */ /* 0x000fe200078e00ff */
[----:B------:R-:W-:-:S13]  /*108e0*/  IADD3 R2, P4, R14, R5, RZ ;  /* 0x000000050e027210 */ /* 0x000fda0007f9e0ff */
[----:B------:R-:W-:Y:S05]  /*108f0*/  WARPSYNC.COLLECTIVE R15, `(.L_x_345) ;  /* 0x000000000f087348 */ /* 0x000fea0003c00000 */
[----:B------:R0:W1:Y:S02]  /*10900*/  SHFL.IDX P6, R14, R13, R12, R11 ;  /* 0x0000000c0d0e7389 */ /* 0x00006400000c000b */
[----:B01----:R-:W-:Y:S01]  /*10910*/  ENDCOLLECTIVE ;  /* 0x000000000000791b */ /* 0x003fe20003800000 */
.L_x_345:
[----:B------:R-:W-:Y:S01]  /*10920*/  IMAD.X R3, RZ, RZ, R3, P4 ;  /* 0x000000ffff037224 */ /* 0x000fe200020e0603 */
[----:B------:R-:W-:-:S04]  /*10930*/  ISETP.LT.OR P4, PT, R6, 0x21, P1 ;  /* 0x000000210600780c */ /* 0x000fc80000f81670 */
[----:B------:R-:W-:Y:S01]  /*10940*/  @!PT LDS RZ, [RZ] ;  /* 0x00000000fffff984 */ /* 0x000fe20000000800 */
[----:B------:R-:W-:Y:S01]  /*10950*/  @!PT LDS RZ, [RZ] ;  /* 0x00000000fffff984 */ /* 0x000fe20000000800 */
[----:B------:R-:W-:Y:S01]  /*10960*/  @!PT LDS RZ, [RZ] ;  /* 0x00000000fffff984 */ /* 0x000fe20000000800 */
[----:B------:R-:W-:Y:S01]  /*10970*/  LDGSTS.E.BYPASS.LTC128B.128 [R4+0xc00], desc[UR36][R2.64], !P3 ;  /* 0x00c0000002047fae */ /* 0x000fe2000d901d64 */
[----:B------:R-:W-:Y:S01]  /*10980*/  ISETP.LT.OR P3, PT, R6, 0x21, P0 ;  /* 0x000000210600780c */ /* 0x000fe20000761670 */
[----:B------:R-:W-:-:S07]  /*10990*/  IMAD.MOV.U32 R13, RZ, RZ, R18 ;  /* 0x000000ffff0d7224 */ /* 0x000fce00078e0012 */
[----:B------:R-:W-:Y:S05]  /*109a0*/  LDGSTS.E.BYPASS.LTC128B.128 [R4+0x2c00], desc[UR36][R2.64+0x40], !P4 ;  /* 0x02c0004002047fae */ /* 0x000fea000e101d64 */
[----:B------:R0:W-:Y:S01]  /*109b0*/  LDGSTS.E.BYPASS.LTC128B.128 [R4+0x4c00], desc[UR36][R2.64+0x80], !P3 ;  /* 0x04c0008002047fae */ /* 0x0001e2000d901d64 */
[----:B------:R-:W-:Y:S01]  /*109c0*/  ISETP.LT.OR P3, PT, R6, 0x41, P2 ;  /* 0x000000410600780c */ /* 0x000fe20001761670 */
[----:B0-----:R-:W-:-:S12]  /*109d0*/  IMAD.MOV.U32 R3, RZ, RZ, R14 ;  /* 0x000000ffff037224 */ /* 0x001fd800078e000e */
[----:B------:R-:W-:Y:S05]  /*109e0*/  WARPSYNC.COLLECTIVE R15, `(.L_x_346) ;  /* 0x000000000f087348 */ /* 0x000fea0003c00000 */
[----:B------:R0:W1:Y:S02]  /*109f0*/  SHFL.IDX P6, R14, R13, R12, R11 ;  /* 0x0000000c0d0e7389 */ /* 0x00006400000c000b */
[----:B01----:R-:W-:Y:S01]  /*10a00*/  ENDCOLLECTIVE ;  /* 0x000000000000791b */ /* 0x003fe20003800000 */
.L_x_346:
[----:B------:R-:W-:Y:S02]  /*10a10*/  IMAD.MOV.U32 R13, RZ, RZ, R19 ;  /* 0x000000ffff0d7224 */ /* 0x000fe400078e0013 */
[----:B------:R-:W-:Y:S01]  /*10a20*/  IMAD.MOV.U32 R12, RZ, RZ, 0x3 ;  /* 0x00000003ff0c7424 */ /* 0x000fe200078e00ff */
[----:B------:R-:W-:-:S13]  /*10a30*/  IADD3 R2, P4, R14, R5, RZ ;  /* 0x000000050e027210 */ /* 0x000fda0007f9e0ff */
[----:B------:R-:W-:Y:S05]  /*10a40*/  WARPSYNC.COLLECTIVE R15, `(.L_x_347) ;  /* 0x000000000f087348 */ /* 0x000fea0003c00000 */
[----:B------:R0:W1:Y:S02]  /*10a50*/  SHFL.IDX P6, R14, R13, R12, R11 ;  /* 0x0000000c0d0e7389 */ /* 0x00006400000c000b */
[----:B01----:R-:W-:Y:S01]  /*10a60*/  ENDCOLLECTIVE ;  /* 0x000000000000791b */ /* 0x003fe20003800000 */
.L_x_347:
[----:B------:R-:W-:Y:S01]  /*10a70*/  IMAD.X R3, RZ, RZ, R3, P4 ;  /* 0x000000ffff037224 */ /* 0x000fe200020e0603 */
[----:B------:R-:W-:-:S04]  /*10a80*/  ISETP.LT.OR P4, PT, R6, 0x41, P1 ;  /* 0x000000410600780c */ /* 0x000fc80000f81670 */
[----:B------:R-:W-:Y:S01]  /*10a90*/  @!PT LDS RZ, [RZ] ;  /* 0x00000000fffff984 */ /* 0x000fe20000000800 */
[----:B------:R-:W-:Y:S01]  /*10aa0*/  @!PT LDS RZ, [RZ] ;  /* 0x00000000fffff984 */ /* 0x000fe20000000800 */
[----:B------:R-:W-:Y:S01]  /*10ab0*/  @!PT LDS RZ, [RZ] ;  /* 0x00000000fffff984 */ /* 0x000fe20000000800 */
[----:B------:R0:W-:Y:S01]  /*10ac0*/  LDGSTS.E.BYPASS.LTC128B.128 [R4+0x1400], desc[UR36][R2.64], !P3 ;  /* 0x0140000002047fae */ /* 0x0001e2000d901d64 */
[----:B------:R-:W-:Y:S01]  /*10ad0*/  ISETP.LT.OR P3, PT, R6, 0x41, P0 ;  /* 0x000000410600780c */ /* 0x000fe20000761670 */
[----:B------:R-:W-:-:S07]  /*10ae0*/  IMAD.MOV.U32 R13, RZ, RZ, R18 ;  /* 0x000000ffff0d7224 */ /* 0x000fce00078e0012 */
[----:B------:R0:W-:Y:S05]  /*10af0*/  LDGSTS.E.BYPASS.LTC128B.128 [R4+0x3400], desc[UR36][R2.64+0x40], !P4 ;  /* 0x0340004002047fae */ /* 0x0001ea000e101d64 */
[----:B------:R0:W-:Y:S01]  /*10b00*/  LDGSTS.E.BYPASS.LTC128B.128 [R4+0x5400], desc[UR36][R2.64+0x80], !P3 ;  /* 0x0540008002047fae */ /* 0x0001e2000d901d64 */
[----:B------:R-:W-:-:S07]  /*10b10*/  IMAD.MOV.U32 R19, RZ, RZ, R14 ;  /* 0x000000ffff137224 */ /* 0x000fce00078e000e */
[----:B0-----:R-:W-:Y:S05]  /*10b20*/  WARPSYNC.COLLECTIVE R15, `(.L_x_348) ;  /* 0x000000000f087348 */ /* 0x001fea0003c00000 */
[----:B------:R1:W2:Y:S02]  /*10b30*/  SHFL.IDX P6, R14, R13, R12, R11 ;  /* 0x0000000c0d0e7389 */ /* 0x0002a400000c000b */
[----:B012---:R-:W-:Y:S01]  /*10b40*/  ENDCOLLECTIVE ;  /* 0x000000000000791b */ /* 0x007fe20003800000 */
.L_x_348:
[----:B------:R-:W-:Y:S05]  /*10b50*/  BRA `(.L_x_349) ;  /* 0xffffffc800f47947 */ /* 0x000fea000383ffff */
.L_x_265:
        /* <DEDUP_REMOVED lines=8> */
.L_x_351:
[----:B------:R-:W-:Y:S05]  /*10be0*/  BSYNC B0 ;  /* 0x0000000000007941 */ /* 0x000fea0003800000 */
.L_x_350:
[----:B------:R-:W-:Y:S02]  /*10bf0*/  IMAD.MOV.U32 R13, RZ, RZ, R24 ;  /* 0x000000ffff0d7224 */ /* 0x000fe400078e0018 */
[----:B------:R-:W-:Y:S02]  /*10c00*/  IMAD.MOV.U32 R12, RZ, RZ, 0x1 ;  /* 0x00000001ff0c7424 */ /* 0x000fe400078e00ff */
[----:B------:R-:W-:Y:S02]  /*10c10*/  IMAD.MOV.U32 R11, RZ, RZ, 0x1f ;  /* 0x0000001fff0b7424 */ /* 0x000fe400078e00ff */
[----:B------:R-:W-:Y:S02]  /*10c20*/  IMAD.MOV.U32 R15, RZ, RZ, -0x1 ;  /* 0xffffffffff0f7424 */ /* 0x000fe400078e00ff */
[----:B------:R-:W-:Y:S02]  /*10c30*/  IMAD.IADD R9, R27, 0x1, R8 ;  /* 0x000000011b097824 */ /* 0x000fe400078e0208 */
[----:B------:R-:W-:-:S07]  /*10c40*/  IMAD.MOV.U32 R0, RZ, RZ, R14 ;  /* 0x000000ffff007224 */ /* 0x000fce00078e000e */
[----:B------:R-:W-:Y:S05]  /*10c50*/  WARPSYNC.COLLECTIVE R15, `(.L_x_352) ;  /* 0x000000000f087348 */ /* 0x000fea0003c00000 */
[----:B------:R0:W1:Y:S02]  /*10c60*/  SHFL.IDX P6, R14, R13, R12, R11 ;  /* 0x0000000c0d0e7389 */ /* 0x00006400000c000b */
[----:B01----:R-:W-:Y:S01]  /*10c70*/  ENDCOLLECTIVE ;  /* 0x000000000000791b */ /* 0x003fe20003800000 */
.L_x_352:
[----:B------:R-:W-:Y:S02]  /*10c80*/  ULDC UR4, c[0x0][0xc3c] ;  /* 0x00030f0000047ab9 */ /* 0x000fe40000000800 */
[----:B------:R-:W-:-:S13]  /*10c90*/  ISETP.GE.OR P1, PT, R9, UR4, !P0 ;  /* 0x0000000409007c0c */ /* 0x000fda000c726670 */
[----:B------:R-:W0:Y:S08]  /*10ca0*/  @!P1 LDC.64 R2, c[0x0][0xc80] ;  /* 0x00032000ff029b82 */ /* 0x000e300000000a00 */
[----:B------:R-:W1:Y:S01]  /*10cb0*/  @!P1 LDC.64 R4, c[0x0][0xc78] ;  /* 0x00031e00ff049b82 */ /* 0x000e620000000a00 */
[----:B------:R-:W-:Y:S02]  /*10cc0*/  IMAD.MOV.U32 R11, RZ, RZ, RZ ;  /* 0x000000ffff0b7224 */ /* 0x000fe400078e00ff */
[----:B------:R-:W-:-:S02]  /*10cd0*/  IMAD.MOV.U32 R6, RZ, RZ, R14 ;  /* 0x000000ffff067224 */ /* 0x000fc400078e000e */
[----:B0-----:R-:W-:-:S05]  /*10ce0*/  @!P1 IMAD.WIDE R2, R9, 0x4, R2 ;  /* 0x0000000409029825 */ /* 0x001fca00078e0202 */
[----:B------:R1:W2:Y:S02]  /*10cf0*/  @!P1 LDG.E R7, desc[UR36][R2.64] ;  /* 0x0000002402079981 */ /* 0x0002a4000c1e1900 */
[----:B-1----:R-:W-:-:S05]  /*10d00*/  @!P1 IMAD.WIDE R2, R9, 0x4, R4 ;  /* 0x0000000409029825 */ /* 0x002fca00078e0204 */
[----:B------:R-:W3:Y:S01]  /*10d10*/  @!P1 LDG.E R5, desc[UR36][R2.64] ;  /* 0x0000002402059981 */ /* 0x000ee2000c1e1900 */
[----:B------:R-:W-:Y:S01]  /*10d20*/  IMAD.MOV.U32 R4, RZ, RZ, RZ ;  /* 0x000000ffff047224 */ /* 0x000fe200078e00ff */
[C---:B------:R-:W-:Y:S01]  /*10d30*/  ISETP.GE.U32.AND P2, PT, R8.reuse, 0x2, PT ;  /* 0x000000020800780c */ /* 0x040fe20003f46070 */
[----:B------:R-:W-:Y:S01]  /*10d40*/  IMAD.MOV.U32 R24, RZ, RZ, RZ ;  /* 0x000000ffff187224 */ /* 0x000fe200078e00ff */
[C---:B------:R-:W-:Y:S02]  /*10d50*/  ISETP.GE.U32.AND P3, PT, R8.reuse, 0x4, PT ;  /* 0x000000040800780c */ /* 0x040fe40003f66070 */
[C---:B------:R-:W-:Y:S02]  /*10d60*/  ISETP.GE.U32.AND P4, PT, R8.reuse, 0x8, PT ;  /* 0x000000080800780c */ /* 0x040fe40003f86070 */
[----:B------:R-:W-:Y:S01]  /*10d70*/  ISETP.GE.U32.AND P5, PT, R8, 0x10, PT ;  /* 0x000000100800780c */ /* 0x000fe20003fa6070 */
[----:B--2---:R-:W-:Y:S02]  /*10d80*/  @!P1 IMAD.MOV.U32 R4, RZ, RZ, R7 ;  /* 0x000000ffff049224 */ /* 0x004fe400078e0007 */
[----:B------:R-:W-:Y:S01]  /*10d90*/  IMAD.MOV.U32 R7, RZ, RZ, RZ ;  /* 0x000000ffff077224 */ /* 0x000fe200078e00ff */
[----:B---3--:R-:W-:-:S02]  /*10da0*/  @!P1 MOV R7, R5 ;  /* 0x0000000500079202 */ /* 0x008fc40000000f00 */
[----:B------:R-:W-:-:S03]  /*10db0*/  ISETP.NE.AND P1, PT, R8, RZ, PT ;  /* 0x000000ff0800720c */ /* 0x000fc60003f25270 */
[----:B------:R-:W-:-:S10]  /*10dc0*/  IMAD R13, R7, R4, RZ ;  /* 0x00000004070d7224 */ /* 0x000fd400078e02ff */
[----:B------:R-:W-:Y:S05]  /*10dd0*/  WARPSYNC.COLLECTIVE R15, `(.L_x_353) ;  /* 0x000000000f087348 */ /* 0x000fea0003c00000 */
[----:B------:R0:W1:Y:S02]  /*10de0*/  SHFL.UP P6, R14, R13, R12, R11 ;  /* 0x0400000c0d0e7389 */ /* 0x00006400000c000b */
[----:B01----:R-:W-:Y:S01]  /*10df0*/  ENDCOLLECTIVE ;  /* 0x000000000000791b */ /* 0x003fe20003800000 */
.L_x_353:
[----:B------:R-:W-:Y:S01]  /*10e00*/  IMAD.MOV.U32 R12, RZ, RZ, 0x2 ;  /* 0x00000002ff0c7424 */ /* 0x000fe200078e00ff */
[----:B------:R-:W-:-:S05]  /*10e10*/  SEL R14, R14, RZ, P1 ;  /* 0x000000ff0e0e7207 */ /* 0x000fca0000800000 */
[----:B------:R-:W-:-:S04]  /*10e20*/  IMAD.IADD R5, R13, 0x1, R14 ;  /* 0x000000010d057824 */ /* 0x000fc800078e020e */
[----:B------:R-:W-:-:S07]  /*10e30*/  IMAD.MOV.U32 R13, RZ, RZ, R5 ;  /* 0x000000ffff0d7224 */ /* 0x000fce00078e0005 */
[----:B------:R-:W-:Y:S05]  /*10e40*/  WARPSYNC.COLLECTIVE R15, `(.L_x_354) ;  /* 0x000000000f087348 */ /* 0x000fea0003c00000 */
[----:B------:R0:W1:Y:S02]  /*10e50*/  SHFL.UP P6, R14, R13, R12, R11 ;  /* 0x0400000c0d0e7389 */ /* 0x00006400000c000b */
[----:B01----:R-:W-:Y:S01]  /*10e60*/  ENDCOLLECTIVE ;  /* 0x000000000000791b */ /* 0x003fe20003800000 */
.L_x_354:
[----:B------:R-:W-:Y:S01]  /*10e70*/  IMAD.MOV.U32 R12, RZ, RZ, 0x4 ;  /* 0x00000004ff0c7424 */ /* 0x000fe200078e00ff */
[----:B------:R-:W-:-:S05]  /*10e80*/  SEL R2, R14, RZ, P2 ;  /* 0x000000ff0e027207 */ /* 0x000fca0001000000 */
[----:B------:R-:W-:-:S04]  /*10e90*/  IMAD.IADD R2, R5, 0x1, R2 ;  /* 0x0000000105027824 */ /* 0x000fc800078e0202 */
[----:B------:R-:W-:-:S07]  /*10ea0*/  IMAD.MOV.U32 R13, RZ, RZ, R2 ;  /* 0x000000ffff0d7224 */ /* 0x000fce00078e0002 */
[----:B------:R-:W-:Y:S05]  /*10eb0*/  WARPSYNC.COLLECTIVE R15, `(.L_x_355) ;  /* 0x000000000f087348 */ /* 0x000fea0003c00000 */
[----:B------:R0:W1:Y:S02]  /*10ec0*/  SHFL.UP P6, R14, R13, R12, R11 ;  /* 0x0400000c0d0e7389 */ /* 0x00006400000c000b */
[----:B01----:R-:W-:Y:S01]  /*10ed0*/  ENDCOLLECTIVE ;  /* 0x000000000000791b */ /* 0x003fe20003800000 */
.L_x_355:
[----:B------:R-:W-:Y:S01]  /*10ee0*/  IMAD.MOV.U32 R12, RZ, RZ, 0x8 ;  /* 0x00000008ff0c7424 */ /* 0x000fe200078e00ff */
[----:B------:R-:W-:-:S05]  /*10ef0*/  SEL R3, R14, RZ, P3 ;  /* 0x000000ff0e037207 */ /* 0x000fca0001800000 */
[----:B------:R-:W-:-:S04]  /*10f00*/  IMAD.IADD R3, R2, 0x1, R3 ;  /* 0x0000000102037824 */ /* 0x000fc800078e0203 */
[----:B------:R-:W-:-:S07]  /*10f10*/  IMAD.MOV.U32 R13, RZ, RZ, R3 ;  /* 0x000000ffff0d7224 */ /* 0x000fce00078e0003 */
[----:B------:R-:W-:Y:S05]  /*10f20*/  WARPSYNC.COLLECTIVE R15, `(.L_x_356) ;  /* 0x000000000f087348 */ /* 0x000fea0003c00000 */
[----:B------:R0:W1:Y:S02]  /*10f30*/  SHFL.UP P6, R14, R13, R12, R11 ;  /* 0x0400000c0d0e7389 */ /* 0x00006400000c000b */
[----:B01----:R-:W-:Y:S01]  /*10f40*/  ENDCOLLECTIVE ;  /* 0x000000000000791b */ /* 0x003fe20003800000 */
.L_x_356:
[----:B------:R-:W-:Y:S01]  /*10f50*/  IMAD.MOV.U32 R12, RZ, RZ, 0x10 ;  /* 0x00000010ff0c7424 */ /* 0x000fe200078e00ff */
[----:B------:R-:W-:-:S05]  /*10f60*/  SEL R14, R14, RZ, P4 ;  /* 0x000000ff0e0e7207 */ /* 0x000fca0002000000 */
[----:B------:R-:W-:-:S04]  /*10f70*/  IMAD.IADD R5, R3, 0x1, R14 ;  /* 0x0000000103057824 */ /* 0x000fc800078e020e */
[----:B------:R-:W-:-:S07]  /*10f80*/  IMAD.MOV.U32 R13, RZ, RZ, R5 ;  /* 0x000000ffff0d7224 */ /* 0x000fce00078e0005 */
[----:B------:R-:W-:Y:S05]  /*10f90*/  WARPSYNC.COLLECTIVE R15, `(.L_x_357) ;  /* 0x000000000f087348 */ /* 0x000fea0003c00000 */
[----:B------:R0:W1:Y:S02]  /*10fa0*/  SHFL.UP P6, R14, R13, R12, R11 ;  /* 0x0400000c0d0e7389 */ /* 0x00006400000c000b */
[----:B01----:R-:W-:Y:S01]  /*10fb0*/  ENDCOLLECTIVE ;  /* 0x000000000000791b */ /* 0x003fe20003800000 */
.L_x_357:
[----:B------:R-:W-:Y:S02]  /*10fc0*/  IMAD.MOV.U32 R12, RZ, RZ, 0x1f ;  /* 0x0000001fff0c7424 */ /* 0x000fe400078e00ff */
[----:B------:R-:W-:Y:S01]  /*10fd0*/  IMAD.MOV.U32 R11, RZ, RZ, 0x1f ;  /* 0x0000001fff0b7424 */ /* 0x000fe200078e00ff */
[----:B------:R-:W-:-:S05]  /*10fe0*/  SEL R2, R14, RZ, P5 ;  /* 0x000000ff0e027207 */ /* 0x000fca0002800000 */
[----:B------:R-:W-:-:S04]  /*10ff0*/  IMAD.IADD R2, R5, 0x1, R2 ;  /* 0x0000000105027824 */ /* 0x000fc800078e0202 */
[----:B------:R-:W-:-:S07]  /*11000*/  IMAD.MOV.U32 R13, RZ, RZ, R2 ;  /* 0x000000ffff0d7224 */ /* 0x000fce00078e0002 */
[----:B------:R-:W-:Y:S05]  /*11010*/  WARPSYNC.COLLECTIVE R15, `(.L_x_358) ;  /* 0x000000000f087348 */ /* 0x000fea0003c00000 */
[----:B------:R0:W1:Y:S02]  /*11020*/  SHFL.IDX P6, R14, R13, R12, R11 ;  /* 0x0000000c0d0e7389 */ /* 0x00006400000c000b */
[----:B01----:R-:W-:Y:S01]  /*11030*/  ENDCOLLECTIVE ;  /* 0x000000000000791b */ /* 0x003fe20003800000 */
.L_x_358:
[----:B------:R-:W-:Y:S05]  /*11040*/  BRA `(.L_x_359) ;  /* 0xffffffcc000c7947 */ /* 0x000fea000383ffff */
.L_x_268:
[----:B------:R-:W-:Y:S01]  /*11050*/  BSSY B0, `(.L_x_360) ;  /* 0x0000007000007945 */ /* 0x000fe20003800000 */
[----:B------:R-:W-:Y:S02]  /*11060*/  IMAD.MOV.U32 R12, RZ, RZ, 0x1 ;  /* 0x00000001ff0c7424 */ /* 0x000fe400078e00ff */
[----:B------:R-:W-:Y:S02]  /*11070*/  IMAD.MOV.U32 R11, RZ, RZ, RZ ;  /* 0x000000ffff0b7224 */ /* 0x000fe400078e00ff */
[----:B------:R-:W-:-:S07]  /*11080*/  IMAD.MOV.U32 R15, RZ, RZ, -0x1 ;  /* 0xffffffffff0f7424 */ /* 0x000fce00078e00ff */
[----:B------:R-:W-:Y:S05]  /*11090*/  WARPSYNC.COLLECTIVE R15, `(.L_x_361) ;  /* 0x000000000f087348 */ /* 0x000fea0003c00000 */
[----:B------:R0:W1:Y:S02]  /*110a0*/  SHFL.UP P6, R14, R13, R12, R11 ;  /* 0x0400000c0d0e7389 */ /* 0x00006400000c000b */
[----:B01----:R-:W-:Y:S01]  /*110b0*/  ENDCOLLECTIVE ;  /* 0x000000000000791b */ /* 0x003fe20003800000 */
.L_x_361:
[----:B------:R-:W-:Y:S05]  /*110c0*/  BSYNC B0 ;  /* 0x0000000000007941 */ /* 0x000fea0003800000 */
.L_x_360:
[----:B------:R-:W-:Y:S01]  /*110d0*/  SEL R14, R14, RZ, P1 ;  /* 0x000000ff0e0e7207 */ /* 0x000fe20000800000 */
[----:B------:R-:W-:Y:S02]  /*110e0*/  IMAD.MOV.U32 R12, RZ, RZ, 0x2 ;  /* 0x00000002ff0c7424 */ /* 0x000fe400078e00ff */
[----:B------:R-:W-:Y:S02]  /*110f0*/  IMAD.MOV.U32 R11, RZ, RZ, RZ ;  /* 0x000000ffff0b7224 */ /* 0x000fe400078e00ff */
[----:B------:R-:W-:Y:S02]  /*11100*/  IMAD.IADD R13, R13, 0x1, R14 ;  /* 0x000000010d0d7824 */ /* 0x000fe400078e020e */
[----:B------:R-:W-:-:S07]  /*11110*/  IMAD.MOV.U32 R15, RZ, RZ, -0x1 ;  /* 0xffffffffff0f7424 */ /* 0x000fce00078e00ff */
[----:B------:R-:W-:Y:S05]  /*11120*/  WARPSYNC.COLLECTIVE R15, `(.L_x_362) ;  /* 0x000000000f087348 */ /* 0x000fea0003c00000 */
[----:B------:R0:W1:Y:S02]  /*11130*/  SHFL.UP P6, R14, R13, R12, R11 ;  /* 0x0400000c0d0e7389 */ /* 0x00006400000c000b */
[----:B01----:R-:W-:Y:S01]  /*11140*/  ENDCOLLECTIVE ;  /* 0x000000000000791b */ /* 0x003fe20003800000 */
.L_x_362:
[----:B------:R-:W-:Y:S01]  /*11150*/  IMAD.MOV.U32 R12, RZ, RZ, 0x4 ;  /* 0x00000004ff0c7424 */ /* 0x000fe200078e00ff */
[----:B------:R-:W-:-:S05]  /*11160*/  SEL R14, R14, RZ, P2 ;  /* 0x000000ff0e0e7207 */ /* 0x000fca0001000000 */
[----:B------:R-:W-:-:S04]  /*11170*/  IMAD.IADD R3, R13, 0x1, R14 ;  /* 0x000000010d037824 */ /* 0x000fc800078e020e */
[----:B------:R-:W-:-:S07]  /*11180*/  IMAD.MOV.U32 R13, RZ, RZ, R3 ;  /* 0x000000ffff0d7224 */ /* 0x000fce00078e0003 */
[----:B------:R-:W-:Y:S05]  /*11190*/  WARPSYNC.COLLECTIVE R15, `(.L_x_363) ;  /* 0x000000000f087348 */ /* 0x000fea0003c00000 */
[----:B------:R0:W1:Y:S02]  /*111a0*/  SHFL.UP P6, R14, R13, R12, R11 ;  /* 0x0400000c0d0e7389 */ /* 0x00006400000c000b */
[----:B01----:R-:W-:Y:S01]  /*111b0*/  ENDCOLLECTIVE ;  /* 0x000000000000791b */ /* 0x003fe20003800000 */
.L_x_363:
[----:B------:R-:W-:Y:S01]  /*111c0*/  IMAD.MOV.U32 R12, RZ, RZ, 0x8 ;  /* 0x00000008ff0c7424 */ /* 0x000fe200078e00ff */
[----:B------:R-:W-:-:S04]  /*111d0*/  SEL R14, R14, RZ, P3 ;  /* 0x000000ff0e0e7207 */ /* 0x000fc80001800000 */
[----:B------:R-:W-:-:S05]  /*111e0*/  IADD3 R5, R3, R14, RZ ;  /* 0x0000000e03057210 */ /* 0x000fca0007ffe0ff */
[----:B------:R-:W-:-:S07]  /*111f0*/  IMAD.MOV.U32 R13, RZ, RZ, R5 ;  /* 0x000000ffff0d7224 */ /* 0x000fce00078e0005 */
[----:B------:R-:W-:Y:S05]  /*11200*/  WARPSYNC.COLLECTIVE R15, `(.L_x_364) ;  /* 0x000000000f087348 */ /* 0x000fea0003c00000 */
[----:B------:R0:W1:Y:S02]  /*11210*/  SHFL.UP P6, R14, R13, R12, R11 ;  /* 0x0400000c0d0e7389 */ /* 0x00006400000c000b */
[----:B01----:R-:W-:Y:S01]  /*11220*/  ENDCOLLECTIVE ;  /* 0x000000000000791b */ /* 0x003fe20003800000 */
.L_x_364:
[----:B------:R-:W-:Y:S01]  /*11230*/  IMAD.MOV.U32 R12, RZ, RZ, 0x10 ;  /* 0x00000010ff0c7424 */ /* 0x000fe200078e00ff */
[----:B------:R-:W-:-:S05]  /*11240*/  SEL R8, R14, RZ, P4 ;  /* 0x000000ff0e087207 */ /* 0x000fca0002000000 */
[----:B------:R-:W-:-:S04]  /*11250*/  IMAD.IADD R8, R5, 0x1, R8 ;  /* 0x0000000105087824 */ /* 0x000fc800078e0208 */
[----:B------:R-:W-:-:S07]  /*11260*/  IMAD.MOV.U32 R13, RZ, RZ, R8 ;  /* 0x000000ffff0d7224 */ /* 0x000fce00078e0008 */
[----:B------:R-:W-:Y:S05]  /*11270*/  WARPSYNC.COLLECTIVE R15, `(.L_x_365) ;  /* 0x000000000f087348 */ /* 0x000fea0003c00000 */
[----:B------:R0:W1:Y:S02]  /*11280*/  SHFL.UP P6, R14, R13, R12, R11 ;  /* 0x0400000c0d0e7389 */ /* 0x00006400000c000b */
[----:B01----:R-:W-:Y:S01]  /*11290*/  ENDCOLLECTIVE ;  /* 0x000000000000791b */ /* 0x003fe20003800000 */
.L_x_365:
        /* <DEDUP_REMOVED lines=8> */
.L_x_366:
[----:B------:R-:W-:Y:S05]  /*11320*/  BRA `(.L_x_367) ;  /* 0xffffffc800f87947 */ /* 0x000fea000383ffff */
.L_x_270:
[----:B------:R-:W-:Y:S01]  /*11330*/  BSSY B0, `(.L_x_368) ;  /* 0x0000006000007945 */ /* 0x000fe20003800000 */
[----:B------:R-:W-:Y:S01]  /*11340*/  PLOP3.LUT P6, PT, P6, PT, PT, 0x8, 0x0 ;  /* 0x000000000000781c */ /* 0x000fe200037ce170 */
[----:B------:R-:W-:-:S12]  /*11350*/  IMAD.MOV.U32 R15, RZ, RZ, -0x1 ;  /* 0xffffffffff0f7424 */ /* 0x000fd800078e00ff */
[----:B0-----:R-:W-:Y:S05]  /*11360*/  WARPSYNC.COLLECTIVE R15, `(.L_x_369) ;  /* 0x000000000f087348 */ /* 0x001fea0003c00000 */
[----:B------:R-:W-:Y:S01]  /*11370*/  VOTE.ANY R14, PT, P6 ;  /* 0x00000000000e7806 */ /* 0x000fe200030e0100 */
[----:B0-----:R-:W-:Y:S06]  /*11380*/  ENDCOLLECTIVE ;  /* 0x000000000000791b */ /* 0x001fec0003800000 */
.L_x_369:
[----:B------:R-:W-:Y:S05]  /*11390*/  BSYNC B0 ;  /* 0x0000000000007941 */ /* 0x000fea0003800000 */
.L_x_368:
[----:B------:R-:W-:Y:S02]  /*113a0*/  IMAD.MOV.U32 R6, RZ, RZ, R14 ;  /* 0x000000ffff067224 */ /* 0x000fe400078e000e */
[----:B------:R-:W-:Y:S02]  /*113b0*/  IMAD.MOV.U32 R13, RZ, RZ, R4 ;  /* 0x000000ffff0d7224 */ /* 0x000fe400078e0004 */
[----:B------:R-:W0:Y:S01]  /*113c0*/  POPC R5, R6 ;  /* 0x0000000600057309 */ /* 0x000e220000000000 */
[----:B------:R-:W-:Y:S02]  /*113d0*/  IMAD.MOV.U32 R11, RZ, RZ, 0x1f ;  /* 0x0000001fff0b7424 */ /* 0x000fe400078e00ff */
[----:B------:R-:W-:Y:S02]  /*113e0*/  IMAD.MOV.U32 R15, RZ, RZ, -0x1 ;  /* 0xffffffffff0f7424 */ /* 0x000fe400078e00ff */
[----:B0-----:R-:W-:-:S07]  /*113f0*/  IMAD.MOV.U32 R12, RZ, RZ, R5 ;  /* 0x000000ffff0c7224 */ /* 0x001fce00078e0005 */
[----:B------:R-:W-:Y:S05]  /*11400*/  WARPSYNC.COLLECTIVE R15, `(.L_x_370) ;  /* 0x000000000f087348 */ /* 0x000fea0003c00000 */
[----:B------:R0:W1:Y:S02]  /*11410*/  SHFL.IDX P6, R14, R13, R12, R11 ;  /* 0x0000000c0d0e7389 */ /* 0x00006400000c000b */
[----:B01----:R-:W-:Y:S01]  /*11420*/  ENDCOLLECTIVE ;  /* 0x000000000000791b */ /* 0x003fe20003800000 */
.L_x_370:
[----:B------:R-:W-:Y:S02]  /*11430*/  IMAD.MOV.U32 R13, RZ, RZ, R7 ;  /* 0x000000ffff0d7224 */ /* 0x000fe400078e0007 */
[----:B------:R-:W-:-:S07]  /*11440*/  IMAD.MOV.U32 R4, RZ, RZ, R14 ;  /* 0x000000ffff047224 */ /* 0x000fce00078e000e */
[----:B------:R-:W-:Y:S05]  /*11450*/  WARPSYNC.COLLECTIVE R15, `(.L_x_371) ;  /* 0x000000000f087348 */ /* 0x000fea0003c00000 */
[----:B------:R0:W1:Y:S02]  /*11460*/  SHFL.IDX P6, R14, R13, R12, R11 ;  /* 0x0000000c0d0e7389 */ /* 0x00006400000c000b */
[----:B01----:R-:W-:Y:S01]  /*11470*/  ENDCOLLECTIVE ;  /* 0x000000000000791b */ /* 0x003fe20003800000 */
.L_x_371:
[----:B------:R-:W-:Y:S01]  /*11480*/  IMAD.MOV.U32 R7, RZ, RZ, R14 ;  /* 0x000000ffff077224 */ /* 0x000fe200078e000e */
[----:B------:R-:W-:Y:S06]  /*11490*/  BRA `(.L_x_372) ;  /* 0xffffffc800d87947 */ /* 0x000fec000383ffff */
.L_x_272:
[----:B------:R-:W-:Y:S01]  /*114a0*/  BSSY B0, `(.L_x_373) ;  /* 0x0000007000007945 */ /* 0x000fe20003800000 */
[----:B------:R-:W-:Y:S02]  /*114b0*/  IMAD.MOV.U32 R13, RZ, RZ, R2 ;  /* 0x000000ffff0d7224 */ /* 0x000fe400078e0002 */
[----:B------:R-:W-:Y:S02]  /*114c0*/  IMAD.MOV.U32 R11, RZ, RZ, 0x1f ;  /* 0x0000001fff0b7424 */ /* 0x000fe400078e00ff */
[----:B------:R-:W-:-:S07]  /*114d0*/  IMAD.MOV.U32 R15, RZ, RZ, -0x1 ;  /* 0xffffffffff0f7424 */ /* 0x000fce00078e00ff */
[----:B0123--:R-:W-:Y:S05]  /*114e0*/  WARPSYNC.COLLECTIVE R15, `(.L_x_374) ;  /* 0x000000000f087348 */ /* 0x00ffea0003c00000 */
[----:B------:R4:W0:Y:S02]  /*114f0*/  SHFL.IDX P6, R14, R13, R12, R11 ;  /* 0x0000000c0d0e7389 */ /* 0x00082400000c000b */
[----:B01234-:R-:W-:Y:S01]  /*11500*/  ENDCOLLECTIVE ;  /* 0x000000000000791b */ /* 0x01ffe20003800000 */
.L_x_374:
[----:B------:R-:W-:Y:S05]  /*11510*/  BSYNC B0 ;  /* 0x0000000000007941 */ /* 0x000fea0003800000 */
.L_x_373:
[----:B------:R-:W-:Y:S01]  /*11520*/  IMAD.MOV.U32 R24, RZ, RZ, R14 ;  /* 0x000000ffff187224 */ /* 0x000fe200078e000e */
[----:B------:R-:W-:Y:S06]  /*11530*/  BRA `(.L_x_271) ;  /* 0xffffffc800c87947 */ /* 0x000fec000383ffff */
.L_x_276:
[----:B0-----:R0:W1:Y:S02]  /*11540*/  SYNCS.PHASECHK.TRANS64.TRYWAIT P0, [R5+URZ+0x2d820], R0 ;  /* 0x02d82000050075a7 */ /* 0x001064000800017f */
[----:B-1----:R-:W-:Y:S05]  /*11550*/  @!P0 NANOSLEEP.SYNCS 0x989680 ;  /* 0x009896800000895d */ /* 0x002fea0003900000 */
[----:B------:R-:W1:Y:S02]  /*11560*/  @!P0 SYNCS.PHASECHK.TRANS64 P0, [R5+URZ+0x2d820], R0 ;  /* 0x02d82000050085a7 */ /* 0x000e64000800007f */
[----:B-1----:R-:W-:Y:S05]  /*11570*/  @!P0 BRA `(.L_x_276) ;  /* 0xfffffffc00f08947 */ /* 0x002fea000383ffff */
[----:B------:R-:W-:Y:S05]  /*11580*/  BRA `(.L_x_375) ;  /* 0xffffffd000207947 */ /* 0x000fea000383ffff */
.L_x_277:
[----:B------:R-:W1:Y:S01]  /*11590*/  S2R R2, SR_TID.X ;  /* 0x0000000000027919 */ /* 0x000e620000002100 */
[----:B------:R-:W-:Y:S01]  /*115a0*/  BSSY B0, `(.L_x_376) ;  /* 0x000000a000007945 */ /* 0x000fe20003800000 */
[----:B------:R-:W-:Y:S02]  /*115b0*/  IMAD.MOV.U32 R12, RZ, RZ, RZ ;  /* 0x000000ffff0c7224 */ /* 0x000fe400078e00ff */
[----:B------:R-:W-:Y:S02]  /*115c0*/  IMAD.MOV.U32 R11, RZ, RZ, 0x1f ;  /* 0x0000001fff0b7424 */ /* 0x000fe400078e00ff */
[----:B------:R-:W-:Y:S01]  /*115d0*/  IMAD.MOV.U32 R15, RZ, RZ, -0x1 ;  /* 0xffffffffff0f7424 */ /* 0x000fe200078e00ff */
[----:B-1----:R-:W-:-:S04]  /*115e0*/  SHF.R.U32.HI R2, RZ, 0x5, R2 ;  /* 0x00000005ff027819 */ /* 0x002fc80000011602 */
[----:B------:R-:W-:-:S05]  /*115f0*/  LOP3.LUT R2, R2, 0x3, RZ, 0xc0, !PT ;  /* 0x0000000302027812 */ /* 0x000fca00078ec0ff */
[----:B------:R-:W-:-:S07]  /*11600*/  IMAD.MOV.U32 R13, RZ, RZ, R2 ;  /* 0x000000ffff0d7224 */ /* 0x000fce00078e0002 */
[----:B0-2---:R-:W-:Y:S05]  /*11610*/  WARPSYNC.COLLECTIVE R15, `(.L_x_377) ;  /* 0x000000000f087348 */ /* 0x005fea0003c00000 */
[----:B------:R1:W3:Y:S02]  /*11620*/  SHFL.IDX P6, R14, R13, R12, R11 ;  /* 0x0000000c0d0e7389 */ /* 0x0002e400000c000b */
[----:B0123--:R-:W-:Y:S01]  /*11630*/  ENDCOLLECTIVE ;  /* 0x000000000000791b */ /* 0x00ffe20003800000 */
.L_x_377:
[----:B------:R-:W-:Y:S05]  /*11640*/  BSYNC B0 ;  /* 0x0000000000007941 */ /* 0x000fea0003800000 */
.L_x_376:
[----:B------:R-:W-:Y:S05]  /*11650*/  BRA `(.L_x_378) ;  /* 0xffffffd000087947 */ /* 0x000fea000383ffff */
.L_x_280:
[----:B------:R-:W-:Y:S01]  /*11660*/  BSSY B1, `(.L_x_379) ;  /* 0x0000006000017945 */ /* 0x000fe20003800000 */
[----:B------:R-:W-:-:S07]  /*11670*/  IMAD.MOV.U32 R15, RZ, RZ, -0x1 ;  /* 0xffffffffff0f7424 */ /* 0x000fce00078e00ff */
[----:B0-2---:R-:W-:Y:S05]  /*11680*/  WARPSYNC.COLLECTIVE R15, `(.L_x_380) ;  /* 0x000000000f0c7348 */ /* 0x005fea0003c00000 */
[----:B------:R-:W-:Y:S02]  /*11690*/  ELECT P6, UR62, PT ;  /* 0x00000000003e782f */ /* 0x000fe400038c0000 */
[----:B------:R-:W-:Y:S01]  /*116a0*/  MOV R14, UR62 ;  /* 0x0000003e000e7c02 */ /* 0x000fe20008000f00 */
[----:B0-2---:R-:W-:Y:S10]  /*116b0*/  ENDCOLLECTIVE ;  /* 0x000000000000791b */ /* 0x005ff40003800000 */
.L_x_380:
[----:B------:R-:W-:Y:S05]  /*116c0*/  BSYNC B1 ;  /* 0x0000000000017941 */ /* 0x000fea0003800000 */
.L_x_379:
[----:B------:R-:W-:Y:S05]  /*116d0*/  BRA `(.L_x_381) ;  /* 0xffffffd000007947 */ /* 0x000fea000383ffff */
.L_x_282:
[----:B0-----:R0:W1:Y:S02]  /*116e0*/  SYNCS.PHASECHK.TRANS64.TRYWAIT P1, [R3+URZ+0x2d840], R2 ;  /* 0x02d84002030075a7 */ /* 0x001064000802017f */
[----:B-1----:R-:W-:Y:S05]  /*116f0*/  @!P1 NANOSLEEP.SYNCS 0x989680 ;  /* 0x009896800000995d */ /* 0x002fea0003900000 */
[----:B------:R-:W1:Y:S02]  /*11700*/  @!P1 SYNCS.PHASECHK.TRANS64 P1, [R3+URZ+0x2d840], R2 ;  /* 0x02d84002030095a7 */ /* 0x000e64000802007f */
[----:B-1----:R-:W-:Y:S05]  /*11710*/  @!P1 BRA `(.L_x_282) ;  /* 0xfffffffc00f09947 */ /* 0x002fea000383ffff */
[----:B------:R-:W-:Y:S05]  /*11720*/  BRA `(.L_x_382) ;  /* 0xffffffd000207947 */ /* 0x000fea000383ffff */
.L_x_284:
[----:B-1----:R1:W3:Y:S02]  /*11730*/  SYNCS.PHASECHK.TRANS64.TRYWAIT P1, [R5+URZ+0x2d840], R0 ;  /* 0x02d84000050075a7 */ /* 0x0022e4000802017f */
[----:B---3--:R-:W-:Y:S05]  /*11740*/  @!P1 NANOSLEEP.SYNCS 0x989680 ;  /* 0x009896800000995d */ /* 0x008fea0003900000 */
[----:B------:R-:W3:Y:S02]  /*11750*/  @!P1 SYNCS.PHASECHK.TRANS64 P1, [R5+URZ+0x2d840], R0 ;  /* 0x02d84000050095a7 */ /* 0x000ee4000802007f */
[----:B---3--:R-:W-:Y:S05]  /*11760*/  @!P1 BRA `(.L_x_284) ;  /* 0xfffffffc00f09947 */ /* 0x008fea000383ffff */
[----:B------:R-:W-:Y:S05]  /*11770*/  BRA `(.L_x_383) ;  /* 0xffffffd0002c7947 */ /* 0x000fea000383ffff */
.L_x_286:
[----:B---3--:R3:W4:Y:S02]  /*11780*/  SYNCS.PHASECHK.TRANS64.TRYWAIT P1, [R3+URZ+0x2d860], R2 ;  /* 0x02d86002030075a7 */ /* 0x008724000802017f */
[----:B----4-:R-:W-:Y:S05]  /*11790*/  @!P1 NANOSLEEP.SYNCS 0x989680 ;  /* 0x009896800000995d */ /* 0x010fea0003900000 */
[----:B------:R-:W4:Y:S02]  /*117a0*/  @!P1 SYNCS.PHASECHK.TRANS64 P1, [R3+URZ+0x2d860], R2 ;  /* 0x02d86002030095a7 */ /* 0x000f24000802007f */
[----:B----4-:R-:W-:Y:S05]  /*117b0*/  @!P1 BRA `(.L_x_286) ;  /* 0xfffffffc00f09947 */ /* 0x010fea000383ffff */
[----:B------:R-:W-:Y:S05]  /*117c0*/  BRA `(.L_x_384) ;  /* 0xffffffd000287947 */ /* 0x000fea000383ffff */
.L_x_385:
        /* <DEDUP_REMOVED lines=11> */
.L_x_2781:


//--------------------- .text._ZN7cutlass13device_kernelIN5flash11enable_sm90INS1_16FlashAttnFwdSm90INS1_25CollectiveMainloopFwdSm90ILi2EN4cute5tupleIJNS5_1CILi1EEES8_S8_EEENS6_IJNS7_ILi192EEENS7_ILi128EEENS7_ILi96EEEEEELi96ENS_10bfloat16_tEfNS_4arch4Sm90ELb0ELb0ELb0ELb1ELb1ELb1ELb0ELb0ELb1ELb1ELb1ELb0EEENS1_21CollectiveEpilogueFwdINS6_IJSA_SC_SB_EEES9_SE_SG_Li384ELb1ELb1ELb1ELb0EEENS1_36VarlenDynamicPersistentTileSchedulerILi192ELi128ELi384ELi128ELb1ELb1ELb1ELb0ELb1ELb1EEEEEEEEEvNT_6ParamsE --------------------------
	.section	.text._ZN7cutlass13device_kernelIN5flash11enable_sm90INS1_16FlashAttnFwdSm90INS1_25CollectiveMainloopFwdSm90ILi2EN4cute5tupleIJNS5_1CILi1EEES8_S8_EEENS6_IJNS7_ILi192EEENS7_ILi128EEENS7_ILi96EEEEEELi96ENS_10bfloat16_tEfNS_4arch4Sm90ELb0ELb0ELb0ELb1ELb1ELb1ELb0ELb0ELb1ELb1ELb1ELb0EEENS1_21CollectiveEpilogueFwdINS6_IJSA_SC_SB_EEES9_SE_SG_Li384ELb1ELb1ELb1ELb0EEENS1_36VarlenDynamicPersistentTileSchedulerILi192ELi128ELi384ELi128ELb1ELb1ELb1ELb0ELb1ELb1EEEEEEEEEvNT_6ParamsE,"ax",@progbits
	.align	128
.text._ZN7cutlass13device_kernelIN5flash11enable_sm90INS1_16FlashAttnFwdSm90INS1_25CollectiveMainloopFwdSm90ILi2EN4cute5tupleIJNS5_1CILi1EEES8_S8_EEENS6_IJNS7_ILi192EEENS7_ILi128EEENS7_ILi96EEEEEELi96ENS_10bfloat16_tEfNS_4arch4Sm90ELb0ELb0ELb0ELb1ELb1ELb1ELb0ELb0ELb1ELb1ELb1ELb0EEENS1_21CollectiveEpilogueFwdINS6_IJSA_SC_SB_EEES9_SE_SG_Li384ELb1ELb1ELb1ELb0EEENS1_36VarlenDynamicPersistentTileSchedulerILi192ELi128ELi384ELi128ELb1ELb1ELb1ELb0ELb1ELb1EEEEEEEEEvNT_6ParamsE:
        .type           _ZN7cutlass13device_kernelIN5flash11enable_sm90INS1_16FlashAttnFwdSm90INS1_25CollectiveMainloopFwdSm90ILi2EN4cute5tupleIJNS5_1CILi1EEES8_S8_EEENS6_IJNS7_ILi192EEENS7_ILi128EEENS7_ILi96EEEEEELi96ENS_10bfloat16_tEfNS_4arch4Sm90ELb0ELb0ELb0ELb1ELb1ELb1ELb0ELb0ELb1ELb1ELb1ELb0EEENS1_21CollectiveEpilogueFwdINS6_IJSA_SC_SB_EEES9_SE_SG_Li384ELb1ELb1ELb1ELb0EEENS1_36VarlenDynamicPersistentTileSchedulerILi192ELi128ELi384ELi128ELb1ELb1ELb1ELb0ELb1ELb1EEEEEEEEEvNT_6ParamsE,@function
        .size           _ZN7cutlass13device_kernelIN5flash11enable_sm90INS1_16FlashAttnFwdSm90INS1_25CollectiveMainloopFwdSm90ILi2EN4cute5tupleIJNS5_1CILi1EEES8_S8_EEENS6_IJNS7_ILi192EEENS7_ILi128EEENS7_ILi96EEEEEELi96ENS_10bfloat16_tEfNS_4arch4Sm90ELb0ELb0ELb0ELb1ELb1ELb1ELb0ELb0ELb1ELb1ELb1ELb0EEENS1_21CollectiveEpilogueFwdINS6_IJSA_SC_SB_EEES9_SE_SG_Li384ELb1ELb1ELb1ELb0EEENS1_36VarlenDynamicPersistentTileSchedulerILi192ELi128ELi384ELi128ELb1ELb1ELb1ELb0ELb1ELb1EEEEEEEEEvNT_6ParamsE,(.L_x_2782 - _ZN7cutlass13device_kernelIN5flash11enable_sm90INS1_16FlashAttnFwdSm90INS1_25CollectiveMainloopFwdSm90ILi2EN4cute5tupleIJNS5_1CILi1EEES8_S8_EEENS6_IJNS7_ILi192EEENS7_ILi128EEENS7_ILi96EEEEEELi96ENS_10bfloat16_tEfNS_4arch4Sm90ELb0ELb0ELb0ELb1ELb1ELb1ELb0ELb0ELb1ELb1ELb1ELb0EEENS1_21CollectiveEpilogueFwdINS6_IJSA_SC_SB_EEES9_SE_SG_Li384ELb1ELb1ELb1ELb0EEENS1_36VarlenDynamicPersistentTileSchedulerILi192ELi128ELi384ELi128ELb1ELb1ELb1ELb0ELb1ELb1EEEEEEEEEvNT_6ParamsE)
        .other          _ZN7cutlass13device_kernelIN5flash11enable_sm90INS1_16FlashAttnFwdSm90INS1_25CollectiveMainloopFwdSm90ILi2EN4cute5tupleIJNS5_1CILi1EEES8_S8_EEENS6_IJNS7_ILi192EEENS7_ILi128EEENS7_ILi96EEEEEELi96ENS_10bfloat16_tEfNS_4arch4Sm90ELb0ELb0ELb0ELb1ELb1ELb1ELb0ELb0ELb1ELb1ELb1ELb0EEENS1_21CollectiveEpilogueFwdINS6_IJSA_SC_SB_EEES9_SE_SG_Li384ELb1ELb1ELb1ELb0EEENS1_36VarlenDynamicPersistentTileSchedulerILi192ELi128ELi384ELi128ELb1ELb1ELb1ELb0ELb1ELb1EEEEEEEEEvNT_6ParamsE,@"STO_CUDA_ENTRY STV_DEFAULT"
_ZN7cutlass13device_kernelIN5flash11enable_sm90INS1_16FlashAttnFwdSm90INS1_25CollectiveMainloopFwdSm90ILi2EN4cute5tupleIJNS5_1CILi1EEES8_S8_EEENS6_IJNS7_ILi192EEENS7_ILi128EEENS7_ILi96EEEEEELi96ENS_10bfloat16_tEfNS_4arch4Sm90ELb0ELb0ELb0ELb1ELb1ELb1ELb0ELb0ELb1ELb1ELb1ELb0EEENS1_21CollectiveEpilogueFwdINS6_IJSA_SC_SB_EEES9_SE_SG_Li384ELb1ELb1ELb1ELb0EEENS1_36VarlenDynamicPersistentTileSchedulerILi192ELi128ELi384ELi128ELb1ELb1ELb1ELb0ELb1ELb1EEEEEEEEEvNT_6ParamsE:
[----:B------:R-:W0:Y:S02]  /*0000*/  LDC R1, c[0x0][0x28] ;  /* 0x00000a00ff017b82 */ /* 0x000e240000000800 */
[----:B0-----:R-:W-:Y:S01]  /*0010*/  VIADD R1, R1, 0xffffff20 ;  /* 0xffffff2001017836 */ /* 0x001fe20000000000 */
[----:B------:R-:W0:Y:S01]  /*0020*/  S2R R3, SR_TID.X ;  /* 0x0000000000037919 */ /* 0x000e220000002100 */
[----:B------:R-:W-:Y:S01]  /*0030*/  ELECT P0, URZ, PT ;  /* 0x00000000003f782f */ /* 0x000fe20003800000 */
[----:B------:R-:W-:Y:S01]  /*0040*/  BSSY B0, `(.L_x_386) ;  /* 0x000000e000007945 */ /* 0x000fe20003800000 */
[--C-:B0-----:R-:W-:Y:S02]  /*0050*/  SHF.R.U32.HI R0, RZ, 0x5, R3.reuse ;  /* 0x00000005ff007819 */ /* 0x101fe40000011603 */
[----:B------:R-:W-:-:S03]  /*0060*/  SHF.R.U32.HI R3, RZ, 0x7, R3 ;  /* 0x00000007ff037819 */ /* 0x000fc60000011603 */
[----:B------:R-:W0:Y:S02]  /*0070*/  SHFL.IDX PT, R2, R0, RZ, 0x1f ;  /* 0x00001fff00027589 */ /* 0x000e2400000e0000 */
[----:B0-----:R-:W-:-:S13]  /*0080*/  ISETP.EQ.AND P0, PT, R2, RZ, P0 ;  /* 0x000000ff0200720c */ /* 0x001fda0000702270 */
[----:B------:R-:W-:Y:S05]  /*0090*/  @!P0 BRA `(.L_x_387) ;  /* 0x0000000000208947 */ /* 0x000fea0003800000 */
[----:B------:R-:W-:Y:S02]  /*00a0*/  ULDC.64 UR4, c[0x0][0x198] ;  /* 0x0000660000047ab9 */ /* 0x000fe40000000a00 */
[----:B------:R-:W-:Y:S02]  /*00b0*/  UIADD3 UR6, UP0, UR4, 0x570, URZ ;  /* 0x0000057004067890 */ /* 0x000fe4000ff1e03f */
[----:B------:R-:W-:Y:S02]  /*00c0*/  UIADD3 UR4, UP1, UR4, 0x670, URZ ;  /* 0x0000067004047890 */ /* 0x000fe4000ff3e03f */
[----:B------:R-:W-:Y:S02]  /*00d0*/  UIADD3.X UR7, URZ, UR5, URZ, UP0, !UPT ;  /* 0x000000053f077290 */ /* 0x000fe400087fe43f */
[----:B------:R-:W-:-:S07]  /*00e0*/  UIADD3.X UR5, URZ, UR5, URZ, UP1, !UPT ;  /* 0x000000053f057290 */ /* 0x000fce0008ffe43f */
[----:B------:R0:W-:Y:S02]  /*00f0*/  UTMACCTL.PF [UR6] ;  /* 0x00000000060079b9 */ /* 0x0001e40008040000 */
[----:B------:R0:W-:Y:S02]  /*0100*/  UTMACCTL.PF [UR4] ;  /* 0x00000000040079b9 */ /* 0x0001e40008040000 */
[----:B0-----:R-:W-:Y:S01]  /*0110*/  NOP ;  /* 0x0000000000007918 */ /* 0x001fe20000000000 */
.L_x_387:
[----:B------:R-:W-:Y:S05]  /*0120*/  BSYNC B0 ;  /* 0x0000000000007941 */ /* 0x000fea0003800000 */
.L_x_386:
[----:B------:R-:W-:Y:S01]  /*0130*/  VOTEU.ANY UP0, P0 ;  /* 0x00000000003f7886 */ /* 0x000fe20000000100 */
[----:B------:R-:W0:Y:S01]  /*0140*/  SHFL.IDX PT, R3, R3, RZ, 0x1f ;  /* 0x00001fff03037589 */ /* 0x000e2200000e0000 */
[----:B------:R-:W-:Y:S01]  /*0150*/  UMOV UR4, 0x80 ;  /* 0x0000008000047882 */ /* 0x000fe20000000000 */
[----:B------:R-:W-:Y:S01]  /*0160*/  UMOV UR7, 0x180 ;  /* 0x0000018000077882 */ /* 0x000fe20000000000 */
[----:B------:R-:W-:Y:S01]  /*0170*/  VOTEU.ANY UP1, P0 ;  /* 0x00000000003f7886 */ /* 0x000fe20000020100 */
[----:B------:R-:W1:Y:S01]  /*0180*/  @UP0 S2UR UR8, SR_CgaCtaId ;  /* 0x00000000000809c3 */ /* 0x000e620000008800 */
[----:B------:R-:W2:Y:S01]  /*0190*/  SHFL.IDX PT, R2, R0, RZ, 0x1f ;  /* 0x00001fff00027589 */ /* 0x000ea200000e0000 */
[----:B------:R-:W-:Y:S01]  /*01a0*/  @UP0 UMOV UR6, 0x400 ;  /* 0x0000040000060882 */ /* 0x000fe20000000000 */
[----:B------:R-:W-:-:S04]  /*01b0*/  @UP0 UIADD3 UR4, -UR4, 0x100000, URZ ;  /* 0x0010000004040890 */ /* 0x000fc8000fffe13f */
[----:B------:R-:W-:Y:S02]  /*01c0*/  @UP0 USHF.L.U32 UR5, UR4, 0xb, URZ ;  /* 0x0000000b04050899 */ /* 0x000fe4000800063f */
[----:B------:R-:W-:Y:S01]  /*01d0*/  @UP0 USHF.L.U32 UR4, UR4, 0x1, URZ ;  /* 0x0000000104040899 */ /* 0x000fe2000800063f */
[----:B------:R-:W-:Y:S01]  /*01e0*/  VOTEU.ANY UP2, P0 ;  /* 0x00000000003f7886 */ /* 0x000fe20000040100 */
[----:B0-----:R-:W-:Y:S01]  /*01f0*/  R2UR UR9, R3 ;  /* 0x00000000030972ca */ /* 0x001fe200000e0000 */
[----:B-1----:R-:W-:Y:S01]  /*0200*/  @UP0 ULEA UR8, UR8, UR6, 0x18 ;  /* 0x0000000608080291 */ /* 0x002fe2000f8ec03f */
[----:B--2---:R-:W-:Y:S01]  /*0210*/  ISETP.NE.AND P1, PT, R2, RZ, PT ;  /* 0x000000ff0200720c */ /* 0x004fe20003f25270 */
[----:B------:R-:W-:-:S04]  /*0220*/  @UP0 UIADD3 UR6, -UR7, 0x100000, URZ ;  /* 0x0010000007060890 */ /* 0x000fc8000fffe13f */
[----:B------:R-:W-:Y:S02]  /*0230*/  @UP0 USHF.L.U32 UR7, UR6, 0xb, URZ ;  /* 0x0000000b06070899 */ /* 0x000fe4000800063f */
[----:B------:R-:W-:-:S04]  /*0240*/  @UP0 USHF.L.U32 UR6, UR6, 0x1, URZ ;  /* 0x0000000106060899 */ /* 0x000fc8000800063f */
[----:B------:R-:W-:Y:S01]  /*0250*/  UISETP.NE.AND UP0, UPT, UR9, URZ, UPT ;  /* 0x0000003f0900728c */ /* 0x000fe2000bf05270 */
[----:B------:R-:W0:Y:S02]  /*0260*/  FENCE.VIEW.ASYNC.S ;  /* 0x00000000000073c6 */ /* 0x000e240000000000 */
[----:B0-----:R0:W1:Y:S05]  /*0270*/  @UP1 SYNCS.EXCH.64 URZ, [UR8+0x2d800], UR4 ;  /* 0x02d80004083f15b2 */ /* 0x00106a0008000100 */
[----:B------:R0:W2:Y:S01]  /*0280*/  @UP2 SYNCS.EXCH.64 URZ, [UR8+0x2d820], UR6 ;  /* 0x02d82006083f25b2 */ /* 0x0000a20008000100 */
        /* <DEDUP_REMOVED lines=14> */
[----:B0-----:R3:W4:Y:S08]  /*0370*/  SYNCS.EXCH.64 URZ, [UR8+0x2d830], UR4 ;  /* 0x02d83004083f75b2 */ /* 0x0017300008000100 */
[----:B------:R3:W0:Y:S01]  /*0380*/  SYNCS.EXCH.64 URZ, [UR8+0x2d840], UR6 ;  /* 0x02d84006083f75b2 */ /* 0x0006220008000100 */
[----:B------:R3:W0:Y:S01]  /*0390*/  SYNCS.EXCH.64 URZ, [UR8+0x2d838], UR4 ;  /* 0x02d83804083f75b2 */ /* 0x0006220008000100 */
[----:B------:R3:W0:Y:S02]  /*03a0*/  SYNCS.EXCH.64 URZ, [UR8+0x2d848], UR6 ;  /* 0x02d84806083f75b2 */ /* 0x0006240008000100 */
[----:B---3--:R-:W-:Y:S01]  /*03b0*/  NOP ;  /* 0x0000000000007918 */ /* 0x008fe20000000000 */
.L_x_388:
[----:B------:R-:W3:Y:S01]  /*03c0*/  SHFL.IDX PT, R2, R0, RZ, 0x1f ;  /* 0x00001fff00027589 */ /* 0x000ee200000e0000 */
[----:B------:R-:W-:Y:S01]  /*03d0*/  NOP ;  /* 0x0000000000007918 */ /* 0x000fe20000000000 */
[----:B---3--:R-:W-:-:S13]  /*03e0*/  ISETP.NE.AND P0, PT, R2, RZ, PT ;  /* 0x000000ff0200720c */ /* 0x008fda0003f05270 */
        /* <DEDUP_REMOVED lines=17> */
[----:B------:R3:W0:Y:S02]  /*0500*/  SYNCS.EXCH.64 URZ, [UR8+0x2d868], UR6 ;  /* 0x02d86806083f75b2 */ /* 0x0006240008000100 */
[----:B---3--:R-:W-:Y:S01]  /*0510*/  NOP ;  /* 0x0000000000007918 */ /* 0x008fe20000000000 */
.L_x_389:
[----:B------:R-:W3:Y:S01]  /*0520*/  SHFL.IDX PT, R2, R0, RZ, 0x1f ;  /* 0x00001fff00027589 */ /* 0x000ee200000e0000 */
[----:B------:R-:W-:Y:S01]  /*0530*/  NOP ;  /* 0x0000000000007918 */ /* 0x000fe20000000000 */
[----:B---3--:R-:W-:-:S13]  /*0540*/  ISETP.NE.AND P0, PT, R2, RZ, PT ;  /* 0x000000ff0200720c */ /* 0x008fda0003f05270 */
        /* <DEDUP_REMOVED lines=13> */
[----:B------:R3:W0:Y:S02]  /*0620*/  SYNCS.EXCH.64 URZ, [UR6+0x2d888], UR4 ;  /* 0x02d88804063f75b2 */ /* 0x0006240008000100 */
[----:B---3--:R-:W-:Y:S01]  /*0630*/  NOP ;  /* 0x0000000000007918 */ /* 0x008fe20000000000 */
.L_x_390:
        /* <DEDUP_REMOVED lines=22> */
.L_x_391:
        /* <DEDUP_REMOVED lines=22> */
.L_x_392:
[----:B------:R-:W-:Y:S01]  /*0900*/  PLOP3.LUT P0, PT, PT, PT, UP0, 0x80, 0x0 ;  /* 0x000000000000781c */ /* 0x000fe20003f0f008 */
[----:B------:R-:W-:Y:S01]  /*0910*/  UMOV UR36, 0x1 ;  /* 0x0000000100247882 */ /* 0x000fe20000000000 */
[----:B------:R-:W-:Y:S01]  /*0920*/  NOP ;  /* 0x0000000000007918 */ /* 0x000fe20000000000 */
[----:B------:R-:W-:Y:S01]  /*0930*/  USEL UR36, UR36, 0x2, !UP0 ;  /* 0x0000000224247887 */ /* 0x000fe2000c000000 */
[----:B------:R-:W-:Y:S01]  /*0940*/  BSSY B9, `(.L_x_393) ;  /* 0x0001a49000097945 */ /* 0x000fe20003800000 */
[----:B------:R-:W-:Y:S01]  /*0950*/  ULDC.64 UR42, c[0x0][0x208] ;  /* 0x00008200002a7ab9 */ /* 0x000fe20000000a00 */
[----:B012-4-:R-:W-:Y:S07]  /*0960*/  BAR.SYNC.DEFER_BLOCKING 0x0 ;  /* 0x0000000000007b1d */ /* 0x017fee0000010000 */
[----:B------:R-:W-:Y:S05]  /*0970*/  @!P0 BRA `(.L_x_394) ;  /* 0x0000013000ac8947 */ /* 0x000fea0003800000 */
.L_x_395:
[----:B------:R-:W-:-:S08]  /*0980*/  NOP ;  /* 0x0000000000007918 */ /* 0x000fd00000000000 */
[----:B------:R-:W0:Y:S02]  /*0990*/  USETMAXREG.TRY_ALLOC.CTAPOOL UP0, 0xa0 ;  /* 0x000000a0000079c8 */ /* 0x000e240008000600 */
[----:B0-----:R-:W-:-:S13]  /*09a0*/  PLOP3.LUT P0, PT, PT, PT, UP0, 0x80, 0x0 ;  /* 0x000000000000781c */ /* 0x001fda0003f0f008 */
[----:B------:R-:W-:Y:S05]  /*09b0*/  @!P0 BRA `(.L_x_395) ;  /* 0xfffffffc00f08947 */ /* 0x000fea000383ffff */
[----:B------:R-:W0:Y:S01]  /*09c0*/  S2R R0, SR_TID.X ;  /* 0x0000000000007919 */ /* 0x000e220000002100 */
[----:B------:R-:W1:Y:S01]  /*09d0*/  S2UR UR39, SR_CgaCtaId ;  /* 0x00000000002779c3 */ /* 0x000e620000008800 */
[----:B------:R-:W-:Y:S01]  /*09e0*/  UMOV UR4, 0x400 ;  /* 0x0000040000047882 */ /* 0x000fe20000000000 */
[----:B------:R-:W-:-:S06]  /*09f0*/  LOP3.LUT R19, R19, 0xffffffef, RZ, 0xc0, !PT ;  /* 0xffffffef13137812 */ /* 0x000fcc00078ec0ff */
[----:B------:R-:W-:Y:S06]  /*0a00*/  BAR.ARV 0x8, 0x200 ;  /* 0x0208000000007b1d */ /* 0x000fec0000002000 */
[----:B-1----:R-:W-:-:S06]  /*0a10*/  ULEA UR4, UR39, UR4, 0x18 ;  /* 0x0000000427047291 */ /* 0x002fcc000f8ec03f */
[----:B------:R-:W-:Y:S01]  /*0a20*/  IMAD.U32 R2, RZ, RZ, UR4 ;  /* 0x00000004ff027e24 */ /* 0x000fe2000f8e00ff */
[----:B0-----:R-:W-:Y:S01]  /*0a30*/  SHF.R.U32.HI R0, RZ, 0x7, R0 ;  /* 0x00000007ff007819 */ /* 0x001fe20000011600 */
[----:B------:R-:W-:-:S03]  /*0a40*/  ULDC UR4, c[0x0][0xc3c] ;  /* 0x00030f0000047ab9 */ /* 0x000fc60000000800 */
[----:B------:R-:W-:-:S13]  /*0a50*/  ISETP.NE.AND P0, PT, R0, 0x1, PT ;  /* 0x000000010000780c */ /* 0x000fda0003f05270 */
[----:B------:R-:W-:Y:S01]  /*0a60*/  @P0 LOP3.LUT R19, R19, 0x10, RZ, 0xfc, !PT ;  /* 0x0000001013130812 */ /* 0x000fe200078efcff */
[----:B------:R-:W-:Y:S08]  /*0a70*/  @!P0 BAR.ARV 0x9, 0x100 ;  /* 0x0244000000008b1d */ /* 0x000ff00000002000 */
[----:B------:R-:W-:Y:S06]  /*0a80*/  BAR.SYNC.DEFER_BLOCKING 0x5, 0x200 ;  /* 0x0148000000007b1d */ /* 0x000fec0000010000 */
[----:B------:R-:W0:Y:S02]  /*0a90*/  LDS.128 R96, [R2+0x2d8d0] ;  /* 0x02d8d00002607984 */ /* 0x000e240000000c00 */
[----:B------:R-:W-:Y:S06]  /*0aa0*/  BAR.ARV 0x4, 0x200 ;  /* 0x0108000000007b1d */ /* 0x000fec0000002000 */
[----:B0-----:R-:W-:-:S13]  /*0ab0*/  ISETP.GE.AND P0, PT, R99, UR4, PT ;  /* 0x0000000463007c0c */ /* 0x001fda000bf06270 */
[----:B------:R-:W-:Y:S05]  /*0ac0*/  @P0 BRA `(.L_x_396) ;  /* 0x000001a000c00947 */ /* 0x000fea0003800000 */
[----:B------:R-:W0:Y:S01]  /*0ad0*/  S2R R0, SR_TID.X ;  /* 0x0000000000007919 */ /* 0x000e220000002100 */
[----:B------:R-:W-:Y:S01]  /*0ae0*/  R2UR UR38, R2 ;  /* 0x00000000022672ca */ /* 0x000fe200000e0000 */
[----:B------:R-:W-:Y:S01]  /*0af0*/  IMAD.MOV.U32 R18, RZ, RZ, RZ ;  /* 0x000000ffff127224 */ /* 0x000fe200078e00ff */
[----:B------:R-:W-:Y:S01]  /*0b00*/  ULOP3.LUT UR40, UR36, 0x1, URZ, 0xfc, !UPT ;  /* 0x0000000124287892 */ /* 0x000fe2000f8efc3f */
[----:B------:R-:W-:Y:S01]  /*0b10*/  IMAD.MOV.U32 R138, RZ, RZ, RZ ;  /* 0x000000ffff8a7224 */ /* 0x000fe200078e00ff */
[----:B------:R-:W-:Y:S01]  /*0b20*/  UMOV UR37, URZ ;  /* 0x0000003f00257c82 */ /* 0x000fe20008000000 */
[----:B------:R-:W-:Y:S02]  /*0b30*/  IMAD.MOV.U32 R151, RZ, RZ, RZ ;  /* 0x000000ffff977224 */ /* 0x000fe400078e00ff */
[----:B------:R-:W-:-:S06]  /*0b40*/  IMAD.MOV.U32 R140, RZ, RZ, RZ ;  /* 0x000000ffff8c7224 */ /* 0x000fcc00078e00ff */
[----:B------:R-:W-:Y:S01]  /*0b50*/  UIADD3 UR38, UR38, 0xc400, URZ ;  /* 0x0000c40026267890 */ /* 0x000fe2000fffe03f */
[----:B0-----:R-:W-:-:S05]  /*0b60*/  VIADD R0, R0, 0xffffff80 ;  /* 0xffffff8000007836 */ /* 0x001fca0000000000 */
[----:B------:R-:W-:Y:S02]  /*0b70*/  SHF.R.S32.HI R3, RZ, 0x1f, R0 ;  /* 0x0000001fff037819 */ /* 0x000fe40000011400 */
[-C--:B------:R-:W-:Y:S02]  /*0b80*/  LEA.HI R12, R0, R0.reuse, RZ, 0x1 ;  /* 0x00000000000c7211 */ /* 0x080fe400078f08ff */
[CC--:B------:R-:W-:Y:S02]  /*0b90*/  LEA.HI R4, R3.reuse, R0.reuse, RZ, 0x7 ;  /* 0x0000000003047211 */ /* 0x0c0fe400078f38ff */
[CC--:B------:R-:W-:Y:S02]  /*0ba0*/  LEA.HI R5, R3.reuse, R0.reuse, RZ, 0x4 ;  /* 0x0000000003057211 */ /* 0x0c0fe400078f20ff */
[----:B------:R-:W-:Y:S02]  /*0bb0*/  SHF.R.S32.HI R139, RZ, 0x1, R12 ;  /* 0x00000001ff8b7819 */ /* 0x000fe4000001140c */
[----:B------:R-:W-:-:S02]  /*0bc0*/  LEA.HI R6, R3, R0, RZ, 0x5 ;  /* 0x0000000003067211 */ /* 0x000fc400078f28ff */
[----:B------:R-:W-:Y:S02]  /*0bd0*/  LEA.HI R7, R3, R0, RZ, 0x2 ;  /* 0x0000000003077211 */ /* 0x000fe400078f10ff */
[----:B------:R-:W-:Y:S02]  /*0be0*/  LOP3.LUT R13, R12, 0xfffffffe, RZ, 0xc0, !PT ;  /* 0xfffffffe0c0d7812 */ /* 0x000fe400078ec0ff */
[----:B------:R-:W-:Y:S02]  /*0bf0*/  SHF.R.S32.HI R3, RZ, 0x7, R4 ;  /* 0x00000007ff037819 */ /* 0x000fe40000011404 */
[----:B------:R-:W-:Y:S01]  /*0c00*/  LOP3.LUT R11, R4, 0xffffff80, RZ, 0xc0, !PT ;  /* 0xffffff80040b7812 */ /* 0x000fe200078ec0ff */
[----:B------:R-:W-:Y:S01]  /*0c10*/  IMAD.IADD R16, R0, 0x1, -R13 ;  /* 0x0000000100107824 */ /* 0x000fe200078e0a0d */
[----:B------:R-:W-:Y:S01]  /*0c20*/  SHF.R.S32.HI R4, RZ, 0x4, R5 ;  /* 0x00000004ff047819 */ /* 0x000fe20000011405 */
[----:B------:R-:W-:Y:S01]  /*0c30*/  IMAD.HI R10, R3, 0x55555556, RZ ;  /* 0x55555556030a7827 */ /* 0x000fe200078e02ff */
[----:B------:R-:W-:-:S02]  /*0c40*/  LEA.HI R12, R12, R139, RZ, 0x1 ;  /* 0x0000008b0c0c7211 */ /* 0x000fc400078f08ff */
[----:B------:R-:W-:Y:S01]  /*0c50*/  LOP3.LUT R9, R7, 0xfffffffc, RZ, 0xc0, !PT ;  /* 0xfffffffc07097812 */ /* 0x000fe200078ec0ff */
[----:B------:R-:W-:Y:S01]  /*0c60*/  IMAD.SHL.U32 R142, R16, 0x4, RZ ;  /* 0x00000004108e7824 */ /* 0x000fe200078e00ff */
[----:B------:R-:W-:Y:S01]  /*0c70*/  SHF.R.S32.HI R8, RZ, 0x2, R7 ;  /* 0x00000002ff087819 */ /* 0x000fe20000011407 */
[C---:B------:R-:W-:Y:S01]  /*0c80*/  IMAD.IADD R20, R0.reuse, 0x1, -R11 ;  /* 0x0000000100147824 */ /* 0x040fe200078e0a0b */
[----:B------:R-:W-:Y:S01]  /*0c90*/  SHF.R.S32.HI R15, RZ, 0x1f, R7 ;  /* 0x0000001fff0f7819 */ /* 0x000fe20000011407 */
[----:B------:R-:W-:Y:S01]  /*0ca0*/  IMAD.IADD R9, R0, 0x1, -R9 ;  /* 0x0000000100097824 */ /* 0x000fe200078e0a09 */
[C---:B------:R-:W-:Y:S01]  /*0cb0*/  LOP3.LUT R7, R5.reuse, 0xfffffff0, RZ, 0xc0, !PT ;  /* 0xfffffff005077812 */ /* 0x040fe200078ec0ff */
[----:B------:R-:W-:Y:S01]  /*0cc0*/  VIADD R14, R142, 0x10 ;  /* 0x000000108e0e7836 */ /* 0x000fe20000000000 */
[----:B------:R-:W-:Y:S01]  /*0cd0*/  LEA.HI R5, R5, R4, RZ, 0x1 ;  /* 0x0000000405057211 */ /* 0x000fe200078f08ff */
[----:B------:R0:W-:Y:S01]  /*0ce0*/  STL [R1+0xa0], R16 ;  /* 0x0000a01001007387 */ /* 0x0001e20000100800 */
[----:B------:R-:W-:Y:S01]  /*0cf0*/  LOP3.LUT R12, R12, 0x7fffffe, RZ, 0xc0, !PT ;  /* 0x07fffffe0c0c7812 */ /* 0x000fe200078ec0ff */
[----:B------:R-:W-:Y:S01]  /*0d00*/  IMAD.IADD R7, R0, 0x1, -R7 ;  /* 0x0000000100077824 */ /* 0x000fe200078e0a07 */
[----:B------:R-:W-:Y:S01]  /*0d10*/  LEA.HI R15, R15, R8, RZ, 0x2 ;  /* 0x000000080f0f7211 */ /* 0x000fe200078f10ff */
[----:B------:R-:W-:Y:S01]  /*0d20*/  STL [R1+0xa4], R20 ;  /* 0x0000a41401007387 */ /* 0x000fe20000100800 */
[----:B------:R-:W-:Y:S01]  /*0d30*/  LOP3.LUT R5, R5, 0x1ffffffe, RZ, 0xc0, !PT ;  /* 0x1ffffffe05057812 */ /* 0x000fe200078ec0ff */
[----:B------:R-:W-:Y:S01]  /*0d40*/  IMAD.IADD R13, R139, 0x1, -R12 ;  /* 0x000000018b0d7824 */ /* 0x000fe200078e0a0c */
[----:B------:R-:W-:Y:S01]  /*0d50*/  LEA.HI R10, R10, R10, RZ, 0x1 ;  /* 0x0000000a0a0a7211 */ /* 0x000fe200078f08ff */
[----:B------:R-:W-:Y:S01]  /*0d60*/  STL [R1+0x20], R14 ;  /* 0x0000200e01007387 */ /* 0x000fe20000100800 */
[----:B------:R-:W-:Y:S01]  /*0d70*/  LOP3.LUT R15, R15, 0xfffffffc, RZ, 0xc0, !PT ;  /* 0xfffffffc0f0f7812 */ /* 0x000fe200078ec0ff */
[C---:B------:R-:W-:Y:S01]  /*0d80*/  IMAD.IADD R5, R4.reuse, 0x1, -R5 ;  /* 0x0000000104057824 */ /* 0x040fe200078e0a05 */
[----:B------:R-:W-:Y:S01]  /*0d90*/  SHF.R.S32.HI R0, RZ, 0x1f, R7 ;  /* 0x0000001fff007819 */ /* 0x000fe20000011407 */
[----:B------:R-:W-:Y:S01]  /*0da0*/  IMAD R146, R4, 0x8, R13 ;  /* 0x0000000804927824 */ /* 0x000fe200078e020d */
[----:B------:R-:W-:Y:S01]  /*0db0*/  LEA.HI R4, R9, R9, RZ, 0x1 ;  /* 0x0000000909047211 */ /* 0x000fe200078f08ff */
[----:B------:R-:W-:Y:S01]  /*0dc0*/  IMAD R10, R10, -0x3, R3 ;  /* 0xfffffffd0a0a7824 */ /* 0x000fe200078e0203 */
[----:B------:R-:W-:Y:S01]  /*0dd0*/  SHF.R.S32.HI R3, RZ, 0x1f, R20 ;  /* 0x0000001fff037819 */ /* 0x000fe20000011414 */
[----:B------:R-:W-:Y:S01]  /*0de0*/  IMAD.IADD R15, R8, 0x1, -R15 ;  /* 0x00000001080f7824 */ /* 0x000fe200078e0a0f */
[----:B------:R-:W-:Y:S01]  /*0df0*/  LOP3.LUT R4, R4, 0x1ffffffe, RZ, 0xc0, !PT ;  /* 0x1ffffffe04047812 */ /* 0x000fe200078ec0ff */
[C---:B------:R-:W-:Y:S01]  /*0e00*/  IMAD.IADD R8, R142.reuse, 0x1, R14 ;  /* 0x000000018e087824 */ /* 0x040fe200078e020e */
[----:B------:R-:W-:Y:S01]  /*0e10*/  LEA.HI R11, R3, R20, RZ, 0x2 ;  /* 0x00000014030b7211 */ /* 0x000fe200078f10ff */
[----:B------:R-:W-:Y:S01]  /*0e20*/  VIADD R155, R142, 0x20 ;  /* 0x000000208e9b7836 */ /* 0x000fe20000000000 */
[----:B------:R-:W-:Y:S01]  /*0e30*/  LEA.HI R0, R0, R7, RZ, 0x3 ;  /* 0x0000000700007211 */ /* 0x000fe200078f18ff */
[----:B------:R-:W-:Y:S01]  /*0e40*/  IMAD.IADD R9, R9, 0x1, -R4 ;  /* 0x0000000109097824 */ /* 0x000fe200078e0a04 */
[----:B------:R-:W-:Y:S01]  /*0e50*/  SHF.R.S32.HI R17, RZ, 0x1f, R8 ;  /* 0x0000001fff117819 */ /* 0x000fe20000011408 */
[----:B------:R-:W-:Y:S01]  /*0e60*/  IMAD.SHL.U32 R15, R15, 0x40, RZ ;  /* 0x000000400f0f7824 */ /* 0x000fe200078e00ff */
[--C-:B------:R-:W-:Y:S01]  /*0e70*/  SHF.R.S32.HI R12, RZ, 0x2, R11.reuse ;  /* 0x00000002ff0c7819 */ /* 0x100fe2000001140b */
[----:B0-----:R-:W-:Y:S01]  /*0e80*/  IMAD.SHL.U32 R16, R16, 0x8, RZ ;  /* 0x0000000810107824 */ /* 0x001fe200078e00ff */
[----:B------:R-:W-:Y:S01]  /*0e90*/  SHF.R.S32.HI R13, RZ, 0x1f, R11 ;  /* 0x0000001fff0d7819 */ /* 0x000fe2000001140b */
[----:B------:R-:W-:Y:S01]  /*0ea0*/  IMAD.SHL.U32 R146, R146, 0x20, RZ ;  /* 0x0000002092927824 */ /* 0x000fe200078e00ff */
[----:B------:R-:W-:Y:S01]  /*0eb0*/  LOP3.LUT R4, R0, 0xfffffff8, RZ, 0xc0, !PT ;  /* 0xfffffff800047812 */ /* 0x000fe200078ec0ff */
[C---:B------:R-:W-:Y:S01]  /*0ec0*/  VIADD R23, R16.reuse, 0x30 ;  /* 0x0000003010177836 */ /* 0x040fe20000000000 */
[----:B------:R-:W-:Y:S01]  /*0ed0*/  LEA.HI R147, R17, R8, RZ, 0x3 ;  /* 0x0000000811937211 */ /* 0x000fe200078f18ff */
[----:B------:R-:W-:Y:S01]  /*0ee0*/  VIADD R22, R16, 0x40 ;  /* 0x0000004010167836 */ /* 0x000fe20000000000 */
[----:B------:R-:W-:Y:S01]  /*0ef0*/  SHF.R.S32.HI R8, RZ, 0x5, R6 ;  /* 0x00000005ff087819 */ /* 0x000fe20000011406 */
[----:B------:R-:W-:Y:S01]  /*0f00*/  IMAD.IADD R4, R7, 0x1, -R4 ;  /* 0x0000000107047824 */ /* 0x000fe200078e0a04 */
[----:B------:R-:W-:Y:S01]  /*0f10*/  LEA.HI R13, R13, R12, RZ, 0x3 ;  /* 0x0000000c0d0d7211 */ /* 0x000fe200078f18ff */
[----:B------:R-:W-:Y:S01]  /*0f20*/  IMAD.SHL.U32 R6, R0, 0x40, RZ ;  /* 0x0000004000067824 */ /* 0x000fe200078e00ff */
[----:B------:R-:W-:Y:S01]  /*0f30*/  LOP3.LUT R11, R11, 0x7ffffffc, RZ, 0xc0, !PT ;  /* 0x7ffffffc0b0b7812 */ /* 0x000fe200078ec0ff */
[----:B------:R-:W-:Y:S01]  /*0f40*/  IMAD R17, R8, 0x10, R7 ;  /* 0x0000001008117824 */ /* 0x000fe200078e0207 */
[----:B------:R-:W-:Y:S01]  /*0f50*/  LOP3.LUT R13, R13, 0xfffffff8, RZ, 0xc0, !PT ;  /* 0xfffffff80d0d7812 */ /* 0x000fe200078ec0ff */
[----:B------:R-:W-:Y:S01]  /*0f60*/  IMAD.SHL.U32 R0, R5, 0x8, RZ ;  /* 0x0000000805007824 */ /* 0x000fe200078e00ff */
[----:B------:R-:W-:Y:S01]  /*0f70*/  LEA.HI R7, R3, R20, RZ, 0x5 ;  /* 0x0000001403077211 */ /* 0x000fe200078f28ff */
[C---:B------:R-:W-:Y:S01]  /*0f80*/  IMAD.SHL.U32 R3, R4.reuse, 0x40, RZ ;  /* 0x0000004004037824 */ /* 0x040fe200078e00ff */
[----:B------:R-:W-:Y:S01]  /*0f90*/  R2P PR, R4, 0x6 ;  /* 0x0000000604007804 */ /* 0x000fe20000000000 */
[----:B------:R-:W-:Y:S01]  /*0fa0*/  IMAD.IADD R12, R12, 0x1, -R13 ;  /* 0x000000010c0c7824 */ /* 0x000fe200078e0a0d */
[----:B------:R-:W-:Y:S01]  /*0fb0*/  SHF.R.S32.HI R7, RZ, 0x5, R7 ;  /* 0x00000005ff077819 */ /* 0x000fe20000011407 */
[----:B------:R-:W-:Y:S01]  /*0fc0*/  IMAD.U32 R5, R17, 0x20, R0 ;  /* 0x0000002011057824 */ /* 0x000fe200078e0000 */
[----:B------:R-:W-:Y:S01]  /*0fd0*/  LOP3.LUT R3, R3, 0x1c0, RZ, 0xc0, !PT ;  /* 0x000001c003037812 */ /* 0x000fe200078ec0ff */
[----:B------:R-:W-:Y:S01]  /*0fe0*/  IMAD.IADD R11, R20, 0x1, -R11 ;  /* 0x00000001140b7824 */ /* 0x000fe200078e0a0b */
[----:B------:R-:W-:Y:S01]  /*0ff0*/  LOP3.LUT R144, R15, 0xc0, RZ, 0xc0, !PT ;  /* 0x000000c00f907812 */ /* 0x000fe200078ec0ff */
[----:B------:R-:W-:Y:S01]  /*1000*/  IMAD R7, R7, 0x10, R12 ;  /* 0x0000001007077824 */ /* 0x000fe200078e020c */
[----:B------:R-:W-:Y:S01]  /*1010*/  LOP3.LUT R0, R3, 0x8, R0, 0xf8, !PT ;  /* 0x0000000803007812 */ /* 0x000fe200078ef800 */
[----:B------:R0:W-:Y:S01]  /*1020*/  STL [R1+0xd8], R5 ;  /* 0x0000d80501007387 */ /* 0x0001e20000100800 */
[----:B------:R-:W-:Y:S01]  /*1030*/  SHF.R.U32.HI R3, RZ, 0x3, R3 ;  /* 0x00000003ff037819 */ /* 0x000fe20000011603 */
[----:B------:R-:W-:Y:S01]  /*1040*/  IMAD R10, R10, 0x40, R7 ;  /* 0x000000400a0a7824 */ /* 0x000fe200078e0207 */
[----:B------:R-:W-:Y:S01]  /*1050*/  SHF.R.U32.HI R145, RZ, 0x3, R144 ;  /* 0x00000003ff917819 */ /* 0x000fe20000011690 */
[----:B------:R-:W-:Y:S01]  /*1060*/  VIADD R4, R142, 0x18 ;  /* 0x000000188e047836 */ /* 0x000fe20000000000 */
[----:B------:R-:W-:Y:S01]  /*1070*/  LOP3.LUT R3, R0, R3, RZ, 0x3c, !PT ;  /* 0x0000000300037212 */ /* 0x000fe200078e3cff */
[C---:B------:R-:W-:Y:S01]  /*1080*/  VIADD R0, R142.reuse, 0x28 ;  /* 0x000000288e007836 */ /* 0x040fe20000000000 */
[----:B------:R-:W-:Y:S01]  /*1090*/  STL [R1+0xd0], R10 ;  /* 0x0000d00a01007387 */ /* 0x000fe20000100800 */
[----:B------:R-:W-:Y:S01]  /*10a0*/  IMAD.IADD R13, R142, 0x1, R155 ;  /* 0x000000018e0d7824 */ /* 0x000fe200078e029b */
[----:B------:R-:W-:Y:S01]  /*10b0*/  LOP3.LUT R6, R6, 0x7ffffe00, RZ, 0xc0, !PT ;  /* 0x7ffffe0006067812 */ /* 0x000fe200078ec0ff */
[----:B0-----:R-:W-:Y:S01]  /*10c0*/  VIADD R5, R142, 0x8 ;  /* 0x000000088e057836 */ /* 0x001fe20000000000 */
[----:B------:R-:W-:Y:S01]  /*10d0*/  SHF.R.S32.HI R17, RZ, 0x1f, R16 ;  /* 0x0000001fff117819 */ /* 0x000fe20000011410 */
[----:B------:R-:W-:Y:S01]  /*10e0*/  IMAD.SHL.U32 R27, R11, 0x2, RZ ;  /* 0x000000020b1b7824 */ /* 0x000fe200078e00ff */
[----:B------:R-:W-:Y:S01]  /*10f0*/  SHF.R.S32.HI R14, RZ, 0x1f, R13 ;  /* 0x0000001fff0e7819 */ /* 0x000fe2000001140d */
[----:B------:R-:W-:Y:S01]  /*1100*/  IMAD R6, R8, 0x400, R6 ;  /* 0x0000040008067824 */ /* 0x000fe200078e0206 */
[----:B------:R-:W-:Y:S01]  /*1110*/  STL [R1+0x28], R5 ;  /* 0x0000280501007387 */ /* 0x000fe20000100800 */
[C---:B------:R-:W-:Y:S01]  /*1120*/  VIADD R26, R27.reuse, 0x8 ;  /* 0x000000081b1a7836 */ /* 0x040fe20000000000 */
[----:B------:R-:W-:Y:S01]  /*1130*/  LEA.HI R14, R14, R13, RZ, 0x3 ;  /* 0x0000000d0e0e7211 */ /* 0x000fe200078f18ff */
[C---:B------:R-:W-:Y:S01]  /*1140*/  VIADD R25, R27.reuse, 0x10 ;  /* 0x000000101b197836 */ /* 0x040fe20000000000 */
[----:B------:R0:W-:Y:S01]  /*1150*/  STL [R1+0x24], R4 ;  /* 0x0000240401007387 */ /* 0x0001e20000100800 */
[C---:B------:R-:W-:Y:S01]  /*1160*/  VIADD R24, R27.reuse, 0x18 ;  /* 0x000000181b187836 */ /* 0x040fe20000000000 */
[----:B------:R-:W-:Y:S01]  /*1170*/  SHF.R.S32.HI R154, RZ, 0x1f, R23 ;  /* 0x0000001fff9a7819 */ /* 0x000fe20000011417 */
[C---:B------:R-:W-:Y:S01]  /*1180*/  VIADD R21, R27.reuse, 0x20 ;  /* 0x000000201b157836 */ /* 0x040fe20000000000 */
[----:B------:R1:W-:Y:S01]  /*1190*/  STL [R1+0x2c], R0 ;  /* 0x00002c0001007387 */ /* 0x0003e20000100800 */
[C---:B------:R-:W-:Y:S01]  /*11a0*/  VIADD R20, R27.reuse, 0x28 ;  /* 0x000000281b147836 */ /* 0x040fe20000000000 */
[----:B------:R-:W-:Y:S01]  /*11b0*/  SHF.R.S32.HI R153, RZ, 0x1f, R22 ;  /* 0x0000001fff997819 */ /* 0x000fe20000011416 */
[C---:B------:R-:W-:Y:S01]  /*11c0*/  VIADD R13, R27.reuse, 0x30 ;  /* 0x000000301b0d7836 */ /* 0x040fe20000000000 */
[----:B------:R-:W-:Y:S01]  /*11d0*/  STL [R1+0x70], R27 ;  /* 0x0000701b01007387 */ /* 0x000fe20000100800 */
[C---:B------:R-:W-:Y:S01]  /*11e0*/  VIADD R12, R27.reuse, 0x38 ;  /* 0x000000381b0c7836 */ /* 0x040fe20000000000 */
[--C-:B0-----:R-:W-:Y:S01]  /*11f0*/  LOP3.LUT R4, R144, 0x18, R16.reuse, 0xf8, !PT ;  /* 0x0000001890047812 */ /* 0x101fe200078ef810 */
[C---:B------:R-:W-:Y:S01]  /*1200*/  VIADD R8, R27.reuse, 0x40 ;  /* 0x000000401b087836 */ /* 0x040fe20000000000 */
[----:B------:R-:W-:Y:S01]  /*1210*/  STL [R1+0x98], R26 ;  /* 0x0000981a01007387 */ /* 0x000fe20000100800 */
[----:B------:R-:W-:Y:S01]  /*1220*/  IMAD.IADD R3, R6, 0x1, R3 ;  /* 0x0000000106037824 */ /* 0x000fe200078e0203 */
[----:B-1----:R-:W-:Y:S01]  /*1230*/  LOP3.LUT R0, R144, 0x8, R16, 0xf8, !PT ;  /* 0x0000000890007812 */ /* 0x002fe200078ef810 */
[C---:B------:R-:W-:Y:S01]  /*1240*/  VIADD R6, R27.reuse, 0x48 ;  /* 0x000000481b067836 */ /* 0x040fe20000000000 */
[-C--:B------:R-:W-:Y:S01]  /*1250*/  LOP3.LUT R11, R4, R145.reuse, RZ, 0x3c, !PT ;  /* 0x00000091040b7212 */ /* 0x080fe200078e3cff */
[----:B------:R-:W-:Y:S01]  /*1260*/  STL [R1+0x94], R25 ;  /* 0x0000941901007387 */ /* 0x000fe20000100800 */
[----:B------:R-:W-:Y:S01]  /*1270*/  LOP3.LUT R5, R0, R145, RZ, 0x3c, !PT ;  /* 0x0000009100057212 */ /* 0x000fe200078e3cff */
[----:B------:R-:W-:Y:S01]  /*1280*/  VIADD R4, R27, 0x50 ;  /* 0x000000501b047836 */ /* 0x000fe20000000000 */
[----:B------:R-:W-:Y:S01]  /*1290*/  SHF.R.S32.HI R147, RZ, 0x3, R147 ;  /* 0x00000003ff937819 */ /* 0x000fe20000011493 */
[----:B------:R-:W-:Y:S01]  /*12a0*/  STL [R1+0x90], R24 ;  /* 0x0000901801007387 */ /* 0x000fe20000100800 */
[----:B------:R-:W-:Y:S01]  /*12b0*/  IMAD R3, R3, 0x2, R2 ;  /* 0x0000000203037824 */ /* 0x000fe200078e0202 */
[----:B------:R-:W-:Y:S01]  /*12c0*/  SHF.R.S32.HI R150, RZ, 0x3, R14 ;  /* 0x00000003ff967819 */ /* 0x000fe2000001140e */
[----:B------:R-:W-:Y:S01]  /*12d0*/  IMAD.IADD R0, R146, 0x1, R5 ;  /* 0x0000000192007824 */ /* 0x000fe200078e0205 */
[----:B------:R-:W-:Y:S01]  /*12e0*/  STL [R1+0x8c], R21 ;  /* 0x00008c1501007387 */ /* 0x000fe20000100800 */
[----:B------:R-:W-:Y:S01]  /*12f0*/  SHF.R.S32.HI R5, RZ, 0x1f, R26 ;  /* 0x0000001fff057819 */ /* 0x000fe2000001141a */
[----:B------:R-:W-:-:S02]  /*1300*/  IMAD.MOV.U32 R7, RZ, RZ, 0x40 ;  /* 0x00000040ff077424 */ /* 0x000fc400078e00ff */
[----:B------:R-:W-:Y:S01]  /*1310*/  STL [R1+0x88], R20 ;  /* 0x0000881401007387 */ /* 0x000fe20000100800 */
[----:B------:R-:W-:Y:S02]  /*1320*/  IMAD.IADD R11, R146, 0x1, R11 ;  /* 0x00000001920b7824 */ /* 0x000fe400078e020b */
[----:B------:R-:W-:Y:S01]  /*1330*/  SEL R7, R7, 0xffffffc0, !P2 ;  /* 0xffffffc007077807 */ /* 0x000fe20005000000 */
[----:B------:R-:W-:Y:S01]  /*1340*/  STL [R1+0x84], R13 ;  /* 0x0000840d01007387 */ /* 0x000fe20000100800 */
[----:B------:R-:W-:-:S03]  /*1350*/  VIADD R136, R16, 0x50 ;  /* 0x0000005010887836 */ /* 0x000fc60000000000 */
[----:B------:R0:W-:Y:S02]  /*1360*/  STL [R1+0x80], R12 ;  /* 0x0000800c01007387 */ /* 0x0001e40000100800 */
[----:B------:R-:W-:Y:S02]  /*1370*/  SHF.R.S32.HI R152, RZ, 0x1f, R136 ;  /* 0x0000001fff987819 */ /* 0x000fe40000011488 */
[----:B------:R1:W-:Y:S04]  /*1380*/  STL [R1+0x6c], R4 ;  /* 0x00006c0401007387 */ /* 0x0003e80000100800 */
[----:B------:R-:W-:Y:S01]  /*1390*/  STL [R1+0x7c], R8 ;  /* 0x00007c0801007387 */ /* 0x000fe20000100800 */
[----:B0-----:R-:W-:-:S03]  /*13a0*/  SHF.R.S32.HI R12, RZ, 0x1f, R12 ;  /* 0x0000001fff0c7819 */ /* 0x001fc6000001140c */
[----:B------:R0:W-:Y:S01]  /*13b0*/  STL [R1+0x4c], R0 ;  /* 0x00004c0001007387 */ /* 0x0001e20000100800 */
[----:B-1----:R-:W-:-:S03]  /*13c0*/  SHF.R.S32.HI R4, RZ, 0x1f, R25 ;  /* 0x0000001fff047819 */ /* 0x002fc60000011419 */
[----:B------:R-:W-:Y:S04]  /*13d0*/  STL [R1+0x78], R6 ;  /* 0x0000780601007387 */ /* 0x000fe80000100800 */
[----:B------:R1:W-:Y:S01]  /*13e0*/  STL [R1+0xc8], R5 ;  /* 0x0000c80501007387 */ /* 0x0003e20000100800 */
[----:B0-----:R-:W-:-:S03]  /*13f0*/  SHF.R.S32.HI R0, RZ, 0x1f, R24 ;  /* 0x0000001fff007819 */ /* 0x001fc60000011418 */
[----:B------:R0:W-:Y:S04]  /*1400*/  STL [R1+0xc4], R4 ;  /* 0x0000c40401007387 */ /* 0x0001e80000100800 */
[----:B------:R2:W-:Y:S01]  /*1410*/  STL [R1+0xc0], R0 ;  /* 0x0000c00001007387 */ /* 0x0005e20000100800 */
[----:B-1----:R-:W-:Y:S02]  /*1420*/  SHF.R.S32.HI R5, RZ, 0x1f, R21 ;  /* 0x0000001fff057819 */ /* 0x002fe40000011415 */
[----:B0-----:R-:W-:-:S03]  /*1430*/  SHF.R.S32.HI R4, RZ, 0x1f, R13 ;  /* 0x0000001fff047819 */ /* 0x001fc6000001140d */
[----:B------:R0:W-:Y:S01]  /*1440*/  STL [R1+0xbc], R5 ;  /* 0x0000bc0501007387 */ /* 0x0001e20000100800 */
[----:B--2---:R-:W-:-:S03]  /*1450*/  SHF.R.S32.HI R0, RZ, 0x1f, R20 ;  /* 0x0000001fff007819 */ /* 0x004fc60000011414 */
[----:B------:R-:W-:Y:S04]  /*1460*/  STL [R1+0x30], R3 ;  /* 0x0000300301007387 */ /* 0x000fe80000100800 */
[----:B------:R1:W-:Y:S01]  /*1470*/  STL [R1+0xb8], R0 ;  /* 0x0000b80001007387 */ /* 0x0003e20000100800 */
[----:B0-----:R-:W-:-:S03]  /*1480*/  SHF.R.S32.HI R5, RZ, 0x1f, R8 ;  /* 0x0000001fff057819 */ /* 0x001fc60000011408 */
[----:B------:R0:W-:Y:S04]  /*1490*/  STL [R1+0xb4], R4 ;  /* 0x0000b40401007387 */ /* 0x0001e80000100800 */
[----:B------:R-:W-:Y:S01]  /*14a0*/  STL [R1+0xb0], R12 ;  /* 0x0000b00c01007387 */ /* 0x000fe20000100800 */
[----:B-1----:R-:W-:-:S03]  /*14b0*/  VIADD R0, R3, 0x21800 ;  /* 0x0002180003007836 */ /* 0x002fc60000000000 */
[----:B------:R1:W-:Y:S01]  /*14c0*/  STL [R1+0xac], R5 ;  /* 0x0000ac0501007387 */ /* 0x0003e20000100800 */
[----:B------:R-:W-:Y:S01]  /*14d0*/  VIADD R3, R3, 0x21820 ;  /* 0x0002182003037836 */ /* 0x000fe20000000000 */
[----:B0-----:R-:W-:Y:S01]  /*14e0*/  SHF.R.S32.HI R4, RZ, 0x1f, R6 ;  /* 0x0000001fff047819 */ /* 0x001fe20000011406 */
[C---:B------:R-:W-:Y:S02]  /*14f0*/  @P1 VIADD R3, R0.reuse, 0xffffffe0 ;  /* 0xffffffe000031836 */ /* 0x040fe40000000000 */
[----:B------:R-:W-:Y:S02]  /*1500*/  IMAD.IADD R0, R0, 0x1, R7 ;  /* 0x0000000100007824 */ /* 0x000fe400078e0207 */
[----:B------:R0:W-:Y:S01]  /*1510*/  STL [R1+0xa8], R4 ;  /* 0x0000a80401007387 */ /* 0x0001e20000100800 */
[----:B-1----:R-:W-:-:S05]  /*1520*/  LEA R5, R11, UR38, 0x1 ;  /* 0x000000260b057c11 */ /* 0x002fca000f8e08ff */
[----:B------:R-:W-:Y:S01]  /*1530*/  STL [R1+0xcc], R5 ;  /* 0x0000cc0501007387 */ /* 0x000fe20000100800 */
[----:B0-----:R-:W-:-:S03]  /*1540*/  IMAD R4, R9, 0x8, R10 ;  /* 0x0000000809047824 */ /* 0x001fc600078e020a */
[----:B------:R-:W-:Y:S04]  /*1550*/  STL [R1+0x50], R3 ;  /* 0x0000500301007387 */ /* 0x000fe80000100800 */
[----:B------:R0:W-:Y:S04]  /*1560*/  STL [R1+0xd4], R4 ;  /* 0x0000d40401007387 */ /* 0x0001e80000100800 */
[----:B------:R1:W-:Y:S01]  /*1570*/  STL [R1+0x38], R0 ;  /* 0x0000380001007387 */ /* 0x0003e20000100800 */
[----:B0-----:R-:W-:Y:S02]  /*1580*/  IMAD.IADD R4, R7, 0x1, R3 ;  /* 0x0000000107047824 */ /* 0x001fe400078e0203 */
[----:B-1----:R-:W-:-:S03]  /*1590*/  VIADD R0, R3, 0x6000 ;  /* 0x0000600003007836 */ /* 0x002fc60000000000 */
[----:B------:R0:W-:Y:S04]  /*15a0*/  STL [R1+0x34], R4 ;  /* 0x0000340401007387 */ /* 0x0001e80000100800 */
[----:B------:R0:W-:Y:S02]  /*15b0*/  STL [R1+0x54], R0 ;  /* 0x0000540001007387 */ /* 0x0001e40000100800 */
.L_x_549:
[----:B0-23--:R-:W0:Y:S02]  /*15c0*/  LDC.64 R4, c[0x0][0xc88] ;  /* 0x00032200ff047b82 */ /* 0x00de240000000a00 */
[----:B0-----:R-:W-:-:S05]  /*15d0*/  IMAD.WIDE R4, R99, 0x4, R4 ;  /* 0x0000000463047825 */ /* 0x001fca00078e0204 */
[----:B----4-:R-:W2:Y:S01]  /*15e0*/  LDG.E R27, desc[UR42][R4.64] ;  /* 0x0000002a041b7981 */ /* 0x010ea2000c1e1900 */
[----:B------:R-:W-:Y:S05]  /*15f0*/  YIELD ;  /* 0x0000000000007946 */ /* 0x000fea0003800000 */
[----:B------:R-:W-:Y:S01]  /*1600*/  ULDC.64 UR4, c[0x0][0xa28] ;  /* 0x00028a0000047ab9 */ /* 0x000fe20000000a00 */
[----:B------:R-:W-:Y:S01]  /*1610*/  ULDC.64 UR8, c[0x0][0xa18] ;  /* 0x0002860000087ab9 */ /* 0x000fe20000000a00 */
[----:B------:R-:W-:Y:S01]  /*1620*/  ISETP.NE.U32.AND P1, PT, RZ, UR4, PT ;  /* 0x00000004ff007c0c */ /* 0x000fe2000bf25070 */
[----:B------:R-:W-:Y:S01]  /*1630*/  ULDC.64 UR6, c[0x0][0xa08] ;  /* 0x0002820000067ab9 */ /* 0x000fe20000000a00 */
[----:B------:R-:W-:Y:S01]  /*1640*/  IMAD.MOV.U32 R11, RZ, RZ, RZ ;  /* 0x000000ffff0b7224 */ /* 0x000fe200078e00ff */
[----:B------:R-:W-:Y:S01]  /*1650*/  ISETP.NE.U32.AND P0, PT, RZ, UR6, PT ;  /* 0x00000006ff007c0c */ /* 0x000fe2000bf05070 */
[----:B------:R-:W-:Y:S01]  /*1660*/  IMAD.MOV.U32 R85, RZ, RZ, RZ ;  /* 0x000000ffff557224 */ /* 0x000fe200078e00ff */
[----:B------:R-:W-:-:S02]  /*1670*/  ISETP.NE.AND.EX P1, PT, RZ, UR5, PT, P1 ;  /* 0x00000005ff007c0c */ /* 0x000fc4000bf25310 */
[----:B------:R-:W-:Y:S02]  /*1680*/  ISETP.NE.AND.EX P0, PT, RZ, UR7, PT, P0 ;  /* 0x00000007ff007c0c */ /* 0x000fe4000bf05300 */
[----:B-12---:R-:W-:Y:S01]  /*1690*/  SHF.R.S32.HI R0, RZ, 0x1f, R27 ;  /* 0x0000001fff007819 */ /* 0x006fe2000001141b */
[----:B------:R-:W-:-:S08]  /*16a0*/  IMAD.SHL.U32 R31, R27, 0x4, RZ ;  /* 0x000000041b1f7824 */ /* 0x000fd000078e00ff */
[C---:B------:R-:W-:Y:S01]  /*16b0*/  @P1 LEA R6, P2, R27.reuse, UR4, 0x2 ;  /* 0x000000041b061c11 */ /* 0x040fe2000f8410ff */
[----:B------:R0:W-:Y:S01]  /*16c0*/  STL [R1+0x5c], R27 ;  /* 0x00005c1b01007387 */ /* 0x0001e20000100800 */
[C-C-:B------:R-:W-:Y:S02]  /*16d0*/  SHF.L.U64.HI R30, R27.reuse, 0x2, R0.reuse ;  /* 0x000000021b1e7819 */ /* 0x140fe40000010200 */
[----:B------:R-:W-:Y:S01]  /*16e0*/  @P1 LEA.HI.X R7, R27, UR5, R0, 0x2, P2 ;  /* 0x000000051b071c11 */ /* 0x000fe200090f1400 */
[----:B------:R-:W-:Y:S01]  /*16f0*/  ULDC UR4, c[0x0][0x288] ;  /* 0x0000a20000047ab9 */ /* 0x000fe20000000800 */
[----:B------:R-:W-:Y:S01]  /*1700*/  ISETP.NE.U32.AND P2, PT, RZ, UR8, PT ;  /* 0x00000008ff007c0c */ /* 0x000fe2000bf45070 */
[----:B------:R0:W-:Y:S01]  /*1710*/  STL [R1+0x9c], R0 ;  /* 0x00009c0001007387 */ /* 0x0001e20000100800 */
[C---:B------:R-:W-:Y:S02]  /*1720*/  IADD3 R4, P3, R31.reuse, UR6, RZ ;  /* 0x000000061f047c10 */ /* 0x040fe4000ff7e0ff */
[----:B------:R-:W-:Y:S01]  /*1730*/  ISETP.NE.AND.EX P2, PT, RZ, UR9, PT, P2 ;  /* 0x00000009ff007c0c */ /* 0x000fe2000bf45320 */
[----:B------:R0:W5:Y:S01]  /*1740*/  @P1 LDG.E R11, desc[UR42][R6.64] ;  /* 0x0000002a060b1981 */ /* 0x000162000c1e1900 */
[----:B------:R-:W-:Y:S01]  /*1750*/  IMAD.U32 R100, RZ, RZ, UR4 ;  /* 0x00000004ff647e24 */ /* 0x000fe2000f8e00ff */
[C---:B------:R-:W-:Y:S01]  /*1760*/  IADD3.X R5, R30.reuse, UR7, RZ, P3, !PT ;  /* 0x000000071e057c10 */ /* 0x040fe20009ffe4ff */
[----:B------:R-:W-:Y:S01]  /*1770*/  ULDC.64 UR4, c[0x0][0x418] ;  /* 0x0001060000047ab9 */ /* 0x000fe20000000a00 */
[----:B------:R0:W-:Y:S04]  /*1780*/  STL [R1+0x60], R31 ;  /* 0x0000601f01007387 */ /* 0x0001e80000100800 */
[----:B------:R0:W5:Y:S04]  /*1790*/  @P0 LDG.E R85, desc[UR42][R4.64] ;  /* 0x0000002a04550981 */ /* 0x000168000c1e1900 */
[----:B------:R-:W-:Y:S01]  /*17a0*/  @P2 IADD3 R8, P1, R31, UR8, RZ ;  /* 0x000000081f082c10 */ /* 0x000fe2000ff3e0ff */
[----:B------:R-:W-:Y:S01]  /*17b0*/  UISETP.NE.U32.AND UP0, UPT, UR4, URZ, UPT ;  /* 0x0000003f0400728c */ /* 0x000fe2000bf05070 */
[----:B------:R0:W-:Y:S02]  /*17c0*/  STL [R1+0x64], R30 ;  /* 0x0000641e01007387 */ /* 0x0001e40000100800 */
[----:B------:R-:W-:Y:S01]  /*17d0*/  @P2 IADD3.X R9, R30, UR9, RZ, P1, !PT ;  /* 0x000000091e092c10 */ /* 0x000fe20008ffe4ff */
[----:B------:R-:W-:-:S04]  /*17e0*/  ULDC UR4, c[0x0][0x424] ;  /* 0x0001090000047ab9 */ /* 0x000fc80000000800 */
[----:B------:R0:W5:Y:S01]  /*17f0*/  @P2 LDG.E R100, desc[UR42][R8.64] ;  /* 0x0000002a08642981 */ /* 0x000162000c1e1900 */
[----:B------:R-:W-:-:S03]  /*1800*/  UISETP.NE.AND.EX UP0, UPT, UR5, URZ, UPT, UP0 ;  /* 0x0000003f0500728c */ /* 0x000fc6000bf05300 */
[----:B------:R-:W-:Y:S01]  /*1810*/  ULDC UR5, c[0x0][0x2f0] ;  /* 0x0000bc0000057ab9 */ /* 0x000fe20000000800 */
[----:B------:R-:W-:-:S04]  /*1820*/  USEL UR4, UR4, 0x1, UP0 ;  /* 0x0000000104047887 */ /* 0x000fc80008000000 */
[----:B------:R-:W-:-:S03]  /*1830*/  UIMAD UR4, UR4, UR5, URZ ;  /* 0x00000005040472a4 */ /* 0x000fc6000f8e023f */
[----:B------:R-:W-:Y:S02]  /*1840*/  ULDC UR5, c[0x0][0x348] ;  /* 0x0000d20000057ab9 */ /* 0x000fe40000000800 */
[----:B------:R-:W-:Y:S02]  /*1850*/  IMAD.U32 R24, RZ, RZ, UR5 ;  /* 0x00000005ff187e24 */ /* 0x000fe4000f8e00ff */
[----:B------:R-:W-:Y:S01]  /*1860*/  IMAD.U32 R28, RZ, RZ, UR4 ;  /* 0x00000004ff1c7e24 */ /* 0x000fe2000f8e00ff */
[----:B0-----:R-:W-:Y:S06]  /*1870*/  @P2 BRA `(.L_x_397) ;  /* 0x0000000000242947 */ /* 0x001fec0003800000 */
[----:B------:R-:W-:Y:S02]  /*1880*/  ULDC.64 UR4, c[0x0][0xa00] ;  /* 0x0002800000047ab9 */ /* 0x000fe40000000a00 */
[----:B------:R-:W-:-:S04]  /*1890*/  ISETP.NE.U32.AND P1, PT, RZ, UR4, PT ;  /* 0x00000004ff007c0c */ /* 0x000fc8000bf25070 */
[----:B------:R-:W-:-:S13]  /*18a0*/  ISETP.NE.AND.EX P1, PT, RZ, UR5, PT, P1 ;  /* 0x00000005ff007c0c */ /* 0x000fda000bf25310 */
[----:B------:R-:W-:Y:S05]  /*18b0*/  @!P1 BRA `(.L_x_397) ;  /* 0x0000000000149947 */ /* 0x000fea0003800000 */
[----:B------:R-:W0:Y:S02]  /*18c0*/  LDC.64 R6, c[0x0][0xa00] ;  /* 0x00028000ff067b82 */ /* 0x000e240000000a00 */
[----:B0-----:R-:W-:-:S05]  /*18d0*/  IMAD.WIDE R6, R27, 0x4, R6 ;  /* 0x000000041b067825 */ /* 0x001fca00078e0206 */
[----:B-----5:R-:W2:Y:S04]  /*18e0*/  LDG.E R100, desc[UR42][R6.64] ;  /* 0x0000002a06647981 */ /* 0x020ea8000c1e1900 */
[----:B------:R-:W2:Y:S02]  /*18f0*/  LDG.E R3, desc[UR42][R6.64+0x4] ;  /* 0x0000042a06037981 */ /* 0x000ea4000c1e1900 */
[----:B--2---:R-:W-:-:S07]  /*1900*/  IMAD.IADD R100, R3, 0x1, -R100 ;  /* 0x0000000103647824 */ /* 0x004fce00078e0a64 */
.L_x_397:
[----:B------:R-:W-:Y:S01]  /*1910*/  ULDC.64 UR4, c[0x0][0xa20] ;  /* 0x0002880000047ab9 */ /* 0x000fe20000000a00 */
[----:B------:R0:W-:Y:S01]  /*1920*/  STL [R1+0x68], R97 ;  /* 0x0000686101007387 */ /* 0x0001e20000100800 */
[----:B------:R-:W-:Y:S02]  /*1930*/  ISETP.NE.U32.AND P1, PT, RZ, UR4, PT ;  /* 0x00000004ff007c0c */ /* 0x000fe4000bf25070 */
[C---:B------:R-:W-:Y:S02]  /*1940*/  LOP3.LUT R3, R98.reuse, 0xff000000, RZ, 0xc0, !PT ;  /* 0xff00000062037812 */ /* 0x040fe400078ec0ff */
[----:B------:R-:W-:Y:S02]  /*1950*/  ISETP.NE.AND.EX P1, PT, RZ, UR5, PT, P1 ;  /* 0x00000005ff007c0c */ /* 0x000fe4000bf25310 */
[----:B------:R-:W-:Y:S02]  /*1960*/  LOP3.LUT R0, R98, 0xff0000, RZ, 0xc0, !PT ;  /* 0x00ff000062007812 */ /* 0x000fe400078ec0ff */
[----:B------:R-:W-:-:S02]  /*1970*/  SHF.R.U32.HI R3, RZ, 0x8, R3 ;  /* 0x00000008ff037819 */ /* 0x000fc40000011603 */
[----:B------:R-:W-:Y:S02]  /*1980*/  LOP3.LUT R137, R98, 0xffff, RZ, 0xc0, !PT ;  /* 0x0000ffff62897812 */ /* 0x000fe400078ec0ff */
[----:B------:R-:W-:-:S05]  /*1990*/  LEA.HI R8, R0, R3, RZ, 0x10 ;  /* 0x0000000300087211 */ /* 0x000fca00078f80ff */
[----:B0-----:R-:W-:Y:S05]  /*19a0*/  @!P1 BRA `(.L_x_398) ;  /* 0x0000000000109947 */ /* 0x001fea0003800000 */
[----:B------:R-:W-:-:S04]  /*19b0*/  IADD3 R28, P0, R31, UR4, RZ ;  /* 0x000000041f1c7c10 */ /* 0x000fc8000ff1e0ff */
[----:B------:R-:W-:-:S05]  /*19c0*/  IADD3.X R29, R30, UR5, RZ, P0, !PT ;  /* 0x000000051e1d7c10 */ /* 0x000fca00087fe4ff */
[----:B------:R0:W5:Y:S01]  /*19d0*/  LDG.E R28, desc[UR42][R28.64] ;  /* 0x0000002a1c1c7981 */ /* 0x000162000c1e1900 */
[----:B------:R-:W-:Y:S05]  /*19e0*/  BRA `(.L_x_399) ;  /* 0x0000000000107947 */ /* 0x000fea0003800000 */
.L_x_398:
[----:B------:R-:W-:Y:S05]  /*19f0*/  @!P0 BRA `(.L_x_399) ;  /* 0x00000000000c8947 */ /* 0x000fea0003800000 */
[----:B------:R-:W2:Y:S04]  /*1a00*/  LDG.E R3, desc[UR42][R4.64] ;  /* 0x0000002a04037981 */ /* 0x000ea8000c1e1900 */
[----:B------:R-:W2:Y:S02]  /*1a10*/  LDG.E R28, desc[UR42][R4.64+0x4] ;  /* 0x0000042a041c7981 */ /* 0x000ea4000c1e1900 */
[----:B--2---:R-:W-:-:S07]  /*1a20*/  IMAD.IADD R28, R28, 0x1, -R3 ;  /* 0x000000011c1c7824 */ /* 0x004fce00078e0a03 */
.L_x_399:
[----:B------:R-:W-:Y:S02]  /*1a30*/  ULDC.64 UR4, c[0x0][0xa10] ;  /* 0x0002840000047ab9 */ /* 0x000fe40000000a00 */
[----:B------:R-:W-:-:S04]  /*1a40*/  ISETP.NE.U32.AND P0, PT, RZ, UR4, PT ;  /* 0x00000004ff007c0c */ /* 0x000fc8000bf05070 */
[----:B------:R-:W-:Y:S01]  /*1a50*/  ISETP.NE.AND.EX P0, PT, RZ, UR5, PT, P0 ;  /* 0x00000005ff007c0c */ /* 0x000fe2000bf05300 */
[----:B------:R-:W-:Y:S02]  /*1a60*/  ULDC.64 UR4, c[0x0][0xa30] ;  /* 0x00028c0000047ab9 */ /* 0x000fe40000000a00 */
[----:B------:R-:W-:-:S10]  /*1a70*/  ISETP.NE.U32.AND P1, PT, RZ, UR4, PT ;  /* 0x00000004ff007c0c */ /* 0x000fd4000bf25070 */
[----:B------:R-:W1:Y:S01]  /*1a80*/  @P0 LDC.64 R4, c[0x0][0xa10] ;  /* 0x00028400ff040b82 */ /* 0x000e620000000a00 */
[----:B------:R-:W-:Y:S01]  /*1a90*/  ISETP.NE.AND.EX P1, PT, RZ, UR5, PT, P1 ;  /* 0x00000005ff007c0c */ /* 0x000fe2000bf25310 */
[----:B-1----:R-:W-:-:S05]  /*1aa0*/  @P0 IMAD.WIDE R4, R27, 0x4, R4 ;  /* 0x000000041b040825 */ /* 0x002fca00078e0204 */
[----:B------:R-:W2:Y:S04]  /*1ab0*/  @P0 LDG.E R0, desc[UR42][R4.64] ;  /* 0x0000002a04000981 */ /* 0x000ea8000c1e1900 */
[----:B------:R-:W2:Y:S03]  /*1ac0*/  @P0 LDG.E R3, desc[UR42][R4.64+0x4] ;  /* 0x0000042a04030981 */ /* 0x000ea6000c1e1900 */
[----:B------:R-:W-:Y:S01]  /*1ad0*/  @P1 IADD3 R6, P2, R31, UR4, RZ ;  /* 0x000000041f061c10 */ /* 0x000fe2000ff5e0ff */
[----:B-----5:R-:W-:-:S03]  /*1ae0*/  IMAD.MOV.U32 R95, RZ, RZ, R28 ;  /* 0x000000ffff5f7224 */ /* 0x020fc600078e001c */
[----:B------:R-:W-:-:S05]  /*1af0*/  @P1 IADD3.X R7, R30, UR5, RZ, P2, !PT ;  /* 0x000000051e071c10 */ /* 0x000fca00097fe4ff */
[----:B------:R1:W5:Y:S01]  /*1b00*/  @P1 LDG.E R95, desc[UR42][R6.64] ;  /* 0x0000002a065f1981 */ /* 0x000362000c1e1900 */
[----:B------:R-:W-:Y:S01]  /*1b10*/  LOP3.LUT R12, R8, 0xff, RZ, 0xc0, !PT ;  /* 0x000000ff080c7812 */ /* 0x000fe200078ec0ff */
[----:B------:R-:W-:Y:S01]  /*1b20*/  IMAD.IADD R11, R28, 0x1, -R11 ;  /* 0x000000011c0b7824 */ /* 0x000fe200078e0a0b */
[----:B------:R-:W-:Y:S01]  /*1b30*/  SHF.R.U32.HI R9, RZ, 0x10, R8 ;  /* 0x00000010ff097819 */ /* 0x000fe20000011608 */
[----:B------:R-:W-:Y:S01]  /*1b40*/  BSSY B0, `(.L_x_400) ;  /* 0x000002b000007945 */ /* 0x000fe20003800000 */
[----:B------:R-:W-:Y:S01]  /*1b50*/  LOP3.LUT R19, R19, 0xfffffff7, RZ, 0xc0, !PT ;  /* 0xfffffff713137812 */ /* 0x000fe200078ec0ff */
[----:B------:R1:W-:Y:S04]  /*1b60*/  STL [R1+0x74], R12 ;  /* 0x0000740c01007387 */ /* 0x0003e80000100800 */
[----:B------:R1:W-:Y:S01]  /*1b70*/  STL [R1+0x58], R9 ;  /* 0x0000580901007387 */ /* 0x0003e20000100800 */
[----:B--2---:R-:W-:-:S04]  /*1b80*/  @P0 IMAD.IADD R24, R3, 0x1, -R0 ;  /* 0x0000000103180824 */ /* 0x004fc800078e0a00 */
[----:B------:R-:W-:-:S04]  /*1b90*/  IMAD.IADD R102, R11, 0x1, R24 ;  /* 0x000000010b667824 */ /* 0x000fc800078e0218 */
[C---:B------:R-:W-:Y:S01]  /*1ba0*/  VIADD R0, R102.reuse, 0x7f ;  /* 0x0000007f66007836 */ /* 0x040fe20000000000 */
[----:B------:R-:W-:-:S04]  /*1bb0*/  ISETP.GE.AND P3, PT, R102, 0x1, PT ;  /* 0x000000016600780c */ /* 0x000fc80003f66270 */
[----:B------:R-:W-:-:S04]  /*1bc0*/  SHF.R.S32.HI R3, RZ, 0x1f, R0 ;  /* 0x0000001fff037819 */ /* 0x000fc80000011400 */
[----:B------:R-:W-:Y:S01]  /*1bd0*/  LEA.HI R3, R3, R0, RZ, 0x7 ;  /* 0x0000000003037211 */ /* 0x000fe200078f38ff */
[----:B------:R-:W-:-:S03]  /*1be0*/  IMAD.MOV.U32 R0, RZ, RZ, RZ ;  /* 0x000000ffff007224 */ /* 0x000fc600078e00ff */
[----:B------:R-:W-:Y:S02]  /*1bf0*/  SHF.R.S32.HI R99, RZ, 0x7, R3 ;  /* 0x00000007ff637819 */ /* 0x000fe40000011403 */
[----:B------:R-:W-:Y:S01]  /*1c00*/  @P3 LOP3.LUT R19, R19, 0x8, RZ, 0xfc, !PT ;  /* 0x0000000813133812 */ /* 0x000fe200078efcff */
[----:B-1----:R-:W-:Y:S06]  /*1c10*/  @!P3 BRA `(.L_x_401) ;  /* 0x000000000074b947 */ /* 0x002fec0003800000 */
[----:B------:R-:W-:Y:S01]  /*1c20*/  ISETP.NE.AND P0, PT, R9, RZ, PT ;  /* 0x000000ff0900720c */ /* 0x000fe20003f05270 */
[----:B------:R-:W-:-:S03]  /*1c30*/  ULDC UR4, c[0x0][0x9f0] ;  /* 0x00027c0000047ab9 */ /* 0x000fc60000000800 */
[----:B------:R-:W-:-:S04]  /*1c40*/  SEL R9, R9, UR4, P0 ;  /* 0x0000000409097c07 */ /* 0x000fc80008000000 */
[-C--:B------:R-:W-:Y:S02]  /*1c50*/  IABS R6, R9.reuse ;  /* 0x0000000900067213 */ /* 0x080fe40000000000 */
[----:B------:R-:W-:Y:S02]  /*1c60*/  IADD3 R0, R99, -0x1, R9 ;  /* 0xffffffff63007810 */ /* 0x000fe40007ffe009 */
[----:B------:R-:W1:Y:S01]  /*1c70*/  I2F.RP R3, R6 ;  /* 0x0000000600037306 */ /* 0x000e620000209400 */
[-C--:B------:R-:W-:Y:S02]  /*1c80*/  IABS R10, R9.reuse ;  /* 0x00000009000a7213 */ /* 0x080fe40000000000 */
[----:B------:R-:W-:Y:S02]  /*1c90*/  IABS R8, R0 ;  /* 0x0000000000087213 */ /* 0x000fe40000000000 */
[----:B------:R-:W-:-:S04]  /*1ca0*/  LOP3.LUT R0, R0, R9, RZ, 0x3c, !PT ;  /* 0x0000000900007212 */ /* 0x000fc800078e3cff */
[----:B------:R-:W-:Y:S01]  /*1cb0*/  ISETP.GE.AND P2, PT, R0, RZ, PT ;  /* 0x000000ff0000720c */ /* 0x000fe20003f46270 */
[----:B-1----:R-:W1:Y:S02]  /*1cc0*/  MUFU.RCP R3, R3 ;  /* 0x0000000300037308 */ /* 0x002e640000001000 */
[----:B-1----:R-:W-:Y:S02]  /*1cd0*/  VIADD R4, R3, 0xffffffe ;  /* 0x0ffffffe03047836 */ /* 0x002fe40000000000 */
[----:B------:R-:W-:-:S04]  /*1ce0*/  IMAD.MOV R3, RZ, RZ, -R10 ;  /* 0x000000ffff037224 */ /* 0x000fc800078e0a0a */
[----:B------:R1:W2:Y:S02]  /*1cf0*/  F2I.FTZ.U32.TRUNC.NTZ R5, R4 ;  /* 0x0000000400057305 */ /* 0x0002a4000021f000 */
[----:B-1----:R-:W-:Y:S02]  /*1d00*/  IMAD.MOV.U32 R4, RZ, RZ, RZ ;  /* 0x000000ffff047224 */ /* 0x002fe400078e00ff */
[----:B--2---:R-:W-:-:S04]  /*1d10*/  IMAD.MOV R7, RZ, RZ, -R5 ;  /* 0x000000ffff077224 */ /* 0x004fc800078e0a05 */
        /* <DEDUP_REMOVED lines=13> */
.L_x_401:
[----:B------:R-:W-:Y:S05]  /*1df0*/  BSYNC B0 ;  /* 0x0000000000007941 */ /* 0x000fea0003800000 */
.L_x_400:
[----:B------:R-:W-:-:S05]  /*1e00*/  IMAD R3, R12, R0, RZ ;  /* 0x000000000c037224 */ /* 0x000fca00078e02ff */
[C---:B------:R-:W-:Y:S01]  /*1e10*/  VIADDMNMX R0, R3.reuse, R0, R99, PT ;  /* 0x0000000003007246 */ /* 0x040fe20003800163 */
[----:B------:R-:W-:-:S04]  /*1e20*/  IMAD R3, R3, 0x80, -R11 ;  /* 0x0000008003037824 */ /* 0x000fc800078e0a0b */
[----:B------:R-:W-:Y:S01]  /*1e30*/  IMAD R5, R0, 0x80, -R11 ;  /* 0x0000008000057824 */ /* 0x000fe200078e0a0b */
[----:B------:R-:W-:-:S04]  /*1e40*/  VIMNMX R3, RZ, R3, !PT ;  /* 0x00000003ff037248 */ /* 0x000fc80007fe0100 */
[----:B------:R-:W-:Y:S02]  /*1e50*/  VIMNMX R0, R5, R24, PT ;  /* 0x0000001805007248 */ /* 0x000fe40003fe0100 */
[----:B------:R-:W-:Y:S02]  /*1e60*/  SHF.R.U32.HI R72, RZ, 0x7, R3 ;  /* 0x00000007ff487819 */ /* 0x000fe40000011603 */
[----:B------:R-:W-:-:S03]  /*1e70*/  ISETP.GT.AND P0, PT, R0, R3, PT ;  /* 0x000000030000720c */ /* 0x000fc60003f04270 */
[----:B------:R-:W-:-:S10]  /*1e80*/  IMAD.MOV.U32 R25, RZ, RZ, R72 ;  /* 0x000000ffff197224 */ /* 0x000fd400078e0048 */
[----:B------:R-:W-:-:S05]  /*1e90*/  @P0 VIADD R0, R0, 0x7f ;  /* 0x0000007f00000836 */ /* 0x000fca0000000000 */
[----:B------:R-:W-:-:S04]  /*1ea0*/  @P0 SHF.R.S32.HI R3, RZ, 0x1f, R0 ;  /* 0x0000001fff030819 */ /* 0x000fc80000011400 */
[----:B------:R-:W-:-:S04]  /*1eb0*/  @P0 LEA.HI R3, R3, R0, RZ, 0x7 ;  /* 0x0000000003030211 */ /* 0x000fc800078f38ff */
[----:B------:R-:W-:Y:S02]  /*1ec0*/  @P0 SHF.R.S32.HI R25, RZ, 0x7, R3 ;  /* 0x00000007ff190819 */ /* 0x000fe40000011403 */
[----:B------:R-:W-:Y:S02]  /*1ed0*/  PLOP3.LUT P0, PT, PT, PT, PT, 0x80, 0x0 ;  /* 0x000000000000781c */ /* 0x000fe40003f0f070 */
[----:B------:R-:W-:-:S13]  /*1ee0*/  ISETP.GT.AND P1, PT, R25, R72, PT ;  /* 0x000000481900720c */ /* 0x000fda0003f24270 */
[----:B------:R-:W-:Y:S05]  /*1ef0*/  @!P1 BRA `(.L_x_402) ;  /* 0x0000005400509947 */ /* 0x000fea0003800000 */
[----:B------:R-:W-:Y:S01]  /*1f00*/  VIADD R0, R2, 0x15400 ;  /* 0x0001540002007836 */ /* 0x000fe20000000000 */
[----:B------:R-:W-:Y:S04]  /*1f10*/  BSSY B6, `(.L_x_403) ;  /* 0x0000013000067945 */ /* 0x000fe80003800000 */
[----:B------:R-:W-:-:S13]  /*1f20*/  LOP3.LUT P0, RZ, R0, 0x1bf, RZ, 0xc0, !PT ;  /* 0x000001bf00ff7812 */ /* 0x000fda000780c0ff */
[----:B------:R-:W-:Y:S05]  /*1f30*/  @!P0 BRA `(.L_x_404) ;  /* 0x0000000000408947 */ /* 0x000fea0003800000 */
[----:B------:R-:W-:Y:S01]  /*1f40*/  MOV R14, 0x0 ;  /* 0x00000000000e7802 */ /* 0x000fe20000000f00 */
[----:B------:R-:W-:Y:S01]  /*1f50*/  ULDC.64 UR4, c[0x4][0x88] ;  /* 0x0100220000047ab9 */ /* 0x000fe20000000a00 */
[----:B------:R-:W-:Y:S01]  /*1f60*/  ULDC.64 UR6, c[0x4][0x18] ;  /* 0x0100060000067ab9 */ /* 0x000fe20000000a00 */
[----:B------:R-:W-:Y:S02]  /*1f70*/  IMAD.U32 R4, RZ, RZ, UR4 ;  /* 0x00000004ff047e24 */ /* 0x000fe4000f8e00ff */
[----:B------:R-:W-:Y:S01]  /*1f80*/  IMAD.U32 R5, RZ, RZ, UR5 ;  /* 0x00000005ff057e24 */ /* 0x000fe2000f8e00ff */
[----:B------:R-:W1:Y:S01]  /*1f90*/  LDC.64 R14, c[0x4][R14] ;  /* 0x010000000e0e7b82 */ /* 0x000e620000000a00 */
[----:B------:R-:W-:Y:S01]  /*1fa0*/  ULDC.64 UR4, c[0x4][0x90] ;  /* 0x0100240000047ab9 */ /* 0x000fe20000000a00 */
        /* <DEDUP_REMOVED lines=8> */
[----:B01---5:R-:W-:Y:S05]  /*2030*/  CALL.ABS.NOINC R14 ;  /* 0x000000000e007343 */ /* 0x023fea0003c00000 */
.L_x_404:
[----:B------:R-:W-:Y:S05]  /*2040*/  BSYNC B6 ;  /* 0x0000000000067941 */ /* 0x000fea0003800000 */
.L_x_403:
        /* <DEDUP_REMOVED lines=20> */
.L_x_406:
[----:B------:R-:W-:Y:S05]  /*2190*/  BSYNC B6 ;  /* 0x0000000000067941 */ /* 0x000fea0003800000 */
.L_x_405:
[----:B------:R-:W-:Y:S01]  /*21a0*/  ULDC.64 UR4, c[0x0][0x9f8] ;  /* 0x00027e0000047ab9 */ /* 0x000fe20000000a00 */
[----:B------:R-:W-:Y:S01]  /*21b0*/  IMAD.MOV.U32 R0, RZ, RZ, R27 ;  /* 0x000000ffff007224 */ /* 0x000fe200078e001b */
[----:B------:R-:W-:Y:S01]  /*21c0*/  ISETP.NE.U32.AND P0, PT, RZ, UR4, PT ;  /* 0x00000004ff007c0c */ /* 0x000fe2000bf05070 */
[----:B0-----:R-:W2:Y:S01]  /*21d0*/  LDL R29, [R1+0xa0] ;  /* 0x0000a000011d7983 */ /* 0x001ea20000100800 */
[----:B------:R-:W0:Y:S02]  /*21e0*/  LDC.64 R86, c[0x0][0x408] ;  /* 0x00010200ff567b82 */ /* 0x000e240000000a00 */
[----:B------:R-:W-:Y:S01]  /*21f0*/  ISETP.NE.AND.EX P0, PT, RZ, UR5, PT, P0 ;  /* 0x00000005ff007c0c */ /* 0x000fe2000bf05300 */
[----:B------:R-:W1:Y:S01]  /*2200*/  S2R R20, SR_TID.X ;  /* 0x0000000000147919 */ /* 0x000e620000002100 */
[----:B------:R-:W-:-:S04]  /*2210*/  SHF.R.S32.HI R13, RZ, 0x1f, R139 ;  /* 0x0000001fff0d7819 */ /* 0x000fc8000001148b */
[----:B------:R-:W3:Y:S07]  /*2220*/  LDC.64 R8, c[0x0][0x3f8] ;  /* 0x0000fe00ff087b82 */ /* 0x000eee0000000a00 */
[----:B------:R-:W-:Y:S01]  /*2230*/  @P0 IADD3 R4, P1, R31, UR4, RZ ;  /* 0x000000041f040c10 */ /* 0x000fe2000ff3e0ff */
[----:B------:R-:W4:Y:S03]  /*2240*/  LDC R11, c[0x0][0x3f4] ;  /* 0x0000fd00ff0b7b82 */ /* 0x000f260000000800 */
[----:B------:R-:W-:-:S05]  /*2250*/  @P0 IADD3.X R5, R30, UR5, RZ, P1, !PT ;  /* 0x000000051e050c10 */ /* 0x000fca0008ffe4ff */
[----:B------:R0:W2:Y:S01]  /*2260*/  @P0 LDG.E R0, desc[UR42][R4.64] ;  /* 0x0000002a04000981 */ /* 0x0000a2000c1e1900 */
[----:B-1----:R-:W-:Y:S01]  /*2270*/  SHF.R.U32.HI R27, RZ, 0x7, R20 ;  /* 0x00000007ff1b7819 */ /* 0x002fe20000011614 */
[----:B------:R-:W-:-:S03]  /*2280*/  VIADD R3, R20, 0xffffff80 ;  /* 0xffffff8014037836 */ /* 0x000fc60000000000 */
[----:B------:R-:W-:Y:S02]  /*2290*/  ISETP.NE.AND P6, PT, R27, 0x1, PT ;  /* 0x000000011b00780c */ /* 0x000fe40003fc5270 */
[----:B------:R-:W-:-:S04]  /*22a0*/  SHF.R.S32.HI R6, RZ, 0x1f, R3 ;  /* 0x0000001fff067819 */ /* 0x000fc80000011403 */
[----:B------:R-:W-:Y:S01]  /*22b0*/  LEA.HI R6, R6, R3, RZ, 0x2 ;  /* 0x0000000306067211 */ /* 0x000fe200078f10ff */
[----:B------:R-:W-:-:S06]  /*22c0*/  VIADD R3, R16, 0x10 ;  /* 0x0000001010037836 */ /* 0x000fcc0000000000 */
[----:B------:R-:W-:Y:S05]  /*22d0*/  @!P6 WARPSYNC.ALL ;  /* 0x000000000000e948 */ /* 0x000fea0003800000 */
[----:B------:R-:W-:Y:S02]  /*22e0*/  ULDC UR4, c[0x0][0x2f4] ;  /* 0x0000bd0000047ab9 */ /* 0x000fe40000000800 */
[----:B------:R-:W-:Y:S02]  /*22f0*/  ISETP.GE.AND P1, PT, R3, UR4, PT ;  /* 0x0000000403007c0c */ /* 0x000fe4000bf26270 */
[----:B------:R-:W-:Y:S02]  /*2300*/  SHF.R.S32.HI R71, RZ, 0x2, R6 ;  /* 0x00000002ff477819 */ /* 0x000fe40000011406 */
[----:B0-----:R-:W-:-:S02]  /*2310*/  SEL R5, RZ, 0xffffffff, P1 ;  /* 0xffffffffff057807 */ /* 0x001fc40000800000 */
[----:B------:R-:W-:Y:S02]  /*2320*/  SHF.R.S32.HI R6, RZ, 0x1f, R6 ;  /* 0x0000001fff067819 */ /* 0x000fe40000011406 */
[----:B------:R-:W-:Y:S01]  /*2330*/  ISETP.GE.AND P0, PT, R16, UR4, PT ;  /* 0x0000000410007c0c */ /* 0x000fe2000bf06270 */
[----:B------:R-:W-:Y:S01]  /*2340*/  IMAD.SHL.U32 R5, R5, 0x2, RZ ;  /* 0x0000000205057824 */ /* 0x000fe200078e00ff */
[----:B------:R-:W-:Y:S02]  /*2350*/  LEA.HI R6, R6, R71, RZ, 0x2 ;  /* 0x0000004706067211 */ /* 0x000fe400078f10ff */
[----:B------:R-:W-:Y:S02]  /*2360*/  SEL R4, RZ, 0x1, P0 ;  /* 0x00000001ff047807 */ /* 0x000fe40000000000 */
[----:B------:R-:W-:Y:S02]  /*2370*/  LOP3.LUT R6, R6, 0xfffffffc, RZ, 0xc0, !PT ;  /* 0xfffffffc06067812 */ /* 0x000fe400078ec0ff */
[----:B------:R-:W-:Y:S01]  /*2380*/  LOP3.LUT R5, R5, 0x2, R4, 0xe2, !PT ;  /* 0x0000000205057812 */ /* 0x000fe200078ee204 */
[----:B------:R-:W-:-:S02]  /*2390*/  VIADD R4, R16, 0x20 ;  /* 0x0000002010047836 */ /* 0x000fc40000000000 */
[----:B------:R-:W-:Y:S01]  /*23a0*/  IMAD.IADD R71, R71, 0x1, -R6 ;  /* 0x0000000147477824 */ /* 0x000fe200078e0a06 */
[----:B------:R-:W-:Y:S01]  /*23b0*/  ISETP.GE.AND P1, PT, R23, UR4, PT ;  /* 0x0000000417007c0c */ /* 0x000fe2000bf26270 */
[----:B------:R-:W-:Y:S01]  /*23c0*/  IMAD R6, R13, R86, RZ ;  /* 0x000000560d067224 */ /* 0x000fe200078e02ff */
[----:B------:R-:W-:Y:S02]  /*23d0*/  ISETP.GE.AND P0, PT, R4, UR4, PT ;  /* 0x0000000404007c0c */ /* 0x000fe4000bf06270 */
[----:B------:R-:W-:Y:S01]  /*23e0*/  SEL R7, RZ, 0x8, P1 ;  /* 0x00000008ff077807 */ /* 0x000fe20000800000 */
[----:B------:R-:W-:Y:S01]  /*23f0*/  IMAD R15, R139, R87, R6 ;  /* 0x000000578b0f7224 */ /* 0x000fe200078e0206 */
[----:B------:R-:W-:Y:S02]  /*2400*/  SEL R6, RZ, 0x4, P0 ;  /* 0x00000004ff067807 */ /* 0x000fe40000000000 */
[----:B------:R-:W-:Y:S02]  /*2410*/  ISETP.GE.AND P0, PT, R22, UR4, PT ;  /* 0x0000000416007c0c */ /* 0x000fe4000bf06270 */
[----:B------:R-:W-:-:S02]  /*2420*/  LOP3.LUT R5, R7, R5, R6, 0xfe, !PT ;  /* 0x0000000507057212 */ /* 0x000fc400078efe06 */
[----:B------:R-:W-:Y:S02]  /*2430*/  SEL R6, RZ, 0x10, P0 ;  /* 0x00000010ff067807 */ /* 0x000fe40000000000 */
[----:B------:R-:W-:Y:S02]  /*2440*/  LOP3.LUT P0, RZ, R71, 0x2, RZ, 0xc0, !PT ;  /* 0x0000000247ff7812 */ /* 0x000fe4000780c0ff */
[----:B------:R-:W-:Y:S01]  /*2450*/  LOP3.LUT R19, R19, 0xfffffffb, RZ, 0xc0, !PT ;  /* 0xfffffffb13137812 */ /* 0x000fe200078ec0ff */
[----:B------:R-:W-:Y:S01]  /*2460*/  IMAD.IADD R85, R85, 0x1, R28 ;  /* 0x0000000155557824 */ /* 0x000fe200078e021c */
[----:B------:R-:W-:Y:S01]  /*2470*/  LOP3.LUT R28, R5, R6, RZ, 0xfc, !PT ;  /* 0x00000006051c7212 */ /* 0x000fe200078efcff */
[----:B---3--:R-:W-:Y:S01]  /*2480*/  IMAD R6, R13, R8, RZ ;  /* 0x000000080d067224 */ /* 0x008fe200078e02ff */
[----:B----4-:R-:W-:-:S07]  /*2490*/  ISETP.GE.AND P2, PT, R3, R11, PT ;  /* 0x0000000b0300720c */ /* 0x010fce0003f46270 */
[----:B------:R-:W-:Y:S02]  /*24a0*/  @P0 LOP3.LUT R19, R19, 0x4, RZ, 0xfc, !PT ;  /* 0x0000000413130812 */ /* 0x000fe400078efcff */
[----:B------:R-:W-:Y:S01]  /*24b0*/  ISETP.GE.AND P0, PT, R16, R11, PT ;  /* 0x0000000b1000720c */ /* 0x000fe20003f06270 */
[----:B------:R-:W-:Y:S01]  /*24c0*/  IMAD R13, R139, R9, R6 ;  /* 0x000000098b0d7224 */ /* 0x000fe200078e0206 */
[----:B------:R-:W-:Y:S02]  /*24d0*/  SHF.R.S32.HI R143, RZ, 0x1f, R142 ;  /* 0x0000001fff8f7819 */ /* 0x000fe4000001148e */
[C---:B------:R-:W-:Y:S02]  /*24e0*/  SEL R5, R11.reuse, RZ, P0 ;  /* 0x000000ff0b057207 */ /* 0x040fe40000000000 */
[----:B------:R-:W-:Y:S02]  /*24f0*/  ISETP.GE.AND P1, PT, R4, R11, PT ;  /* 0x0000000b0400720c */ /* 0x000fe40003f26270 */
[C---:B------:R-:W-:Y:S01]  /*2500*/  SEL R6, R11.reuse, RZ, P2 ;  /* 0x000000ff0b067207 */ /* 0x040fe20001000000 */
[----:B------:R-:W-:Y:S01]  /*2510*/  IMAD.IADD R5, R16, 0x1, R5 ;  /* 0x0000000110057824 */ /* 0x000fe200078e0205 */
[----:B------:R-:W-:Y:S01]  /*2520*/  SEL R7, R11, RZ, P1 ;  /* 0x000000ff0b077207 */ /* 0x000fe20000800000 */
[----:B------:R-:W-:-:S04]  /*2530*/  IMAD.WIDE.U32 R66, R139, R8, R16 ;  /* 0x000000088b427225 */ /* 0x000fc800078e0010 */
[----:B------:R-:W-:-:S04]  /*2540*/  IMAD.WIDE.U32 R68, R139, R8, R142 ;  /* 0x000000088b447225 */ /* 0x000fc800078e008e */
[----:B------:R-:W-:Y:S01]  /*2550*/  IMAD.IADD R10, R3, 0x1, R6 ;  /* 0x00000001030a7824 */ /* 0x000fe200078e0206 */
[----:B------:R-:W-:Y:S01]  /*2560*/  SHF.R.S32.HI R6, RZ, 0x1f, R5 ;  /* 0x0000001fff067819 */ /* 0x000fe20000011405 */
[----:B------:R-:W-:-:S04]  /*2570*/  IMAD.WIDE.U32 R62, R139, R86, R16 ;  /* 0x000000568b3e7225 */ /* 0x000fc800078e0010 */
[----:B------:R-:W-:-:S04]  /*2580*/  IMAD.WIDE.U32 R64, R139, R86, R142 ;  /* 0x000000568b407225 */ /* 0x000fc800078e008e */
[----:B------:R-:W-:Y:S02]  /*2590*/  IMAD.IADD R67, R67, 0x1, R13 ;  /* 0x0000000143437824 */ /* 0x000fe400078e020d */
[----:B------:R-:W-:Y:S01]  /*25a0*/  IMAD.IADD R69, R13, 0x1, R69 ;  /* 0x000000010d457824 */ /* 0x000fe200078e0245 */
[----:B------:R-:W-:Y:S01]  /*25b0*/  SHF.R.S32.HI R13, RZ, 0x1f, R10 ;  /* 0x0000001fff0d7819 */ /* 0x000fe2000001140a */
[----:B------:R-:W-:Y:S01]  /*25c0*/  IMAD.IADD R12, R4, 0x1, R7 ;  /* 0x00000001040c7824 */ /* 0x000fe200078e0207 */
[CC--:B------:R-:W-:Y:S01]  /*25d0*/  LEA.HI R70, R6.reuse, R5.reuse, RZ, 0x3 ;  /* 0x0000000506467211 */ /* 0x0c0fe200078f18ff */
[----:B------:R-:W-:Y:S01]  /*25e0*/  IMAD.IADD R63, R63, 0x1, R15 ;  /* 0x000000013f3f7824 */ /* 0x000fe200078e020f */
[----:B------:R-:W-:Y:S01]  /*25f0*/  LEA.HI R7, R6, R5, RZ, 0x5 ;  /* 0x0000000506077211 */ /* 0x000fe200078f28ff */
[----:B------:R-:W-:Y:S01]  /*2600*/  IMAD.IADD R65, R15, 0x1, R65 ;  /* 0x000000010f417824 */ /* 0x000fe200078e0241 */
[----:B------:R-:W-:Y:S02]  /*2610*/  LOP3.LUT R19, R19, 0xfffffffe, RZ, 0xc0, !PT ;  /* 0xfffffffe13137812 */ /* 0x000fe400078ec0ff */
[----:B------:R-:W-:-:S02]  /*2620*/  SHF.R.S32.HI R15, RZ, 0x1f, R12 ;  /* 0x0000001fff0f7819 */ /* 0x000fc4000001140c */
[CC--:B------:R-:W-:Y:S02]  /*2630*/  LEA.HI R5, R13.reuse, R10.reuse, RZ, 0x3 ;  /* 0x0000000a0d057211 */ /* 0x0c0fe400078f18ff */
[----:B------:R-:W-:Y:S02]  /*2640*/  LEA.HI R10, R13, R10, RZ, 0x5 ;  /* 0x0000000a0d0a7211 */ /* 0x000fe400078f28ff */
[----:B------:R-:W-:Y:S02]  /*2650*/  @P2 LOP3.LUT R19, R19, 0x1, RZ, 0xfc, !PT ;  /* 0x0000000113132812 */ /* 0x000fe400078efcff */
[-C--:B------:R-:W-:Y:S01]  /*2660*/  LEA.HI R6, R15, R12.reuse, RZ, 0x3 ;  /* 0x0000000c0f067211 */ /* 0x080fe200078f18ff */
[----:B------:R-:W-:Y:S01]  /*2670*/  IMAD.SHL.U32 R7, R7, 0x80, RZ ;  /* 0x0000008007077824 */ /* 0x000fe200078e00ff */
[----:B------:R-:W-:Y:S01]  /*2680*/  LEA.HI R12, R15, R12, RZ, 0x5 ;  /* 0x0000000c0f0c7211 */ /* 0x000fe200078f28ff */
[----:B------:R-:W-:Y:S01]  /*2690*/  IMAD.SHL.U32 R13, R10, 0x80, RZ ;  /* 0x000000800a0d7824 */ /* 0x000fe200078e00ff */
[----:B------:R-:W-:-:S02]  /*26a0*/  LOP3.LUT R10, R144, 0x18, R70, 0xf8, !PT ;  /* 0x00000018900a7812 */ /* 0x000fc400078ef846 */
[----:B------:R-:W-:Y:S01]  /*26b0*/  LOP3.LUT R19, R19, 0xfffffffd, RZ, 0xc0, !PT ;  /* 0xfffffffd13137812 */ /* 0x000fe200078ec0ff */
[----:B------:R-:W-:Y:S01]  /*26c0*/  IMAD.SHL.U32 R15, R12, 0x80, RZ ;  /* 0x000000800c0f7824 */ /* 0x000fe200078e00ff */
[----:B-----5:R-:W-:Y:S02]  /*26d0*/  SHF.R.S32.HI R21, RZ, 0x1f, R95 ;  /* 0x0000001fff157819 */ /* 0x020fe4000001145f */
[----:B------:R-:W-:Y:S02]  /*26e0*/  LOP3.LUT R12, R144, 0x18, R5, 0xf8, !PT ;  /* 0x00000018900c7812 */ /* 0x000fe400078ef805 */
[----:B------:R-:W-:Y:S02]  /*26f0*/  LOP3.LUT R7, R7, 0xfffff000, RZ, 0xc0, !PT ;  /* 0xfffff00007077812 */ /* 0x000fe400078ec0ff */
[----:B------:R-:W-:Y:S02]  /*2700*/  LOP3.LUT R10, R10, R145, RZ, 0x3c, !PT ;  /* 0x000000910a0a7212 */ /* 0x000fe400078e3cff */
[----:B------:R-:W-:-:S02]  /*2710*/  @P1 LOP3.LUT R19, R19, 0x2, RZ, 0xfc, !PT ;  /* 0x0000000213131812 */ /* 0x000fc400078efcff */
[----:B------:R-:W-:Y:S01]  /*2720*/  ISETP.GE.AND P1, PT, R136, UR4, PT ;  /* 0x0000000488007c0c */ /* 0x000fe2000bf26270 */
[----:B------:R-:W-:Y:S01]  /*2730*/  IMAD R20, R21, R86, RZ ;  /* 0x0000005615147224 */ /* 0x000fe200078e02ff */
[----:B------:R-:W-:Y:S01]  /*2740*/  LOP3.LUT R13, R13, 0xfffff000, RZ, 0xc0, !PT ;  /* 0xfffff0000d0d7812 */ /* 0x000fe200078ec0ff */
[----:B------:R-:W-:Y:S01]  /*2750*/  VIADD R101, R27, 0x8 ;  /* 0x000000081b657836 */ /* 0x000fe20000000000 */
[----:B------:R-:W-:Y:S02]  /*2760*/  LOP3.LUT R12, R12, R145, RZ, 0x3c, !PT ;  /* 0x000000910c0c7212 */ /* 0x000fe400078e3cff */
[----:B------:R-:W-:Y:S01]  /*2770*/  IADD3 R94, R10, R7, R146 ;  /* 0x000000070a5e7210 */ /* 0x000fe20007ffe092 */
[-C--:B------:R-:W-:Y:S01]  /*2780*/  IMAD R10, R21, R8.reuse, RZ ;  /* 0x00000008150a7224 */ /* 0x080fe200078e02ff */
[----:B------:R-:W-:Y:S02]  /*2790*/  LOP3.LUT R14, R144, 0x18, R6, 0xf8, !PT ;  /* 0x00000018900e7812 */ /* 0x000fe400078ef806 */
[----:B------:R-:W-:Y:S01]  /*27a0*/  SEL R27, RZ, 0x20, P1 ;  /* 0x00000020ff1b7807 */ /* 0x000fe20000800000 */
[C---:B------:R-:W-:Y:S01]  /*27b0*/  IMAD R73, R95.reuse, R9, R10 ;  /* 0x000000095f497224 */ /* 0x040fe200078e020a */
[----:B------:R-:W-:Y:S01]  /*27c0*/  IADD3 R93, R12, R13, R146 ;  /* 0x0000000d0c5d7210 */ /* 0x000fe20007ffe092 */
[----:B------:R-:W-:Y:S01]  /*27d0*/  IMAD R13, R95, R87, R20 ;  /* 0x000000575f0d7224 */ /* 0x000fe200078e0214 */
[----:B------:R-:W-:Y:S01]  /*27e0*/  LOP3.LUT R15, R15, 0xfffff000, RZ, 0xc0, !PT ;  /* 0xfffff0000f0f7812 */ /* 0x000fe200078ec0ff */
[----:B------:R-:W-:Y:S01]  /*27f0*/  IMAD.WIDE.U32 R66, R95, R8, R66 ;  /* 0x000000085f427225 */ /* 0x000fe200078e0042 */
[----:B------:R-:W-:-:S02]  /*2800*/  LOP3.LUT R14, R14, R145, RZ, 0x3c, !PT ;  /* 0x000000910e0e7212 */ /* 0x000fc400078e3cff */
[----:B------:R-:W-:Y:S01]  /*2810*/  LOP3.LUT R10, R70, 0xfffffff8, RZ, 0xc0, !PT ;  /* 0xfffffff8460a7812 */ /* 0x000fe200078ec0ff */
[-C--:B------:R-:W-:Y:S01]  /*2820*/  IMAD.WIDE.U32 R62, R95, R86.reuse, R62 ;  /* 0x000000565f3e7225 */ /* 0x080fe200078e003e */
[----:B------:R-:W-:Y:S02]  /*2830*/  LOP3.LUT R20, R5, 0xfffffff8, RZ, 0xc0, !PT ;  /* 0xfffffff805147812 */ /* 0x000fe400078ec0ff */
[----:B------:R-:W-:Y:S01]  /*2840*/  LOP3.LUT R21, R6, 0xfffffff8, RZ, 0xc0, !PT ;  /* 0xfffffff806157812 */ /* 0x000fe200078ec0ff */
[----:B------:R-:W-:Y:S01]  /*2850*/  IMAD.WIDE.U32 R64, R95, R86, R64 ;  /* 0x000000565f407225 */ /* 0x000fe200078e0040 */
[----:B------:R-:W-:-:S03]  /*2860*/  LOP3.LUT R27, R28, R27, RZ, 0xfc, !PT ;  /* 0x0000001b1c1b7212 */ /* 0x000fc600078efcff */
[----:B------:R-:W-:Y:S01]  /*2870*/  IMAD.WIDE.U32 R68, R95, R8, R68 ;  /* 0x000000085f447225 */ /* 0x000fe200078e0044 */
[----:B------:R-:W-:Y:S02]  /*2880*/  SHF.L.U64.HI R88, R8, 0x7, R9 ;  /* 0x0000000708587819 */ /* 0x000fe40000010209 */
[C---:B------:R-:W-:Y:S01]  /*2890*/  SHF.L.U64.HI R87, R86.reuse, 0x7, R87 ;  /* 0x0000000756577819 */ /* 0x040fe20000010257 */
[----:B------:R-:W-:Y:S01]  /*28a0*/  IMAD.SHL.U32 R7, R86, 0x80, RZ ;  /* 0x0000008056077824 */ /* 0x000fe200078e00ff */
[----:B------:R-:W-:Y:S01]  /*28b0*/  IADD3 R92, R14, R15, R146 ;  /* 0x0000000f0e5c7210 */ /* 0x000fe20007ffe092 */
[----:B------:R-:W-:Y:S01]  /*28c0*/  IMAD.IADD R81, R67, 0x1, R73 ;  /* 0x0000000143517824 */ /* 0x000fe200078e0249 */
[----:B------:R-:W-:Y:S01]  /*28d0*/  SHF.R.S32.HI R91, RZ, 0x1f, R10 ;  /* 0x0000001fff5b7819 */ /* 0x000fe2000001140a */
[----:B------:R-:W-:Y:S01]  /*28e0*/  IMAD.SHL.U32 R8, R8, 0x80, RZ ;  /* 0x0000008008087824 */ /* 0x000fe200078e00ff */
[----:B------:R-:W-:Y:S01]  /*28f0*/  SHF.R.S32.HI R90, RZ, 0x1f, R20 ;  /* 0x0000001fff5a7819 */ /* 0x000fe20000011414 */
[----:B------:R-:W-:Y:S01]  /*2900*/  IMAD.SHL.U32 R98, R11, 0x2, RZ ;  /* 0x000000020b627824 */ /* 0x000fe200078e00ff */
[----:B------:R-:W-:Y:S01]  /*2910*/  SHF.R.S32.HI R89, RZ, 0x1f, R21 ;  /* 0x0000001fff597819 */ /* 0x000fe20000011415 */
[----:B------:R-:W-:Y:S01]  /*2920*/  IMAD.IADD R84, R63, 0x1, R13 ;  /* 0x000000013f547824 */ /* 0x000fe200078e020d */
[----:B------:R-:W-:Y:S01]  /*2930*/  LOP3.LUT R28, R28, 0x1, RZ, 0xc0, !PT ;  /* 0x000000011c1c7812 */ /* 0x000fe200078ec0ff */
[----:B------:R-:W-:Y:S01]  /*2940*/  IMAD.IADD R80, R13, 0x1, R65 ;  /* 0x000000010d507824 */ /* 0x000fe200078e0241 */
[----:B------:R-:W-:Y:S01]  /*2950*/  LOP3.LUT R30, R27, 0x4, RZ, 0xc0, !PT ;  /* 0x000000041b1e7812 */ /* 0x000fe200078ec0ff */
[----:B------:R-:W-:-:S02]  /*2960*/  IMAD.IADD R73, R73, 0x1, R69 ;  /* 0x0000000149497824 */ /* 0x000fc400078e0245 */
[----:B--2---:R-:W-:Y:S01]  /*2970*/  IMAD R9, R29, 0xc0, R139 ;  /* 0x000000c01d097824 */ /* 0x004fe200078e028b */
[----:B------:R-:W-:Y:S02]  /*2980*/  LOP3.LUT R29, R27, 0x2, RZ, 0xc0, !PT ;  /* 0x000000021b1d7812 */ /* 0x000fe400078ec0ff */
[----:B------:R-:W-:Y:S01]  /*2990*/  SHF.R.S32.HI R86, RZ, 0x1f, R0 ;  /* 0x0000001fff567819 */ /* 0x000fe20000011400 */
[----:B------:R-:W-:Y:S06]  /*29a0*/  @!P6 BAR.SYNC.DEFER_BLOCKING 0x9, 0x100 ;  /* 0x024400000000eb1d */ /* 0x000fec0000010000 */
.L_x_465:
[----:B--2---:R-:W2:Y:S01]  /*29b0*/  LDL R34, [R1+0x4c] ;  /* 0x00004c0001227983 */ /* 0x004ea20000100800 */
[----:B0-----:R-:W0:Y:S01]  /*29c0*/  LDC R75, c[0x0][0x430] ;  /* 0x00010c00ff4b7b82 */ /* 0x001e220000000800 */
[----:B------:R-:W-:Y:S02]  /*29d0*/  VIADD R11, R25, 0xffffffff ;  /* 0xffffffff190b7836 */ /* 0x000fe40000000000 */
[----:B------:R-:W-:Y:S02]  /*29e0*/  IMAD.MOV.U32 R74, RZ, RZ, RZ ;  /* 0x000000ffff4a7224 */ /* 0x000fe400078e00ff */
[----:B------:R-:W-:-:S03]  /*29f0*/  IMAD R14, R11, 0x80, R9 ;  /* 0x000000800b0e7824 */ /* 0x000fc600078e0209 */
[----:B-1----:R-:W1:Y:S01]  /*2a00*/  LDC R96, c[0x0][0x3f4] ;  /* 0x0000fd00ff607b82 */ /* 0x002e620000000800 */
[----:B---3--:R-:W-:-:S04]  /*2a10*/  IMAD.IADD R31, R85, 0x1, R14 ;  /* 0x00000001551f7824 */ /* 0x008fc800078e020e */
[----:B------:R-:W-:Y:S01]  /*2a20*/  IMAD.MOV.U32 R32, RZ, RZ, R31 ;  /* 0x000000ffff207224 */ /* 0x000fe200078e001f */
[----:B0-----:R-:W-:-:S13]  /*2a30*/  ISETP.NE.AND P1, PT, R75, 0x1, PT ;  /* 0x000000014b00780c */ /* 0x001fda0003f25270 */
[----:B------:R-:W0:Y:S08]  /*2a40*/  @P1 LDC R12, c[0x0][0x434] ;  /* 0x00010d00ff0c1b82 */ /* 0x000e300000000800 */
[----:B------:R-:W3:Y:S01]  /*2a50*/  @P1 LDC R13, c[0x0][0x438] ;  /* 0x00010e00ff0d1b82 */ /* 0x000ee20000000800 */
[----:B0-----:R-:W-:-:S05]  /*2a60*/  @P1 IMAD.HI.U32 R12, R31, R12, RZ ;  /* 0x0000000c1f0c1227 */ /* 0x001fca00078e00ff */
[----:B---3--:R-:W-:Y:S02]  /*2a70*/  @P1 SHF.R.U32.HI R32, RZ, R13, R12 ;  /* 0x0000000dff201219 */ /* 0x008fe4000001160c */
[----:B------:R-:W-:-:S04]  /*2a80*/  ISETP.GE.AND P1, PT, R14, R24, PT ;  /* 0x000000180e00720c */ /* 0x000fc80003f26270 */
[----:B------:R-:W-:-:S13]  /*2a90*/  ISETP.GT.OR P1, PT, R9, 0x7f, P1 ;  /* 0x0000007f0900780c */ /* 0x000fda0000f24670 */
[----:B------:R-:W0:Y:S01]  /*2aa0*/  @!P1 LDC.64 R14, c[0x0][0x428] ;  /* 0x00010a00ff0e9b82 */ /* 0x000e220000000a00 */
[----:B------:R-:W-:-:S07]  /*2ab0*/  @!P1 SHF.R.S32.HI R33, RZ, 0x1f, R32 ;  /* 0x0000001fff219819 */ /* 0x000fce0000011420 */
[----:B------:R-:W3:Y:S01]  /*2ac0*/  @!P1 LDC.64 R12, c[0x0][0x418] ;  /* 0x00010600ff0c9b82 */ /* 0x000ee20000000a00 */
[----:B------:R-:W-:Y:S01]  /*2ad0*/  LOP3.LUT P3, RZ, R71, 0x2, RZ, 0xc0, !PT ;  /* 0x0000000247ff7812 */ /* 0x000fe2000786c0ff */
[----:B0-----:R-:W-:-:S04]  /*2ae0*/  @!P1 IMAD R25, R86, R14, RZ ;  /* 0x0000000e56199224 */ /* 0x001fc800078e02ff */
[C---:B------:R-:W-:Y:S02]  /*2af0*/  @!P1 IMAD R25, R0.reuse, R15, R25 ;  /* 0x0000000f00199224 */ /* 0x040fe400078e0219 */
[----:B------:R-:W-:-:S04]  /*2b00*/  @!P1 IMAD.WIDE.U32 R14, R0, R14, R32 ;  /* 0x0000000e000e9225 */ /* 0x000fc800078e0020 */
[----:B------:R-:W-:Y:S01]  /*2b10*/  @!P1 IMAD.IADD R15, R15, 0x1, R25 ;  /* 0x000000010f0f9824 */ /* 0x000fe200078e0219 */
[----:B---3--:R-:W-:-:S04]  /*2b20*/  @!P1 LEA R12, P2, R14, R12, 0x2 ;  /* 0x0000000c0e0c9211 */ /* 0x008fc800078410ff */
[----:B------:R-:W-:Y:S02]  /*2b30*/  @!P1 LEA.HI.X R13, R14, R13, R15, 0x2, P2 ;  /* 0x0000000d0e0d9211 */ /* 0x000fe400010f140f */
[----:B-1----:R-:W-:Y:S01]  /*2b40*/  ISETP.GE.AND P2, PT, R96, 0x1, PT ;  /* 0x000000016000780c */ /* 0x002fe20003f46270 */
[----:B------:R-:W-:Y:S01]  /*2b50*/  IMAD.MOV R14, RZ, RZ, -R32 ;  /* 0x000000ffff0e7224 */ /* 0x000fe200078e0a20 */
[----:B------:R-:W-:Y:S05]  /*2b60*/  YIELD ;  /* 0x0000000000007946 */ /* 0x000fea0003800000 */
[----:B------:R-:W-:Y:S01]  /*2b70*/  BSSY B0, `(.L_x_407) ;  /* 0x000042b000007945 */ /* 0x000fe20003800000 */
[----:B------:R0:W5:Y:S01]  /*2b80*/  @!P1 LDG.E R74, desc[UR42][R12.64] ;  /* 0x0000002a0c4a9981 */ /* 0x000162000c1e1900 */
[----:B------:R-:W-:Y:S01]  /*2b90*/  IMAD R75, R75, R14, R31 ;  /* 0x0000000e4b4b7224 */ /* 0x000fe200078e021f */
[----:B------:R-:W-:Y:S01]  /*2ba0*/  ISETP.GT.AND P1, PT, R11, R72, PT ;  /* 0x000000480b00720c */ /* 0x000fe20003f24270 */
[----:B------:R-:W-:-:S02]  /*2bb0*/  IMAD.MOV.U32 R25, RZ, RZ, R11 ;  /* 0x000000ffff197224 */ /* 0x000fc400078e000b */
[----:B--2---:R-:W-:-:S04]  /*2bc0*/  IMAD R61, R18, 0x3000, R34 ;  /* 0x00003000123d7824 */ /* 0x004fc800078e0222 */
[C---:B------:R-:W-:Y:S02]  /*2bd0*/  VIADD R15, R61.reuse, 0x10 ;  /* 0x000000103d0f7836 */ /* 0x040fe40000000000 */
[C---:B------:R-:W-:Y:S02]  /*2be0*/  @P3 VIADD R15, R61.reuse, 0xfffffff0 ;  /* 0xfffffff03d0f3836 */ /* 0x040fe40000000000 */
[--C-:B------:R-:W-:Y:S02]  /*2bf0*/  IMAD R61, R61, 0x2, R26.reuse ;  /* 0x000000023d3d7824 */ /* 0x100fe400078e021a */
[----:B------:R-:W-:Y:S01]  /*2c00*/  IMAD R60, R15, 0x2, R26 ;  /* 0x000000020f3c7824 */ /* 0x000fe200078e021a */
[----:B0-----:R-:W-:Y:S06]  /*2c10*/  @!P2 BRA `(.L_x_408) ;  /* 0x0000003c0064a947 */ /* 0x001fec0003800000 */
[----:B------:R-:W-:Y:S01]  /*2c20*/  SHF.R.S32.HI R76, RZ, 0x1f, R75 ;  /* 0x0000001fff4c7819 */ /* 0x000fe2000001144b */
[----:B------:R-:W-:Y:S01]  /*2c30*/  ULDC.64 UR4, c[0x0][0x300] ;  /* 0x0000c00000047ab9 */ /* 0x000fe20000000a00 */
[----:B-----5:R-:W-:Y:S01]  /*2c40*/  SHF.R.S32.HI R77, RZ, 0x1f, R74 ;  /* 0x0000001fff4d7819 */ /* 0x020fe2000001144a */
[----:B------:R-:W-:Y:S01]  /*2c50*/  IMAD.WIDE.U32 R12, R75, UR4, RZ ;  /* 0x000000044b0c7c25 */ /* 0x000fe2000f8e00ff */
[----:B------:R-:W-:-:S03]  /*2c60*/  ULDC.64 UR6, c[0x0][0x2e8] ;  /* 0x0000ba0000067ab9 */ /* 0x000fc60000000a00 */
[----:B------:R-:W-:Y:S02]  /*2c70*/  IMAD R14, R76, UR4, RZ ;  /* 0x000000044c0e7c24 */ /* 0x000fe4000f8e02ff */
[----:B------:R-:W-:Y:S02]  /*2c80*/  IMAD R78, R11, -0x80, R24 ;  /* 0xffffff800b4e7824 */ /* 0x000fe400078e0218 */
[----:B------:R-:W-:Y:S01]  /*2c90*/  IMAD R15, R75, UR5, R14 ;  /* 0x000000054b0f7c24 */ /* 0x000fe2000f8e020e */
[----:B------:R-:W-:Y:S01]  /*2ca0*/  ULDC.64 UR4, c[0x0][0x310] ;  /* 0x0000c40000047ab9 */ /* 0x000fe20000000a00 */
[----:B------:R-:W-:Y:S01]  /*2cb0*/  IMAD R14, R87, R25, RZ ;  /* 0x00000019570e7224 */ /* 0x000fe200078e02ff */
[----:B------:R-:W-:Y:S01]  /*2cc0*/  VIMNMX R78, R78, 0x80, PT ;  /* 0x000000804e4e7848 */ /* 0x000fe20003fe0100 */
[----:B------:R-:W-:Y:S02]  /*2cd0*/  IMAD R31, R77, UR4, RZ ;  /* 0x000000044d1f7c24 */ /* 0x000fe4000f8e02ff */
[----:B------:R-:W-:-:S02]  /*2ce0*/  IMAD.IADD R13, R13, 0x1, R15 ;  /* 0x000000010d0d7824 */ /* 0x000fc400078e020f */
[C---:B------:R-:W-:Y:S02]  /*2cf0*/  IMAD R31, R74.reuse, UR5, R31 ;  /* 0x000000054a1f7c24 */ /* 0x040fe4000f8e021f */
[----:B------:R-:W-:Y:S01]  /*2d00*/  IMAD.WIDE.U32 R12, R74, UR4, R12 ;  /* 0x000000044a0c7c25 */ /* 0x000fe2000f8e000c */
[----:B------:R-:W-:-:S03]  /*2d10*/  ULDC.64 UR4, c[0x0][0x308] ;  /* 0x0000c20000047ab9 */ /* 0x000fc60000000a00 */
[----:B------:R-:W-:Y:S02]  /*2d20*/  IMAD.IADD R13, R13, 0x1, R31 ;  /* 0x000000010d0d7824 */ /* 0x000fe400078e021f */
[----:B------:R-:W-:Y:S01]  /*2d30*/  IMAD.WIDE.U32 R12, R137, UR4, R12 ;  /* 0x00000004890c7c25 */ /* 0x000fe2000f8e000c */
[----:B------:R-:W-:-:S03]  /*2d40*/  ULDC.U8 UR4, c[0x0][0x410] ;  /* 0x0001040000047ab9 */ /* 0x000fc60000000000 */
[----:B------:R-:W-:Y:S01]  /*2d50*/  IMAD R57, R137, UR5, R13 ;  /* 0x0000000589397c24 */ /* 0x000fe2000f8e020d */
[----:B------:R-:W-:Y:S01]  /*2d60*/  LEA R56, P2, R12, UR6, 0x1 ;  /* 0x000000060c387c11 */ /* 0x000fe2000f8408ff */
[----:B------:R-:W-:-:S03]  /*2d70*/  IMAD R13, R88, R25, RZ ;  /* 0x00000019580d7224 */ /* 0x000fc600078e02ff */
[----:B------:R-:W-:Y:S02]  /*2d80*/  LEA.HI.X R57, R12, UR7, R57, 0x1, P2 ;  /* 0x000000070c397c11 */ /* 0x000fe400090f0c39 */
[----:B------:R-:W-:Y:S02]  /*2d90*/  ISETP.NE.AND P2, PT, RZ, UR4, PT ;  /* 0x00000004ff007c0c */ /* 0x000fe4000bf45270 */
[----:B------:R-:W-:-:S05]  /*2da0*/  SHF.R.S32.HI R12, RZ, 0x1f, R25 ;  /* 0x0000001fff0c7819 */ /* 0x000fca0000011419 */
[C---:B------:R-:W-:Y:S02]  /*2db0*/  IMAD R33, R12.reuse, R7, R14 ;  /* 0x000000070c217224 */ /* 0x040fe400078e020e */
[----:B------:R-:W-:Y:S02]  /*2dc0*/  IMAD R31, R12, R8, R13 ;  /* 0x000000080c1f7224 */ /* 0x000fe400078e020d */
[----:B------:R-:W-:-:S04]  /*2dd0*/  IMAD.WIDE.U32 R14, R8, R25, RZ ;  /* 0x00000019080e7225 */ /* 0x000fc800078e00ff */
[----:B------:R-:W-:-:S04]  /*2de0*/  IMAD.WIDE.U32 R12, R7, R25, RZ ;  /* 0x00000019070c7225 */ /* 0x000fc800078e00ff */
[----:B------:R-:W-:Y:S02]  /*2df0*/  IMAD.IADD R11, R15, 0x1, R31 ;  /* 0x000000010f0b7824 */ /* 0x000fe400078e021f */
[----:B------:R-:W-:Y:S01]  /*2e00*/  IMAD.IADD R31, R13, 0x1, R33 ;  /* 0x000000010d1f7824 */ /* 0x000fe200078e0221 */
[----:B------:R-:W-:Y:S06]  /*2e10*/  @!P2 BRA `(.L_x_409) ;  /* 0x0000001c0054a947 */ /* 0x000fec0003800000 */
[----:B------:R-:W-:Y:S01]  /*2e20*/  ISETP.GE.AND P3, PT, R139, R78, PT ;  /* 0x0000004e8b00720c */ /* 0x000fe20003f66270 */
[----:B------:R-:W-:Y:S01]  /*2e30*/  BSSY B1, `(.L_x_410) ;  /* 0x000003a000017945 */ /* 0x000fe20003800000 */
        /* <DEDUP_REMOVED lines=11> */
[----:B------:R-:W-:Y:S01]  /*2ef0*/  CS2R R54, SRZ ;  /* 0x0000000000367805 */ /* 0x000fe2000001ff00 */
[----:B------:R-:W-:Y:S06]  /*2f00*/  @P3 BRA `(.L_x_411) ;  /* 0x0000000000b03947 */ /* 0x000fec0003800000 */
[----:B------:R-:W2:Y:S04]  /*2f10*/  LDL R82, [R1+0x28] ;  /* 0x0000280001527983 */ /* 0x000ea80000100800 */
[----:B------:R-:W3:Y:S04]  /*2f20*/  LDL R79, [R1+0x20] ;  /* 0x00002000014f7983 */ /* 0x000ee80000100800 */
[----:B------:R-:W4:Y:S04]  /*2f30*/  LDL R59, [R1+0x24] ;  /* 0x00002400013b7983 */ /* 0x000f280000100800 */
[----:B------:R-:W4:Y:S01]  /*2f40*/  LDL R58, [R1+0x2c] ;  /* 0x00002c00013a7983 */ /* 0x000f220000100800 */
[----:B------:R-:W-:Y:S01]  /*2f50*/  IADD3 R15, P2, R68, R14, RZ ;  /* 0x0000000e440f7210 */ /* 0x000fe20007f5e0ff */
[----:B------:R-:W-:Y:S01]  /*2f60*/  ULDC.64 UR4, c[0x0][0x3e8] ;  /* 0x0000fa0000047ab9 */ /* 0x000fe20000000a00 */
[----:B------:R-:W-:-:S02]  /*2f70*/  CS2R R52, SRZ ;  /* 0x0000000000347805 */ /* 0x000fc4000001ff00 */
[----:B------:R-:W-:Y:S01]  /*2f80*/  CS2R R54, SRZ ;  /* 0x0000000000367805 */ /* 0x000fe2000001ff00 */
[----:B------:R-:W-:Y:S01]  /*2f90*/  IMAD.X R34, R11, 0x1, R73, P2 ;  /* 0x000000010b227824 */ /* 0x000fe200010e0649 */
[----:B------:R-:W-:-:S05]  /*2fa0*/  IADD3 R13, P2, R64, R12, RZ ;  /* 0x0000000c400d7210 */ /* 0x000fca0007f5e0ff */
[----:B------:R-:W-:Y:S01]  /*2fb0*/  IMAD.X R32, R31, 0x1, R80, P2 ;  /* 0x000000011f207824 */ /* 0x000fe200010e0650 */
[----:B------:R-:W-:-:S04]  /*2fc0*/  LEA R14, P2, R15, UR4, 0x1 ;  /* 0x000000040f0e7c11 */ /* 0x000fc8000f8408ff */
[----:B------:R-:W-:Y:S01]  /*2fd0*/  LEA.HI.X R15, R15, UR5, R34, 0x1, P2 ;  /* 0x000000050f0f7c11 */ /* 0x000fe200090f0c22 */
[----:B------:R-:W-:Y:S02]  /*2fe0*/  ULDC.64 UR4, c[0x0][0x400] ;  /* 0x0001000000047ab9 */ /* 0x000fe40000000a00 */
[----:B------:R-:W-:-:S04]  /*2ff0*/  LEA R12, P2, R13, UR4, 0x1 ;  /* 0x000000040d0c7c11 */ /* 0x000fc8000f8408ff */
[----:B------:R-:W-:Y:S02]  /*3000*/  LEA.HI.X R13, R13, UR5, R32, 0x1, P2 ;  /* 0x000000050d0d7c11 */ /* 0x000fe400090f0c20 */
[----:B------:R-:W-:Y:S02]  /*3010*/  ISETP.GE.AND P2, PT, R142, R96, PT ;  /* 0x000000608e00720c */ /* 0x000fe40003f46270 */
[----:B------:R-:W-:Y:S02]  /*3020*/  CS2R R48, SRZ ;  /* 0x0000000000307805 */ /* 0x000fe4000001ff00 */
[----:B------:R-:W-:-:S09]  /*3030*/  CS2R R50, SRZ ;  /* 0x0000000000327805 */ /* 0x000fd2000001ff00 */
[----:B------:R0:W5:Y:S04]  /*3040*/  @!P2 LDG.E.64 R52, desc[UR42][R14.64] ;  /* 0x0000002a0e34a981 */ /* 0x000168000c1e1b00 */
[----:B------:R0:W5:Y:S01]  /*3050*/  @!P2 LDG.E.64 R54, desc[UR42][R12.64] ;  /* 0x0000002a0c36a981 */ /* 0x000162000c1e1b00 */
        /* <DEDUP_REMOVED lines=8> */
[----:B--2---:R-:W-:-:S13]  /*30e0*/  ISETP.GE.AND P2, PT, R82, R96, PT ;  /* 0x000000605200720c */ /* 0x004fda0003f46270 */
[----:B------:R0:W5:Y:S04]  /*30f0*/  @!P2 LDG.E.64 R48, desc[UR42][R14.64+0x10] ;  /* 0x0000102a0e30a981 */ /* 0x000168000c1e1b00 */
[----:B------:R0:W5:Y:S01]  /*3100*/  @!P2 LDG.E.64 R50, desc[UR42][R12.64+0x10] ;  /* 0x0000102a0c32a981 */ /* 0x000162000c1e1b00 */
[----:B---3--:R-:W-:-:S13]  /*3110*/  ISETP.GE.AND P2, PT, R79, R96, PT ;  /* 0x000000604f00720c */ /* 0x008fda0003f46270 */
[----:B------:R0:W5:Y:S04]  /*3120*/  @!P2 LDG.E.64 R44, desc[UR42][R14.64+0x20] ;  /* 0x0000202a0e2ca981 */ /* 0x000168000c1e1b00 */
[----:B------:R0:W5:Y:S01]  /*3130*/  @!P2 LDG.E.64 R46, desc[UR42][R12.64+0x20] ;  /* 0x0000202a0c2ea981 */ /* 0x000162000c1e1b00 */
[----:B----4-:R-:W-:-:S13]  /*3140*/  ISETP.GE.AND P2, PT, R59, R96, PT ;  /* 0x000000603b00720c */ /* 0x010fda0003f46270 */
[----:B------:R0:W5:Y:S04]  /*3150*/  @!P2 LDG.E.64 R40, desc[UR42][R14.64+0x30] ;  /* 0x0000302a0e28a981 */ /* 0x000168000c1e1b00 */
[----:B------:R0:W5:Y:S01]  /*3160*/  @!P2 LDG.E.64 R42, desc[UR42][R12.64+0x30] ;  /* 0x0000302a0c2aa981 */ /* 0x000162000c1e1b00 */
[----:B------:R-:W-:-:S13]  /*3170*/  ISETP.GE.AND P2, PT, R155, R96, PT ;  /* 0x000000609b00720c */ /* 0x000fda0003f46270 */
[----:B------:R0:W5:Y:S04]  /*3180*/  @!P2 LDG.E.64 R36, desc[UR42][R14.64+0x40] ;  /* 0x0000402a0e24a981 */ /* 0x000168000c1e1b00 */
[----:B------:R0:W5:Y:S01]  /*3190*/  @!P2 LDG.E.64 R38, desc[UR42][R12.64+0x40] ;  /* 0x0000402a0c26a981 */ /* 0x000162000c1e1b00 */
[----:B------:R-:W-:-:S13]  /*31a0*/  ISETP.GE.AND P2, PT, R58, R96, PT ;  /* 0x000000603a00720c */ /* 0x000fda0003f46270 */
[----:B------:R0:W5:Y:S04]  /*31b0*/  @!P2 LDG.E.64 R32, desc[UR42][R14.64+0x50] ;  /* 0x0000502a0e20a981 */ /* 0x000168000c1e1b00 */
[----:B------:R0:W5:Y:S02]  /*31c0*/  @!P2 LDG.E.64 R34, desc[UR42][R12.64+0x50] ;  /* 0x0000502a0c22a981 */ /* 0x000164000c1e1b00 */
.L_x_411:
[----:B------:R-:W-:Y:S05]  /*31d0*/  BSYNC B1 ;  /* 0x0000000000017941 */ /* 0x000fea0003800000 */
.L_x_410:
[----:B-----5:R-:W-:Y:S01]  /*31e0*/  IMAD.MOV.U32 R11, RZ, RZ, R32 ;  /* 0x000000ffff0b7224 */ /* 0x020fe200078e0020 */
[----:B------:R-:W-:Y:S01]  /*31f0*/  UISETP.NE.AND UP0, UPT, UR40, 0x3, UPT ;  /* 0x000000032800788c */ /* 0x000fe2000bf05270 */
[----:B0-----:R-:W-:-:S05]  /*3200*/  IMAD.MOV.U32 R12, RZ, RZ, R33 ;  /* 0x000000ffff0c7224 */ /* 0x001fca00078e0021 */
[----:B------:R-:W-:Y:S01]  /*3210*/  PRMT R103, R11, 0x5410, R12 ;  /* 0x000054100b677816 */ /* 0x000fe2000000000c */
[----:B------:R-:W-:Y:S01]  /*3220*/  IMAD.MOV.U32 R12, RZ, RZ, R36 ;  /* 0x000000ffff0c7224 */ /* 0x000fe200078e0024 */
[----:B------:R-:W-:Y:S01]  /*3230*/  PLOP3.LUT P2, PT, PT, PT, UP0, 0x80, 0x0 ;  /* 0x000000000000781c */ /* 0x000fe20003f4f008 */
[----:B------:R-:W-:-:S05]  /*3240*/  IMAD.MOV.U32 R11, RZ, RZ, R37 ;  /* 0x000000ffff0b7224 */ /* 0x000fca00078e0025 */
[----:B------:R-:W-:Y:S01]  /*3250*/  PRMT R105, R12, 0x5410, R11 ;  /* 0x000054100c697816 */ /* 0x000fe2000000000b */
[----:B------:R-:W-:Y:S02]  /*3260*/  IMAD.MOV.U32 R12, RZ, RZ, R40 ;  /* 0x000000ffff0c7224 */ /* 0x000fe400078e0028 */
        /* <DEDUP_REMOVED lines=32> */
[----:B------:R-:W-:Y:S06]  /*3470*/  @!P2 BRA `(.L_x_412) ;  /* 0x000000000004a947 */ /* 0x000fec0003800000 */
[----:B------:R-:W-:Y:S01]  /*3480*/  BPT.TRAP 0x1 ;  /* 0x000000040000795c */ /* 0x000fe20000300000 */
.L_x_412:
[----:B------:R-:W-:Y:S01]  /*3490*/  IMAD R31, R18, 0x8, R2 ;  /* 0x00000008121f7824 */ /* 0x000fe200078e0202 */
[----:B------:R-:W-:Y:S01]  /*34a0*/  SHF.L.U32 R79, R138, 0x1f, RZ ;  /* 0x0000001f8a4f7819 */ /* 0x000fe200000006ff */
[----:B------:R-:W-:Y:S03]  /*34b0*/  BSSY B1, `(.L_x_413) ;  /* 0x0000003000017945 */ /* 0x000fe60003800000 */
[----:B------:R-:W0:Y:S02]  /*34c0*/  SYNCS.PHASECHK.TRANS64.TRYWAIT P4, [R31+URZ+0x2d890], R79 ;  /* 0x02d8904f1f0075a7 */ /* 0x000e24000808017f */
[----:B0-----:R-:W-:Y:S05]  /*34d0*/  @!P4 BRA `(.L_x_414) ;  /* 0x000001780044c947 */ /* 0x001fea0003800000 */
.L_x_672:
[----:B------:R-:W-:Y:S05]  /*34e0*/  BSYNC B1 ;  /* 0x0000000000017941 */ /* 0x000fea0003800000 */
.L_x_413:
[----:B------:R-:W-:-:S03]  /*34f0*/  UMOV UR4, 0xffffffff ;  /* 0xffffffff00047882 */ /* 0x000fc60000000000 */
[----:B------:R-:W-:Y:S05]  /*3500*/  BRA.DIV UR4, `(.L_x_415) ;  /* 0x0000017a044c7947 */ /* 0x000fea000b800000 */
[----:B------:R-:W1:Y:S04]  /*3510*/  SHFL.IDX PT, R57, R57, RZ, 0x1e1f ;  /* 0x001e1fff39397589 */ /* 0x000e6800000e0000 */
[----:B------:R-:W2:Y:S02]  /*3520*/  SHFL.IDX PT, R56, R56, RZ, 0x1e1f ;  /* 0x001e1fff38387589 */ /* 0x000ea400000e0000 */
.L_x_676:
[----:B------:R-:W-:Y:S05]  /*3530*/  @P3 BRA `(.L_x_416) ;  /* 0x0000003800383947 */ /* 0x000fea0003800000 */
[----:B------:R-:W-:Y:S01]  /*3540*/  ISETP.NE.AND P3, PT, R28, RZ, PT ;  /* 0x000000ff1c00720c */ /* 0x000fe20003f65270 */
[----:B------:R-:W-:-:S12]  /*3550*/  BSSY B1, `(.L_x_417) ;  /* 0x0000039000017945 */ /* 0x000fd80003800000 */
[----:B------:R-:W-:Y:S05]  /*3560*/  @!P3 BRA `(.L_x_418) ;  /* 0x0000000000dcb947 */ /* 0x000fea0003800000 */
[----:B------:R3:W4:Y:S01]  /*3570*/  LDS.128 R12, [R61+0x15000] ;  /* 0x015000003d0c7984 */ /* 0x0007220000000c00 */
[----:B------:R-:W-:Y:S01]  /*3580*/  ISETP.GE.AND P3, PT, R142, R96, PT ;  /* 0x000000608e00720c */ /* 0x000fe20003f66270 */
[----:B------:R-:W-:-:S12]  /*3590*/  BSSY B2, `(.L_x_419) ;  /* 0x0000031000027945 */ /* 0x000fd80003800000 */
[----:B---3--:R-:W-:Y:S05]  /*35a0*/  @P3 BRA `(.L_x_420) ;  /* 0x0000000000bc3947 */ /* 0x008fea0003800000 */
[----:B------:R-:W-:Y:S02]  /*35b0*/  SHF.R.U64 R54, R54, 0x10, R55 ;  /* 0x0000001036367819 */ /* 0x000fe40000001237 */
[--C-:B------:R-:W-:Y:S02]  /*35c0*/  SHF.R.U64 R11, R52, 0x10, R53.reuse ;  /* 0x00000010340b7819 */ /* 0x100fe40000001235 */
[----:B------:R-:W-:Y:S02]  /*35d0*/  SHF.R.U32.HI R52, RZ, 0x10, R53 ;  /* 0x00000010ff347819 */ /* 0x000fe40000011635 */
[----:B------:R-:W-:Y:S02]  /*35e0*/  SHF.R.U32.HI R53, RZ, 0x10, R55 ;  /* 0x00000010ff357819 */ /* 0x000fe40000011637 */
[----:B------:R-:W-:Y:S02]  /*35f0*/  PRMT R54, R59, 0x5432, R54 ;  /* 0x000054323b367816 */ /* 0x000fe40000000036 */
[----:B------:R-:W-:-:S02]  /*3600*/  PRMT R55, R58, 0x5432, R52 ;  /* 0x000054323a377816 */ /* 0x000fc40000000034 */
[----:B------:R-:W-:Y:S02]  /*3610*/  PRMT R52, R59, 0x5410, R53 ;  /* 0x000054103b347816 */ /* 0x000fe40000000035 */
[----:B------:R-:W-:Y:S01]  /*3620*/  PRMT R11, R58, 0x5410, R11 ;  /* 0x000054103a0b7816 */ /* 0x000fe2000000000b */
[C---:B----4-:R-:W-:Y:S01]  /*3630*/  IMAD.U32 R58, R13.reuse, 0x10000, RZ ;  /* 0x000100000d3a7824 */ /* 0x050fe200078e00ff */
[----:B------:R-:W-:Y:S02]  /*3640*/  LOP3.LUT R82, R13, 0xffff0000, RZ, 0xc0, !PT ;  /* 0xffff00000d527812 */ /* 0x000fe400078ec0ff */
[C---:B------:R-:W-:Y:S01]  /*3650*/  LOP3.LUT R59, R54.reuse, 0xffff0000, RZ, 0xc0, !PT ;  /* 0xffff0000363b7812 */ /* 0x040fe200078ec0ff */
[----:B------:R-:W-:Y:S01]  /*3660*/  IMAD.U32 R54, R54, 0x10000, RZ ;  /* 0x0001000036367824 */ /* 0x000fe200078e00ff */
[C---:B------:R-:W-:Y:S01]  /*3670*/  LOP3.LUT R13, R11.reuse, 0xffff0000, RZ, 0xc0, !PT ;  /* 0xffff00000b0d7812 */ /* 0x040fe200078ec0ff */
[----:B------:R-:W-:Y:S02]  /*3680*/  IMAD.U32 R11, R11, 0x10000, RZ ;  /* 0x000100000b0b7824 */ /* 0x000fe400078e00ff */
[----:B------:R-:W-:-:S04]  /*3690*/  FMUL.FTZ R53, R82, R59 ;  /* 0x0000003b52357220 */ /* 0x000fc80000410000 */
[-C--:B------:R-:W-:Y:S01]  /*36a0*/  FFMA.FTZ R53, R58, R13.reuse, -R53 ;  /* 0x0000000d3a357223 */ /* 0x080fe20000010835 */
[----:B------:R-:W-:Y:S01]  /*36b0*/  FMUL.FTZ R13, R82, R13 ;  /* 0x0000000d520d7220 */ /* 0x000fe20000410000 */
[C---:B------:R-:W-:Y:S01]  /*36c0*/  IMAD.U32 R82, R55.reuse, 0x10000, RZ ;  /* 0x0001000037527824 */ /* 0x040fe200078e00ff */
[----:B------:R-:W-:Y:S02]  /*36d0*/  LOP3.LUT R55, R55, 0xffff0000, RZ, 0xc0, !PT ;  /* 0xffff000037377812 */ /* 0x000fe400078ec0ff */
[----:B------:R-:W-:Y:S01]  /*36e0*/  FFMA.FTZ R13, R58, R59, R13 ;  /* 0x0000003b3a0d7223 */ /* 0x000fe2000001000d */
[----:B------:R-:W-:Y:S01]  /*36f0*/  LOP3.LUT R59, R14, 0xffff0000, RZ, 0xc0, !PT ;  /* 0xffff00000e3b7812 */ /* 0x000fe200078ec0ff */
[C---:B------:R-:W-:Y:S01]  /*3700*/  IMAD.U32 R58, R52.reuse, 0x10000, RZ ;  /* 0x00010000343a7824 */ /* 0x040fe200078e00ff */
[----:B------:R-:W-:Y:S01]  /*3710*/  LOP3.LUT R52, R52, 0xffff0000, RZ, 0xc0, !PT ;  /* 0xffff000034347812 */ /* 0x000fe200078ec0ff */
[----:B------:R-:W-:Y:S01]  /*3720*/  IMAD.U32 R14, R14, 0x10000, RZ ;  /* 0x000100000e0e7824 */ /* 0x000fe200078e00ff */
[----:B------:R-:W-:Y:S01]  /*3730*/  F2FP.BF16.F32.PACK_AB R13, R13, R53 ;  /* 0x000000350d0d723e */ /* 0x000fe200000010ff */
[C---:B------:R-:W-:Y:S01]  /*3740*/  FMUL.FTZ R83, R59.reuse, R58 ;  /* 0x0000003a3b537220 */ /* 0x040fe20000410000 */
[----:B------:R-:W-:-:S03]  /*3750*/  FMUL.FTZ R59, R59, R82 ;  /* 0x000000523b3b7220 */ /* 0x000fc60000410000 */
[C---:B------:R-:W-:Y:S01]  /*3760*/  FFMA.FTZ R83, R14.reuse, R82, -R83 ;  /* 0x000000520e537223 */ /* 0x040fe20000010853 */
[----:B------:R-:W-:Y:S01]  /*3770*/  FFMA.FTZ R59, R14, R58, R59 ;  /* 0x0000003a0e3b7223 */ /* 0x000fe2000001003b */
[C---:B------:R-:W-:Y:S01]  /*3780*/  LOP3.LUT R14, R15.reuse, 0xffff0000, RZ, 0xc0, !PT ;  /* 0xffff00000f0e7812 */ /* 0x040fe200078ec0ff */
[----:B------:R-:W-:-:S03]  /*3790*/  IMAD.U32 R15, R15, 0x10000, RZ ;  /* 0x000100000f0f7824 */ /* 0x000fc600078e00ff */
        /* <DEDUP_REMOVED lines=11> */
[----:B------:R-:W-:-:S05]  /*3850*/  FFMA.FTZ R15, R12, R54, R15 ;  /* 0x000000360c0f7223 */ /* 0x000fca000001000f */
[----:B------:R-:W-:Y:S01]  /*3860*/  F2FP.BF16.F32.PACK_AB R52, R15, R52 ;  /* 0x000000340f34723e */ /* 0x000fe200000010ff */
[----:B------:R-:W-:Y:S02]  /*3870*/  IMAD.MOV.U32 R15, RZ, RZ, R14 ;  /* 0x000000ffff0f7224 */ /* 0x000fe400078e000e */
[----:B------:R-:W-:Y:S02]  /*3880*/  IMAD.MOV.U32 R14, RZ, RZ, R59 ;  /* 0x000000ffff0e7224 */ /* 0x000fe400078e003b */
[----:B------:R-:W-:-:S07]  /*3890*/  IMAD.MOV.U32 R12, RZ, RZ, R52 ;  /* 0x000000ffff0c7224 */ /* 0x000fce00078e0034 */
.L_x_420:
[----:B------:R-:W-:Y:S05]  /*38a0*/  BSYNC B2 ;  /* 0x0000000000027941 */ /* 0x000fea0003800000 */
.L_x_419:
[----:B--2---:R-:W-:-:S04]  /*38b0*/  LEA R52, P3, R16, R56, 0x1 ;  /* 0x0000003810347211 */ /* 0x004fc800078608ff */
[----:B-1----:R-:W-:-:S05]  /*38c0*/  LEA.HI.X R53, R16, R57, R17, 0x1, P3 ;  /* 0x0000003910357211 */ /* 0x002fca00018f0c11 */
[----:B----4-:R3:W-:Y:S04]  /*38d0*/  ST.E.128 desc[UR42][R52.64], R12 ;  /* 0x0000000c34007985 */ /* 0x0107e8000c101d2a */
.L_x_418:
[----:B------:R-:W-:Y:S05]  /*38e0*/  BSYNC B1 ;  /* 0x0000000000017941 */ /* 0x000fea0003800000 */
.L_x_417:
[----:B------:R-:W-:Y:S01]  /*38f0*/  ISETP.NE.AND P3, PT, R29, RZ, PT ;  /* 0x000000ff1d00720c */ /* 0x000fe20003f65270 */
[----:B------:R-:W-:-:S12]  /*3900*/  BSSY B1, `(.L_x_421) ;  /* 0x000003c000017945 */ /* 0x000fd80003800000 */
[----:B------:R-:W-:Y:S05]  /*3910*/  @!P3 BRA `(.L_x_422) ;  /* 0x0000000000e8b947 */ /* 0x000fea0003800000 */
[----:B------:R-:W4:Y:S01]  /*3920*/  LDL R11, [R1+0x28] ;  /* 0x00002800010b7983 */ /* 0x000f220000100800 */
[----:B------:R-:W-:Y:S03]  /*3930*/  BSSY B2, `(.L_x_423) ;  /* 0x0000033000027945 */ /* 0x000fe60003800000 */
[----:B---3--:R3:W0:Y:S01]  /*3940*/  LDS.128 R12, [R60+0x15000] ;  /* 0x015000003c0c7984 */ /* 0x0086220000000c00 */
[----:B----4-:R-:W-:-:S13]  /*3950*/  ISETP.GE.AND P3, PT, R11, R96, PT ;  /* 0x000000600b00720c */ /* 0x010fda0003f66270 */
[----:B0--3--:R-:W-:Y:S05]  /*3960*/  @P3 BRA `(.L_x_424) ;  /* 0x0000000000bc3947 */ /* 0x009fea0003800000 */
[----:B------:R-:W-:Y:S01]  /*3970*/  SHF.R.U64 R50, R50, 0x10, R51 ;  /* 0x0000001032327819 */ /* 0x000fe20000001233 */
[----:B------:R-:W-:Y:S01]  /*3980*/  IMAD.U32 R52, R13, 0x10000, RZ ;  /* 0x000100000d347824 */ /* 0x000fe200078e00ff */
[--C-:B------:R-:W-:Y:S02]  /*3990*/  SHF.R.U64 R11, R48, 0x10, R49.reuse ;  /* 0x00000010300b7819 */ /* 0x100fe40000001231 */
[----:B------:R-:W-:Y:S02]  /*39a0*/  PRMT R50, R112, 0x5432, R50 ;  /* 0x0000543270327816 */ /* 0x000fe40000000032 */
[----:B------:R-:W-:Y:S02]  /*39b0*/  SHF.R.U32.HI R48, RZ, 0x10, R49 ;  /* 0x00000010ff307819 */ /* 0x000fe40000011631 */
[----:B------:R-:W-:Y:S02]  /*39c0*/  SHF.R.U32.HI R49, RZ, 0x10, R51 ;  /* 0x00000010ff317819 */ /* 0x000fe40000011633 */
[----:B------:R-:W-:-:S02]  /*39d0*/  PRMT R11, R110, 0x5410, R11 ;  /* 0x000054106e0b7816 */ /* 0x000fc4000000000b */
[----:B------:R-:W-:Y:S02]  /*39e0*/  LOP3.LUT R54, R13, 0xffff0000, RZ, 0xc0, !PT ;  /* 0xffff00000d367812 */ /* 0x000fe400078ec0ff */
[C---:B------:R-:W-:Y:S01]  /*39f0*/  LOP3.LUT R53, R50.reuse, 0xffff0000, RZ, 0xc0, !PT ;  /* 0xffff000032357812 */ /* 0x040fe200078ec0ff */
[----:B------:R-:W-:Y:S01]  /*3a00*/  IMAD.U32 R50, R50, 0x10000, RZ ;  /* 0x0001000032327824 */ /* 0x000fe200078e00ff */
[----:B------:R-:W-:Y:S02]  /*3a10*/  PRMT R51, R110, 0x5432, R48 ;  /* 0x000054326e337816 */ /* 0x000fe40000000030 */
[----:B------:R-:W-:Y:S01]  /*3a20*/  PRMT R48, R112, 0x5410, R49 ;  /* 0x0000541070307816 */ /* 0x000fe20000000031 */
[----:B------:R-:W-:Y:S01]  /*3a30*/  FMUL.FTZ R49, R54, R53 ;  /* 0x0000003536317220 */ /* 0x000fe20000410000 */
[C---:B------:R-:W-:Y:S01]  /*3a40*/  LOP3.LUT R13, R11.reuse, 0xffff0000, RZ, 0xc0, !PT ;  /* 0xffff00000b0d7812 */ /* 0x040fe200078ec0ff */
[----:B------:R-:W-:-:S04]  /*3a50*/  IMAD.U32 R11, R11, 0x10000, RZ ;  /* 0x000100000b0b7824 */ /* 0x000fc800078e00ff */
        /* <DEDUP_REMOVED lines=32> */
.L_x_424:
[----:B------:R-:W-:Y:S05]  /*3c60*/  BSYNC B2 ;  /* 0x0000000000027941 */ /* 0x000fea0003800000 */
.L_x_423:
[----:B------:R-:W-:Y:S02]  /*3c70*/  IMAD.SHL.U32 R11, R147, 0x8, RZ ;  /* 0x00000008930b7824 */ /* 0x000fe400078e00ff */
[----:B--2---:R-:W-:Y:S02]  /*3c80*/  IMAD.MOV.U32 R48, RZ, RZ, R56 ;  /* 0x000000ffff307224 */ /* 0x004fe400078e0038 */
[----:B-1----:R-:W-:Y:S02]  /*3c90*/  IMAD.MOV.U32 R49, RZ, RZ, R57 ;  /* 0x000000ffff317224 */ /* 0x002fe400078e0039 */
[----:B------:R-:W-:-:S05]  /*3ca0*/  IMAD.WIDE R48, R11, 0x2, R48 ;  /* 0x000000020b307825 */ /* 0x000fca00078e0230 */
[----:B------:R4:W-:Y:S02]  /*3cb0*/  ST.E.128 desc[UR42][R48.64], R12 ;  /* 0x0000000c30007985 */ /* 0x0009e4000c101d2a */
.L_x_422:
[----:B------:R-:W-:Y:S05]  /*3cc0*/  BSYNC B1 ;  /* 0x0000000000017941 */ /* 0x000fea0003800000 */
.L_x_421:
[----:B------:R-:W-:Y:S01]  /*3cd0*/  ISETP.NE.AND P3, PT, R30, RZ, PT ;  /* 0x000000ff1e00720c */ /* 0x000fe20003f65270 */
[----:B------:R-:W-:-:S12]  /*3ce0*/  BSSY B1, `(.L_x_425) ;  /* 0x000003c000017945 */ /* 0x000fd80003800000 */
[----:B------:R-:W-:Y:S05]  /*3cf0*/  @!P3 BRA `(.L_x_426) ;  /* 0x0000000000e8b947 */ /* 0x000fea0003800000 */
[----:B------:R-:W5:Y:S01]  /*3d00*/  LDL R11, [R1+0x20] ;  /* 0x00002000010b7983 */ /* 0x000f620000100800 */
[----:B------:R-:W-:Y:S03]  /*3d10*/  BSSY B2, `(.L_x_427) ;  /* 0x0000033000027945 */ /* 0x000fe60003800000 */
[----:B---34-:R3:W4:Y:S01]  /*3d20*/  LDS.128 R12, [R61+0x17000] ;  /* 0x017000003d0c7984 */ /* 0x0187220000000c00 */
[----:B-----5:R-:W-:-:S13]  /*3d30*/  ISETP.GE.AND P3, PT, R11, R96, PT ;  /* 0x000000600b00720c */ /* 0x020fda0003f66270 */
[----:B---34-:R-:W-:Y:S05]  /*3d40*/  @P3 BRA `(.L_x_428) ;  /* 0x0000000000bc3947 */ /* 0x018fea0003800000 */
        /* <DEDUP_REMOVED lines=47> */
.L_x_428:
[----:B------:R-:W-:Y:S05]  /*4040*/  BSYNC B2 ;  /* 0x0000000000027941 */ /* 0x000fea0003800000 */
.L_x_427:
[----:B------:R-:W-:Y:S02]  /*4050*/  IMAD.SHL.U32 R11, R150, 0x8, RZ ;  /* 0x00000008960b7824 */ /* 0x000fe400078e00ff */
[----:B--2---:R-:W-:Y:S02]  /*4060*/  IMAD.MOV.U32 R44, RZ, RZ, R56 ;  /* 0x000000ffff2c7224 */ /* 0x004fe400078e0038 */
[----:B-1----:R-:W-:Y:S02]  /*4070*/  IMAD.MOV.U32 R45, RZ, RZ, R57 ;  /* 0x000000ffff2d7224 */ /* 0x002fe400078e0039 */
[----:B------:R-:W-:-:S05]  /*4080*/  IMAD.WIDE R44, R11, 0x2, R44 ;  /* 0x000000020b2c7825 */ /* 0x000fca00078e022c */
[----:B------:R1:W-:Y:S02]  /*4090*/  ST.E.128 desc[UR42][R44.64], R12 ;  /* 0x0000000c2c007985 */ /* 0x0003e4000c101d2a */
.L_x_426:
[----:B------:R-:W-:Y:S05]  /*40a0*/  BSYNC B1 ;  /* 0x0000000000017941 */ /* 0x000fea0003800000 */
.L_x_425:
[----:B------:R-:W-:Y:S01]  /*40b0*/  LOP3.LUT P3, RZ, R27, 0x8, RZ, 0xc0, !PT ;  /* 0x000000081bff7812 */ /* 0x000fe2000786c0ff */
[----:B------:R-:W-:-:S12]  /*40c0*/  BSSY B1, `(.L_x_429) ;  /* 0x0000039000017945 */ /* 0x000fd80003800000 */
[----:B------:R-:W-:Y:S05]  /*40d0*/  @!P3 BRA `(.L_x_430) ;  /* 0x0000000000dcb947 */ /* 0x000fea0003800000 */
[----:B------:R-:W5:Y:S01]  /*40e0*/  LDL R11, [R1+0x24] ;  /* 0x00002400010b7983 */ /* 0x000f620000100800 */
[----:B------:R-:W-:Y:S03]  /*40f0*/  BSSY B2, `(.L_x_431) ;  /* 0x0000032000027945 */ /* 0x000fe60003800000 */
[----:B-1-34-:R1:W3:Y:S01]  /*4100*/  LDS.128 R12, [R60+0x17000] ;  /* 0x017000003c0c7984 */ /* 0x01a2e20000000c00 */
[----:B-----5:R-:W-:-:S13]  /*4110*/  ISETP.GE.AND P3, PT, R11, R96, PT ;  /* 0x000000600b00720c */ /* 0x020fda0003f66270 */
[----:B-1-3--:R-:W-:Y:S05]  /*4120*/  @P3 BRA `(.L_x_432) ;  /* 0x0000000000b83947 */ /* 0x00afea0003800000 */
[--C-:B------:R-:W-:Y:S02]  /*4130*/  SHF.R.U64 R11, R40, 0x10, R41.reuse ;  /* 0x00000010280b7819 */ /* 0x100fe40000001229 */
[----:B------:R-:W-:Y:S02]  /*4140*/  SHF.R.U32.HI R40, RZ, 0x10, R41 ;  /* 0x00000010ff287819 */ /* 0x000fe40000011629 */
[----:B------:R-:W-:Y:S02]  /*4150*/  SHF.R.U64 R41, R42, 0x10, R43 ;  /* 0x000000102a297819 */ /* 0x000fe4000000122b */
[----:B------:R-:W-:Y:S02]  /*4160*/  PRMT R11, R107, 0x5410, R11 ;  /* 0x000054106b0b7816 */ /* 0x000fe4000000000b */
[----:B------:R-:W-:Y:S02]  /*4170*/  PRMT R41, R108, 0x5410, R41 ;  /* 0x000054106c297816 */ /* 0x000fe40000000029 */
[----:B------:R-:W-:-:S02]  /*4180*/  SHF.R.U32.HI R42, RZ, 0x10, R43 ;  /* 0x00000010ff2a7819 */ /* 0x000fc4000001162b */
[C---:B------:R-:W-:Y:S01]  /*4190*/  LOP3.LUT R46, R13.reuse, 0xffff0000, RZ, 0xc0, !PT ;  /* 0xffff00000d2e7812 */ /* 0x040fe200078ec0ff */
[----:B------:R-:W-:Y:S01]  /*41a0*/  IMAD.U32 R13, R13, 0x10000, RZ ;  /* 0x000100000d0d7824 */ /* 0x000fe200078e00ff */
[C---:B------:R-:W-:Y:S01]  /*41b0*/  LOP3.LUT R43, R41.reuse, 0xffff0000, RZ, 0xc0, !PT ;  /* 0xffff0000292b7812 */ /* 0x040fe200078ec0ff */
[----:B------:R-:W-:Y:S01]  /*41c0*/  IMAD.U32 R41, R41, 0x10000, RZ ;  /* 0x0001000029297824 */ /* 0x000fe200078e00ff */
[C---:B------:R-:W-:Y:S01]  /*41d0*/  LOP3.LUT R44, R11.reuse, 0xffff0000, RZ, 0xc0, !PT ;  /* 0xffff00000b2c7812 */ /* 0x040fe200078ec0ff */
[----:B------:R-:W-:Y:S01]  /*41e0*/  IMAD.U32 R11, R11, 0x10000, RZ ;  /* 0x000100000b0b7824 */ /* 0x000fe200078e00ff */
[----:B------:R-:W-:Y:S01]  /*41f0*/  PRMT R42, R108, 0x5432, R42 ;  /* 0x000054326c2a7816 */ /* 0x000fe2000000002a */
[CC--:B------:R-:W-:Y:S01]  /*4200*/  FMUL.FTZ R45, R46.reuse, R43.reuse ;  /* 0x0000002b2e2d7220 */ /* 0x0c0fe20000410000 */
[----:B------:R-:W-:Y:S01]  /*4210*/  PRMT R40, R107, 0x5432, R40 ;  /* 0x000054326b287816 */ /* 0x000fe20000000028 */
[-C--:B------:R-:W-:Y:S02]  /*4220*/  FMUL.FTZ R46, R46, R44.reuse ;  /* 0x0000002c2e2e7220 */ /* 0x080fe40000410000 */
[C---:B------:R-:W-:Y:S01]  /*4230*/  FFMA.FTZ R45, R13.reuse, R44, -R45 ;  /* 0x0000002c0d2d7223 */ /* 0x040fe2000001082d */
[----:B------:R-:W-:Y:S01]  /*4240*/  LOP3.LUT R44, R14, 0xffff0000, RZ, 0xc0, !PT ;  /* 0xffff00000e2c7812 */ /* 0x000fe200078ec0ff */
[----:B------:R-:W-:Y:S01]  /*4250*/  FFMA.FTZ R46, R13, R43, R46 ;  /* 0x0000002b0d2e7223 */ /* 0x000fe2000001002e */
[C---:B------:R-:W-:Y:S01]  /*4260*/  IMAD.U32 R43, R42.reuse, 0x10000, RZ ;  /* 0x000100002a2b7824 */ /* 0x040fe200078e00ff */
[----:B------:R-:W-:Y:S01]  /*4270*/  LOP3.LUT R42, R42, 0xffff0000, RZ, 0xc0, !PT ;  /* 0xffff00002a2a7812 */ /* 0x000fe200078ec0ff */
[----:B------:R-:W-:-:S02]  /*4280*/  IMAD.U32 R13, R14, 0x10000, RZ ;  /* 0x000100000e0d7824 */ /* 0x000fc400078e00ff */
[----:B------:R-:W-:Y:S02]  /*4290*/  IMAD.U32 R14, R40, 0x10000, RZ ;  /* 0x00010000280e7824 */ /* 0x000fe400078e00ff */
[----:B------:R-:W-:Y:S01]  /*42a0*/  FMUL.FTZ R47, R44, R43 ;  /* 0x0000002b2c2f7220 */ /* 0x000fe20000410000 */
[----:B------:R-:W-:Y:S02]  /*42b0*/  LOP3.LUT R40, R40, 0xffff0000, RZ, 0xc0, !PT ;  /* 0xffff000028287812 */ /* 0x000fe400078ec0ff */
[----:B------:R-:W-:Y:S01]  /*42c0*/  F2FP.BF16.F32.PACK_AB R45, R46, R45 ;  /* 0x0000002d2e2d723e */ /* 0x000fe200000010ff */
[-C--:B------:R-:W-:Y:S01]  /*42d0*/  FFMA.FTZ R47, R13, R14.reuse, -R47 ;  /* 0x0000000e0d2f7223 */ /* 0x080fe2000001082f */
[----:B------:R-:W-:-:S04]  /*42e0*/  FMUL.FTZ R14, R44, R14 ;  /* 0x0000000e2c0e7220 */ /* 0x000fc80000410000 */
        /* <DEDUP_REMOVED lines=17> */
[----:B------:R-:W-:-:S07]  /*4400*/  IMAD.MOV.U32 R13, RZ, RZ, R45 ;  /* 0x000000ffff0d7224 */ /* 0x000fce00078e002d */
.L_x_432:
[----:B------:R-:W-:Y:S05]  /*4410*/  BSYNC B2 ;  /* 0x0000000000027941 */ /* 0x000fea0003800000 */
.L_x_431:
[----:B--2---:R-:W-:-:S04]  /*4420*/  LEA R40, P3, R23, R56, 0x1 ;  /* 0x0000003817287211 */ /* 0x004fc800078608ff */
[----:B------:R-:W-:-:S05]  /*4430*/  LEA.HI.X R41, R23, R57, R154, 0x1, P3 ;  /* 0x0000003917297211 */ /* 0x000fca00018f0c9a */
[----:B------:R1:W-:Y:S04]  /*4440*/  ST.E.128 desc[UR42][R40.64], R12 ;  /* 0x0000000c28007985 */ /* 0x0003e8000c101d2a */
.L_x_430:
[----:B------:R-:W-:Y:S05]  /*4450*/  BSYNC B1 ;  /* 0x0000000000017941 */ /* 0x000fea0003800000 */
.L_x_429:
[----:B------:R-:W-:Y:S01]  /*4460*/  LOP3.LUT P3, RZ, R27, 0x10, RZ, 0xc0, !PT ;  /* 0x000000101bff7812 */ /* 0x000fe2000786c0ff */
[----:B------:R-:W-:-:S12]  /*4470*/  BSSY B1, `(.L_x_433) ;  /* 0x0000036000017945 */ /* 0x000fd80003800000 */
[----:B------:R-:W-:Y:S05]  /*4480*/  @!P3 BRA `(.L_x_434) ;  /* 0x0000000000d0b947 */ /* 0x000fea0003800000 */
[----:B-1-34-:R1:W3:Y:S01]  /*4490*/  LDS.128 R12, [R61+0x19000] ;  /* 0x019000003d0c7984 */ /* 0x01a2e20000000c00 */
[C---:B--2---:R-:W-:Y:S01]  /*44a0*/  LEA R40, P3, R22.reuse, R56, 0x1 ;  /* 0x0000003816287211 */ /* 0x044fe200078608ff */
[----:B------:R-:W-:Y:S03]  /*44b0*/  BSSY B2, `(.L_x_435) ;  /* 0x0000030000027945 */ /* 0x000fe60003800000 */
[----:B------:R-:W-:Y:S02]  /*44c0*/  LEA.HI.X R41, R22, R57, R153, 0x1, P3 ;  /* 0x0000003916297211 */ /* 0x000fe400018f0c99 */
[----:B------:R-:W-:-:S13]  /*44d0*/  ISETP.GE.AND P3, PT, R155, R96, PT ;  /* 0x000000609b00720c */ /* 0x000fda0003f66270 */
[----:B-1----:R-:W-:Y:S05]  /*44e0*/  @P3 BRA `(.L_x_436) ;  /* 0x0000000000b03947 */ /* 0x002fea0003800000 */
[--C-:B------:R-:W-:Y:S02]  /*44f0*/  SHF.R.U64 R36, R36, 0x10, R37.reuse ;  /* 0x0000001024247819 */ /* 0x100fe40000001225 */
[----:B------:R-:W-:Y:S02]  /*4500*/  SHF.R.U32.HI R42, RZ, 0x10, R37 ;  /* 0x00000010ff2a7819 */ /* 0x000fe40000011625 */
[----:B------:R-:W-:Y:S02]  /*4510*/  SHF.R.U64 R37, R38, 0x10, R39 ;  /* 0x0000001026257819 */ /* 0x000fe40000001227 */
[----:B------:R-:W-:Y:S02]  /*4520*/  PRMT R11, R105, 0x5410, R36 ;  /* 0x00005410690b7816 */ /* 0x000fe40000000024 */
[----:B------:R-:W-:Y:S02]  /*4530*/  PRMT R37, R106, 0x5410, R37 ;  /* 0x000054106a257816 */ /* 0x000fe40000000025 */
[C---:B---3--:R-:W-:Y:S01]  /*4540*/  LOP3.LUT R43, R13.reuse, 0xffff0000, RZ, 0xc0, !PT ;  /* 0xffff00000d2b7812 */ /* 0x048fe200078ec0ff */
[----:B------:R-:W-:Y:S01]  /*4550*/  IMAD.U32 R13, R13, 0x10000, RZ ;  /* 0x000100000d0d7824 */ /* 0x000fe200078e00ff */
[C---:B------:R-:W-:Y:S01]  /*4560*/  LOP3.LUT R38, R37.reuse, 0xffff0000, RZ, 0xc0, !PT ;  /* 0xffff000025267812 */ /* 0x040fe200078ec0ff */
[----:B------:R-:W-:Y:S01]  /*4570*/  IMAD.U32 R37, R37, 0x10000, RZ ;  /* 0x0001000025257824 */ /* 0x000fe200078e00ff */
[----:B------:R-:W-:-:S02]  /*4580*/  LOP3.LUT R36, R11, 0xffff0000, RZ, 0xc0, !PT ;  /* 0xffff00000b247812 */ /* 0x000fc400078ec0ff */
[----:B------:R-:W-:Y:S01]  /*4590*/  SHF.R.U32.HI R39, RZ, 0x10, R39 ;  /* 0x00000010ff277819 */ /* 0x000fe20000011627 */
[----:B------:R-:W-:Y:S01]  /*45a0*/  FMUL.FTZ R44, R43, R38 ;  /* 0x000000262b2c7220 */ /* 0x000fe20000410000 */
[----:B------:R-:W-:Y:S01]  /*45b0*/  PRMT R42, R105, 0x5432, R42 ;  /* 0x00005432692a7816 */ /* 0x000fe2000000002a */
[-C--:B------:R-:W-:Y:S01]  /*45c0*/  FMUL.FTZ R43, R43, R36.reuse ;  /* 0x000000242b2b7220 */ /* 0x080fe20000410000 */
[----:B------:R-:W-:Y:S01]  /*45d0*/  PRMT R106, R106, 0x5432, R39 ;  /* 0x000054326a6a7816 */ /* 0x000fe20000000027 */
[C---:B------:R-:W-:Y:S01]  /*45e0*/  FFMA.FTZ R36, R13.reuse, R36, -R44 ;  /* 0x000000240d247223 */ /* 0x040fe2000001082c */
[C---:B------:R-:W-:Y:S02]  /*45f0*/  IMAD.U32 R39, R14.reuse, 0x10000, RZ ;  /* 0x000100000e277824 */ /* 0x040fe400078e00ff */
[----:B------:R-:W-:Y:S01]  /*4600*/  FFMA.FTZ R13, R13, R38, R43 ;  /* 0x000000260d0d7223 */ /* 0x000fe2000001002b */
[----:B------:R-:W-:Y:S01]  /*4610*/  LOP3.LUT R43, R14, 0xffff0000, RZ, 0xc0, !PT ;  /* 0xffff00000e2b7812 */ /* 0x000fe200078ec0ff */
[----:B------:R-:W-:Y:S01]  /*4620*/  IMAD.U32 R38, R106, 0x10000, RZ ;  /* 0x000100006a267824 */ /* 0x000fe200078e00ff */
[----:B------:R-:W-:Y:S01]  /*4630*/  LOP3.LUT R45, R15, 0xffff0000, RZ, 0xc0, !PT ;  /* 0xffff00000f2d7812 */ /* 0x000fe200078ec0ff */
[C---:B------:R-:W-:Y:S01]  /*4640*/  IMAD.U32 R44, R42.reuse, 0x10000, RZ ;  /* 0x000100002a2c7824 */ /* 0x040fe200078e00ff */
[----:B------:R-:W-:Y:S01]  /*4650*/  LOP3.LUT R42, R42, 0xffff0000, RZ, 0xc0, !PT ;  /* 0xffff00002a2a7812 */ /* 0x000fe200078ec0ff */
[----:B------:R-:W-:Y:S01]  /*4660*/  FMUL.FTZ R14, R43, R38 ;  /* 0x000000262b0e7220 */ /* 0x000fe20000410000 */
[----:B------:R-:W-:Y:S01]  /*4670*/  F2FP.BF16.F32.PACK_AB R13, R13, R36 ;  /* 0x000000240d0d723e */ /* 0x000fe200000010ff */
[----:B------:R-:W-:-:S02]  /*4680*/  FMUL.FTZ R43, R43, R44 ;  /* 0x0000002c2b2b7220 */ /* 0x000fc40000410000 */
[C---:B------:R-:W-:Y:S02]  /*4690*/  FFMA.FTZ R14, R39.reuse, R44, -R14 ;  /* 0x0000002c270e7223 */ /* 0x040fe4000001080e */
[----:B------:R-:W-:Y:S01]  /*46a0*/  FFMA.FTZ R39, R39, R38, R43 ;  /* 0x0000002627277223 */ /* 0x000fe2000001002b */
[----:B------:R-:W-:Y:S01]  /*46b0*/  LOP3.LUT R38, R106, 0xffff0000, RZ, 0xc0, !PT ;  /* 0xffff00006a267812 */ /* 0x000fe200078ec0ff */
[----:B------:R-:W-:-:S03]  /*46c0*/  IMAD.U32 R43, R15, 0x10000, RZ ;  /* 0x000100000f2b7824 */ /* 0x000fc600078e00ff */
[----:B------:R-:W-:Y:S01]  /*46d0*/  F2FP.BF16.F32.PACK_AB R14, R39, R14 ;  /* 0x0000000e270e723e */ /* 0x000fe200000010ff */
[C---:B------:R-:W-:Y:S01]  /*46e0*/  FMUL.FTZ R44, R45.reuse, R38 ;  /* 0x000000262d2c7220 */ /* 0x040fe20000410000 */
[----:B------:R-:W-:-:S03]  /*46f0*/  FMUL.FTZ R45, R45, R42 ;  /* 0x0000002a2d2d7220 */ /* 0x000fc60000410000 */
[----:B------:R-:W-:Y:S01]  /*4700*/  FFMA.FTZ R15, R43, R42, -R44 ;  /* 0x0000002a2b0f7223 */ /* 0x000fe2000001082c */
[----:B------:R-:W-:Y:S01]  /*4710*/  IMAD.U32 R42, R11, 0x10000, RZ ;  /* 0x000100000b2a7824 */ /* 0x000fe200078e00ff */
[C---:B------:R-:W-:Y:S01]  /*4720*/  LOP3.LUT R11, R12.reuse, 0xffff0000, RZ, 0xc0, !PT ;  /* 0xffff00000c0b7812 */ /* 0x040fe200078ec0ff */
[----:B------:R-:W-:Y:S01]  /*4730*/  FFMA.FTZ R38, R43, R38, R45 ;  /* 0x000000262b267223 */ /* 0x000fe2000001002d */
[----:B------:R-:W-:-:S03]  /*4740*/  IMAD.U32 R12, R12, 0x10000, RZ ;  /* 0x000100000c0c7824 */ /* 0x000fc600078e00ff */
[C---:B------:R-:W-:Y:S01]  /*4750*/  FMUL.FTZ R43, R11.reuse, R37 ;  /* 0x000000250b2b7220 */ /* 0x040fe20000410000 */
[-C--:B------:R-:W-:Y:S01]  /*4760*/  FMUL.FTZ R44, R11, R42.reuse ;  /* 0x0000002a0b2c7220 */ /* 0x080fe20000410000 */
[----:B------:R-:W-:Y:S02]  /*4770*/  F2FP.BF16.F32.PACK_AB R15, R38, R15 ;  /* 0x0000000f260f723e */ /* 0x000fe400000010ff */
[C---:B------:R-:W-:Y:S01]  /*4780*/  FFMA.FTZ R43, R12.reuse, R42, -R43 ;  /* 0x0000002a0c2b7223 */ /* 0x040fe2000001082b */
[----:B------:R-:W-:-:S05]  /*4790*/  FFMA.FTZ R44, R12, R37, R44 ;  /* 0x000000250c2c7223 */ /* 0x000fca000001002c */
[----:B------:R-:W-:-:S07]  /*47a0*/  F2FP.BF16.F32.PACK_AB R12, R44, R43 ;  /* 0x0000002b2c0c723e */ /* 0x000fce00000010ff */
.L_x_436:
[----:B------:R-:W-:Y:S05]  /*47b0*/  BSYNC B2 ;  /* 0x0000000000027941 */ /* 0x000fea0003800000 */
.L_x_435:
[----:B---3--:R1:W-:Y:S02]  /*47c0*/  ST.E.128 desc[UR42][R40.64], R12 ;  /* 0x0000000c28007985 */ /* 0x0083e4000c101d2a */
.L_x_434:
[----:B------:R-:W-:Y:S05]  /*47d0*/  BSYNC B1 ;  /* 0x0000000000017941 */ /* 0x000fea0003800000 */
.L_x_433:
[----:B------:R-:W-:-:S13]  /*47e0*/  LOP3.LUT P3, RZ, R27, 0x20, RZ, 0xc0, !PT ;  /* 0x000000201bff7812 */ /* 0x000fda000786c0ff */
[----:B------:R-:W-:Y:S05]  /*47f0*/  @!P3 BRA `(.L_x_416) ;  /* 0x000000240088b947 */ /* 0x000fea0003800000 */
[----:B------:R-:W5:Y:S01]  /*4800*/  LDL R11, [R1+0x2c] ;  /* 0x00002c00010b7983 */ /* 0x000f620000100800 */
[C---:B--2---:R-:W-:Y:S01]  /*4810*/  LEA R36, P3, R136.reuse, R56, 0x1 ;  /* 0x0000003888247211 */ /* 0x044fe200078608ff */
[----:B------:R-:W-:Y:S02]  /*4820*/  BSSY B1, `(.L_x_437) ;  /* 0x0000032000017945 */ /* 0x000fe40003800000 */
[----:B-1-34-:R1:W2:Y:S01]  /*4830*/  LDS.128 R12, [R60+0x19000] ;  /* 0x019000003c0c7984 */ /* 0x01a2a20000000c00 */
[----:B------:R-:W-:Y:S02]  /*4840*/  LEA.HI.X R37, R136, R57, R152, 0x1, P3 ;  /* 0x0000003988257211 */ /* 0x000fe400018f0c98 */
[----:B-----5:R-:W-:-:S13]  /*4850*/  ISETP.GE.AND P3, PT, R11, R96, PT ;  /* 0x000000600b00720c */ /* 0x020fda0003f66270 */
[----:B-12---:R-:W-:Y:S05]  /*4860*/  @P3 BRA `(.L_x_438) ;  /* 0x0000000000b43947 */ /* 0x006fea0003800000 */
[----:B------:R-:W-:Y:S01]  /*4870*/  SHF.R.U64 R41, R34, 0x10, R35 ;  /* 0x0000001022297819 */ /* 0x000fe20000001223 */
[----:B------:R-:W-:Y:S01]  /*4880*/  IMAD.U32 R39, R13, 0x10000, RZ ;  /* 0x000100000d277824 */ /* 0x000fe200078e00ff */
[--C-:B------:R-:W-:Y:S01]  /*4890*/  SHF.R.U64 R42, R32, 0x10, R33.reuse ;  /* 0x00000010202a7819 */ /* 0x100fe20000001221 */
[C---:B------:R-:W-:Y:S01]  /*48a0*/  IMAD.U32 R32, R14.reuse, 0x10000, RZ ;  /* 0x000100000e207824 */ /* 0x040fe200078e00ff */
[----:B------:R-:W-:Y:S02]  /*48b0*/  SHF.R.U32.HI R38, RZ, 0x10, R33 ;  /* 0x00000010ff267819 */ /* 0x000fe40000011621 */
[----:B------:R-:W-:Y:S01]  /*48c0*/  LOP3.LUT R33, R14, 0xffff0000, RZ, 0xc0, !PT ;  /* 0xffff00000e217812 */ /* 0x000fe200078ec0ff */
[C---:B------:R-:W-:Y:S01]  /*48d0*/  IMAD.U32 R14, R15.reuse, 0x10000, RZ ;  /* 0x000100000f0e7824 */ /* 0x040fe200078e00ff */
[----:B------:R-:W-:Y:S02]  /*48e0*/  LOP3.LUT R11, R15, 0xffff0000, RZ, 0xc0, !PT ;  /* 0xffff00000f0b7812 */ /* 0x000fe400078ec0ff */
[----:B------:R-:W-:-:S02]  /*48f0*/  PRMT R15, R104, 0x5410, R41 ;  /* 0x00005410680f7816 */ /* 0x000fc40000000029 */
[----:B------:R-:W-:Y:S02]  /*4900*/  PRMT R34, R103, 0x5410, R42 ;  /* 0x0000541067227816 */ /* 0x000fe4000000002a */
[----:B------:R-:W-:Y:S02]  /*4910*/  SHF.R.U32.HI R35, RZ, 0x10, R35 ;  /* 0x00000010ff237819 */ /* 0x000fe40000011623 */
[----:B------:R-:W-:Y:S01]  /*4920*/  LOP3.LUT R40, R13, 0xffff0000, RZ, 0xc0, !PT ;  /* 0xffff00000d287812 */ /* 0x000fe200078ec0ff */
[----:B------:R-:W-:Y:S01]  /*4930*/  IMAD.U32 R13, R12, 0x10000, RZ ;  /* 0x000100000c0d7824 */ /* 0x000fe200078e00ff */
[C---:B------:R-:W-:Y:S01]  /*4940*/  LOP3.LUT R43, R15.reuse, 0xffff0000, RZ, 0xc0, !PT ;  /* 0xffff00000f2b7812 */ /* 0x040fe200078ec0ff */
[----:B------:R-:W-:Y:S01]  /*4950*/  IMAD.U32 R15, R15, 0x10000, RZ ;  /* 0x000100000f0f7824 */ /* 0x000fe200078e00ff */
[C---:B------:R-:W-:Y:S01]  /*4960*/  LOP3.LUT R41, R34.reuse, 0xffff0000, RZ, 0xc0, !PT ;  /* 0xffff000022297812 */ /* 0x040fe200078ec0ff */
[----:B------:R-:W-:Y:S01]  /*4970*/  IMAD.U32 R34, R34, 0x10000, RZ ;  /* 0x0001000022227824 */ /* 0x000fe200078e00ff */
[----:B------:R-:W-:Y:S01]  /*4980*/  PRMT R104, R104, 0x5432, R35 ;  /* 0x0000543268687816 */ /* 0x000fe20000000023 */
[C---:B------:R-:W-:Y:S01]  /*4990*/  FMUL.FTZ R44, R40.reuse, R43 ;  /* 0x0000002b282c7220 */ /* 0x040fe20000410000 */
[----:B------:R-:W-:Y:S01]  /*49a0*/  PRMT R103, R103, 0x5432, R38 ;  /* 0x0000543267677816 */ /* 0x000fe20000000026 */
[----:B------:R-:W-:Y:S01]  /*49b0*/  FMUL.FTZ R40, R40, R41 ;  /* 0x0000002928287220 */ /* 0x000fe20000410000 */
[----:B------:R-:W-:Y:S01]  /*49c0*/  LOP3.LUT R12, R12, 0xffff0000, RZ, 0xc0, !PT ;  /* 0xffff00000c0c7812 */ /* 0x000fe200078ec0ff */
[----:B------:R-:W-:-:S02]  /*49d0*/  IMAD.U32 R35, R104, 0x10000, RZ ;  /* 0x0001000068237824 */ /* 0x000fc400078e00ff */
[----:B------:R-:W-:Y:S01]  /*49e0*/  FFMA.FTZ R38, R39, R41, -R44 ;  /* 0x0000002927267223 */ /* 0x000fe2000001082c */
[----:B------:R-:W-:Y:S02]  /*49f0*/  IMAD.U32 R42, R103, 0x10000, RZ ;  /* 0x00010000672a7824 */ /* 0x000fe400078e00ff */
[----:B------:R-:W-:Y:S01]  /*4a00*/  FFMA.FTZ R39, R39, R43, R40 ;  /* 0x0000002b27277223 */ /* 0x000fe20000010028 */
[CC--:B------:R-:W-:Y:S01]  /*4a10*/  FMUL.FTZ R41, R33.reuse, R35.reuse ;  /* 0x0000002321297220 */ /* 0x0c0fe20000410000 */
[----:B------:R-:W-:Y:S01]  /*4a20*/  LOP3.LUT R104, R104, 0xffff0000, RZ, 0xc0, !PT ;  /* 0xffff000068687812 */ /* 0x000fe200078ec0ff */
[-C--:B------:R-:W-:Y:S01]  /*4a30*/  FMUL.FTZ R43, R33, R42.reuse ;  /* 0x0000002a212b7220 */ /* 0x080fe20000410000 */
[----:B------:R-:W-:Y:S01]  /*4a40*/  LOP3.LUT R103, R103, 0xffff0000, RZ, 0xc0, !PT ;  /* 0xffff000067677812 */ /* 0x000fe200078ec0ff */
[C---:B------:R-:W-:Y:S01]  /*4a50*/  FFMA.FTZ R33, R32.reuse, R42, -R41 ;  /* 0x0000002a20217223 */ /* 0x040fe20000010829 */
[----:B------:R-:W-:Y:S01]  /*4a60*/  F2FP.BF16.F32.PACK_AB R38, R39, R38 ;  /* 0x000000262726723e */ /* 0x000fe200000010ff */
[----:B------:R-:W-:Y:S01]  /*4a70*/  FFMA.FTZ R40, R32, R35, R43 ;  /* 0x0000002320287223 */ /* 0x000fe2000001002b */
[C---:B------:R-:W-:Y:S01]  /*4a80*/  FMUL.FTZ R35, R11.reuse, R104 ;  /* 0x000000680b237220 */ /* 0x040fe20000410000 */
[C---:B------:R-:W-:Y:S01]  /*4a90*/  FMUL.FTZ R32, R12.reuse, R15 ;  /* 0x0000000f0c207220 */ /* 0x040fe20000410000 */
[-C--:B------:R-:W-:Y:S01]  /*4aa0*/  FMUL.FTZ R11, R11, R103.reuse ;  /* 0x000000670b0b7220 */ /* 0x080fe20000410000 */
[-C--:B------:R-:W-:Y:S01]  /*4ab0*/  FMUL.FTZ R12, R12, R34.reuse ;  /* 0x000000220c0c7220 */ /* 0x080fe20000410000 */
[C---:B------:R-:W-:Y:S01]  /*4ac0*/  FFMA.FTZ R35, R14.reuse, R103, -R35 ;  /* 0x000000670e237223 */ /* 0x040fe20000010823 */
[C---:B------:R-:W-:Y:S01]  /*4ad0*/  FFMA.FTZ R32, R13.reuse, R34, -R32 ;  /* 0x000000220d207223 */ /* 0x040fe20000010820 */
[----:B------:R-:W-:Y:S01]  /*4ae0*/  FFMA.FTZ R14, R14, R104, R11 ;  /* 0x000000680e0e7223 */ /* 0x000fe2000001000b */
[----:B------:R-:W-:-:S04]  /*4af0*/  FFMA.FTZ R13, R13, R15, R12 ;  /* 0x0000000f0d0d7223 */ /* 0x000fc8000001000c */
[----:B------:R-:W-:Y:S02]  /*4b00*/  F2FP.BF16.F32.PACK_AB R15, R14, R35 ;  /* 0x000000230e0f723e */ /* 0x000fe400000010ff */
[----:B------:R-:W-:Y:S01]  /*4b10*/  F2FP.BF16.F32.PACK_AB R12, R13, R32 ;  /* 0x000000200d0c723e */ /* 0x000fe200000010ff */
[----:B------:R-:W-:Y:S01]  /*4b20*/  IMAD.MOV.U32 R13, RZ, RZ, R38 ;  /* 0x000000ffff0d7224 */ /* 0x000fe200078e0026 */
[----:B------:R-:W-:-:S07]  /*4b30*/  F2FP.BF16.F32.PACK_AB R14, R40, R33 ;  /* 0x00000021280e723e */ /* 0x000fce00000010ff */
.L_x_438:
[----:B------:R-:W-:Y:S05]  /*4b40*/  BSYNC B1 ;  /* 0x0000000000017941 */ /* 0x000fea0003800000 */
.L_x_437:
[----:B------:R1:W-:Y:S01]  /*4b50*/  ST.E.128 desc[UR42][R36.64], R12 ;  /* 0x0000000c24007985 */ /* 0x0003e2000c101d2a */
[----:B------:R-:W-:Y:S05]  /*4b60*/  BRA `(.L_x_416) ;  /* 0x0000002000ac7947 */ /* 0x000fea0003800000 */
.L_x_409:
        /* <DEDUP_REMOVED lines=15> */
[----:B------:R-:W-:Y:S01]  /*4c60*/  IADD3 R15, P2, R66, R14, RZ ;  /* 0x0000000e420f7210 */ /* 0x000fe20007f5e0ff */
[----:B------:R-:W-:Y:S01]  /*4c70*/  ULDC.64 UR4, c[0x0][0x3e8] ;  /* 0x0000fa0000047ab9 */ /* 0x000fe20000000a00 */
[----:B------:R-:W-:Y:S02]  /*4c80*/  CS2R R42, SRZ ;  /* 0x00000000002a7805 */ /* 0x000fe4000001ff00 */
[----:B------:R-:W-:Y:S02]  /*4c90*/  CS2R R40, SRZ ;  /* 0x0000000000287805 */ /* 0x000fe4000001ff00 */
[----:B------:R-:W-:Y:S01]  /*4ca0*/  CS2R R54, SRZ ;  /* 0x0000000000367805 */ /* 0x000fe2000001ff00 */
[----:B------:R-:W-:Y:S01]  /*4cb0*/  IMAD.X R34, R11, 0x1, R81, P2 ;  /* 0x000000010b227824 */ /* 0x000fe200010e0651 */
[----:B------:R-:W-:Y:S02]  /*4cc0*/  IADD3 R13, P2, R62, R12, RZ ;  /* 0x0000000c3e0d7210 */ /* 0x000fe40007f5e0ff */
[----:B------:R-:W-:-:S03]  /*4cd0*/  CS2R R52, SRZ ;  /* 0x0000000000347805 */ /* 0x000fc6000001ff00 */
        /* <DEDUP_REMOVED lines=8> */
[----:B------:R-:W-:Y:S02]  /*4d60*/  CS2R R36, SRZ ;  /* 0x0000000000247805 */ /* 0x000fe4000001ff00 */
[----:B------:R-:W-:Y:S02]  /*4d70*/  CS2R R50, SRZ ;  /* 0x0000000000327805 */ /* 0x000fe4000001ff00 */
[----:B------:R-:W-:-:S05]  /*4d80*/  CS2R R48, SRZ ;  /* 0x0000000000307805 */ /* 0x000fca000001ff00 */
[----:B------:R0:W5:Y:S04]  /*4d90*/  @!P2 LDG.E.128 R40, desc[UR42][R14.64] ;  /* 0x0000002a0e28a981 */ /* 0x000168000c1e1d00 */
[----:B------:R0:W5:Y:S01]  /*4da0*/  @!P2 LDG.E.128 R52, desc[UR42][R12.64] ;  /* 0x0000002a0c34a981 */ /* 0x000162000c1e1d00 */
[----:B------:R-:W-:Y:S02]  /*4db0*/  ISETP.GE.AND P2, PT, R3, R96, PT ;  /* 0x000000600300720c */ /* 0x000fe40003f46270 */
[----:B------:R-:W-:Y:S02]  /*4dc0*/  CS2R R34, SRZ ;  /* 0x0000000000227805 */ /* 0x000fe4000001ff00 */
[----:B------:R-:W-:Y:S02]  /*4dd0*/  CS2R R32, SRZ ;  /* 0x0000000000207805 */ /* 0x000fe4000001ff00 */
[----:B------:R-:W-:-:S02]  /*4de0*/  CS2R R46, SRZ ;  /* 0x00000000002e7805 */ /* 0x000fc4000001ff00 */
[----:B------:R-:W-:-:S05]  /*4df0*/  CS2R R44, SRZ ;  /* 0x00000000002c7805 */ /* 0x000fca000001ff00 */
[----:B------:R0:W5:Y:S04]  /*4e00*/  @!P2 LDG.E.128 R36, desc[UR42][R14.64+0x20] ;  /* 0x0000202a0e24a981 */ /* 0x000168000c1e1d00 */
[----:B------:R0:W5:Y:S01]  /*4e10*/  @!P2 LDG.E.128 R48, desc[UR42][R12.64+0x20] ;  /* 0x0000202a0c30a981 */ /* 0x000162000c1e1d00 */
[----:B------:R-:W-:-:S13]  /*4e20*/  ISETP.GE.AND P2, PT, R4, R96, PT ;  /* 0x000000600400720c */ /* 0x000fda0003f46270 */
[----:B------:R0:W5:Y:S04]  /*4e30*/  @!P2 LDG.E.128 R32, desc[UR42][R14.64+0x40] ;  /* 0x0000402a0e20a981 */ /* 0x000168000c1e1d00 */
[----:B------:R0:W5:Y:S02]  /*4e40*/  @!P2 LDG.E.128 R44, desc[UR42][R12.64+0x40] ;  /* 0x0000402a0c2ca981 */ /* 0x000164000c1e1d00 */
.L_x_440:
[----:B------:R-:W-:Y:S05]  /*4e50*/  BSYNC B1 ;  /* 0x0000000000017941 */ /* 0x000fea0003800000 */
.L_x_439:
        /* <DEDUP_REMOVED lines=43> */
.L_x_441:
[----:B------:R-:W-:Y:S01]  /*5110*/  IMAD R31, R18, 0x8, R2 ;  /* 0x00000008121f7824 */ /* 0x000fe200078e0202 */
[----:B------:R-:W-:Y:S01]  /*5120*/  SHF.L.U32 R79, R138, 0x1f, RZ ;  /* 0x0000001f8a4f7819 */ /* 0x000fe200000006ff */
[----:B------:R-:W-:Y:S03]  /*5130*/  BSSY B1, `(.L_x_442) ;  /* 0x0000003000017945 */ /* 0x000fe60003800000 */
[----:B------:R-:W0:Y:S02]  /*5140*/  SYNCS.PHASECHK.TRANS64.TRYWAIT P4, [R31+URZ+0x2d890], R79 ;  /* 0x02d8904f1f0075a7 */ /* 0x000e24000808017f */
[----:B0-----:R-:W-:Y:S05]  /*5150*/  @!P4 BRA `(.L_x_443) ;  /* 0x0000015c0084c947 */ /* 0x001fea0003800000 */
.L_x_677:
[----:B------:R-:W-:Y:S05]  /*5160*/  BSYNC B1 ;  /* 0x0000000000017941 */ /* 0x000fea0003800000 */
.L_x_442:
[----:B------:R-:W-:-:S03]  /*5170*/  UMOV UR4, 0xffffffff ;  /* 0xffffffff00047882 */ /* 0x000fc60000000000 */
[----:B------:R-:W-:Y:S05]  /*5180*/  BRA.DIV UR4, `(.L_x_444) ;  /* 0x0000015e048c7947 */ /* 0x000fea000b800000 */
[----:B------:R1:W2:Y:S04]  /*5190*/  SHFL.IDX PT, R83, R57, RZ, 0x1e1f ;  /* 0x001e1fff39537589 */ /* 0x0002a800000e0000 */
[----:B------:R1:W3:Y:S02]  /*51a0*/  SHFL.IDX PT, R82, R56, RZ, 0x1e1f ;  /* 0x001e1fff38527589 */ /* 0x0002e400000e0000 */
.L_x_681:
[----:B------:R-:W-:Y:S05]  /*51b0*/  @P3 BRA `(.L_x_416) ;  /* 0x0000001c00183947 */ /* 0x000fea0003800000 */
[----:B------:R-:W4:Y:S01]  /*51c0*/  LDC R11, c[0x0][0x2f4] ;  /* 0x0000bd00ff0b7b82 */ /* 0x000f220000000800 */
[----:B------:R-:W-:Y:S01]  /*51d0*/  ISETP.NE.AND P3, PT, R28, RZ, PT ;  /* 0x000000ff1c00720c */ /* 0x000fe20003f65270 */
[----:B------:R-:W-:Y:S01]  /*51e0*/  BSSY B1, `(.L_x_445) ;  /* 0x000007d000017945 */ /* 0x000fe20003800000 */
[----:B----4-:R-:W-:-:S11]  /*51f0*/  IMAD.IADD R103, R11, 0x1, -R98 ;  /* 0x000000010b677824 */ /* 0x010fd600078e0a62 */
[----:B------:R-:W-:Y:S05]  /*5200*/  @!P3 BRA `(.L_x_446) ;  /* 0x0000000400e8b947 */ /* 0x000fea0003800000 */
[----:B------:R-:W-:Y:S01]  /*5210*/  SEL R12, R98, R103, !P0 ;  /* 0x00000067620c7207 */ /* 0x000fe20004000000 */
[----:B------:R-:W-:Y:S01]  /*5220*/  BSSY B2, `(.L_x_447) ;  /* 0x0000072000027945 */ /* 0x000fe20003800000 */
[----:B------:R-:W-:Y:S02]  /*5230*/  ISETP.GE.AND P3, PT, R16, R96, PT ;  /* 0x000000601000720c */ /* 0x000fe40003f66270 */
[----:B------:R-:W-:-:S04]  /*5240*/  SHF.R.S32.HI R13, RZ, 0x1f, R12 ;  /* 0x0000001fff0d7819 */ /* 0x000fc8000001140c */
[----:B------:R-:W-:-:S04]  /*5250*/  LEA.HI R13, R13, R12, RZ, 0x4 ;  /* 0x0000000c0d0d7211 */ /* 0x000fc800078f20ff */
[----:B------:R-:W-:-:S04]  /*5260*/  SHF.R.S32.HI R13, RZ, 0x4, R13 ;  /* 0x00000004ff0d7819 */ /* 0x000fc8000001140d */
[----:B------:R-:W-:-:S04]  /*5270*/  LEA.HI.SX32 R104, R70, R13, 0x1d ;  /* 0x0000000d46687211 */ /* 0x000fc800078feaff */
[----:B------:R-:W-:-:S04]  /*5280*/  SHF.R.S32.HI R12, RZ, 0x1f, R104 ;  /* 0x0000001fff0c7819 */ /* 0x000fc80000011468 */
[----:B------:R-:W-:Y:S01]  /*5290*/  LEA.HI R12, R12, R104, RZ, 0x2 ;  /* 0x000000680c0c7211 */ /* 0x000fe200078f10ff */
[----:B------:R-:W-:-:S04]  /*52a0*/  IMAD.SHL.U32 R104, R104, 0x8, RZ ;  /* 0x0000000868687824 */ /* 0x000fc800078e00ff */
[----:B------:R-:W-:Y:S01]  /*52b0*/  IMAD.SHL.U32 R12, R12, 0x400, RZ ;  /* 0x000004000c0c7824 */ /* 0x000fe200078e00ff */
[----:B------:R-:W-:-:S04]  /*52c0*/  LOP3.LUT R13, R144, 0x18, R104, 0xf8, !PT ;  /* 0x00000018900d7812 */ /* 0x000fc800078ef868 */
[----:B------:R-:W-:Y:S02]  /*52d0*/  LOP3.LUT R13, R13, R145, RZ, 0x3c, !PT ;  /* 0x000000910d0d7212 */ /* 0x000fe400078e3cff */
[----:B------:R-:W-:-:S04]  /*52e0*/  LOP3.LUT R12, R12, 0x7ffff000, RZ, 0xc0, !PT ;  /* 0x7ffff0000c0c7812 */ /* 0x000fc800078ec0ff */
[----:B------:R-:W-:-:S05]  /*52f0*/  IADD3 R12, R13, R12, R146 ;  /* 0x0000000c0d0c7210 */ /* 0x000fca0007ffe092 */
[C---:B-1----:R-:W-:Y:S02]  /*5300*/  IMAD R56, R18.reuse, 0x3000, R12 ;  /* 0x0000300012387824 */ /* 0x042fe400078e020c */
[----:B------:R-:W-:Y:S02]  /*5310*/  IMAD R12, R18, 0x3000, R94 ;  /* 0x00003000120c7824 */ /* 0x000fe400078e025e */
[--C-:B------:R-:W-:Y:S02]  /*5320*/  IMAD R56, R56, 0x2, R2.reuse ;  /* 0x0000000238387824 */ /* 0x100fe400078e0202 */
[----:B------:R-:W-:-:S04]  /*5330*/  IMAD R12, R12, 0x2, R2 ;  /* 0x000000020c0c7824 */ /* 0x000fc800078e0202 */
[----:B------:R-:W1:Y:S04]  /*5340*/  LDS.128 R56, [R56+0x15400] ;  /* 0x0154000038387984 */ /* 0x000e680000000c00 */
[----:B------:R-:W4:Y:S01]  /*5350*/  LDS.128 R12, [R12+0x15400] ;  /* 0x015400000c0c7984 */ /* 0x000f220000000c00 */
[----:B------:R-:W-:Y:S05]  /*5360*/  @P3 BRA `(.L_x_448) ;  /* 0x0000000400743947 */ /* 0x000fea0003800000 */
[--C-:B------:R-:W-:Y:S02]  /*5370*/  SHF.R.U64 R40, R40, 0x10, R41.reuse ;  /* 0x0000001028287819 */ /* 0x100fe40000001229 */
[----:B------:R-:W-:Y:S02]  /*5380*/  SHF.R.U32.HI R105, RZ, 0x10, R41 ;  /* 0x00000010ff697819 */ /* 0x000fe40000011629 */
[C---:B------:R-:W-:Y:S02]  /*5390*/  PRMT R40, R106.reuse, 0x5432, R40 ;  /* 0x000054326a287816 */ /* 0x040fe40000000028 */
[----:B------:R-:W-:Y:S02]  /*53a0*/  PRMT R105, R106, 0x5410, R105 ;  /* 0x000054106a697816 */ /* 0x000fe40000000069 */
[----:B------:R-:W-:Y:S02]  /*53b0*/  SHF.R.U32.HI R106, RZ, 0x10, R53 ;  /* 0x00000010ff6a7819 */ /* 0x000fe40000011635 */
[----:B------:R-:W-:-:S02]  /*53c0*/  SHF.R.U64 R41, R42, 0x10, R43 ;  /* 0x000000102a297819 */ /* 0x000fc4000000122b */
[----:B------:R-:W-:Y:S02]  /*53d0*/  SHF.R.U32.HI R42, RZ, 0x10, R43 ;  /* 0x00000010ff2a7819 */ /* 0x000fe4000001162b */
[----:B------:R-:W-:Y:S02]  /*53e0*/  SHF.R.U64 R43, R52, 0x10, R53 ;  /* 0x00000010342b7819 */ /* 0x000fe40000001235 */
[--C-:B------:R-:W-:Y:S02]  /*53f0*/  SHF.R.U64 R52, R54, 0x10, R55.reuse ;  /* 0x0000001036347819 */ /* 0x100fe40000001237 */
[----:B------:R-:W-:Y:S01]  /*5400*/  SHF.R.U32.HI R53, RZ, 0x10, R55 ;  /* 0x00000010ff357819 */ /* 0x000fe20000011637 */
[----:B------:R-:W-:Y:S01]  /*5410*/  IMAD.U32 R55, R105, 0x10000, RZ ;  /* 0x0001000069377824 */ /* 0x000fe200078e00ff */
[C---:B------:R-:W-:Y:S02]  /*5420*/  PRMT R106, R109.reuse, 0x5432, R106 ;  /* 0x000054326d6a7816 */ /* 0x040fe4000000006a */
[----:B------:R-:W-:Y:S01]  /*5430*/  PRMT R43, R109, 0x5410, R43 ;  /* 0x000054106d2b7816 */ /* 0x000fe2000000002b */
[----:B-1----:R-:W-:Y:S01]  /*5440*/  IMAD.U32 R109, R57, 0x10000, RZ ;  /* 0x00010000396d7824 */ /* 0x002fe200078e00ff */
[----:B------:R-:W-:-:S02]  /*5450*/  PRMT R52, R108, 0x5432, R52 ;  /* 0x000054326c347816 */ /* 0x000fc40000000034 */
[----:B------:R-:W-:Y:S01]  /*5460*/  PRMT R53, R108, 0x5410, R53 ;  /* 0x000054106c357816 */ /* 0x000fe20000000035 */
[C---:B------:R-:W-:Y:S01]  /*5470*/  IMAD.U32 R108, R106.reuse, 0x10000, RZ ;  /* 0x000100006a6c7824 */ /* 0x040fe200078e00ff */
[C---:B------:R-:W-:Y:S02]  /*5480*/  PRMT R41, R107.reuse, 0x5410, R41 ;  /* 0x000054106b297816 */ /* 0x040fe40000000029 */
[----:B------:R-:W-:Y:S01]  /*5490*/  PRMT R42, R107, 0x5432, R42 ;  /* 0x000054326b2a7816 */ /* 0x000fe2000000002a */
[----:B----4-:R-:W-:Y:S02]  /*54a0*/  IMAD.U32 R107, R13, 0x10000, RZ ;  /* 0x000100000d6b7824 */ /* 0x010fe400078e00ff */
[----:B------:R-:W-:Y:S01]  /*54b0*/  FMUL.FTZ R54, R109, R108 ;  /* 0x0000006c6d367220 */ /* 0x000fe20000410000 */
[----:B------:R-:W-:Y:S02]  /*54c0*/  LOP3.LUT R106, R106, 0xffff0000, RZ, 0xc0, !PT ;  /* 0xffff00006a6a7812 */ /* 0x000fe400078ec0ff */
[----:B------:R-:W-:Y:S01]  /*54d0*/  LOP3.LUT R57, R57, 0xffff0000, RZ, 0xc0, !PT ;  /* 0xffff000039397812 */ /* 0x000fe200078ec0ff */
[-C--:B------:R-:W-:Y:S01]  /*54e0*/  FFMA.FTZ R54, R107, R55.reuse, -R54 ;  /* 0x000000376b367223 */ /* 0x080fe20000010836 */
[----:B------:R-:W-:Y:S01]  /*54f0*/  FMUL.FTZ R55, R109, R55 ;  /* 0x000000376d377220 */ /* 0x000fe20000410000 */
[----:B------:R-:W-:-:S03]  /*5500*/  LOP3.LUT R105, R105, 0xffff0000, RZ, 0xc0, !PT ;  /* 0xffff000069697812 */ /* 0x000fc600078ec0ff */
[----:B------:R-:W-:Y:S01]  /*5510*/  FFMA.FTZ R55, R107, R108, R55 ;  /* 0x0000006c6b377223 */ /* 0x000fe20000010037 */
[----:B------:R-:W-:Y:S01]  /*5520*/  LOP3.LUT R107, R13, 0xffff0000, RZ, 0xc0, !PT ;  /* 0xffff00000d6b7812 */ /* 0x000fe200078ec0ff */
[CC--:B------:R-:W-:Y:S01]  /*5530*/  FMUL.FTZ R13, R57.reuse, R106.reuse ;  /* 0x0000006a390d7220 */ /* 0x0c0fe20000410000 */
[-C--:B------:R-:W-:Y:S01]  /*5540*/  FMUL.FTZ R57, R57, R105.reuse ;  /* 0x0000006939397220 */ /* 0x080fe20000410000 */
[C---:B------:R-:W-:Y:S01]  /*5550*/  IMAD.U32 R108, R59.reuse, 0x10000, RZ ;  /* 0x000100003b6c7824 */ /* 0x040fe200078e00ff */
[----:B------:R-:W-:Y:S01]  /*5560*/  LOP3.LUT R59, R59, 0xffff0000, RZ, 0xc0, !PT ;  /* 0xffff00003b3b7812 */ /* 0x000fe200078ec0ff */
[C---:B------:R-:W-:Y:S01]  /*5570*/  FFMA.FTZ R13, R107.reuse, R105, -R13 ;  /* 0x000000696b0d7223 */ /* 0x040fe2000001080d */
[----:B------:R-:W-:Y:S01]  /*5580*/  FFMA.FTZ R57, R107, R106, R57 ;  /* 0x0000006a6b397223 */ /* 0x000fe20000010039 */
[C---:B------:R-:W-:Y:S01]  /*5590*/  IMAD.U32 R107, R53.reuse, 0x10000, RZ ;  /* 0x00010000356b7824 */ /* 0x040fe200078e00ff */
[----:B------:R-:W-:Y:S01]  /*55a0*/  LOP3.LUT R53, R53, 0xffff0000, RZ, 0xc0, !PT ;  /* 0xffff000035357812 */ /* 0x000fe200078ec0ff */
[C---:B------:R-:W-:Y:S01]  /*55b0*/  IMAD.U32 R106, R15.reuse, 0x10000, RZ ;  /* 0x000100000f6a7824 */ /* 0x040fe200078e00ff */
[----:B------:R-:W-:Y:S01]  /*55c0*/  LOP3.LUT R15, R15, 0xffff0000, RZ, 0xc0, !PT ;  /* 0xffff00000f0f7812 */ /* 0x000fe200078ec0ff */
[----:B------:R-:W-:-:S02]  /*55d0*/  IMAD.U32 R105, R42, 0x10000, RZ ;  /* 0x000100002a697824 */ /* 0x000fc400078e00ff */
[----:B------:R-:W-:Y:S01]  /*55e0*/  FMUL.FTZ R109, R108, R107 ;  /* 0x0000006b6c6d7220 */ /* 0x000fe20000410000 */
[----:B------:R-:W-:Y:S02]  /*55f0*/  LOP3.LUT R42, R42, 0xffff0000, RZ, 0xc0, !PT ;  /* 0xffff00002a2a7812 */ /* 0x000fe400078ec0ff */
[----:B------:R-:W-:Y:S01]  /*5600*/  F2FP.BF16.F32.PACK_AB R13, R13, R54 ;  /* 0x000000360d0d723e */ /* 0x000fe200000010ff */
[-C--:B------:R-:W-:Y:S01]  /*5610*/  FFMA.FTZ R109, R106, R105.reuse, -R109 ;  /* 0x000000696a6d7223 */ /* 0x080fe2000001086d */
[----:B------:R-:W-:Y:S01]  /*5620*/  FMUL.FTZ R105, R108, R105 ;  /* 0x000000696c697220 */ /* 0x000fe20000410000 */
[----:B------:R-:W-:Y:S01]  /*5630*/  F2FP.BF16.F32.PACK_AB R57, R57, R55 ;  /* 0x000000373939723e */ /* 0x000fe200000010ff */
[----:B------:R-:W-:Y:S02]  /*5640*/  IMAD.U32 R54, R56, 0x10000, RZ ;  /* 0x0001000038367824 */ /* 0x000fe400078e00ff */
[----:B------:R-:W-:Y:S01]  /*5650*/  FFMA.FTZ R106, R106, R107, R105 ;  /* 0x0000006b6a6a7223 */ /* 0x000fe20000010069 */
[----:B------:R-:W-:Y:S01]  /*5660*/  FMUL.FTZ R105, R59, R53 ;  /* 0x000000353b697220 */ /* 0x000fe20000410000 */
[C---:B------:R-:W-:Y:S01]  /*5670*/  IMAD.U32 R55, R40.reuse, 0x10000, RZ ;  /* 0x0001000028377824 */ /* 0x040fe200078e00ff */
[----:B------:R-:W-:-:S02]  /*5680*/  LOP3.LUT R40, R40, 0xffff0000, RZ, 0xc0, !PT ;  /* 0xffff000028287812 */ /* 0x000fc400078ec0ff */
[-C--:B------:R-:W-:Y:S01]  /*5690*/  FFMA.FTZ R105, R15, R42.reuse, -R105 ;  /* 0x0000002a0f697223 */ /* 0x080fe20000010869 */
[----:B------:R-:W-:-:S04]  /*56a0*/  FMUL.FTZ R42, R59, R42 ;  /* 0x0000002a3b2a7220 */ /* 0x000fc80000410000 */
[----:B------:R-:W-:Y:S01]  /*56b0*/  FFMA.FTZ R42, R15, R53, R42 ;  /* 0x000000350f2a7223 */ /* 0x000fe2000001002a */
[C---:B------:R-:W-:Y:S01]  /*56c0*/  IMAD.U32 R53, R43.reuse, 0x10000, RZ ;  /* 0x000100002b357824 */ /* 0x040fe200078e00ff */
[----:B------:R-:W-:Y:S01]  /*56d0*/  LOP3.LUT R43, R43, 0xffff0000, RZ, 0xc0, !PT ;  /* 0xffff00002b2b7812 */ /* 0x000fe200078ec0ff */
[----:B------:R-:W-:Y:S01]  /*56e0*/  IMAD.U32 R15, R12, 0x10000, RZ ;  /* 0x000100000c0f7824 */ /* 0x000fe200078e00ff */
[----:B------:R-:W-:Y:S01]  /*56f0*/  F2FP.BF16.F32.PACK_AB R105, R105, R109 ;  /* 0x0000006d6969723e */ /* 0x000fe200000010ff */
[C---:B------:R-:W-:Y:S01]  /*5700*/  FMUL.FTZ R59, R54.reuse, R53 ;  /* 0x00000035363b7220 */ /* 0x040fe20000410000 */
[-C--:B------:R-:W-:Y:S01]  /*5710*/  FMUL.FTZ R54, R54, R55.reuse ;  /* 0x0000003736367220 */ /* 0x080fe20000410000 */
[----:B------:R-:W-:Y:S02]  /*5720*/  F2FP.BF16.F32.PACK_AB R42, R42, R106 ;  /* 0x0000006a2a2a723e */ /* 0x000fe400000010ff */
[C---:B------:R-:W-:Y:S01]  /*5730*/  FFMA.FTZ R59, R15.reuse, R55, -R59 ;  /* 0x000000370f3b7223 */ /* 0x040fe2000001083b */
[----:B------:R-:W-:Y:S01]  /*5740*/  FFMA.FTZ R54, R15, R53, R54 ;  /* 0x000000350f367223 */ /* 0x000fe20000010036 */
[----:B------:R-:W-:Y:S01]  /*5750*/  LOP3.LUT R15, R56, 0xffff0000, RZ, 0xc0, !PT ;  /* 0xffff0000380f7812 */ /* 0x000fe200078ec0ff */
[----:B------:R-:W-:Y:S01]  /*5760*/  IMAD.U32 R56, R58, 0x10000, RZ ;  /* 0x000100003a387824 */ /* 0x000fe200078e00ff */
[----:B------:R-:W-:-:S03]  /*5770*/  LOP3.LUT R53, R12, 0xffff0000, RZ, 0xc0, !PT ;  /* 0xffff00000c357812 */ /* 0x000fc600078ec0ff */
[C---:B------:R-:W-:Y:S01]  /*5780*/  FMUL.FTZ R12, R15.reuse, R43 ;  /* 0x0000002b0f0c7220 */ /* 0x040fe20000410000 */
[----:B------:R-:W-:-:S03]  /*5790*/  FMUL.FTZ R15, R15, R40 ;  /* 0x000000280f0f7220 */ /* 0x000fc60000410000 */
[C---:B------:R-:W-:Y:S01]  /*57a0*/  FFMA.FTZ R12, R53.reuse, R40, -R12 ;  /* 0x00000028350c7223 */ /* 0x040fe2000001080c */
[----:B------:R-:W-:Y:S01]  /*57b0*/  FFMA.FTZ R15, R53, R43, R15 ;  /* 0x0000002b350f7223 */ /* 0x000fe2000001000f */
[C---:B------:R-:W-:Y:S01]  /*57c0*/  IMAD.U32 R43, R52.reuse, 0x10000, RZ ;  /* 0x00010000342b7824 */ /* 0x040fe200078e00ff */
[----:B------:R-:W-:Y:S01]  /*57d0*/  LOP3.LUT R52, R52, 0xffff0000, RZ, 0xc0, !PT ;  /* 0xffff000034347812 */ /* 0x000fe200078ec0ff */
[C---:B------:R-:W-:Y:S01]  /*57e0*/  IMAD.U32 R53, R41.reuse, 0x10000, RZ ;  /* 0x0001000029357824 */ /* 0x040fe200078e00ff */
[----:B------:R-:W-:Y:S01]  /*57f0*/  LOP3.LUT R41, R41, 0xffff0000, RZ, 0xc0, !PT ;  /* 0xffff000029297812 */ /* 0x000fe200078ec0ff */
[----:B------:R-:W-:Y:S01]  /*5800*/  FMUL.FTZ R55, R56, R43 ;  /* 0x0000002b38377220 */ /* 0x000fe20000410000 */
[----:B------:R-:W-:Y:S02]  /*5810*/  IMAD.U32 R40, R14, 0x10000, RZ ;  /* 0x000100000e287824 */ /* 0x000fe400078e00ff */
[-C--:B------:R-:W-:Y:S01]  /*5820*/  FMUL.FTZ R56, R56, R53.reuse ;  /* 0x0000003538387220 */ /* 0x080fe20000410000 */
[----:B------:R-:W-:Y:S01]  /*5830*/  LOP3.LUT R14, R14, 0xffff0000, RZ, 0xc0, !PT ;  /* 0xffff00000e0e7812 */ /* 0x000fe200078ec0ff */
[----:B------:R-:W-:-:S02]  /*5840*/  FFMA.FTZ R55, R40, R53, -R55 ;  /* 0x0000003528377223 */ /* 0x000fc40000010837 */
[----:B------:R-:W-:Y:S01]  /*5850*/  FFMA.FTZ R56, R40, R43, R56 ;  /* 0x0000002b28387223 */ /* 0x000fe20000010038 */
[----:B------:R-:W-:Y:S02]  /*5860*/  LOP3.LUT R40, R58, 0xffff0000, RZ, 0xc0, !PT ;  /* 0xffff00003a287812 */ /* 0x000fe400078ec0ff */
[----:B------:R-:W-:Y:S02]  /*5870*/  F2FP.BF16.F32.PACK_AB R15, R15, R54 ;  /* 0x000000360f0f723e */ /* 0x000fe400000010ff */
[----:B------:R-:W-:Y:S01]  /*5880*/  F2FP.BF16.F32.PACK_AB R12, R12, R59 ;  /* 0x0000003b0c0c723e */ /* 0x000fe200000010ff */
[CC--:B------:R-:W-:Y:S01]  /*5890*/  FMUL.FTZ R43, R40.reuse, R52.reuse ;  /* 0x00000034282b7220 */ /* 0x0c0fe20000410000 */
[-C--:B------:R-:W-:Y:S01]  /*58a0*/  FMUL.FTZ R40, R40, R41.reuse ;  /* 0x0000002928287220 */ /* 0x080fe20000410000 */
[----:B------:R-:W-:Y:S02]  /*58b0*/  IMAD.MOV.U32 R59, RZ, RZ, R42 ;  /* 0x000000ffff3b7224 */ /* 0x000fe400078e002a */
[C---:B------:R-:W-:Y:S01]  /*58c0*/  FFMA.FTZ R43, R14.reuse, R41, -R43 ;  /* 0x000000290e2b7223 */ /* 0x040fe2000001082b */
[----:B------:R-:W-:-:S04]  /*58d0*/  FFMA.FTZ R40, R14, R52, R40 ;  /* 0x000000340e287223 */ /* 0x000fc80000010028 */
[----:B------:R-:W-:Y:S02]  /*58e0*/  F2FP.BF16.F32.PACK_AB R43, R43, R55 ;  /* 0x000000372b2b723e */ /* 0x000fe400000010ff */
[----:B------:R-:W-:Y:S01]  /*58f0*/  F2FP.BF16.F32.PACK_AB R40, R40, R56 ;  /* 0x000000382828723e */ /* 0x000fe200000010ff */
[----:B------:R-:W-:Y:S02]  /*5900*/  IMAD.MOV.U32 R56, RZ, RZ, R15 ;  /* 0x000000ffff387224 */ /* 0x000fe400078e000f */
[----:B------:R-:W-:Y:S02]  /*5910*/  IMAD.MOV.U32 R14, RZ, RZ, R43 ;  /* 0x000000ffff0e7224 */ /* 0x000fe400078e002b */
[----:B------:R-:W-:Y:S02]  /*5920*/  IMAD.MOV.U32 R15, RZ, RZ, R105 ;  /* 0x000000ffff0f7224 */ /* 0x000fe400078e0069 */
[----:B------:R-:W-:-:S07]  /*5930*/  IMAD.MOV.U32 R58, RZ, RZ, R40 ;  /* 0x000000ffff3a7224 */ /* 0x000fce00078e0028 */
.L_x_448:
[----:B------:R-:W-:Y:S05]  /*5940*/  BSYNC B2 ;  /* 0x0000000000027941 */ /* 0x000fea0003800000 */
.L_x_447:
[----:B---3--:R-:W-:-:S04]  /*5950*/  LEA R40, P3, R10, R82, 0x1 ;  /* 0x000000520a287211 */ /* 0x008fc800078608ff */
[----:B--2---:R-:W-:Y:S02]  /*5960*/  LEA.HI.X R41, R10, R83, R91, 0x1, P3 ;  /* 0x000000530a297211 */ /* 0x004fe400018f0c5b */
[----:B------:R-:W-:-:S03]  /*5970*/  ISETP.GE.AND P3, PT, R104, R11, PT ;  /* 0x0000000b6800720c */ /* 0x000fc60003f66270 */
[----:B----4-:R2:W-:Y:S10]  /*5980*/  ST.E.128 desc[UR42][R40.64], R12 ;  /* 0x0000000c28007985 */ /* 0x0105f4000c101d2a */
[----:B--2---:R-:W-:-:S05]  /*5990*/  @!P3 IMAD.WIDE R12, R104, 0x2, R82 ;  /* 0x00000002680cb825 */ /* 0x004fca00078e0252 */
[----:B-1----:R4:W-:Y:S02]  /*59a0*/  @!P3 ST.E.128 desc[UR42][R12.64], R56 ;  /* 0x000000380c00b985 */ /* 0x0029e4000c101d2a */
.L_x_446:
[----:B------:R-:W-:Y:S05]  /*59b0*/  BSYNC B1 ;  /* 0x0000000000017941 */ /* 0x000fea0003800000 */
.L_x_445:
[----:B------:R-:W-:Y:S01]  /*59c0*/  ISETP.NE.AND P3, PT, R29, RZ, PT ;  /* 0x000000ff1d00720c */ /* 0x000fe20003f65270 */
[----:B------:R-:W-:-:S12]  /*59d0*/  BSSY B1, `(.L_x_449) ;  /* 0x000007e000017945 */ /* 0x000fd80003800000 */
[----:B------:R-:W-:Y:S05]  /*59e0*/  @!P3 BRA `(.L_x_450) ;  /* 0x0000000400f0b947 */ /* 0x000fea0003800000 */
[----:B------:R-:W-:Y:S01]  /*59f0*/  LOP3.LUT P4, RZ, R19, 0x1, RZ, 0xc0, !PT ;  /* 0x0000000113ff7812 */ /* 0x000fe2000788c0ff */
[----:B------:R-:W-:Y:S01]  /*5a00*/  BSSY B2, `(.L_x_451) ;  /* 0x0000074000027945 */ /* 0x000fe20003800000 */
[----:B------:R-:W-:Y:S02]  /*5a10*/  ISETP.GE.AND P3, PT, R3, R96, PT ;  /* 0x000000600300720c */ /* 0x000fe40003f66270 */
[----:B----4-:R-:W-:-:S04]  /*5a20*/  SEL R12, R98, R103, !P4 ;  /* 0x00000067620c7207 */ /* 0x010fc80006000000 */
        /* <DEDUP_REMOVED lines=12> */
[C---:B------:R-:W-:Y:S02]  /*5af0*/  IMAD R40, R18.reuse, 0x3000, R12 ;  /* 0x0000300012287824 */ /* 0x040fe400078e020c */
[----:B------:R-:W-:Y:S02]  /*5b00*/  IMAD R12, R18, 0x3000, R93 ;  /* 0x00003000120c7824 */ /* 0x000fe400078e025d */
[--C-:B------:R-:W-:Y:S02]  /*5b10*/  IMAD R40, R40, 0x2, R2.reuse ;  /* 0x0000000228287824 */ /* 0x100fe400078e0202 */
[----:B------:R-:W-:-:S04]  /*5b20*/  IMAD R12, R12, 0x2, R2 ;  /* 0x000000020c0c7824 */ /* 0x000fc800078e0202 */
[----:B------:R-:W4:Y:S04]  /*5b30*/  LDS.128 R40, [R40+0x15400] ;  /* 0x0154000028287984 */ /* 0x000f280000000c00 */
[----:B------:R-:W0:Y:S01]  /*5b40*/  LDS.128 R12, [R12+0x15400] ;  /* 0x015400000c0c7984 */ /* 0x000e220000000c00 */
[----:B------:R-:W-:Y:S05]  /*5b50*/  @P3 BRA `(.L_x_452) ;  /* 0x0000000400783947 */ /* 0x000fea0003800000 */
[----:B------:R-:W-:Y:S01]  /*5b60*/  SHF.R.U32.HI R54, RZ, 0x10, R49 ;  /* 0x00000010ff367819 */ /* 0x000fe20000011631 */
[----:B-1--4-:R-:W-:Y:S01]  /*5b70*/  IMAD.U32 R57, R41, 0x10000, RZ ;  /* 0x0001000029397824 */ /* 0x012fe200078e00ff */
[--C-:B------:R-:W-:Y:S01]  /*5b80*/  SHF.R.U64 R36, R36, 0x10, R37.reuse ;  /* 0x0000001024247819 */ /* 0x100fe20000001225 */
[----:B0-----:R-:W-:Y:S01]  /*5b90*/  IMAD.U32 R55, R13, 0x10000, RZ ;  /* 0x000100000d377824 */ /* 0x001fe200078e00ff */
[----:B------:R-:W-:Y:S02]  /*5ba0*/  SHF.R.U32.HI R37, RZ, 0x10, R37 ;  /* 0x00000010ff257819 */ /* 0x000fe40000011625 */
[----:B------:R-:W-:Y:S02]  /*5bb0*/  PRMT R54, R115, 0x5410, R54 ;  /* 0x0000541073367816 */ /* 0x000fe40000000036 */
[----:B------:R-:W-:Y:S02]  /*5bc0*/  SHF.R.U64 R38, R38, 0x10, R39 ;  /* 0x0000001026267819 */ /* 0x000fe40000001227 */
[----:B------:R-:W-:Y:S01]  /*5bd0*/  PRMT R37, R117, 0x5410, R37 ;  /* 0x0000541075257816 */ /* 0x000fe20000000025 */
[----:B------:R-:W-:Y:S01]  /*5be0*/  IMAD.U32 R56, R54, 0x10000, RZ ;  /* 0x0001000036387824 */ /* 0x000fe200078e00ff */
[----:B------:R-:W-:-:S02]  /*5bf0*/  SHF.R.U32.HI R53, RZ, 0x10, R39 ;  /* 0x00000010ff357819 */ /* 0x000fc40000011627 */
[----:B------:R-:W-:Y:S02]  /*5c00*/  SHF.R.U64 R39, R48, 0x10, R49 ;  /* 0x0000001030277819 */ /* 0x000fe40000001231 */
[--C-:B------:R-:W-:Y:S02]  /*5c10*/  SHF.R.U64 R48, R50, 0x10, R51.reuse ;  /* 0x0000001032307819 */ /* 0x100fe40000001233 */
[C---:B------:R-:W-:Y:S02]  /*5c20*/  PRMT R49, R116.reuse, 0x5432, R38 ;  /* 0x0000543274317816 */ /* 0x040fe40000000026 */
[----:B------:R-:W-:Y:S01]  /*5c30*/  SHF.R.U32.HI R50, RZ, 0x10, R51 ;  /* 0x00000010ff327819 */ /* 0x000fe20000011633 */
[----:B------:R-:W-:Y:S01]  /*5c40*/  IMAD.U32 R51, R37, 0x10000, RZ ;  /* 0x0001000025337824 */ /* 0x000fe200078e00ff */
[----:B------:R-:W-:Y:S01]  /*5c50*/  PRMT R38, R116, 0x5410, R53 ;  /* 0x0000541074267816 */ /* 0x000fe20000000035 */
[----:B------:R-:W-:Y:S01]  /*5c60*/  FMUL.FTZ R53, R57, R56 ;  /* 0x0000003839357220 */ /* 0x000fe20000410000 */
[----:B------:R-:W-:-:S02]  /*5c70*/  LOP3.LUT R54, R54, 0xffff0000, RZ, 0xc0, !PT ;  /* 0xffff000036367812 */ /* 0x000fc400078ec0ff */
[----:B------:R-:W-:Y:S01]  /*5c80*/  LOP3.LUT R41, R41, 0xffff0000, RZ, 0xc0, !PT ;  /* 0xffff000029297812 */ /* 0x000fe200078ec0ff */
[-C--:B------:R-:W-:Y:S01]  /*5c90*/  FFMA.FTZ R53, R55, R51.reuse, -R53 ;  /* 0x0000003337357223 */ /* 0x080fe20000010835 */
[----:B------:R-:W-:Y:S01]  /*5ca0*/  FMUL.FTZ R51, R57, R51 ;  /* 0x0000003339337220 */ /* 0x000fe20000410000 */
[----:B------:R-:W-:Y:S01]  /*5cb0*/  LOP3.LUT R37, R37, 0xffff0000, RZ, 0xc0, !PT ;  /* 0xffff000025257812 */ /* 0x000fe200078ec0ff */
[----:B------:R-:W-:Y:S01]  /*5cc0*/  IMAD.U32 R57, R43, 0x10000, RZ ;  /* 0x000100002b397824 */ /* 0x000fe200078e00ff */
[----:B------:R-:W-:Y:S01]  /*5cd0*/  PRMT R50, R114, 0x5410, R50 ;  /* 0x0000541072327816 */ /* 0x000fe20000000032 */
[----:B------:R-:W-:Y:S01]  /*5ce0*/  FFMA.FTZ R51, R55, R56, R51 ;  /* 0x0000003837337223 */ /* 0x000fe20000010033 */
[----:B------:R-:W-:Y:S01]  /*5cf0*/  LOP3.LUT R55, R13, 0xffff0000, RZ, 0xc0, !PT ;  /* 0xffff00000d377812 */ /* 0x000fe200078ec0ff */
[----:B------:R-:W-:Y:S01]  /*5d00*/  FMUL.FTZ R13, R41, R54 ;  /* 0x00000036290d7220 */ /* 0x000fe20000410000 */
[----:B------:R-:W-:Y:S01]  /*5d10*/  LOP3.LUT R43, R43, 0xffff0000, RZ, 0xc0, !PT ;  /* 0xffff00002b2b7812 */ /* 0x000fe200078ec0ff */
[C---:B------:R-:W-:Y:S01]  /*5d20*/  IMAD.U32 R56, R50.reuse, 0x10000, RZ ;  /* 0x0001000032387824 */ /* 0x040fe200078e00ff */
[----:B------:R-:W-:Y:S01]  /*5d30*/  LOP3.LUT R50, R50, 0xffff0000, RZ, 0xc0, !PT ;  /* 0xffff000032327812 */ /* 0x000fe200078ec0ff */
[-C--:B------:R-:W-:Y:S01]  /*5d40*/  FFMA.FTZ R13, R55, R37.reuse, -R13 ;  /* 0x00000025370d7223 */ /* 0x080fe2000001080d */
[----:B------:R-:W-:Y:S01]  /*5d50*/  FMUL.FTZ R37, R41, R37 ;  /* 0x0000002529257220 */ /* 0x000fe20000410000 */
[----:B------:R-:W-:Y:S01]  /*5d60*/  FMUL.FTZ R41, R57, R56 ;  /* 0x0000003839297220 */ /* 0x000fe20000410000 */
[----:B------:R-:W-:-:S02]  /*5d70*/  PRMT R39, R115, 0x5432, R39 ;  /* 0x0000543273277816 */ /* 0x000fc40000000027 */
[----:B------:R-:W-:Y:S01]  /*5d80*/  FFMA.FTZ R37, R55, R54, R37 ;  /* 0x0000003637257223 */ /* 0x000fe20000010025 */
[C---:B------:R-:W-:Y:S01]  /*5d90*/  IMAD.U32 R55, R15.reuse, 0x10000, RZ ;  /* 0x000100000f377824 */ /* 0x040fe200078e00ff */
[----:B------:R-:W-:Y:S01]  /*5da0*/  LOP3.LUT R15, R15, 0xffff0000, RZ, 0xc0, !PT ;  /* 0xffff00000f0f7812 */ /* 0x000fe200078ec0ff */
[C---:B------:R-:W-:Y:S01]  /*5db0*/  IMAD.U32 R54, R38.reuse, 0x10000, RZ ;  /* 0x0001000026367824 */ /* 0x040fe200078e00ff */
[----:B------:R-:W-:Y:S02]  /*5dc0*/  LOP3.LUT R38, R38, 0xffff0000, RZ, 0xc0, !PT ;  /* 0xffff000026267812 */ /* 0x000fe400078ec0ff */
[----:B------:R-:W-:Y:S01]  /*5dd0*/  PRMT R36, R117, 0x5432, R36 ;  /* 0x0000543275247816 */ /* 0x000fe20000000024 */
[-C--:B------:R-:W-:Y:S01]  /*5de0*/  FFMA.FTZ R41, R55, R54.reuse, -R41 ;  /* 0x0000003637297223 */ /* 0x080fe20000010829 */
[----:B------:R-:W-:Y:S01]  /*5df0*/  FMUL.FTZ R54, R57, R54 ;  /* 0x0000003639367220 */ /* 0x000fe20000410000 */
[----:B------:R-:W-:Y:S02]  /*5e00*/  F2FP.BF16.F32.PACK_AB R37, R37, R51 ;  /* 0x000000332525723e */ /* 0x000fe400000010ff */
[----:B------:R-:W-:Y:S01]  /*5e10*/  PRMT R48, R114, 0x5432, R48 ;  /* 0x0000543272307816 */ /* 0x000fe20000000030 */
[----:B------:R-:W-:Y:S01]  /*5e20*/  FFMA.FTZ R54, R55, R56, R54 ;  /* 0x0000003837367223 */ /* 0x000fe20000010036 */
[----:B------:R-:W-:Y:S01]  /*5e30*/  FMUL.FTZ R55, R43, R50 ;  /* 0x000000322b377220 */ /* 0x000fe20000410000 */
[----:B------:R-:W-:-:S03]  /*5e40*/  F2FP.BF16.F32.PACK_AB R13, R13, R53 ;  /* 0x000000350d0d723e */ /* 0x000fc600000010ff */
[-C--:B------:R-:W-:Y:S01]  /*5e50*/  FFMA.FTZ R55, R15, R38.reuse, -R55 ;  /* 0x000000260f377223 */ /* 0x080fe20000010837 */
[----:B------:R-:W-:Y:S01]  /*5e60*/  FMUL.FTZ R38, R43, R38 ;  /* 0x000000262b267220 */ /* 0x000fe20000410000 */
[----:B------:R-:W-:-:S03]  /*5e70*/  IMAD.U32 R43, R40, 0x10000, RZ ;  /* 0x00010000282b7824 */ /* 0x000fc600078e00ff */
[----:B------:R-:W-:Y:S01]  /*5e80*/  F2FP.BF16.F32.PACK_AB R55, R55, R41 ;  /* 0x000000293737723e */ /* 0x000fe200000010ff */
[----:B------:R-:W-:Y:S01]  /*5e90*/  FFMA.FTZ R38, R15, R50, R38 ;  /* 0x000000320f267223 */ /* 0x000fe20000010026 */
[C---:B------:R-:W-:Y:S01]  /*5ea0*/  IMAD.U32 R41, R39.reuse, 0x10000, RZ ;  /* 0x0001000027297824 */ /* 0x040fe200078e00ff */
[----:B------:R-:W-:Y:S01]  /*5eb0*/  LOP3.LUT R39, R39, 0xffff0000, RZ, 0xc0, !PT ;  /* 0xffff000027277812 */ /* 0x000fe200078ec0ff */
[C---:B------:R-:W-:Y:S01]  /*5ec0*/  IMAD.U32 R50, R36.reuse, 0x10000, RZ ;  /* 0x0001000024327824 */ /* 0x040fe200078e00ff */
[----:B------:R-:W-:Y:S01]  /*5ed0*/  LOP3.LUT R36, R36, 0xffff0000, RZ, 0xc0, !PT ;  /* 0xffff000024247812 */ /* 0x000fe200078ec0ff */
[C---:B------:R-:W-:Y:S01]  /*5ee0*/  FMUL.FTZ R51, R43.reuse, R41 ;  /* 0x000000292b337220 */ /* 0x040fe20000410000 */
[----:B------:R-:W-:Y:S02]  /*5ef0*/  IMAD.U32 R15, R12, 0x10000, RZ ;  /* 0x000100000c0f7824 */ /* 0x000fe400078e00ff */
[----:B------:R-:W-:Y:S01]  /*5f00*/  FMUL.FTZ R43, R43, R50 ;  /* 0x000000322b2b7220 */ /* 0x000fe20000410000 */
[----:B------:R-:W-:Y:S01]  /*5f10*/  F2FP.BF16.F32.PACK_AB R38, R38, R54 ;  /* 0x000000362626723e */ /* 0x000fe200000010ff */
[----:B------:R-:W-:-:S02]  /*5f20*/  FFMA.FTZ R51, R15, R50, -R51 ;  /* 0x000000320f337223 */ /* 0x000fc40000010833 */
        /* <DEDUP_REMOVED lines=19> */
[----:B------:R-:W-:Y:S01]  /*6060*/  F2FP.BF16.F32.PACK_AB R15, R15, R43 ;  /* 0x0000002b0f0f723e */ /* 0x000fe200000010ff */
[----:B------:R-:W-:Y:S01]  /*6070*/  IMAD.MOV.U32 R43, RZ, RZ, R38 ;  /* 0x000000ffff2b7224 */ /* 0x000fe200078e0026 */
[----:B------:R-:W-:Y:S01]  /*6080*/  F2FP.BF16.F32.PACK_AB R12, R12, R51 ;  /* 0x000000330c0c723e */ /* 0x000fe200000010ff */
[CC--:B------:R-:W-:Y:S01]  /*6090*/  FMUL.FTZ R39, R36.reuse, R48.reuse ;  /* 0x0000003024277220 */ /* 0x0c0fe20000410000 */
[-C--:B------:R-:W-:Y:S01]  /*60a0*/  FMUL.FTZ R36, R36, R49.reuse ;  /* 0x0000003124247220 */ /* 0x080fe20000410000 */
[----:B------:R-:W-:Y:S02]  /*60b0*/  IMAD.MOV.U32 R40, RZ, RZ, R15 ;  /* 0x000000ffff287224 */ /* 0x000fe400078e000f */
[C---:B------:R-:W-:Y:S01]  /*60c0*/  FFMA.FTZ R39, R14.reuse, R49, -R39 ;  /* 0x000000310e277223 */ /* 0x040fe20000010827 */
[----:B------:R-:W-:Y:S01]  /*60d0*/  FFMA.FTZ R36, R14, R48, R36 ;  /* 0x000000300e247223 */ /* 0x000fe20000010024 */
[----:B------:R-:W-:-:S03]  /*60e0*/  IMAD.MOV.U32 R15, RZ, RZ, R55 ;  /* 0x000000ffff0f7224 */ /* 0x000fc600078e0037 */
[----:B------:R-:W-:Y:S01]  /*60f0*/  F2FP.BF16.F32.PACK_AB R39, R39, R41 ;  /* 0x000000292727723e */ /* 0x000fe200000010ff */
[----:B------:R-:W-:Y:S01]  /*6100*/  IMAD.MOV.U32 R41, RZ, RZ, R37 ;  /* 0x000000ffff297224 */ /* 0x000fe200078e0025 */
[----:B------:R-:W-:-:S03]  /*6110*/  F2FP.BF16.F32.PACK_AB R36, R36, R50 ;  /* 0x000000322424723e */ /* 0x000fc600000010ff */
[----:B------:R-:W-:Y:S02]  /*6120*/  IMAD.MOV.U32 R14, RZ, RZ, R39 ;  /* 0x000000ffff0e7224 */ /* 0x000fe400078e0027 */
[----:B------:R-:W-:-:S07]  /*6130*/  IMAD.MOV.U32 R42, RZ, RZ, R36 ;  /* 0x000000ffff2a7224 */ /* 0x000fce00078e0024 */
.L_x_452:
[----:B------:R-:W-:Y:S05]  /*6140*/  BSYNC B2 ;  /* 0x0000000000027941 */ /* 0x000fea0003800000 */
.L_x_451:
[----:B---3--:R-:W-:-:S04]  /*6150*/  LEA R36, P3, R20, R82, 0x1 ;  /* 0x0000005214247211 */ /* 0x008fc800078608ff */
[----:B--2---:R-:W-:Y:S02]  /*6160*/  LEA.HI.X R37, R20, R83, R90, 0x1, P3 ;  /* 0x0000005314257211 */ /* 0x004fe400018f0c5a */
[----:B------:R-:W-:-:S03]  /*6170*/  ISETP.GE.AND P3, PT, R52, R11, PT ;  /* 0x0000000b3400720c */ /* 0x000fc60003f66270 */
[----:B0-----:R0:W-:Y:S10]  /*6180*/  ST.E.128 desc[UR42][R36.64], R12 ;  /* 0x0000000c24007985 */ /* 0x0011f4000c101d2a */
[----:B0-----:R-:W-:-:S05]  /*6190*/  @!P3 IMAD.WIDE R12, R52, 0x2, R82 ;  /* 0x00000002340cb825 */ /* 0x001fca00078e0252 */
[----:B----4-:R0:W-:Y:S02]  /*61a0*/  @!P3 ST.E.128 desc[UR42][R12.64], R40 ;  /* 0x000000280c00b985 */ /* 0x0101e4000c101d2a */
.L_x_450:
[----:B------:R-:W-:Y:S05]  /*61b0*/  BSYNC B1 ;  /* 0x0000000000017941 */ /* 0x000fea0003800000 */
.L_x_449:
[----:B------:R-:W-:-:S13]  /*61c0*/  ISETP.NE.AND P3, PT, R30, RZ, PT ;  /* 0x000000ff1e00720c */ /* 0x000fda0003f65270 */
[----:B------:R-:W-:Y:S05]  /*61d0*/  @!P3 BRA `(.L_x_416) ;  /* 0x0000000c0010b947 */ /* 0x000fea0003800000 */
[----:B------:R-:W-:Y:S01]  /*61e0*/  LOP3.LUT P4, RZ, R19, 0x2, RZ, 0xc0, !PT ;  /* 0x0000000213ff7812 */ /* 0x000fe2000788c0ff */
[----:B------:R-:W-:Y:S01]  /*61f0*/  BSSY B1, `(.L_x_453) ;  /* 0x0000075000017945 */ /* 0x000fe20003800000 */
[C---:B0--3--:R-:W-:Y:S02]  /*6200*/  LEA R40, P3, R21.reuse, R82, 0x1 ;  /* 0x0000005215287211 */ /* 0x049fe400078608ff */
[----:B------:R-:W-:Y:S02]  /*6210*/  SEL R103, R98, R103, !P4 ;  /* 0x0000006762677207 */ /* 0x000fe40006000000 */
[----:B--2---:R-:W-:Y:S02]  /*6220*/  LEA.HI.X R41, R21, R83, R89, 0x1, P3 ;  /* 0x0000005315297211 */ /* 0x004fe400018f0c59 */
[----:B----4-:R-:W-:Y:S02]  /*6230*/  SHF.R.S32.HI R12, RZ, 0x1f, R103 ;  /* 0x0000001fff0c7819 */ /* 0x010fe40000011467 */
[----:B------:R-:W-:-:S02]  /*6240*/  ISETP.GE.AND P3, PT, R4, R96, PT ;  /* 0x000000600400720c */ /* 0x000fc40003f66270 */
[----:B------:R-:W-:-:S04]  /*6250*/  LEA.HI R12, R12, R103, RZ, 0x4 ;  /* 0x000000670c0c7211 */ /* 0x000fc800078f20ff */
[----:B------:R-:W-:-:S04]  /*6260*/  SHF.R.S32.HI R13, RZ, 0x4, R12 ;  /* 0x00000004ff0d7819 */ /* 0x000fc8000001140c */
[----:B------:R-:W-:-:S04]  /*6270*/  LEA.HI.SX32 R13, R6, R13, 0x1d ;  /* 0x0000000d060d7211 */ /* 0x000fc800078feaff */
[----:B------:R-:W-:Y:S01]  /*6280*/  SHF.R.S32.HI R12, RZ, 0x1f, R13 ;  /* 0x0000001fff0c7819 */ /* 0x000fe2000001140d */
[----:B------:R-:W-:-:S03]  /*6290*/  IMAD.SHL.U32 R42, R13, 0x8, RZ ;  /* 0x000000080d2a7824 */ /* 0x000fc600078e00ff */
[----:B------:R-:W-:-:S05]  /*62a0*/  LEA.HI R12, R12, R13, RZ, 0x2 ;  /* 0x0000000d0c0c7211 */ /* 0x000fca00078f10ff */
        /* <DEDUP_REMOVED lines=9> */
[----:B------:R-:W0:Y:S04]  /*6340*/  LDS.128 R36, [R36+0x15400] ;  /* 0x0154000024247984 */ /* 0x000e280000000c00 */
[----:B------:R-:W2:Y:S01]  /*6350*/  LDS.128 R12, [R13+0x15400] ;  /* 0x015400000d0c7984 */ /* 0x000ea20000000c00 */
[----:B------:R-:W-:Y:S05]  /*6360*/  @P3 BRA `(.L_x_454) ;  /* 0x0000000400743947 */ /* 0x000fea0003800000 */
[----:B------:R-:W-:Y:S01]  /*6370*/  SHF.R.U64 R43, R44, 0x10, R45 ;  /* 0x000000102c2b7819 */ /* 0x000fe2000000122d */
[----:B0-----:R-:W-:Y:S01]  /*6380*/  IMAD.U32 R49, R37, 0x10000, RZ ;  /* 0x0001000025317824 */ /* 0x001fe200078e00ff */
[----:B------:R-:W-:Y:S02]  /*6390*/  SHF.R.U64 R32, R32, 0x10, R33 ;  /* 0x0000001020207819 */ /* 0x000fe40000001221 */
[----:B------:R-:W-:Y:S02]  /*63a0*/  SHF.R.U32.HI R45, RZ, 0x10, R45 ;  /* 0x00000010ff2d7819 */ /* 0x000fe4000001162d */
[----:B------:R-:W-:Y:S02]  /*63b0*/  SHF.R.U32.HI R33, RZ, 0x10, R33 ;  /* 0x00000010ff217819 */ /* 0x000fe40000011621 */
[----:B------:R-:W-:Y:S02]  /*63c0*/  PRMT R45, R113, 0x5432, R45 ;  /* 0x00005432712d7816 */ /* 0x000fe4000000002d */
[----:B------:R-:W-:-:S02]  /*63d0*/  PRMT R33, R111, 0x5432, R33 ;  /* 0x000054326f217816 */ /* 0x000fc40000000021 */
[--C-:B------:R-:W-:Y:S01]  /*63e0*/  SHF.R.U64 R44, R46, 0x10, R47.reuse ;  /* 0x000000102e2c7819 */ /* 0x100fe2000000122f */
[----:B------:R-:W-:Y:S01]  /*63f0*/  IMAD.U32 R48, R45, 0x10000, RZ ;  /* 0x000100002d307824 */ /* 0x000fe200078e00ff */
[----:B------:R-:W-:Y:S01]  /*6400*/  SHF.R.U32.HI R46, RZ, 0x10, R47 ;  /* 0x00000010ff2e7819 */ /* 0x000fe2000001162f */
[----:B------:R-:W-:Y:S01]  /*6410*/  IMAD.U32 R50, R33, 0x10000, RZ ;  /* 0x0001000021327824 */ /* 0x000fe200078e00ff */
[----:B------:R-:W-:Y:S01]  /*6420*/  LOP3.LUT R45, R45, 0xffff0000, RZ, 0xc0, !PT ;  /* 0xffff00002d2d7812 */ /* 0x000fe200078ec0ff */
[----:B------:R-:W-:Y:S01]  /*6430*/  FMUL.FTZ R51, R49, R48 ;  /* 0x0000003031337220 */ /* 0x000fe20000410000 */
[----:B--2---:R-:W-:Y:S02]  /*6440*/  IMAD.U32 R47, R13, 0x10000, RZ ;  /* 0x000100000d2f7824 */ /* 0x004fe400078e00ff */
[-C--:B------:R-:W-:Y:S01]  /*6450*/  FMUL.FTZ R49, R49, R50.reuse ;  /* 0x0000003231317220 */ /* 0x080fe20000410000 */
[----:B------:R-:W-:Y:S01]  /*6460*/  LOP3.LUT R33, R33, 0xffff0000, RZ, 0xc0, !PT ;  /* 0xffff000021217812 */ /* 0x000fe200078ec0ff */
[----:B------:R-:W-:-:S02]  /*6470*/  FFMA.FTZ R51, R47, R50, -R51 ;  /* 0x000000322f337223 */ /* 0x000fc40000010833 */
[----:B------:R-:W-:Y:S01]  /*6480*/  FFMA.FTZ R49, R47, R48, R49 ;  /* 0x000000302f317223 */ /* 0x000fe20000010031 */
[----:B------:R-:W-:Y:S02]  /*6490*/  LOP3.LUT R47, R37, 0xffff0000, RZ, 0xc0, !PT ;  /* 0xffff0000252f7812 */ /* 0x000fe400078ec0ff */
[--C-:B------:R-:W-:Y:S02]  /*64a0*/  SHF.R.U64 R34, R34, 0x10, R35.reuse ;  /* 0x0000001022227819 */ /* 0x100fe40000001223 */
[----:B------:R-:W-:Y:S01]  /*64b0*/  SHF.R.U32.HI R35, RZ, 0x10, R35 ;  /* 0x00000010ff237819 */ /* 0x000fe20000011623 */
[----:B------:R-:W-:Y:S01]  /*64c0*/  FMUL.FTZ R37, R47, R45 ;  /* 0x0000002d2f257220 */ /* 0x000fe20000410000 */
[----:B------:R-:W-:Y:S01]  /*64d0*/  LOP3.LUT R13, R13, 0xffff0000, RZ, 0xc0, !PT ;  /* 0xffff00000d0d7812 */ /* 0x000fe200078ec0ff */
[----:B------:R-:W-:Y:S01]  /*64e0*/  FMUL.FTZ R47, R47, R33 ;  /* 0x000000212f2f7220 */ /* 0x000fe20000410000 */
[----:B------:R-:W-:Y:S02]  /*64f0*/  PRMT R46, R112, 0x5432, R46 ;  /* 0x00005432702e7816 */ /* 0x000fe4000000002e */
[----:B------:R-:W-:Y:S01]  /*6500*/  PRMT R35, R110, 0x5432, R35 ;  /* 0x000054326e237816 */ /* 0x000fe20000000023 */
[----:B------:R-:W-:Y:S01]  /*6510*/  FFMA.FTZ R47, R13, R45, R47 ;  /* 0x0000002d0d2f7223 */ /* 0x000fe2000001002f */
[----:B------:R-:W-:-:S02]  /*6520*/  IMAD.U32 R45, R39, 0x10000, RZ ;  /* 0x00010000272d7824 */ /* 0x000fc400078e00ff */
[----:B------:R-:W-:Y:S01]  /*6530*/  FFMA.FTZ R37, R13, R33, -R37 ;  /* 0x000000210d257223 */ /* 0x000fe20000010825 */
[C---:B------:R-:W-:Y:S01]  /*6540*/  IMAD.U32 R48, R46.reuse, 0x10000, RZ ;  /* 0x000100002e307824 */ /* 0x040fe200078e00ff */
[----:B------:R-:W-:Y:S01]  /*6550*/  LOP3.LUT R46, R46, 0xffff0000, RZ, 0xc0, !PT ;  /* 0xffff00002e2e7812 */ /* 0x000fe200078ec0ff */
[----:B------:R-:W-:Y:S01]  /*6560*/  IMAD.U32 R50, R35, 0x10000, RZ ;  /* 0x0001000023327824 */ /* 0x000fe200078e00ff */
[----:B------:R-:W-:Y:S01]  /*6570*/  LOP3.LUT R39, R39, 0xffff0000, RZ, 0xc0, !PT ;  /* 0xffff000027277812 */ /* 0x000fe200078ec0ff */
[----:B------:R-:W-:Y:S02]  /*6580*/  IMAD.U32 R13, R15, 0x10000, RZ ;  /* 0x000100000f0d7824 */ /* 0x000fe400078e00ff */
[C---:B------:R-:W-:Y:S01]  /*6590*/  FMUL.FTZ R52, R45.reuse, R48 ;  /* 0x000000302d347220 */ /* 0x040fe20000410000 */
[-C--:B------:R-:W-:Y:S01]  /*65a0*/  FMUL.FTZ R45, R45, R50.reuse ;  /* 0x000000322d2d7220 */ /* 0x080fe20000410000 */
[----:B------:R-:W-:Y:S02]  /*65b0*/  LOP3.LUT R15, R15, 0xffff0000, RZ, 0xc0, !PT ;  /* 0xffff00000f0f7812 */ /* 0x000fe400078ec0ff */
[C---:B------:R-:W-:Y:S01]  /*65c0*/  FFMA.FTZ R33, R13.reuse, R50, -R52 ;  /* 0x000000320d217223 */ /* 0x040fe20000010834 */
[----:B------:R-:W-:Y:S01]  /*65d0*/  FFMA.FTZ R13, R13, R48, R45 ;  /* 0x000000300d0d7223 */ /* 0x000fe2000001002d */
[----:B------:R-:W-:Y:S01]  /*65e0*/  LOP3.LUT R48, R35, 0xffff0000, RZ, 0xc0, !PT ;  /* 0xffff000023307812 */ /* 0x000fe200078ec0ff */
[----:B------:R-:W-:Y:S01]  /*65f0*/  FMUL.FTZ R50, R39, R46 ;  /* 0x0000002e27327220 */ /* 0x000fe20000410000 */
[----:B------:R-:W-:-:S02]  /*6600*/  PRMT R43, R113, 0x5410, R43 ;  /* 0x00005410712b7816 */ /* 0x000fc4000000002b */
[----:B------:R-:W-:Y:S01]  /*6610*/  PRMT R32, R111, 0x5410, R32 ;  /* 0x000054106f207816 */ /* 0x000fe20000000020 */
[-C--:B------:R-:W-:Y:S01]  /*6620*/  FMUL.FTZ R39, R39, R48.reuse ;  /* 0x0000003027277220 */ /* 0x080fe20000410000 */
[----:B------:R-:W-:Y:S01]  /*6630*/  FFMA.FTZ R35, R15, R48, -R50 ;  /* 0x000000300f237223 */ /* 0x000fe20000010832 */
[C---:B------:R-:W-:Y:S01]  /*6640*/  IMAD.U32 R45, R43.reuse, 0x10000, RZ ;  /* 0x000100002b2d7824 */ /* 0x040fe200078e00ff */
[----:B------:R-:W-:Y:S01]  /*6650*/  LOP3.LUT R43, R43, 0xffff0000, RZ, 0xc0, !PT ;  /* 0xffff00002b2b7812 */ /* 0x000fe200078ec0ff */
[----:B------:R-:W-:Y:S01]  /*6660*/  FFMA.FTZ R15, R15, R46, R39 ;  /* 0x0000002e0f0f7223 */ /* 0x000fe20000010027 */
[C---:B------:R-:W-:Y:S01]  /*6670*/  IMAD.U32 R46, R36.reuse, 0x10000, RZ ;  /* 0x00010000242e7824 */ /* 0x040fe200078e00ff */
[----:B------:R-:W-:Y:S01]  /*6680*/  LOP3.LUT R36, R36, 0xffff0000, RZ, 0xc0, !PT ;  /* 0xffff000024247812 */ /* 0x000fe200078ec0ff */
[----:B------:R-:W-:Y:S01]  /*6690*/  IMAD.U32 R48, R32, 0x10000, RZ ;  /* 0x0001000020307824 */ /* 0x000fe200078e00ff */
[----:B------:R-:W-:Y:S01]  /*66a0*/  PRMT R44, R112, 0x5410, R44 ;  /* 0x00005410702c7816 */ /* 0x000fe2000000002c */
[----:B------:R-:W-:Y:S01]  /*66b0*/  FMUL.FTZ R50, R46, R45 ;  /* 0x0000002d2e327220 */ /* 0x000fe20000410000 */
[----:B------:R-:W-:-:S02]  /*66c0*/  IMAD.U32 R39, R12, 0x10000, RZ ;  /* 0x000100000c277824 */ /* 0x000fc400078e00ff */
[-C--:B------:R-:W-:Y:S01]  /*66d0*/  FMUL.FTZ R46, R46, R48.reuse ;  /* 0x000000302e2e7220 */ /* 0x080fe20000410000 */
[----:B------:R-:W-:Y:S01]  /*66e0*/  LOP3.LUT R12, R12, 0xffff0000, RZ, 0xc0, !PT ;  /* 0xffff00000c0c7812 */ /* 0x000fe200078ec0ff */
[C---:B------:R-:W-:Y:S02]  /*66f0*/  FFMA.FTZ R50, R39.reuse, R48, -R50 ;  /* 0x0000003027327223 */ /* 0x040fe40000010832 */
[----:B------:R-:W-:Y:S01]  /*6700*/  FFMA.FTZ R46, R39, R45, R46 ;  /* 0x0000002d272e7223 */ /* 0x000fe2000001002e */
[----:B------:R-:W-:Y:S01]  /*6710*/  LOP3.LUT R39, R32, 0xffff0000, RZ, 0xc0, !PT ;  /* 0xffff000020277812 */ /* 0x000fe200078ec0ff */
[----:B------:R-:W-:Y:S01]  /*6720*/  FMUL.FTZ R45, R36, R43 ;  /* 0x0000002b242d7220 */ /* 0x000fe20000410000 */
[----:B------:R-:W-:Y:S01]  /*6730*/  PRMT R34, R110, 0x5410, R34 ;  /* 0x000054106e227816 */ /* 0x000fe20000000022 */
[----:B------:R-:W-:Y:S01]  /*6740*/  IMAD.U32 R32, R38, 0x10000, RZ ;  /* 0x0001000026207824 */ /* 0x000fe200078e00ff */
[----:B------:R-:W-:Y:S01]  /*6750*/  F2FP.BF16.F32.PACK_AB R37, R37, R51 ;  /* 0x000000332525723e */ /* 0x000fe200000010ff */
[-C--:B------:R-:W-:Y:S01]  /*6760*/  FMUL.FTZ R36, R36, R39.reuse ;  /* 0x0000002724247220 */ /* 0x080fe20000410000 */
[----:B------:R-:W-:Y:S01]  /*6770*/  FFMA.FTZ R39, R12, R39, -R45 ;  /* 0x000000270c277223 */ /* 0x000fe2000001082d */
[C---:B------:R-:W-:Y:S01]  /*6780*/  IMAD.U32 R45, R44.reuse, 0x10000, RZ ;  /* 0x000100002c2d7824 */ /* 0x040fe200078e00ff */
[----:B------:R-:W-:Y:S01]  /*6790*/  LOP3.LUT R44, R44, 0xffff0000, RZ, 0xc0, !PT ;  /* 0xffff00002c2c7812 */ /* 0x000fe200078ec0ff */
[----:B------:R-:W-:-:S02]  /*67a0*/  IMAD.U32 R53, R34, 0x10000, RZ ;  /* 0x0001000022357824 */ /* 0x000fc400078e00ff */
[----:B------:R-:W-:Y:S01]  /*67b0*/  FFMA.FTZ R43, R12, R43, R36 ;  /* 0x0000002b0c2b7223 */ /* 0x000fe20000010024 */
[----:B------:R-:W-:Y:S01]  /*67c0*/  FMUL.FTZ R55, R32, R45 ;  /* 0x0000002d20377220 */ /* 0x000fe20000410000 */
[----:B------:R-:W-:Y:S02]  /*67d0*/  IMAD.U32 R12, R14, 0x10000, RZ ;  /* 0x000100000e0c7824 */ /* 0x000fe400078e00ff */
[-C--:B------:R-:W-:Y:S01]  /*67e0*/  FMUL.FTZ R32, R32, R53.reuse ;  /* 0x0000003520207220 */ /* 0x080fe20000410000 */
[----:B------:R-:W-:Y:S01]  /*67f0*/  LOP3.LUT R34, R34, 0xffff0000, RZ, 0xc0, !PT ;  /* 0xffff000022227812 */ /* 0x000fe200078ec0ff */
[C---:B------:R-:W-:Y:S02]  /*6800*/  FFMA.FTZ R36, R12.reuse, R53, -R55 ;  /* 0x000000350c247223 */ /* 0x040fe40000010837 */
[----:B------:R-:W-:Y:S01]  /*6810*/  FFMA.FTZ R32, R12, R45, R32 ;  /* 0x0000002d0c207223 */ /* 0x000fe20000010020 */
[----:B------:R-:W-:Y:S02]  /*6820*/  LOP3.LUT R45, R38, 0xffff0000, RZ, 0xc0, !PT ;  /* 0xffff0000262d7812 */ /* 0x000fe400078ec0ff */
[----:B------:R-:W-:-:S02]  /*6830*/  LOP3.LUT R53, R14, 0xffff0000, RZ, 0xc0, !PT ;  /* 0xffff00000e357812 */ /* 0x000fc400078ec0ff */
[----:B------:R-:W-:Y:S01]  /*6840*/  F2FP.BF16.F32.PACK_AB R33, R35, R33 ;  /* 0x000000212321723e */ /* 0x000fe200000010ff */
[C---:B------:R-:W-:Y:S01]  /*6850*/  FMUL.FTZ R12, R45.reuse, R44 ;  /* 0x0000002c2d0c7220 */ /* 0x040fe20000410000 */
[-C--:B------:R-:W-:Y:S01]  /*6860*/  FMUL.FTZ R55, R45, R34.reuse ;  /* 0x000000222d377220 */ /* 0x080fe20000410000 */
[----:B------:R-:W-:Y:S02]  /*6870*/  F2FP.BF16.F32.PACK_AB R47, R47, R49 ;  /* 0x000000312f2f723e */ /* 0x000fe400000010ff */
[C---:B------:R-:W-:Y:S01]  /*6880*/  FFMA.FTZ R45, R53.reuse, R34, -R12 ;  /* 0x00000022352d7223 */ /* 0x040fe2000001080c */
[----:B------:R-:W-:Y:S01]  /*6890*/  FFMA.FTZ R55, R53, R44, R55 ;  /* 0x0000002c35377223 */ /* 0x000fe20000010037 */
[----:B------:R-:W-:Y:S01]  /*68a0*/  F2FP.BF16.F32.PACK_AB R34, R15, R13 ;  /* 0x0000000d0f22723e */ /* 0x000fe200000010ff */
[----:B------:R-:W-:Y:S01]  /*68b0*/  IMAD.MOV.U32 R13, RZ, RZ, R37 ;  /* 0x000000ffff0d7224 */ /* 0x000fe200078e0025 */
[----:B------:R-:W-:Y:S01]  /*68c0*/  F2FP.BF16.F32.PACK_AB R46, R43, R46 ;  /* 0x0000002e2b2e723e */ /* 0x000fe200000010ff */
[----:B------:R-:W-:Y:S01]  /*68d0*/  IMAD.MOV.U32 R37, RZ, RZ, R47 ;  /* 0x000000ffff257224 */ /* 0x000fe200078e002f */
[----:B------:R-:W-:Y:S01]  /*68e0*/  F2FP.BF16.F32.PACK_AB R12, R39, R50 ;  /* 0x00000032270c723e */ /* 0x000fe200000010ff */
[----:B------:R-:W-:Y:S01]  /*68f0*/  IMAD.MOV.U32 R15, RZ, RZ, R33 ;  /* 0x000000ffff0f7224 */ /* 0x000fe200078e0021 */
[----:B------:R-:W-:Y:S01]  /*6900*/  F2FP.BF16.F32.PACK_AB R14, R45, R36 ;  /* 0x000000242d0e723e */ /* 0x000fe200000010ff */
[----:B------:R-:W-:Y:S01]  /*6910*/  IMAD.MOV.U32 R36, RZ, RZ, R46 ;  /* 0x000000ffff247224 */ /* 0x000fe200078e002e */
[----:B------:R-:W-:Y:S01]  /*6920*/  F2FP.BF16.F32.PACK_AB R38, R55, R32 ;  /* 0x000000203726723e */ /* 0x000fe200000010ff */
[----:B------:R-:W-:-:S07]  /*6930*/  IMAD.MOV.U32 R39, RZ, RZ, R34 ;  /* 0x000000ffff277224 */ /* 0x000fce00078e0022 */
.L_x_454:
[----:B------:R-:W-:Y:S05]  /*6940*/  BSYNC B1 ;  /* 0x0000000000017941 */ /* 0x000fea0003800000 */
.L_x_453:
[----:B--2---:R2:W-:Y:S01]  /*6950*/  ST.E.128 desc[UR42][R40.64], R12 ;  /* 0x0000000c28007985 */ /* 0x0045e2000c101d2a */
[----:B------:R-:W-:-:S13]  /*6960*/  ISETP.GE.AND P3, PT, R42, R11, PT ;  /* 0x0000000b2a00720c */ /* 0x000fda0003f66270 */
[----:B------:R-:W-:Y:S05]  /*6970*/  @P3 BRA `(.L_x_416) ;  /* 0x0000000400283947 */ /* 0x000fea0003800000 */
[----:B------:R-:W-:-:S05]  /*6980*/  IMAD.WIDE R82, R42, 0x2, R82 ;  /* 0x000000022a527825 */ /* 0x000fca00078e0252 */
[----:B0-----:R0:W-:Y:S01]  /*6990*/  ST.E.128 desc[UR42][R82.64], R36 ;  /* 0x0000002452007985 */ /* 0x0011e2000c101d2a */
[----:B------:R-:W-:Y:S05]  /*69a0*/  BRA `(.L_x_416) ;  /* 0x00000004001c7947 */ /* 0x000fea0003800000 */
.L_x_408:
[----:B------:R-:W-:-:S06]  /*69b0*/  UISETP.NE.AND UP0, UPT, UR40, 0x3, UPT ;  /* 0x000000032800788c */ /* 0x000fcc000bf05270 */
[----:B------:R-:W-:-:S13]  /*69c0*/  PLOP3.LUT P2, PT, PT, PT, UP0, 0x80, 0x0 ;  /* 0x000000000000781c */ /* 0x000fda0003f4f008 */
[----:B------:R-:W-:Y:S05]  /*69d0*/  @!P2 BRA `(.L_x_455) ;  /* 0x000000000004a947 */ /* 0x000fea0003800000 */
[----:B------:R-:W-:Y:S01]  /*69e0*/  BPT.TRAP 0x1 ;  /* 0x000000040000795c */ /* 0x000fe20000300000 */
.L_x_455:
[----:B------:R-:W-:Y:S01]  /*69f0*/  IMAD R31, R18, 0x8, R2 ;  /* 0x00000008121f7824 */ /* 0x000fe200078e0202 */
[----:B------:R-:W-:Y:S01]  /*6a00*/  SHF.L.U32 R79, R138, 0x1f, RZ ;  /* 0x0000001f8a4f7819 */ /* 0x000fe200000006ff */
[----:B------:R-:W-:Y:S01]  /*6a10*/  BSSY B1, `(.L_x_456) ;  /* 0x0000004000017945 */ /* 0x000fe20003800000 */
[----:B------:R-:W-:Y:S02]  /*6a20*/  SHF.R.S32.HI R76, RZ, 0x1f, R75 ;  /* 0x0000001fff4c7819 */ /* 0x000fe4000001144b */
[----:B------:R-:W0:Y:S02]  /*6a30*/  SYNCS.PHASECHK.TRANS64.TRYWAIT P3, [R31+URZ+0x2d890], R79 ;  /* 0x02d8904f1f0075a7 */ /* 0x000e24000806017f */
[----:B0-----:R-:W-:Y:S05]  /*6a40*/  @!P3 BRA `(.L_x_457) ;  /* 0x0000014400a8b947 */ /* 0x001fea0003800000 */
.L_x_682:
[----:B------:R-:W-:Y:S05]  /*6a50*/  BSYNC B1 ;  /* 0x0000000000017941 */ /* 0x000fea0003800000 */
.L_x_456:
[----:B------:R-:W-:Y:S01]  /*6a60*/  ULDC.64 UR4, c[0x0][0x300] ;  /* 0x0000c00000047ab9 */ /* 0x000fe20000000a00 */
[----:B-----5:R-:W-:Y:S01]  /*6a70*/  SHF.R.S32.HI R77, RZ, 0x1f, R74 ;  /* 0x0000001fff4d7819 */ /* 0x020fe2000001144a */
[----:B------:R-:W-:Y:S01]  /*6a80*/  IMAD R14, R76, UR4, RZ ;  /* 0x000000044c0e7c24 */ /* 0x000fe2000f8e02ff */
[----:B------:R-:W-:Y:S01]  /*6a90*/  ULDC.64 UR6, c[0x0][0x2e8] ;  /* 0x0000ba0000067ab9 */ /* 0x000fe20000000a00 */
[----:B------:R-:W-:-:S04]  /*6aa0*/  IMAD.WIDE.U32 R12, R75, UR4, RZ ;  /* 0x000000044b0c7c25 */ /* 0x000fc8000f8e00ff */
[----:B------:R-:W-:Y:S01]  /*6ab0*/  IMAD R15, R75, UR5, R14 ;  /* 0x000000054b0f7c24 */ /* 0x000fe2000f8e020e */
[----:B------:R-:W-:Y:S01]  /*6ac0*/  ULDC.64 UR4, c[0x0][0x310] ;  /* 0x0000c40000047ab9 */ /* 0x000fe20000000a00 */
[----:B------:R-:W-:Y:S02]  /*6ad0*/  IMAD R78, R11, -0x80, R24 ;  /* 0xffffff800b4e7824 */ /* 0x000fe400078e0218 */
[----:B------:R-:W-:Y:S02]  /*6ae0*/  IMAD R33, R77, UR4, RZ ;  /* 0x000000044d217c24 */ /* 0x000fe4000f8e02ff */
[----:B------:R-:W-:Y:S01]  /*6af0*/  IMAD.IADD R13, R13, 0x1, R15 ;  /* 0x000000010d0d7824 */ /* 0x000fe200078e020f */
[----:B------:R-:W-:Y:S01]  /*6b00*/  VIMNMX R78, R78, 0x80, PT ;  /* 0x000000804e4e7848 */ /* 0x000fe20003fe0100 */
[C---:B------:R-:W-:Y:S02]  /*6b10*/  IMAD R33, R74.reuse, UR5, R33 ;  /* 0x000000054a217c24 */ /* 0x040fe4000f8e0221 */
[----:B------:R-:W-:Y:S01]  /*6b20*/  IMAD.WIDE.U32 R12, R74, UR4, R12 ;  /* 0x000000044a0c7c25 */ /* 0x000fe2000f8e000c */
[----:B------:R-:W-:-:S03]  /*6b30*/  ULDC.64 UR4, c[0x0][0x308] ;  /* 0x0000c20000047ab9 */ /* 0x000fc60000000a00 */
[----:B------:R-:W-:Y:S02]  /*6b40*/  IMAD.IADD R13, R13, 0x1, R33 ;  /* 0x000000010d0d7824 */ /* 0x000fe400078e0221 */
[----:B------:R-:W-:Y:S01]  /*6b50*/  IMAD.WIDE.U32 R12, R137, UR4, R12 ;  /* 0x00000004890c7c25 */ /* 0x000fe2000f8e000c */
[----:B------:R-:W-:-:S03]  /*6b60*/  UMOV UR4, 0xffffffff ;  /* 0xffffffff00047882 */ /* 0x000fc60000000000 */
[----:B------:R-:W-:Y:S01]  /*6b70*/  IMAD R13, R137, UR5, R13 ;  /* 0x00000005890d7c24 */ /* 0x000fe2000f8e020d */
[----:B------:R-:W-:-:S04]  /*6b80*/  LEA R39, P3, R12, UR6, 0x1 ;  /* 0x000000060c277c11 */ /* 0x000fc8000f8608ff */
[----:B------:R-:W-:Y:S02]  /*6b90*/  LEA.HI.X R13, R12, UR7, R13, 0x1, P3 ;  /* 0x000000070c0d7c11 */ /* 0x000fe400098f0c0d */
[----:B------:R-:W-:Y:S01]  /*6ba0*/  ISETP.GT.AND P3, PT, R78, R139, PT ;  /* 0x0000008b4e00720c */ /* 0x000fe20003f64270 */
[----:B------:R-:W-:-:S12]  /*6bb0*/  BRA.DIV UR4, `(.L_x_458) ;  /* 0x0000014604607947 */ /* 0x000fd8000b800000 */
[----:B------:R1:W2:Y:S04]  /*6bc0*/  SHFL.IDX PT, R38, R13, RZ, 0x1e1f ;  /* 0x001e1fff0d267589 */ /* 0x0002a800000e0000 */
[----:B------:R-:W3:Y:S02]  /*6bd0*/  SHFL.IDX PT, R39, R39, RZ, 0x1e1f ;  /* 0x001e1fff27277589 */ /* 0x000ee400000e0000 */
.L_x_686:
[----:B------:R-:W-:Y:S05]  /*6be0*/  @!P3 BRA `(.L_x_416) ;  /* 0x00000000008cb947 */ /* 0x000fea0003800000 */
[----:B------:R-:W-:Y:S02]  /*6bf0*/  ULDC UR4, c[0x0][0x2f4] ;  /* 0x0000bd0000047ab9 */ /* 0x000fe40000000800 */
[----:B------:R-:W-:Y:S02]  /*6c00*/  ISETP.GE.AND P5, PT, R16, UR4, PT ;  /* 0x0000000410007c0c */ /* 0x000fe4000bfa6270 */
[----:B------:R-:W-:-:S11]  /*6c10*/  ISETP.GE.AND P4, PT, R23, UR4, PT ;  /* 0x0000000417007c0c */ /* 0x000fd6000bf86270 */
[----:B-1----:R-:W1:Y:S01]  /*6c20*/  @!P5 LDS.128 R12, [R61+0x15000] ;  /* 0x015000003d0cd984 */ /* 0x002e620000000c00 */
[----:B---3--:R-:W-:-:S04]  /*6c30*/  @!P5 LEA R36, P3, R16, R39, 0x1 ;  /* 0x000000271024d211 */ /* 0x008fc800078608ff */
[----:B--2---:R-:W-:Y:S02]  /*6c40*/  @!P5 LEA.HI.X R37, R16, R38, R17, 0x1, P3 ;  /* 0x000000261025d211 */ /* 0x004fe400018f0c11 */
[----:B------:R-:W-:-:S04]  /*6c50*/  @!P4 LEA R34, P3, R23, R39, 0x1 ;  /* 0x000000271722c211 */ /* 0x000fc800078608ff */
[----:B------:R-:W-:Y:S02]  /*6c60*/  @!P4 LEA.HI.X R35, R23, R38, R154, 0x1, P3 ;  /* 0x000000261723c211 */ /* 0x000fe400018f0c9a */
[----:B------:R-:W-:-:S13]  /*6c70*/  ISETP.GE.AND P3, PT, R22, UR4, PT ;  /* 0x0000000416007c0c */ /* 0x000fda000bf66270 */
[----:B------:R-:W-:-:S04]  /*6c80*/  @!P3 LEA R32, P6, R22, R39, 0x1 ;  /* 0x000000271620b211 */ /* 0x000fc800078c08ff */
[----:B------:R-:W-:Y:S01]  /*6c90*/  @!P3 LEA.HI.X R33, R22, R38, R153, 0x1, P6 ;  /* 0x000000261621b211 */ /* 0x000fe200030f0c99 */
[----:B-1----:R1:W-:Y:S01]  /*6ca0*/  @!P5 ST.E.128 desc[UR42][R36.64], R12 ;  /* 0x0000000c2400d985 */ /* 0x0023e2000c101d2a */
[----:B------:R-:W-:-:S13]  /*6cb0*/  ISETP.GE.AND P5, PT, R3, UR4, PT ;  /* 0x0000000403007c0c */ /* 0x000fda000bfa6270 */
[----:B------:R-:W2:Y:S01]  /*6cc0*/  @!P5 LDS.128 R12, [R60+0x15000] ;  /* 0x015000003c0cd984 */ /* 0x000ea20000000c00 */
[----:B------:R-:W-:Y:S02]  /*6cd0*/  @!P5 IMAD.SHL.U32 R11, R147, 0x8, RZ ;  /* 0x00000008930bd824 */ /* 0x000fe400078e00ff */
[----:B-1----:R-:W-:Y:S02]  /*6ce0*/  @!P5 IMAD.MOV.U32 R36, RZ, RZ, R39 ;  /* 0x000000ffff24d224 */ /* 0x002fe400078e0027 */
[----:B------:R-:W-:Y:S02]  /*6cf0*/  @!P5 IMAD.MOV.U32 R37, RZ, RZ, R38 ;  /* 0x000000ffff25d224 */ /* 0x000fe400078e0026 */
[----:B------:R-:W-:-:S05]  /*6d00*/  @!P5 IMAD.WIDE R36, R11, 0x2, R36 ;  /* 0x000000020b24d825 */ /* 0x000fca00078e0224 */
[----:B--2---:R1:W-:Y:S01]  /*6d10*/  @!P5 ST.E.128 desc[UR42][R36.64], R12 ;  /* 0x0000000c2400d985 */ /* 0x0043e2000c101d2a */
[----:B------:R-:W-:-:S13]  /*6d20*/  ISETP.GE.AND P5, PT, R4, UR4, PT ;  /* 0x0000000404007c0c */ /* 0x000fda000bfa6270 */
[----:B------:R-:W2:Y:S01]  /*6d30*/  @!P5 LDS.128 R12, [R61+0x17000] ;  /* 0x017000003d0cd984 */ /* 0x000ea20000000c00 */
[----:B------:R-:W-:Y:S02]  /*6d40*/  @!P5 IMAD.SHL.U32 R11, R150, 0x8, RZ ;  /* 0x00000008960bd824 */ /* 0x000fe400078e00ff */
[----:B-1----:R-:W-:Y:S02]  /*6d50*/  @!P5 IMAD.MOV.U32 R36, RZ, RZ, R39 ;  /* 0x000000ffff24d224 */ /* 0x002fe400078e0027 */
[----:B------:R-:W-:Y:S02]  /*6d60*/  @!P5 IMAD.MOV.U32 R37, RZ, RZ, R38 ;  /* 0x000000ffff25d224 */ /* 0x000fe400078e0026 */
[----:B------:R-:W-:-:S05]  /*6d70*/  @!P5 IMAD.WIDE R36, R11, 0x2, R36 ;  /* 0x000000020b24d825 */ /* 0x000fca00078e0224 */
[----:B--2---:R1:W-:Y:S01]  /*6d80*/  @!P5 ST.E.128 desc[UR42][R36.64], R12 ;  /* 0x0000000c2400d985 */ /* 0x0043e2000c101d2a */
[----:B------:R-:W-:-:S03]  /*6d90*/  ISETP.GE.AND P5, PT, R136, UR4, PT ;  /* 0x0000000488007c0c */ /* 0x000fc6000bfa6270 */
[----:B------:R-:W2:Y:S10]  /*6da0*/  @!P4 LDS.128 R12, [R60+0x17000] ;  /* 0x017000003c0cc984 */ /* 0x000eb40000000c00 */
[----:B-1----:R-:W-:-:S04]  /*6db0*/  @!P5 LEA R36, P6, R136, R39, 0x1 ;  /* 0x000000278824d211 */ /* 0x002fc800078c08ff */
[----:B------:R-:W-:Y:S01]  /*6dc0*/  @!P5 LEA.HI.X R37, R136, R38, R152, 0x1, P6 ;  /* 0x000000268825d211 */ /* 0x000fe200030f0c98 */
[----:B--2---:R-:W-:Y:S04]  /*6dd0*/  @!P4 ST.E.128 desc[UR42][R34.64], R12 ;  /* 0x0000000c2200c985 */ /* 0x004fe8000c101d2a */
[----:B------:R-:W1:Y:S04]  /*6de0*/  @!P3 LDS.128 R12, [R61+0x19000] ;  /* 0x019000003d0cb984 */ /* 0x000e680000000c00 */
[----:B-1----:R-:W-:Y:S04]  /*6df0*/  @!P3 ST.E.128 desc[UR42][R32.64], R12 ;  /* 0x0000000c2000b985 */ /* 0x002fe8000c101d2a */
[----:B------:R-:W1:Y:S04]  /*6e00*/  @!P5 LDS.128 R12, [R60+0x19000] ;  /* 0x019000003c0cd984 */ /* 0x000e680000000c00 */
[----:B-1----:R4:W-:Y:S02]  /*6e10*/  @!P5 ST.E.128 desc[UR42][R36.64], R12 ;  /* 0x0000000c2400d985 */ /* 0x0029e4000c101d2a */
.L_x_416:
[----:B------:R-:W-:Y:S05]  /*6e20*/  BSYNC B0 ;  /* 0x0000000000007941 */ /* 0x000fea0003800000 */
.L_x_407:
[----:B------:R-:W5:Y:S01]  /*6e30*/  S2R R11, SR_TID.X ;  /* 0x00000000000b7919 */ /* 0x000f620000002100 */
[----:B------:R-:W-:Y:S01]  /*6e40*/  @!PT LDS RZ, [RZ] ;  /* 0x00000000fffff984 */ /* 0x000fe20000000800 */
[----:B------:R-:W-:Y:S01]  /*6e50*/  @!PT LDS RZ, [RZ] ;  /* 0x00000000fffff984 */ /* 0x000fe20000000800 */
[----:B------:R-:W-:Y:S01]  /*6e60*/  @!PT LDS RZ, [RZ] ;  /* 0x00000000fffff984 */ /* 0x000fe20000000800 */
[----:B------:R-:W-:Y:S01]  /*6e70*/  @!PT LDS RZ, [RZ] ;  /* 0x00000000fffff984 */ /* 0x000fe20000000800 */
[----:B------:R0:W-:Y:S06]  /*6e80*/  MEMBAR.ALL.CTA ;  /* 0x0000000000007992 */ /* 0x0001ec0000008000 */
[----:B0-----:R-:W0:Y:S01]  /*6e90*/  FENCE.VIEW.ASYNC.S ;  /* 0x00000000000073c6 */ /* 0x001e220000000000 */
[----:B------:R-:W-:Y:S05]  /*6ea0*/  WARPSYNC.ALL ;  /* 0x0000000000007948 */ /* 0x000fea0003800000 */
[----:B------:R-:W-:Y:S01]  /*6eb0*/  BSSY B0, `(.L_x_459) ;  /* 0x0000008000007945 */ /* 0x000fe20003800000 */
[----:B0-----:R0:W-:Y:S01]  /*6ec0*/  BAR.SYNC.DEFER_BLOCKING R101, 0x80 ;  /* 0x000200650000751d */ /* 0x0011e20000010000 */
[----:B-----5:R-:W-:-:S13]  /*6ed0*/  LOP3.LUT P3, RZ, R11, 0x7f, RZ, 0xc0, !PT ;  /* 0x0000007f0bff7812 */ /* 0x020fda000786c0ff */
[----:B------:R-:W-:-:S05]  /*6ee0*/  @!P3 VIADD R11, R31, 0x2d8a0 ;  /* 0x0002d8a01f0bb836 */ /* 0x000fca0000000000 */
[----:B------:R-:W-:-:S04]  /*6ef0*/  @!P3 PRMT R11, RZ, 0x654, R11 ;  /* 0x00000654ff0bb816 */ /* 0x000fc8000000000b */
[----:B------:R0:W-:Y:S01]  /*6f00*/  @!P3 SYNCS.ARRIVE.TRANS64.RED.A1T0 RZ, [R11+URZ], RZ ;  /* 0x000000ff0bffb9a7 */ /* 0x0001e2000810043f */
[----:B------:R-:W-:Y:S05]  /*6f10*/  @!P2 BRA `(.L_x_460) ;  /* 0x000000000004a947 */ /* 0x000fea0003800000 */
[----:B------:R-:W-:Y:S01]  /*6f20*/  BPT.TRAP 0x1 ;  /* 0x000000040000795c */ /* 0x000fe20000300000 */
.L_x_460:
[----:B------:R-:W-:Y:S05]  /*6f30*/  BSYNC B0 ;  /* 0x0000000000007941 */ /* 0x000fea0003800000 */
.L_x_459:
[----:B------:R-:W5:Y:S01]  /*6f40*/  SYNCS.PHASECHK.TRANS64.TRYWAIT P2, [R31+URZ+0x2d8b0], R79 ;  /* 0x02d8b04f1f0075a7 */ /* 0x000f62000804017f */
[----:B------:R-:W-:Y:S04]  /*6f50*/  BSSY B0, `(.L_x_461) ;  /* 0x0000002000007945 */ /* 0x000fe80003800000 */
[----:B-----5:R-:W-:Y:S05]  /*6f60*/  @!P2 BRA `(.L_x_462) ;  /* 0x0000014000bca947 */ /* 0x020fea0003800000 */
.L_x_687:
[----:B------:R-:W-:Y:S05]  /*6f70*/  BSYNC B0 ;  /* 0x0000000000007941 */ /* 0x000fea0003800000 */
.L_x_461:
[----:B------:R-:W-:Y:S01]  /*6f80*/  ULDC.64 UR4, c[0x0][0x328] ;  /* 0x0000ca0000047ab9 */ /* 0x000fe20000000a00 */
[----:B------:R-:W-:Y:S01]  /*6f90*/  ULDC.64 UR6, c[0x0][0x318] ;  /* 0x0000c60000067ab9 */ /* 0x000fe20000000a00 */
[----:B------:R-:W-:Y:S01]  /*6fa0*/  IMAD R76, R76, UR4, RZ ;  /* 0x000000044c4c7c24 */ /* 0x000fe2000f8e02ff */
[----:B------:R-:W-:Y:S01]  /*6fb0*/  BSSY B0, `(.L_x_463) ;  /* 0x0000033000007945 */ /* 0x000fe20003800000 */
[----:B-1234-:R-:W-:-:S04]  /*6fc0*/  IMAD.WIDE.U32 R12, R75, UR4, RZ ;  /* 0x000000044b0c7c25 */ /* 0x01efc8000f8e00ff */
[----:B------:R-:W-:Y:S01]  /*6fd0*/  IMAD R75, R75, UR5, R76 ;  /* 0x000000054b4b7c24 */ /* 0x000fe2000f8e024c */
[----:B------:R-:W-:Y:S02]  /*6fe0*/  ULDC.64 UR4, c[0x0][0x338] ;  /* 0x0000ce0000047ab9 */ /* 0x000fe40000000a00 */
[----:B------:R-:W-:Y:S02]  /*6ff0*/  IMAD R77, R77, UR4, RZ ;  /* 0x000000044d4d7c24 */ /* 0x000fe4000f8e02ff */
[----:B------:R-:W-:Y:S02]  /*7000*/  IMAD.IADD R13, R13, 0x1, R75 ;  /* 0x000000010d0d7824 */ /* 0x000fe400078e024b */
[C---:B------:R-:W-:Y:S02]  /*7010*/  IMAD R77, R74.reuse, UR5, R77 ;  /* 0x000000054a4d7c24 */ /* 0x040fe4000f8e024d */
[----:B------:R-:W-:Y:S01]  /*7020*/  IMAD.WIDE.U32 R12, R74, UR4, R12 ;  /* 0x000000044a0c7c25 */ /* 0x000fe2000f8e000c */
[----:B------:R-:W-:-:S03]  /*7030*/  ULDC.64 UR4, c[0x0][0x330] ;  /* 0x0000cc0000047ab9 */ /* 0x000fc60000000a00 */
[----:B------:R-:W-:Y:S02]  /*7040*/  IMAD.IADD R13, R13, 0x1, R77 ;  /* 0x000000010d0d7824 */ /* 0x000fe400078e024d */
[----:B------:R-:W-:-:S04]  /*7050*/  IMAD.WIDE.U32 R12, R137, UR4, R12 ;  /* 0x00000004890c7c25 */ /* 0x000fc8000f8e000c */
[----:B------:R-:W-:Y:S01]  /*7060*/  IMAD R13, R137, UR5, R13 ;  /* 0x00000005890d7c24 */ /* 0x000fe2000f8e020d */
[----:B0-----:R-:W-:-:S04]  /*7070*/  LEA R11, P2, R12, UR6, 0x1 ;  /* 0x000000060c0b7c11 */ /* 0x001fc8000f8408ff */
[----:B------:R-:W-:Y:S01]  /*7080*/  LEA.HI.X R12, R12, UR7, R13, 0x1, P2 ;  /* 0x000000070c0c7c11 */ /* 0x000fe200090f0c0d */
[----:B------:R0:W1:Y:S01]  /*7090*/  SHFL.IDX PT, R36, R11, RZ, 0x1e1f ;  /* 0x001e1fff0b247589 */ /* 0x00006200000e0000 */
[----:B------:R-:W-:-:S03]  /*70a0*/  ISETP.GT.AND P2, PT, R78, R139, PT ;  /* 0x0000008b4e00720c */ /* 0x000fc60003f44270 */
[----:B------:R0:W2:Y:S10]  /*70b0*/  SHFL.IDX PT, R37, R12, RZ, 0x1e1f ;  /* 0x001e1fff0c257589 */ /* 0x0000b400000e0000 */
[----:B0-----:R-:W-:Y:S05]  /*70c0*/  @!P2 BRA `(.L_x_464) ;  /* 0x000000000084a947 */ /* 0x001fea0003800000 */
[----:B------:R-:W-:Y:S02]  /*70d0*/  ULDC UR4, c[0x0][0x2f4] ;  /* 0x0000bd0000047ab9 */ /* 0x000fe40000000800 */
[----:B------:R-:W-:Y:S02]  /*70e0*/  ISETP.GE.AND P5, PT, R16, UR4, PT ;  /* 0x0000000410007c0c */ /* 0x000fe4000bfa6270 */
[----:B------:R-:W-:-:S11]  /*70f0*/  ISETP.GE.AND P4, PT, R23, UR4, PT ;  /* 0x0000000417007c0c */ /* 0x000fd6000bf86270 */
[----:B------:R-:W0:Y:S01]  /*7100*/  @!P5 LDS.128 R12, [R61] ;  /* 0x000000003d0cd984 */ /* 0x000e220000000c00 */
[----:B-1----:R-:W-:-:S04]  /*7110*/  @!P5 LEA R38, P2, R16, R36, 0x1 ;  /* 0x000000241026d211 */ /* 0x002fc800078408ff */
[----:B--2---:R-:W-:Y:S02]  /*7120*/  @!P5 LEA.HI.X R39, R16, R37, R17, 0x1, P2 ;  /* 0x000000251027d211 */ /* 0x004fe400010f0c11 */
[----:B------:R-:W-:-:S04]  /*7130*/  @!P4 LEA R34, P2, R23, R36, 0x1 ;  /* 0x000000241722c211 */ /* 0x000fc800078408ff */
[----:B------:R-:W-:Y:S02]  /*7140*/  @!P4 LEA.HI.X R35, R23, R37, R154, 0x1, P2 ;  /* 0x000000251723c211 */ /* 0x000fe400010f0c9a */
[----:B------:R-:W-:-:S13]  /*7150*/  ISETP.GE.AND P2, PT, R22, UR4, PT ;  /* 0x0000000416007c0c */ /* 0x000fda000bf46270 */
[----:B------:R-:W-:-:S04]  /*7160*/  @!P2 LEA R32, P6, R22, R36, 0x1 ;  /* 0x000000241620a211 */ /* 0x000fc800078c08ff */
[----:B------:R-:W-:Y:S01]  /*7170*/  @!P2 LEA.HI.X R33, R22, R37, R153, 0x1, P6 ;  /* 0x000000251621a211 */ /* 0x000fe200030f0c99 */
[----:B0-----:R0:W-:Y:S01]  /*7180*/  @!P5 ST.E.128 desc[UR42][R38.64], R12 ;  /* 0x0000000c2600d985 */ /* 0x0011e2000c101d2a */
[----:B------:R-:W-:-:S13]  /*7190*/  ISETP.GE.AND P5, PT, R3, UR4, PT ;  /* 0x0000000403007c0c */ /* 0x000fda000bfa6270 */
[----:B------:R-:W1:Y:S01]  /*71a0*/  @!P5 LDS.128 R12, [R60] ;  /* 0x000000003c0cd984 */ /* 0x000e620000000c00 */
[----:B------:R-:W-:-:S04]  /*71b0*/  @!P5 IMAD.SHL.U32 R11, R147, 0x8, RZ ;  /* 0x00000008930bd824 */ /* 0x000fc800078e00ff */
[----:B0-----:R-:W-:-:S05]  /*71c0*/  @!P5 IMAD.WIDE R38, R11, 0x2, R36 ;  /* 0x000000020b26d825 */ /* 0x001fca00078e0224 */
[----:B-1----:R0:W-:Y:S01]  /*71d0*/  @!P5 ST.E.128 desc[UR42][R38.64], R12 ;  /* 0x0000000c2600d985 */ /* 0x0021e2000c101d2a */
[----:B------:R-:W-:-:S13]  /*71e0*/  ISETP.GE.AND P5, PT, R4, UR4, PT ;  /* 0x0000000404007c0c */ /* 0x000fda000bfa6270 */
[----:B------:R-:W1:Y:S01]  /*71f0*/  @!P5 LDS.128 R12, [R61+0x2000] ;  /* 0x002000003d0cd984 */ /* 0x000e620000000c00 */
[----:B------:R-:W-:Y:S02]  /*7200*/  @!P5 IMAD.SHL.U32 R11, R150, 0x8, RZ ;  /* 0x00000008960bd824 */ /* 0x000fe400078e00ff */
[----:B0-----:R-:W-:Y:S02]  /*7210*/  @!P5 IMAD.MOV.U32 R38, RZ, RZ, R36 ;  /* 0x000000ffff26d224 */ /* 0x001fe400078e0024 */
[----:B------:R-:W-:Y:S02]  /*7220*/  @!P5 IMAD.MOV.U32 R39, RZ, RZ, R37 ;  /* 0x000000ffff27d224 */ /* 0x000fe400078e0025 */
[----:B------:R-:W-:-:S05]  /*7230*/  @!P5 IMAD.WIDE R38, R11, 0x2, R38 ;  /* 0x000000020b26d825 */ /* 0x000fca00078e0226 */
[----:B-1----:R-:W-:Y:S01]  /*7240*/  @!P5 ST.E.128 desc[UR42][R38.64], R12 ;  /* 0x0000000c2600d985 */ /* 0x002fe2000c101d2a */
[----:B------:R-:W-:-:S03]  /*7250*/  ISETP.GE.AND P5, PT, R136, UR4, PT ;  /* 0x0000000488007c0c */ /* 0x000fc6000bfa6270 */
[----:B------:R-:W0:Y:S10]  /*7260*/  @!P4 LDS.128 R12, [R60+0x2000] ;  /* 0x002000003c0cc984 */ /* 0x000e340000000c00 */
[----:B------:R-:W-:-:S04]  /*7270*/  @!P5 LEA R36, P6, R136, R36, 0x1 ;  /* 0x000000248824d211 */ /* 0x000fc800078c08ff */
[----:B------:R-:W-:Y:S01]  /*7280*/  @!P5 LEA.HI.X R37, R136, R37, R152, 0x1, P6 ;  /* 0x000000258825d211 */ /* 0x000fe200030f0c98 */
[----:B0-----:R-:W-:Y:S04]  /*7290*/  @!P4 ST.E.128 desc[UR42][R34.64], R12 ;  /* 0x0000000c2200c985 */ /* 0x001fe8000c101d2a */
[----:B------:R-:W0:Y:S04]  /*72a0*/  @!P2 LDS.128 R12, [R61+0x4000] ;  /* 0x004000003d0ca984 */ /* 0x000e280000000c00 */
[----:B0-----:R-:W-:Y:S04]  /*72b0*/  @!P2 ST.E.128 desc[UR42][R32.64], R12 ;  /* 0x0000000c2000a985 */ /* 0x001fe8000c101d2a */
[----:B------:R-:W0:Y:S04]  /*72c0*/  @!P5 LDS.128 R12, [R60+0x4000] ;  /* 0x004000003c0cd984 */ /* 0x000e280000000c00 */
[----:B0-----:R0:W-:Y:S02]  /*72d0*/  @!P5 ST.E.128 desc[UR42][R36.64], R12 ;  /* 0x0000000c2400d985 */ /* 0x0011e4000c101d2a */
.L_x_464:
[----:B------:R-:W-:Y:S05]  /*72e0*/  BSYNC B0 ;  /* 0x0000000000007941 */ /* 0x000fea0003800000 */
.L_x_463:
[----:B------:R-:W-:Y:S01]  /*72f0*/  @!PT LDS RZ, [RZ] ;  /* 0x00000000fffff984 */ /* 0x000fe20000000800 */
[----:B------:R-:W-:Y:S01]  /*7300*/  @!PT LDS RZ, [RZ] ;  /* 0x00000000fffff984 */ /* 0x000fe20000000800 */
[----:B------:R-:W-:Y:S01]  /*7310*/  @!PT LDS RZ, [RZ] ;  /* 0x00000000fffff984 */ /* 0x000fe20000000800 */
[----:B------:R-:W-:Y:S01]  /*7320*/  @!PT LDS RZ, [RZ] ;  /* 0x00000000fffff984 */ /* 0x000fe20000000800 */
[----:B------:R3:W-:Y:S06]  /*7330*/  MEMBAR.ALL.CTA ;  /* 0x0000000000007992 */ /* 0x0007ec0000008000 */
[----:B---3--:R-:W3:Y:S01]  /*7340*/  FENCE.VIEW.ASYNC.S ;  /* 0x00000000000073c6 */ /* 0x008ee20000000000 */
[----:B------:R-:W-:Y:S02]  /*7350*/  VIADD R18, R18, 0x1 ;  /* 0x0000000112127836 */ /* 0x000fe40000000000 */
[----:B------:R-:W-:Y:S01]  /*7360*/  @!P3 VIADD R31, R31, 0x2d8c0 ;  /* 0x0002d8c01f1fb836 */ /* 0x000fe20000000000 */
[----:B---3--:R3:W-:Y:S02]  /*7370*/  BAR.SYNC.DEFER_BLOCKING R101, 0x80 ;  /* 0x000200650000751d */ /* 0x0087e40000010000 */
[----:B------:R-:W-:-:S02]  /*7380*/  ISETP.NE.AND P2, PT, R18, 0x2, PT ;  /* 0x000000021200780c */ /* 0x000fc40003f45270 */
[----:B------:R-:W-:Y:S02]  /*7390*/  @!P3 PRMT R31, RZ, 0x654, R31 ;  /* 0x00000654ff1fb816 */ /* 0x000fe4000000001f */
[----:B------:R-:W-:Y:S02]  /*73a0*/  SEL R11, RZ, 0x1, P2 ;  /* 0x00000001ff0b7807 */ /* 0x000fe40001000000 */
[----:B------:R-:W-:Y:S02]  /*73b0*/  SEL R18, R18, RZ, P2 ;  /* 0x000000ff12127207 */ /* 0x000fe40001000000 */
[----:B------:R-:W-:Y:S01]  /*73c0*/  LOP3.LUT R138, R138, R11, RZ, 0x3c, !PT ;  /* 0x0000000b8a8a7212 */ /* 0x000fe200078e3cff */
[----:B------:R3:W-:Y:S01]  /*73d0*/  @!P3 SYNCS.ARRIVE.TRANS64.RED.A1T0 RZ, [R31+URZ], RZ ;  /* 0x000000ff1fffb9a7 */ /* 0x0007e2000810043f */
[----:B------:R-:W-:Y:S05]  /*73e0*/  @P1 BRA `(.L_x_465) ;  /* 0xffffffb400701947 */ /* 0x000fea000383ffff */
[----:B0-----:R-:W0:Y:S01]  /*73f0*/  S2R R12, SR_TID.X ;  /* 0x00000000000c7919 */ /* 0x001e220000002100 */
[----:B------:R-:W-:Y:S02]  /*7400*/  PLOP3.LUT P0, PT, PT, PT, PT, 0x8, 0x0 ;  /* 0x000000000000781c */ /* 0x000fe40003f0e170 */
[----:B0-----:R-:W-:-:S04]  /*7410*/  SHF.R.U32.HI R12, RZ, 0x7, R12 ;  /* 0x00000007ff0c7819 */ /* 0x001fc8000001160c */
[----:B------:R-:W-:-:S13]  /*7420*/  ISETP.NE.AND P4, PT, R12, 0x1, PT ;  /* 0x000000010c00780c */ /* 0x000fda0003f85270 */
[----:B------:R-:W-:Y:S06]  /*7430*/  @!P4 BAR.ARV 0x9, 0x100 ;  /* 0x024400000000cb1d */ /* 0x000fec0000002000 */
.L_x_402:
[----:B------:R-:W-:Y:S01]  /*7440*/  IMAD.MOV.U32 R88, RZ, RZ, RZ ;  /* 0x000000ffff587224 */ /* 0x000fe200078e00ff */
[----:B------:R-:W-:Y:S06]  /*7450*/  @P0 BRA `(.L_x_466) ;  /* 0x00000000000c0947 */ /* 0x000fec0003800000 */
[----:B------:R-:W4:Y:S01]  /*7460*/  FENCE.VIEW.ASYNC.G ;  /* 0x00000000000073c6 */ /* 0x000f220000000100 */
[----:B------:R-:W-:Y:S05]  /*7470*/  WARPSYNC.ALL ;  /* 0x0000000000007948 */ /* 0x000fea0003800000 */
[----:B----4-:R-:W-:Y:S06]  /*7480*/  BAR.ARV 0xc, 0x200 ;  /* 0x0308000000007b1d */ /* 0x010fec0000002000 */
.L_x_466:
[----:B------:R-:W-:Y:S01]  /*7490*/  LOP3.LUT P0, RZ, R19, 0x8, RZ, 0xc0, !PT ;  /* 0x0000000813ff7812 */ /* 0x000fe2000780c0ff */
[----:B------:R-:W-:-:S12]  /*74a0*/  BSSY B0, `(.L_x_467) ;  /* 0x0000020000007945 */ /* 0x000fd80003800000 */
[----:B------:R-:W-:Y:S05]  /*74b0*/  @!P0 BRA `(.L_x_468) ;  /* 0x0000000000788947 */ /* 0x000fea0003800000 */
[----:B------:R-:W4:Y:S01]  /*74c0*/  LDL R0, [R1+0x58] ;  /* 0x0000580001007983 */ /* 0x000f220000100800 */
[----:B------:R-:W-:Y:S01]  /*74d0*/  ULDC UR4, c[0x0][0x9f0] ;  /* 0x00027c0000047ab9 */ /* 0x000fe20000000800 */
[----:B----4-:R-:W-:-:S04]  /*74e0*/  ISETP.NE.AND P0, PT, R0, RZ, PT ;  /* 0x000000ff0000720c */ /* 0x010fc80003f05270 */
[----:B------:R-:W-:-:S04]  /*74f0*/  SEL R9, R0, UR4, P0 ;  /* 0x0000000400097c07 */ /* 0x000fc80008000000 */
[-C--:B------:R-:W-:Y:S02]  /*7500*/  IABS R6, R9.reuse ;  /* 0x0000000900067213 */ /* 0x080fe40000000000 */
[----:B------:R-:W-:Y:S02]  /*7510*/  IADD3 R0, R99, -0x1, R9 ;  /* 0xffffffff63007810 */ /* 0x000fe40007ffe009 */
[----:B------:R-:W4:Y:S01]  /*7520*/  I2F.RP R3, R6 ;  /* 0x0000000600037306 */ /* 0x000f220000209400 */
[-C--:B------:R-:W-:Y:S02]  /*7530*/  IABS R10, R9.reuse ;  /* 0x00000009000a7213 */ /* 0x080fe40000000000 */
[----:B------:R-:W-:Y:S02]  /*7540*/  IABS R8, R0 ;  /* 0x0000000000087213 */ /* 0x000fe40000000000 */
[----:B------:R-:W-:-:S04]  /*7550*/  LOP3.LUT R0, R0, R9, RZ, 0x3c, !PT ;  /* 0x0000000900007212 */ /* 0x000fc800078e3cff */
[----:B------:R-:W-:Y:S01]  /*7560*/  ISETP.GE.AND P2, PT, R0, RZ, PT ;  /* 0x000000ff0000720c */ /* 0x000fe20003f46270 */
[----:B----4-:R-:W4:Y:S02]  /*7570*/  MUFU.RCP R3, R3 ;  /* 0x0000000300037308 */ /* 0x010f240000001000 */
[----:B----4-:R-:W-:Y:S02]  /*7580*/  VIADD R4, R3, 0xffffffe ;  /* 0x0ffffffe03047836 */ /* 0x010fe40000000000 */
[----:B------:R-:W-:-:S04]  /*7590*/  IMAD.MOV R3, RZ, RZ, -R10 ;  /* 0x000000ffff037224 */ /* 0x000fc800078e0a0a */
[----:B------:R4:W0:Y:S02]  /*75a0*/  F2I.FTZ.U32.TRUNC.NTZ R5, R4 ;  /* 0x0000000400057305 */ /* 0x000824000021f000 */
[----:B----4-:R-:W-:Y:S02]  /*75b0*/  IMAD.MOV.U32 R4, RZ, RZ, RZ ;  /* 0x000000ffff047224 */ /* 0x010fe400078e00ff */
[----:B0-----:R-:W-:-:S04]  /*75c0*/  IMAD.MOV R7, RZ, RZ, -R5 ;  /* 0x000000ffff077224 */ /* 0x001fc800078e0a05 */
        /* <DEDUP_REMOVED lines=11> */
[----:B------:R-:W-:-:S05]  /*7680*/  @!P1 LOP3.LUT R5, RZ, R9, RZ, 0x33, !PT ;  /* 0x00000009ff059212 */ /* 0x000fca00078e33ff */
[----:B------:R-:W-:-:S07]  /*7690*/  IMAD.MOV.U32 R88, RZ, RZ, R5 ;  /* 0x000000ffff587224 */ /* 0x000fce00078e0005 */
.L_x_468:
[----:B------:R-:W-:Y:S05]  /*76a0*/  BSYNC B0 ;  /* 0x0000000000007941 */ /* 0x000fea0003800000 */
.L_x_467:
[----:B------:R-:W4:Y:S01]  /*76b0*/  LDL R0, [R1+0x74] ;  /* 0x0000740001007983 */ /* 0x000f220000100800 */
[----:B------:R-:W-:Y:S02]  /*76c0*/  PLOP3.LUT P0, PT, PT, PT, PT, 0x80, 0x0 ;  /* 0x000000000000781c */ /* 0x000fe40003f0f070 */
        /* <DEDUP_REMOVED lines=16> */
[----:B-12---:R-:W-:-:S02]  /*77d0*/  CS2R R36, SRZ ;  /* 0x0000000000247805 */ /* 0x006fc4000001ff00 */
[----:B------:R-:W-:Y:S02]  /*77e0*/  CS2R R58, SRZ ;  /* 0x00000000003a7805 */ /* 0x000fe4000001ff00 */
[----:B------:R-:W-:Y:S02]  /*77f0*/  CS2R R34, SRZ ;  /* 0x0000000000227805 */ /* 0x000fe4000001ff00 */
[----:B------:R-:W-:Y:S02]  /*7800*/  CS2R R56, SRZ ;  /* 0x0000000000387805 */ /* 0x000fe4000001ff00 */
[----:B------:R-:W-:Y:S02]  /*7810*/  CS2R R32, SRZ ;  /* 0x0000000000207805 */ /* 0x000fe4000001ff00 */
[----:B------:R-:W-:Y:S02]  /*7820*/  CS2R R54, SRZ ;  /* 0x0000000000367805 */ /* 0x000fe4000001ff00 */
[----:B------:R-:W-:-:S02]  /*7830*/  CS2R R20, SRZ ;  /* 0x0000000000147805 */ /* 0x000fc4000001ff00 */
[----:B------:R-:W-:Y:S02]  /*7840*/  CS2R R52, SRZ ;  /* 0x0000000000347805 */ /* 0x000fe4000001ff00 */
[----:B------:R-:W-:Y:S01]  /*7850*/  CS2R R6, SRZ ;  /* 0x0000000000067805 */ /* 0x000fe2000001ff00 */
[----:B----4-:R-:W-:-:S05]  /*7860*/  IMAD R0, R0, R88, RZ ;  /* 0x0000005800007224 */ /* 0x010fca00078e02ff */
[----:B------:R1:W-:Y:S01]  /*7870*/  STL [R1+0x3c], R0 ;  /* 0x00003c0001007387 */ /* 0x0003e20000100800 */
[----:B------:R-:W-:-:S04]  /*7880*/  VIADDMNMX R88, R0, R88, R99, PT ;  /* 0x0000005800587246 */ /* 0x000fc80003800163 */
[----:B------:R-:W-:-:S13]  /*7890*/  ISETP.GT.AND P1, PT, R88, R0, PT ;  /* 0x000000005800720c */ /* 0x000fda0003f24270 */
[----:B-1----:R-:W-:Y:S05]  /*78a0*/  @!P1 BRA `(.L_x_469) ;  /* 0x0000009400d89947 */ /* 0x002fea0003800000 */
[----:B------:R-:W1:Y:S01]  /*78b0*/  S2R R0, SR_TID.X ;  /* 0x0000000000007919 */ /* 0x000e620000002100 */
[----:B------:R-:W-:Y:S01]  /*78c0*/  UMOV UR4, 0xffffffff ;  /* 0xffffffff00047882 */ /* 0x000fe20000000000 */
[----:B-1----:R-:W-:-:S05]  /*78d0*/  VIADD R40, R0, 0xffffff80 ;  /* 0xffffff8000287836 */ /* 0x002fca0000000000 */
[----:B------:R-:W-:-:S04]  /*78e0*/  SHF.R.S32.HI R41, RZ, 0x1f, R40 ;  /* 0x0000001fff297819 */ /* 0x000fc80000011428 */
[----:B------:R-:W-:-:S04]  /*78f0*/  LEA.HI R13, R41, R40, RZ, 0x7 ;  /* 0x00000028290d7211 */ /* 0x000fc800078f38ff */
[----:B------:R-:W-:Y:S01]  /*7900*/  SHF.R.S32.HI R13, RZ, 0x7, R13 ;  /* 0x00000007ff0d7819 */ /* 0x000fe2000001140d */
[----:B------:R-:W-:Y:S06]  /*7910*/  BRA.DIV UR4, `(.L_x_470) ;  /* 0x0000013a04647947 */ /* 0x000fec000b800000 */
[----:B------:R-:W1:Y:S04]  /*7920*/  SHFL.IDX PT, R0, R13, RZ, 0x1f ;  /* 0x00001fff0d007589 */ /* 0x000e6800000e0000 */
[----:B-1----:R1:W-:Y:S02]  /*7930*/  STL [R1+0x40], R0 ;  /* 0x0000400001007387 */ /* 0x0023e40000100800 */
.L_x_690:
[----:B------:R-:W1:Y:S01]  /*7940*/  LDL R3, [R1+0x40] ;  /* 0x0000400001037983 */ /* 0x000e620000100800 */
[----:B------:R-:W-:Y:S01]  /*7950*/  BSSY B6, `(.L_x_471) ;  /* 0x000001b000067945 */ /* 0x000fe20003800000 */
[----:B-1----:R-:W-:-:S05]  /*7960*/  IMAD.HI R0, R3, 0x55555556, RZ ;  /* 0x5555555603007827 */ /* 0x002fca00078e02ff */
[----:B------:R-:W-:-:S05]  /*7970*/  LEA.HI R44, R0, R0, RZ, 0x1 ;  /* 0x00000000002c7211 */ /* 0x000fca00078f08ff */
[----:B------:R-:W-:Y:S02]  /*7980*/  IMAD R44, R44, -0x3, R3 ;  /* 0xfffffffd2c2c7824 */ /* 0x000fe400078e0203 */
[----:B------:R-:W-:-:S04]  /*7990*/  VIADD R3, R2, 0x21800 ;  /* 0x0002180002037836 */ /* 0x000fc80000000000 */
[----:B------:R-:W-:Y:S01]  /*79a0*/  IMAD R0, R44, 0x2000, R3 ;  /* 0x000020002c007824 */ /* 0x000fe200078e0203 */
[----:B------:R-:W-:-:S04]  /*79b0*/  LOP3.LUT P0, RZ, R3, 0x3ff, RZ, 0xc0, !PT ;  /* 0x000003ff03ff7812 */ /* 0x000fc8000780c0ff */
[----:B------:R-:W-:-:S04]  /*79c0*/  SHF.R.U32.HI R0, RZ, 0x4, R0 ;  /* 0x00000004ff007819 */ /* 0x000fc80000011600 */
[----:B------:R-:W-:-:S05]  /*79d0*/  LOP3.LUT R0, R0, 0x3fff, RZ, 0xc0, !PT ;  /* 0x00003fff00007812 */ /* 0x000fca00078ec0ff */
[----:B------:R1:W-:Y:S01]  /*79e0*/  STL [R1+0x48], R0 ;  /* 0x0000480001007387 */ /* 0x0003e20000100800 */
[----:B------:R-:W-:Y:S05]  /*79f0*/  @!P0 BRA `(.L_x_472) ;  /* 0x0000000000408947 */ /* 0x000fea0003800000 */
[----:B0-----:R-:W-:Y:S01]  /*7a00*/  MOV R14, 0x0 ;  /* 0x00000000000e7802 */ /* 0x001fe20000000f00 */
[----:B------:R-:W-:Y:S01]  /*7a10*/  ULDC.64 UR4, c[0x4][0x88] ;  /* 0x0100220000047ab9 */ /* 0x000fe20000000a00 */
[----:B------:R-:W-:Y:S01]  /*7a20*/  ULDC.64 UR6, c[0x4][0x90] ;  /* 0x0100240000067ab9 */ /* 0x000fe20000000a00 */
[----:B------:R-:W-:Y:S02]  /*7a30*/  IMAD.U32 R4, RZ, RZ, UR4 ;  /* 0x00000004ff047e24 */ /* 0x000fe4000f8e00ff */
[----:B------:R-:W-:Y:S01]  /*7a40*/  IMAD.U32 R5, RZ, RZ, UR5 ;  /* 0x00000005ff057e24 */ /* 0x000fe2000f8e00ff */
[----:B------:R-:W0:Y:S01]  /*7a50*/  LDC.64 R14, c[0x4][R14] ;  /* 0x010000000e0e7b82 */ /* 0x000e220000000a00 */
        /* <DEDUP_REMOVED lines=9> */
[----:B01-3-5:R-:W-:Y:S05]  /*7af0*/  CALL.ABS.NOINC R14 ;  /* 0x000000000e007343 */ /* 0x02bfea0003c00000 */
.L_x_472:
[----:B------:R-:W-:Y:S05]  /*7b00*/  BSYNC B6 ;  /* 0x0000000000067941 */ /* 0x000fea0003800000 */
.L_x_471:
[----:B------:R-:W-:Y:S02]  /*7b10*/  ULDC UR4, c[0x0][0x3f4] ;  /* 0x0000fd0000047ab9 */ /* 0x000fe40000000800 */
[----:B------:R-:W-:-:S13]  /*7b20*/  ISETP.LT.AND P0, PT, RZ, UR4, PT ;  /* 0x00000004ff007c0c */ /* 0x000fda000bf01270 */
[----:B------:R-:W-:Y:S05]  /*7b30*/  @P0 BRA `(.L_x_473) ;  /* 0x0000000000400947 */ /* 0x000fea0003800000 */
[----:B------:R-:W-:-:S04]  /*7b40*/  ULEA.HI UR4, UR37, UR37, URZ, 0x1 ;  /* 0x0000002525047291 */ /* 0x000fc8000f8f083f */
[----:B------:R-:W-:-:S04]  /*7b50*/  ULOP3.LUT UR4, UR4, 0xfffffffe, URZ, 0xc0, !UPT ;  /* 0xfffffffe04047892 */ /* 0x000fc8000f8ec03f */
[----:B------:R-:W-:-:S06]  /*7b60*/  UIADD3 UR4, UR37, -UR4, URZ ;  /* 0x8000000425047290 */ /* 0x000fcc000fffe03f */
[----:B------:R-:W-:-:S05]  /*7b70*/  IMAD.U32 R3, RZ, RZ, UR4 ;  /* 0x00000004ff037e24 */ /* 0x000fca000f8e00ff */
[----:B------:R-:W-:-:S04]  /*7b80*/  SHF.L.U32 R3, R3, 0x1f, RZ ;  /* 0x0000001f03037819 */ /* 0x000fc800000006ff */
[----:B------:R2:W4:Y:S03]  /*7b90*/  SYNCS.PHASECHK.TRANS64.TRYWAIT P0, [R2+URZ+0x2d800], R3 ;  /* 0x02d80003020075a7 */ /* 0x000526000800017f */
[----:B----4-:R-:W-:Y:S05]  /*7ba0*/  @!P0 NANOSLEEP.SYNCS 0x989680 ;  /* 0x009896800000895d */ /* 0x010fea0003900000 */
[----:B------:R-:W4:Y:S01]  /*7bb0*/  @!P0 SYNCS.PHASECHK.TRANS64 P0, [R2+URZ+0x2d800], R3 ;  /* 0x02d80003020085a7 */ /* 0x000f22000800007f */
[----:B------:R-:W-:Y:S04]  /*7bc0*/  BSSY B0, `(.L_x_474) ;  /* 0x0000006000007945 */ /* 0x000fe80003800000 */
[----:B----4-:R-:W-:Y:S05]  /*7bd0*/  @P0 BRA `(.L_x_475) ;  /* 0x0000000000100947 */ /* 0x010fea0003800000 */
.L_x_476:
[----:B----4-:R4:W0:Y:S02]  /*7be0*/  SYNCS.PHASECHK.TRANS64.TRYWAIT P0, [R2+URZ+0x2d800], R3 ;  /* 0x02d80003020075a7 */ /* 0x010824000800017f */
[----:B0-----:R-:W-:Y:S05]  /*7bf0*/  @!P0 NANOSLEEP.SYNCS 0x989680 ;  /* 0x009896800000895d */ /* 0x001fea0003900000 */
[----:B------:R-:W0:Y:S02]  /*7c00*/  @!P0 SYNCS.PHASECHK.TRANS64 P0, [R2+URZ+0x2d800], R3 ;  /* 0x02d80003020085a7 */ /* 0x000e24000800007f */
[----:B0-----:R-:W-:Y:S05]  /*7c10*/  @!P0 BRA `(.L_x_476) ;  /* 0xfffffffc00f08947 */ /* 0x001fea000383ffff */
.L_x_475:
[----:B------:R-:W-:Y:S05]  /*7c20*/  BSYNC B0 ;  /* 0x0000000000007941 */ /* 0x000fea0003800000 */
.L_x_474:
[----:B------:R-:W-:Y:S05]  /*7c30*/  BRA `(.L_x_477) ;  /* 0x0000003c007c7947 */ /* 0x000fea0003800000 */
.L_x_473:
[----:B-1---5:R-:W-:Y:S01]  /*7c40*/  SHF.R.S32.HI R0, RZ, 0x1f, R95 ;  /* 0x0000001fff007819 */ /* 0x022fe2000001145f */
[----:B------:R-:W-:Y:S01]  /*7c50*/  ULOP3.LUT UP0, URZ, UR38, 0x1bf, URZ, 0xc0, !UPT ;  /* 0x000001bf263f7892 */ /* 0x000fe2000f80c03f */
[----:B------:R-:W-:Y:S01]  /*7c60*/  ULDC.64 UR4, c[0x0][0x3f8] ;  /* 0x0000fe0000047ab9 */ /* 0x000fe20000000a00 */
[----:B------:R-:W-:Y:S02]  /*7c70*/  ULDC.64 UR6, c[0x0][0x408] ;  /* 0x0001020000067ab9 */ /* 0x000fe40000000a00 */
[C---:B------:R-:W-:Y:S02]  /*7c80*/  IMAD R6, R0.reuse, UR4, RZ ;  /* 0x0000000400067c24 */ /* 0x040fe4000f8e02ff */
[----:B------:R-:W-:Y:S01]  /*7c90*/  IMAD R0, R0, UR6, RZ ;  /* 0x0000000600007c24 */ /* 0x000fe2000f8e02ff */
[----:B------:R-:W-:Y:S01]  /*7ca0*/  PLOP3.LUT P2, PT, PT, PT, UP0, 0x80, 0x0 ;  /* 0x000000000000781c */ /* 0x000fe20003f4f008 */
[C---:B------:R-:W-:Y:S02]  /*7cb0*/  IMAD R25, R95.reuse, UR5, R6 ;  /* 0x000000055f197c24 */ /* 0x040fe4000f8e0206 */
[----:B------:R-:W-:Y:S01]  /*7cc0*/  IMAD.WIDE.U32 R4, R95, UR4, RZ ;  /* 0x000000045f047c25 */ /* 0x000fe2000f8e00ff */
[----:B------:R-:W-:-:S03]  /*7cd0*/  ULDC.64 UR4, c[0x0][0x3e8] ;  /* 0x0000fa0000047ab9 */ /* 0x000fc60000000a00 */
[C---:B------:R-:W-:Y:S01]  /*7ce0*/  IMAD R37, R95.reuse, UR7, R0 ;  /* 0x000000075f257c24 */ /* 0x040fe2000f8e0200 */
[----:B------:R-:W-:Y:S01]  /*7cf0*/  LEA R24, P0, R4, UR4, 0x1 ;  /* 0x0000000404187c11 */ /* 0x000fe2000f8008ff */
[----:B------:R-:W-:Y:S01]  /*7d00*/  IMAD.WIDE.U32 R6, R95, UR6, RZ ;  /* 0x000000065f067c25 */ /* 0x000fe2000f8e00ff */
[----:B------:R-:W-:-:S03]  /*7d10*/  ULDC.64 UR6, c[0x0][0x400] ;  /* 0x0001000000067ab9 */ /* 0x000fc60000000a00 */
[----:B------:R-:W-:Y:S01]  /*7d20*/  IMAD.IADD R25, R25, 0x1, R5 ;  /* 0x0000000119197824 */ /* 0x000fe200078e0205 */
[----:B------:R-:W-:Y:S01]  /*7d30*/  LEA R39, P1, R6, UR6, 0x1 ;  /* 0x0000000606277c11 */ /* 0x000fe2000f8208ff */
[----:B------:R-:W-:-:S03]  /*7d40*/  IMAD.IADD R37, R37, 0x1, R7 ;  /* 0x0000000125257824 */ /* 0x000fc600078e0207 */
[----:B------:R-:W-:Y:S02]  /*7d50*/  LEA.HI.X R25, R4, UR5, R25, 0x1, P0 ;  /* 0x0000000504197c11 */ /* 0x000fe400080f0c19 */
[----:B------:R-:W-:Y:S01]  /*7d60*/  LEA.HI.X R37, R6, UR7, R37, 0x1, P1 ;  /* 0x0000000706257c11 */ /* 0x000fe200088f0c25 */
[----:B------:R-:W-:Y:S06]  /*7d70*/  @!P2 BRA `(.L_x_478) ;  /* 0x000000000040a947 */ /* 0x000fec0003800000 */
        /* <DEDUP_REMOVED lines=15> */
[----:B0--3--:R-:W-:Y:S05]  /*7e70*/  CALL.ABS.NOINC R14 ;  /* 0x000000000e007343 */ /* 0x009fea0003c00000 */
.L_x_478:
[----:B------:R-:W-:Y:S01]  /*7e80*/  ULDC.U8 UR4, c[0x0][0x410] ;  /* 0x0001040000047ab9 */ /* 0x000fe20000000000 */
[----:B------:R-:W-:Y:S01]  /*7e90*/  BSSY B0, `(.L_x_479) ;  /* 0x00003b1000007945 */ /* 0x000fe20003800000 */
[----:B------:R-:W-:Y:S01]  /*7ea0*/  ISETP.NE.AND P0, PT, RZ, UR4, PT ;  /* 0x00000004ff007c0c */ /* 0x000fe2000bf05270 */
[----:B------:R-:W-:-:S12]  /*7eb0*/  IMAD R6, R97, 0xc0, R139 ;  /* 0x000000c061067824 */ /* 0x000fd800078e028b */
[----:B------:R-:W-:Y:S05]  /*7ec0*/  @!P0 BRA `(.L_x_480) ;  /* 0x0000001c006c8947 */ /* 0x000fea0003800000 */
[----:B------:R-:W-:-:S03]  /*7ed0*/  UMOV UR4, 0xffffffff ;  /* 0xffffffff00047882 */ /* 0x000fc60000000000 */
[----:B------:R-:W-:Y:S05]  /*7ee0*/  BRA.DIV UR4, `(.L_x_481) ;  /* 0x0000013604187947 */ /* 0x000fea000b800000 */
[----:B------:R1:W2:Y:S04]  /*7ef0*/  SHFL.IDX PT, R3, R25, RZ, 0x1e1f ;  /* 0x001e1fff19037589 */ /* 0x0002a800000e0000 */
[----:B------:R1:W4:Y:S04]  /*7f00*/  SHFL.IDX PT, R38, R24, RZ, 0x1e1f ;  /* 0x001e1fff18267589 */ /* 0x00032800000e0000 */
[----:B------:R1:W0:Y:S04]  /*7f10*/  SHFL.IDX PT, R0, R37, RZ, 0x1e1f ;  /* 0x001e1fff25007589 */ /* 0x00022800000e0000 */
[----:B------:R-:W0:Y:S02]  /*7f20*/  SHFL.IDX PT, R39, R39, RZ, 0x1e1f ;  /* 0x001e1fff27277589 */ /* 0x000e2400000e0000 */
.L_x_696:
[----:B------:R-:W-:Y:S01]  /*7f30*/  ULDC UR4, c[0x0][0x448] ;  /* 0x0001120000047ab9 */ /* 0x000fe20000000800 */
[----:B------:R-:W-:Y:S01]  /*7f40*/  BSSY B1, `(.L_x_482) ;  /* 0x000005d000017945 */ /* 0x000fe20003800000 */
[----:B------:R-:W-:Y:S01]  /*7f50*/  IMAD R42, R100, UR4, RZ ;  /* 0x00000004642a7c24 */ /* 0x000fe2000f8e02ff */
[----:B------:R-:W-:Y:S02]  /*7f60*/  CS2R R34, SRZ ;  /* 0x0000000000227805 */ /* 0x000fe4000001ff00 */
[----:B---3--:R-:W-:Y:S02]  /*7f70*/  CS2R R30, SRZ ;  /* 0x00000000001e7805 */ /* 0x008fe4000001ff00 */
[----:B------:R-:W-:Y:S02]  /*7f80*/  CS2R R26, SRZ ;  /* 0x00000000001a7805 */ /* 0x000fe4000001ff00 */
[----:B------:R-:W-:Y:S02]  /*7f90*/  CS2R R20, SRZ ;  /* 0x0000000000147805 */ /* 0x000fe4000001ff00 */
[----:B------:R-:W-:Y:S01]  /*7fa0*/  ISETP.GE.AND P0, PT, R6, R42, PT ;  /* 0x0000002a0600720c */ /* 0x000fe20003f06270 */
[----:B------:R-:W-:Y:S01]  /*7fb0*/  IMAD R42, R97, -0xc0, R42 ;  /* 0xffffff40612a7824 */ /* 0x000fe200078e022a */
[----:B------:R-:W-:-:S02]  /*7fc0*/  CS2R R12, SRZ ;  /* 0x00000000000c7805 */ /* 0x000fc4000001ff00 */
[----:B------:R-:W-:Y:S02]  /*7fd0*/  CS2R R8, SRZ ;  /* 0x0000000000087805 */ /* 0x000fe4000001ff00 */
[----:B-1----:R-:W-:Y:S02]  /*7fe0*/  CS2R R36, SRZ ;  /* 0x0000000000247805 */ /* 0x002fe4000001ff00 */
[----:B------:R-:W-:Y:S02]  /*7ff0*/  CS2R R32, SRZ ;  /* 0x0000000000207805 */ /* 0x000fe4000001ff00 */
[----:B0-----:R-:W-:Y:S02]  /*8000*/  CS2R R28, SRZ ;  /* 0x00000000001c7805 */ /* 0x001fe4000001ff00 */
[----:B------:R-:W-:Y:S02]  /*8010*/  CS2R R24, SRZ ;  /* 0x0000000000187805 */ /* 0x000fe4000001ff00 */
[----:B------:R-:W-:-:S02]  /*8020*/  CS2R R14, SRZ ;  /* 0x00000000000e7805 */ /* 0x000fc4000001ff00 */
[----:B------:R-:W-:Y:S01]  /*8030*/  CS2R R10, SRZ ;  /* 0x00000000000a7805 */ /* 0x000fe2000001ff00 */
[----:B------:R-:W-:Y:S06]  /*8040*/  @P0 BRA `(.L_x_483) ;  /* 0x0000000400300947 */ /* 0x000fec0003800000 */
[----:B------:R-:W3:Y:S01]  /*8050*/  LDL R47, [R1+0x28] ;  /* 0x00002800012f7983 */ /* 0x000ee20000100800 */
[----:B------:R-:W-:-:S03]  /*8060*/  ULDC UR4, c[0x0][0x3f4] ;  /* 0x0000fd0000047ab9 */ /* 0x000fc60000000800 */
[----:B------:R-:W2:Y:S04]  /*8070*/  LDL R46, [R1+0x20] ;  /* 0x00002000012e7983 */ /* 0x000ea80000100800 */
[----:B------:R-:W4:Y:S04]  /*8080*/  LDL R45, [R1+0x24] ;  /* 0x00002400012d7983 */ /* 0x000f280000100800 */
[----:B------:R-:W4:Y:S01]  /*8090*/  LDL R43, [R1+0x2c] ;  /* 0x00002c00012b7983 */ /* 0x000f220000100800 */
[C---:B------:R-:W-:Y:S01]  /*80a0*/  ISETP.GE.AND P0, PT, R155.reuse, UR4, PT ;  /* 0x000000049b007c0c */ /* 0x040fe2000bf06270 */
[----:B------:R-:W-:Y:S01]  /*80b0*/  IMAD.SHL.U32 R7, R155, 0x2, RZ ;  /* 0x000000029b077824 */ /* 0x000fe200078e00ff */
[----:B------:R-:W-:-:S02]  /*80c0*/  SHF.R.S32.HI R8, RZ, 0x1f, R155 ;  /* 0x0000001fff087819 */ /* 0x000fc4000001149b */
[----:B------:R-:W-:Y:S02]  /*80d0*/  CS2R R36, SRZ ;  /* 0x0000000000247805 */ /* 0x000fe4000001ff00 */
[----:B------:R-:W-:Y:S02]  /*80e0*/  CS2R R34, SRZ ;  /* 0x0000000000227805 */ /* 0x000fe4000001ff00 */
[----:B------:R-:W-:Y:S02]  /*80f0*/  CS2R R32, SRZ ;  /* 0x0000000000207805 */ /* 0x000fe4000001ff00 */
[C---:B---3--:R-:W-:Y:S01]  /*8100*/  ISETP.GE.AND P3, PT, R47.reuse, UR4, PT ;  /* 0x000000042f007c0c */ /* 0x048fe2000bf66270 */
[C---:B------:R-:W-:Y:S01]  /*8110*/  IMAD.SHL.U32 R24, R47.reuse, 0x2, RZ ;  /* 0x000000022f187824 */ /* 0x040fe200078e00ff */
[----:B------:R-:W-:Y:S02]  /*8120*/  SHF.R.S32.HI R4, RZ, 0x1f, R47 ;  /* 0x0000001fff047819 */ /* 0x000fe4000001142f */
[C---:B--2---:R-:W-:Y:S01]  /*8130*/  ISETP.GE.AND P2, PT, R46.reuse, UR4, PT ;  /* 0x000000042e007c0c */ /* 0x044fe2000bf46270 */
[----:B------:R-:W-:Y:S01]  /*8140*/  IMAD.SHL.U32 R14, R46, 0x2, RZ ;  /* 0x000000022e0e7824 */ /* 0x000fe200078e00ff */
[----:B------:R-:W-:-:S02]  /*8150*/  SHF.L.U64.HI R4, R47, 0x1, R4 ;  /* 0x000000012f047819 */ /* 0x000fc40000010204 */
[C---:B----4-:R-:W-:Y:S01]  /*8160*/  ISETP.GE.AND P1, PT, R45.reuse, UR4, PT ;  /* 0x000000042d007c0c */ /* 0x050fe2000bf26270 */
[----:B------:R-:W-:Y:S01]  /*8170*/  IMAD.SHL.U32 R10, R45, 0x2, RZ ;  /* 0x000000022d0a7824 */ /* 0x000fe200078e00ff */
[----:B------:R-:W-:Y:S02]  /*8180*/  SHF.R.S32.HI R5, RZ, 0x1f, R46 ;  /* 0x0000001fff057819 */ /* 0x000fe4000001142e */
[----:B------:R-:W-:Y:S01]  /*8190*/  SHF.R.S32.HI R6, RZ, 0x1f, R45 ;  /* 0x0000001fff067819 */ /* 0x000fe2000001142d */
[----:B------:R-:W-:Y:S01]  /*81a0*/  IMAD.SHL.U32 R30, R43, 0x2, RZ ;  /* 0x000000022b1e7824 */ /* 0x000fe200078e00ff */
[-C--:B------:R-:W-:Y:S02]  /*81b0*/  @!P3 IADD3 R26, P4, R38, R24.reuse, RZ ;  /* 0x00000018261ab210 */ /* 0x080fe40007f9e0ff */
[----:B------:R-:W-:Y:S02]  /*81c0*/  @!P3 IADD3 R24, P5, R39, R24, RZ ;  /* 0x000000182718b210 */ /* 0x000fe40007fbe0ff */
[----:B------:R-:W-:Y:S01]  /*81d0*/  SHF.L.U64.HI R5, R46, 0x1, R5 ;  /* 0x000000012e057819 */ /* 0x000fe20000010205 */
[--C-:B------:R-:W-:Y:S01]  /*81e0*/  @!P3 IMAD.X R27, R3, 0x1, R4.reuse, P4 ;  /* 0x00000001031bb824 */ /* 0x100fe200020e0604 */
[-C--:B------:R-:W-:Y:S01]  /*81f0*/  @!P2 IADD3 R20, P4, R38, R14.reuse, RZ ;  /* 0x0000000e2614a210 */ /* 0x080fe20007f9e0ff */
[----:B------:R-:W-:Y:S01]  /*8200*/  @!P3 IMAD.X R25, R0, 0x1, R4, P5 ;  /* 0x000000010019b824 */ /* 0x000fe200028e0604 */
[----:B------:R-:W-:-:S02]  /*8210*/  @!P2 IADD3 R14, P5, R39, R14, RZ ;  /* 0x0000000e270ea210 */ /* 0x000fc40007fbe0ff */
[----:B------:R-:W-:Y:S01]  /*8220*/  SHF.L.U64.HI R6, R45, 0x1, R6 ;  /* 0x000000012d067819 */ /* 0x000fe20000010206 */
[--C-:B------:R-:W-:Y:S01]  /*8230*/  @!P2 IMAD.X R21, R3, 0x1, R5.reuse, P4 ;  /* 0x000000010315a824 */ /* 0x100fe200020e0605 */
[-C--:B------:R-:W-:Y:S01]  /*8240*/  @!P1 IADD3 R12, P4, R38, R10.reuse, RZ ;  /* 0x0000000a260c9210 */ /* 0x080fe20007f9e0ff */
[----:B------:R-:W-:Y:S01]  /*8250*/  @!P2 IMAD.X R15, R0, 0x1, R5, P5 ;  /* 0x00000001000fa824 */ /* 0x000fe200028e0605 */
[----:B------:R-:W-:Y:S01]  /*8260*/  @!P1 IADD3 R10, P5, R39, R10, RZ ;  /* 0x0000000a270a9210 */ /* 0x000fe20007fbe0ff */
[----:B------:R-:W5:Y:S01]  /*8270*/  @!P3 LD.E.64 R32, desc[UR42][R26.64] ;  /* 0x0000002a1a20b980 */ /* 0x000f62000c101b00 */
[----:B------:R-:W-:Y:S01]  /*8280*/  SHF.L.U64.HI R5, R155, 0x1, R8 ;  /* 0x000000019b057819 */ /* 0x000fe20000010208 */
[--C-:B------:R-:W-:Y:S01]  /*8290*/  @!P1 IMAD.X R13, R3, 0x1, R6.reuse, P4 ;  /* 0x00000001030d9824 */ /* 0x100fe200020e0606 */
[----:B------:R-:W-:Y:S01]  /*82a0*/  ISETP.GE.AND P4, PT, R142, UR4, PT ;  /* 0x000000048e007c0c */ /* 0x000fe2000bf86270 */
[----:B------:R-:W-:Y:S01]  /*82b0*/  @!P1 IMAD.X R11, R0, 0x1, R6, P5 ;  /* 0x00000001000b9824 */ /* 0x000fe200028e0606 */
[----:B------:R-:W-:-:S02]  /*82c0*/  @!P0 IADD3 R8, P5, R38, R7, RZ ;  /* 0x0000000726088210 */ /* 0x000fc40007fbe0ff */
[----:B------:R-:W-:-:S03]  /*82d0*/  SHF.R.S32.HI R31, RZ, 0x1f, R43 ;  /* 0x0000001fff1f7819 */ /* 0x000fc6000001142b */
[----:B------:R-:W-:Y:S01]  /*82e0*/  @!P0 IMAD.X R9, R3, 0x1, R5, P5 ;  /* 0x0000000103098824 */ /* 0x000fe200028e0605 */
[----:B------:R-:W-:-:S05]  /*82f0*/  @!P0 IADD3 R4, P5, R39, R7, RZ ;  /* 0x0000000727048210 */ /* 0x000fca0007fbe0ff */
[----:B------:R-:W-:Y:S01]  /*8300*/  @!P0 IMAD.X R5, R0, 0x1, R5, P5 ;  /* 0x0000000100058824 */ /* 0x000fe200028e0605 */
[----:B------:R-:W-:Y:S01]  /*8310*/  ISETP.GE.AND P5, PT, R43, UR4, PT ;  /* 0x000000042b007c0c */ /* 0x000fe2000bfa6270 */
[----:B------:R-:W-:Y:S02]  /*8320*/  @!P4 IMAD.MOV.U32 R28, RZ, RZ, R38 ;  /* 0x000000ffff1cc224 */ /* 0x000fe400078e0026 */
[----:B------:R-:W-:Y:S02]  /*8330*/  @!P4 IMAD.MOV.U32 R29, RZ, RZ, R3 ;  /* 0x000000ffff1dc224 */ /* 0x000fe400078e0003 */
[----:B------:R-:W-:Y:S02]  /*8340*/  @!P4 IMAD.MOV.U32 R6, RZ, RZ, R39 ;  /* 0x000000ffff06c224 */ /* 0x000fe400078e0027 */
[----:B------:R-:W-:Y:S02]  /*8350*/  @!P4 IMAD.MOV.U32 R7, RZ, RZ, R0 ;  /* 0x000000ffff07c224 */ /* 0x000fe400078e0000 */
[----:B------:R-:W-:-:S04]  /*8360*/  @!P4 IMAD.WIDE R28, R142, 0x2, R28 ;  /* 0x000000028e1cc825 */ /* 0x000fc800078e021c */
[----:B------:R-:W-:Y:S01]  /*8370*/  @!P4 IMAD.WIDE R6, R142, 0x2, R6 ;  /* 0x000000028e06c825 */ /* 0x000fe200078e0206 */
[----:B------:R-:W5:Y:S01]  /*8380*/  @!P4 LD.E.64 R36, desc[UR42][R28.64] ;  /* 0x0000002a1c24c980 */ /* 0x000f62000c101b00 */
[----:B------:R-:W-:-:S03]  /*8390*/  SHF.L.U64.HI R31, R43, 0x1, R31 ;  /* 0x000000012b1f7819 */ /* 0x000fc6000001021f */
[----:B------:R0:W5:Y:S02]  /*83a0*/  @!P4 LD.E.64 R34, desc[UR42][R6.64] ;  /* 0x0000002a0622c980 */ /* 0x000164000c101b00 */
[----:B0-----:R-:W-:-:S05]  /*83b0*/  @!P5 IADD3 R6, P4, R38, R30, RZ ;  /* 0x0000001e2606d210 */ /* 0x001fca0007f9e0ff */
[--C-:B------:R-:W-:Y:S01]  /*83c0*/  @!P5 IMAD.X R7, R3, 0x1, R31.reuse, P4 ;  /* 0x000000010307d824 */ /* 0x100fe200020e061f */
[----:B------:R-:W-:Y:S02]  /*83d0*/  @!P5 IADD3 R38, P4, R39, R30, RZ ;  /* 0x0000001e2726d210 */ /* 0x000fe40007f9e0ff */
[----:B------:R-:W-:Y:S02]  /*83e0*/  CS2R R28, SRZ ;  /* 0x00000000001c7805 */ /* 0x000fe4000001ff00 */
[----:B------:R-:W-:Y:S01]  /*83f0*/  CS2R R26, SRZ ;  /* 0x00000000001a7805 */ /* 0x000fe2000001ff00 */
[----:B------:R-:W-:Y:S01]  /*8400*/  @!P5 IMAD.X R39, R0, 0x1, R31, P4 ;  /* 0x000000010027d824 */ /* 0x000fe200020e061f */
[----:B------:R-:W-:Y:S02]  /*8410*/  CS2R R30, SRZ ;  /* 0x00000000001e7805 */ /* 0x000fe4000001ff00 */
[----:B------:R0:W5:Y:S04]  /*8420*/  @!P2 LD.E.64 R28, desc[UR42][R20.64] ;  /* 0x0000002a141ca980 */ /* 0x000168000c101b00 */
[----:B------:R1:W5:Y:S04]  /*8430*/  @!P2 LD.E.64 R26, desc[UR42][R14.64] ;  /* 0x0000002a0e1aa980 */ /* 0x000368000c101b00 */
[----:B------:R2:W5:Y:S01]  /*8440*/  @!P3 LD.E.64 R30, desc[UR42][R24.64] ;  /* 0x0000002a181eb980 */ /* 0x000562000c101b00 */
[----:B0-----:R-:W-:-:S02]  /*8450*/  CS2R R20, SRZ ;  /* 0x0000000000147805 */ /* 0x001fc4000001ff00 */
[----:B-1----:R-:W-:-:S04]  /*8460*/  CS2R R14, SRZ ;  /* 0x00000000000e7805 */ /* 0x002fc8000001ff00 */
[----:B------:R0:W5:Y:S01]  /*8470*/  @!P1 LD.E.64 R20, desc[UR42][R10.64] ;  /* 0x0000002a0a149980 */ /* 0x000162000c101b00 */
[----:B--2---:R-:W-:-:S03]  /*8480*/  CS2R R24, SRZ ;  /* 0x0000000000187805 */ /* 0x004fc6000001ff00 */
[----:B------:R1:W5:Y:S04]  /*8490*/  @!P0 LD.E.64 R14, desc[UR42][R8.64] ;  /* 0x0000002a080e8980 */ /* 0x000368000c101b00 */
[----:B------:R2:W5:Y:S01]  /*84a0*/  @!P1 LD.E.64 R24, desc[UR42][R12.64] ;  /* 0x0000002a0c189980 */ /* 0x000562000c101b00 */
[----:B0-----:R-:W-:Y:S02]  /*84b0*/  CS2R R10, SRZ ;  /* 0x00000000000a7805 */ /* 0x001fe4000001ff00 */
[----:B-1----:R-:W-:-:S04]  /*84c0*/  CS2R R8, SRZ ;  /* 0x0000000000087805 */ /* 0x002fc8000001ff00 */
[----:B------:R0:W5:Y:S01]  /*84d0*/  @!P5 LD.E.64 R10, desc[UR42][R6.64] ;  /* 0x0000002a060ad980 */ /* 0x000162000c101b00 */
[----:B--2---:R-:W-:-:S03]  /*84e0*/  CS2R R12, SRZ ;  /* 0x00000000000c7805 */ /* 0x004fc6000001ff00 */
[----:B------:R0:W5:Y:S04]  /*84f0*/  @!P5 LD.E.64 R8, desc[UR42][R38.64] ;  /* 0x0000002a2608d980 */ /* 0x000168000c101b00 */
[----:B------:R0:W5:Y:S02]  /*8500*/  @!P0 LD.E.64 R12, desc[UR42][R4.64] ;  /* 0x0000002a040c8980 */ /* 0x000164000c101b00 */
.L_x_483:
[----:B------:R-:W-:Y:S05]  /*8510*/  BSYNC B1 ;  /* 0x0000000000017941 */ /* 0x000fea0003800000 */
.L_x_482:
[----:B------:R-:W-:Y:S01]  /*8520*/  ULEA.HI UR4, UR37, UR37, URZ, 0x1 ;  /* 0x0000002525047291 */ /* 0x000fe2000f8f083f */
[----:B--2--5:R-:W-:Y:S01]  /*8530*/  IMAD.MOV.U32 R3, RZ, RZ, R35 ;  /* 0x000000ffff037224 */ /* 0x024fe200078e0023 */
[----:B------:R-:W-:Y:S01]  /*8540*/  VIMNMX R42, R42, 0xc0, PT ;  /* 0x000000c02a2a7848 */ /* 0x000fe20003fe0100 */
[----:B------:R-:W-:Y:S01]  /*8550*/  IMAD.MOV.U32 R0, RZ, RZ, R34 ;  /* 0x000000ffff007224 */ /* 0x000fe200078e0022 */
[----:B------:R-:W-:Y:S01]  /*8560*/  ULOP3.LUT UR4, UR4, 0xfffffffe, URZ, 0xc0, !UPT ;  /* 0xfffffffe04047892 */ /* 0x000fe2000f8ec03f */
[----:B0-----:R-:W-:Y:S01]  /*8570*/  IMAD.MOV.U32 R4, RZ, RZ, R30 ;  /* 0x000000ffff047224 */ /* 0x001fe200078e001e */
[----:B------:R-:W-:Y:S01]  /*8580*/  PRMT R59, R3, 0x7610, R59 ;  /* 0x00007610033b7816 */ /* 0x000fe2000000003b */
[----:B------:R-:W-:Y:S01]  /*8590*/  IMAD.MOV.U32 R5, RZ, RZ, R27 ;  /* 0x000000ffff057224 */ /* 0x000fe200078e001b */
[----:B------:R-:W-:Y:S01]  /*85a0*/  UIADD3 UR4, UR37, -UR4, URZ ;  /* 0x8000000425047290 */ /* 0x000fe2000fffe03f */
[----:B----4-:R-:W-:Y:S01]  /*85b0*/  PRMT R38, R38, 0x5410, R0 ;  /* 0x0000541026267816 */ /* 0x010fe20000000000 */
[----:B------:R-:W-:Y:S01]  /*85c0*/  IMAD.MOV.U32 R0, RZ, RZ, R31 ;  /* 0x000000ffff007224 */ /* 0x000fe200078e001f */
[----:B------:R-:W-:Y:S01]  /*85d0*/  PRMT R57, R4, 0x7610, R57 ;  /* 0x0000761004397816 */ /* 0x000fe20000000039 */
[----:B------:R-:W-:Y:S01]  /*85e0*/  IMAD.MOV.U32 R4, RZ, RZ, R26 ;  /* 0x000000ffff047224 */ /* 0x000fe200078e001a */
[----:B------:R-:W-:Y:S01]  /*85f0*/  PRMT R54, R5, 0x7610, R54 ;  /* 0x0000761005367816 */ /* 0x000fe20000000036 */
[----:B------:R-:W-:Y:S01]  /*8600*/  IMAD.U32 R3, RZ, RZ, UR4 ;  /* 0x00000004ff037e24 */ /* 0x000fe2000f8e00ff */
[----:B------:R-:W-:Y:S01]  /*8610*/  PRMT R58, R0, 0x7610, R58 ;  /* 0x00007610003a7816 */ /* 0x000fe2000000003a */
[----:B------:R-:W-:Y:S01]  /*8620*/  IMAD.MOV.U32 R0, RZ, RZ, R20 ;  /* 0x000000ffff007224 */ /* 0x000fe200078e0014 */
[----:B------:R-:W-:Y:S01]  /*8630*/  PRMT R53, R4, 0x7610, R53 ;  /* 0x0000761004357816 */ /* 0x000fe20000000035 */
[----:B------:R-:W-:Y:S01]  /*8640*/  IMAD.MOV.U32 R4, RZ, RZ, R21 ;  /* 0x000000ffff047224 */ /* 0x000fe200078e0015 */
[----:B------:R-:W-:Y:S01]  /*8650*/  SHF.L.U32 R3, R3, 0x1f, RZ ;  /* 0x0000001f03037819 */ /* 0x000fe200000006ff */
[----:B------:R-:W-:Y:S01]  /*8660*/  IMAD.MOV.U32 R5, RZ, RZ, R12 ;  /* 0x000000ffff057224 */ /* 0x000fe200078e000c */
[----:B------:R-:W-:Y:S01]  /*8670*/  PRMT R49, R0, 0x7610, R49 ;  /* 0x0000761000317816 */ /* 0x000fe20000000031 */
[----:B------:R-:W-:Y:S01]  /*8680*/  IMAD.MOV.U32 R6, RZ, RZ, R13 ;  /* 0x000000ffff067224 */ /* 0x000fe200078e000d */
[----:B------:R-:W0:Y:S01]  /*8690*/  SYNCS.PHASECHK.TRANS64.TRYWAIT P0, [R2+URZ+0x2d800], R3 ;  /* 0x02d80003020075a7 */ /* 0x000e22000800017f */
[----:B------:R-:W-:Y:S01]  /*86a0*/  PRMT R50, R4, 0x7610, R50 ;  /* 0x0000761004327816 */ /* 0x000fe20000000032 */
[----:B------:R-:W-:Y:S01]  /*86b0*/  IMAD.MOV.U32 R0, RZ, RZ, R8 ;  /* 0x000000ffff007224 */ /* 0x000fe200078e0008 */
[----:B------:R-:W-:Y:S01]  /*86c0*/  PRMT R45, R5, 0x7610, R45 ;  /* 0x00007610052d7816 */ /* 0x000fe2000000002d */
[----:B------:R-:W-:Y:S01]  /*86d0*/  IMAD.MOV.U32 R4, RZ, RZ, R9 ;  /* 0x000000ffff047224 */ /* 0x000fe200078e0009 */
[----:B------:R-:W-:Y:S01]  /*86e0*/  PRMT R46, R6, 0x7610, R46 ;  /* 0x00007610062e7816 */ /* 0x000fe2000000002e */
[----:B------:R-:W-:Y:S01]  /*86f0*/  IMAD.MOV.U32 R5, RZ, RZ, R36 ;  /* 0x000000ffff057224 */ /* 0x000fe200078e0024 */
[----:B------:R-:W-:Y:S01]  /*8700*/  PRMT R38, R0, 0x7610, R38 ;  /* 0x0000761000267816 */ /* 0x000fe20000000026 */
[----:B------:R-:W-:Y:S01]  /*8710*/  IMAD.MOV.U32 R6, RZ, RZ, R37 ;  /* 0x000000ffff067224 */ /* 0x000fe200078e0025 */
[----:B------:R-:W-:Y:S01]  /*8720*/  ISETP.GE.AND P1, PT, R139, R42, PT ;  /* 0x0000002a8b00720c */ /* 0x000fe20003f26270 */
[----:B------:R-:W-:Y:S01]  /*8730*/  IMAD.MOV.U32 R0, RZ, RZ, R32 ;  /* 0x000000ffff007224 */ /* 0x000fe200078e0020 */
        /* <DEDUP_REMOVED lines=12> */
[----:B------:R-:W-:Y:S01]  /*8800*/  BSSY B1, `(.L_x_484) ;  /* 0x0000009000017945 */ /* 0x000fe20003800000 */
[----:B------:R-:W-:Y:S01]  /*8810*/  IMAD.MOV.U32 R6, RZ, RZ, R15 ;  /* 0x000000ffff067224 */ /* 0x000fe200078e000f */
[----:B------:R-:W-:Y:S01]  /*8820*/  PRMT R51, R0, 0x7610, R51 ;  /* 0x0000761000337816 */ /* 0x000fe20000000033 */
[----:B------:R-:W-:Y:S01]  /*8830*/  IMAD.MOV.U32 R0, RZ, RZ, R10 ;  /* 0x000000ffff007224 */ /* 0x000fe200078e000a */
[----:B------:R-:W-:Y:S01]  /*8840*/  PRMT R52, R4, 0x7610, R52 ;  /* 0x0000761004347816 */ /* 0x000fe20000000034 */
[----:B------:R-:W-:Y:S01]  /*8850*/  IMAD.MOV.U32 R4, RZ, RZ, R11 ;  /* 0x000000ffff047224 */ /* 0x000fe200078e000b */
[----:B------:R-:W-:-:S02]  /*8860*/  PRMT R47, R5, 0x7610, R47 ;  /* 0x00007610052f7816 */ /* 0x000fc4000000002f */
[----:B------:R-:W-:Y:S01]  /*8870*/  PRMT R48, R6, 0x7610, R48 ;  /* 0x0000761006307816 */ /* 0x000fe20000000030 */
[----:B0-----:R-:W-:Y:S06]  /*8880*/  @!P0 BRA `(.L_x_485) ;  /* 0x0000012c00248947 */ /* 0x001fec0003800000 */
.L_x_697:
[----:B------:R-:W-:Y:S05]  /*8890*/  BSYNC B1 ;  /* 0x0000000000017941 */ /* 0x000fea0003800000 */
.L_x_484:
[----:B------:R-:W-:Y:S02]  /*88a0*/  PRMT R42, R0, 0x7610, R42 ;  /* 0x00007610002a7816 */ /* 0x000fe4000000002a */
[----:B------:R-:W-:Y:S01]  /*88b0*/  PRMT R43, R4, 0x7610, R43 ;  /* 0x00007610042b7816 */ /* 0x000fe2000000002b */
[----:B------:R-:W-:Y:S06]  /*88c0*/  @P1 BRA `(.L_x_486) ;  /* 0x0000003000341947 */ /* 0x000fec0003800000 */
[----:B------:R-:W2:Y:S01]  /*88d0*/  LDL R63, [R1+0x4c] ;  /* 0x00004c00013f7983 */ /* 0x000ea20000100800 */
[----:B------:R-:W1:Y:S03]  /*88e0*/  LDC R4, c[0x0][0x3f4] ;  /* 0x0000fd00ff047b82 */ /* 0x000e660000000800 */
[----:B------:R-:W3:Y:S04]  /*88f0*/  LDL R61, [R1+0x28] ;  /* 0x00002800013d7983 */ /* 0x000ee80000100800 */
[----:B------:R-:W4:Y:S04]  /*8900*/  LDL R60, [R1+0x20] ;  /* 0x00002000013c7983 */ /* 0x000f280000100800 */
[----:B------:R-:W5:Y:S04]  /*8910*/  LDL R7, [R1+0x24] ;  /* 0x0000240001077983 */ /* 0x000f680000100800 */
[----:B------:R-:W5:Y:S01]  /*8920*/  LDL R6, [R1+0x2c] ;  /* 0x00002c0001067983 */ /* 0x000f620000100800 */
[----:B------:R-:W-:Y:S01]  /*8930*/  LEA.HI R40, R41, R40, RZ, 0x2 ;  /* 0x0000002829287211 */ /* 0x000fe200078f10ff */
[----:B------:R-:W-:Y:S03]  /*8940*/  BSSY B1, `(.L_x_487) ;  /* 0x000003e000017945 */ /* 0x000fe60003800000 */
[----:B------:R-:W-:-:S02]  /*8950*/  SHF.R.S32.HI R0, RZ, 0x2, R40 ;  /* 0x00000002ff007819 */ /* 0x000fc40000011428 */
[----:B0-----:R-:W-:Y:S02]  /*8960*/  SHF.R.S32.HI R3, RZ, 0x1f, R40 ;  /* 0x0000001fff037819 */ /* 0x001fe40000011428 */
[----:B-1----:R-:W-:Y:S02]  /*8970*/  ISETP.GE.AND P6, PT, R142, R4, PT ;  /* 0x000000048e00720c */ /* 0x002fe40003fc6270 */
[----:B------:R-:W-:Y:S02]  /*8980*/  LEA.HI R3, R3, R0, RZ, 0x2 ;  /* 0x0000000003037211 */ /* 0x000fe400078f10ff */
[----:B------:R-:W-:Y:S02]  /*8990*/  ISETP.GE.AND P4, PT, R155, R4, PT ;  /* 0x000000049b00720c */ /* 0x000fe40003f86270 */
[----:B------:R-:W-:-:S05]  /*89a0*/  LOP3.LUT R5, R3, 0xfffffffc, RZ, 0xc0, !PT ;  /* 0xfffffffc03057812 */ /* 0x000fca00078ec0ff */
[----:B------:R-:W-:-:S05]  /*89b0*/  IMAD.IADD R5, R0, 0x1, -R5 ;  /* 0x0000000100057824 */ /* 0x000fca00078e0a05 */
[----:B------:R-:W-:Y:S01]  /*89c0*/  LOP3.LUT P0, RZ, R5, 0x2, RZ, 0xc0, !PT ;  /* 0x0000000205ff7812 */ /* 0x000fe2000780c0ff */
[----:B--2---:R-:W-:-:S04]  /*89d0*/  IMAD R3, R63, 0x2, R2 ;  /* 0x000000023f037824 */ /* 0x004fc800078e0202 */
[----:B------:R-:W-:Y:S01]  /*89e0*/  VIADD R0, R3, 0x20 ;  /* 0x0000002003007836 */ /* 0x000fe20000000000 */
[-C--:B---3--:R-:W-:Y:S02]  /*89f0*/  ISETP.GE.AND P1, PT, R61, R4.reuse, PT ;  /* 0x000000043d00720c */ /* 0x088fe40003f26270 */
[-C--:B----4-:R-:W-:Y:S02]  /*8a00*/  ISETP.GE.AND P2, PT, R60, R4.reuse, PT ;  /* 0x000000043c00720c */ /* 0x090fe40003f46270 */
[-C--:B-----5:R-:W-:Y:S02]  /*8a10*/  ISETP.GE.AND P3, PT, R7, R4.reuse, PT ;  /* 0x000000040700720c */ /* 0x0a0fe40003f66270 */
[----:B------:R-:W-:Y:S01]  /*8a20*/  ISETP.GE.AND P5, PT, R6, R4, PT ;  /* 0x000000040600720c */ /* 0x000fe20003fa6270 */
[----:B------:R-:W-:-:S12]  /*8a30*/  @P6 BRA `(.L_x_488) ;  /* 0x0000000000b86947 */ /* 0x000fd80003800000 */
[----:B------:R-:W0:Y:S01]  /*8a40*/  LDS.128 R4, [R3+0xc400] ;  /* 0x00c4000003047984 */ /* 0x000e220000000c00 */
[----:B------:R-:W-:Y:S02]  /*8a50*/  SHF.R.U32.HI R61, RZ, 0x10, R35 ;  /* 0x00000010ff3d7819 */ /* 0x000fe40000011623 */
[----:B------:R-:W-:Y:S02]  /*8a60*/  SHF.R.U32.HI R41, RZ, 0x10, R37 ;  /* 0x00000010ff297819 */ /* 0x000fe40000011625 */
[----:B------:R-:W-:Y:S02]  /*8a70*/  PRMT R61, R59, 0x5410, R61 ;  /* 0x000054103b3d7816 */ /* 0x000fe4000000003d */
[----:B------:R-:W-:Y:S02]  /*8a80*/  PRMT R41, R62, 0x5410, R41 ;  /* 0x000054103e297816 */ /* 0x000fe40000000029 */
[----:B------:R-:W-:Y:S01]  /*8a90*/  SHF.R.U64 R60, R34, 0x10, R35 ;  /* 0x00000010223c7819 */ /* 0x000fe20000001223 */
[----:B------:R-:W-:Y:S01]  /*8aa0*/  IMAD.U32 R62, R61, 0x10000, RZ ;  /* 0x000100003d3e7824 */ /* 0x000fe200078e00ff */
[----:B------:R-:W-:Y:S01]  /*8ab0*/  SHF.R.U64 R40, R36, 0x10, R37 ;  /* 0x0000001024287819 */ /* 0x000fe20000001225 */
[----:B------:R-:W-:Y:S01]  /*8ac0*/  IMAD.U32 R59, R41, 0x10000, RZ ;  /* 0x00010000293b7824 */ /* 0x000fe200078e00ff */
[----:B------:R-:W-:-:S02]  /*8ad0*/  LOP3.LUT R61, R61, 0xffff0000, RZ, 0xc0, !PT ;  /* 0xffff00003d3d7812 */ /* 0x000fc400078ec0ff */
[----:B------:R-:W-:Y:S02]  /*8ae0*/  LOP3.LUT R41, R41, 0xffff0000, RZ, 0xc0, !PT ;  /* 0xffff000029297812 */ /* 0x000fe400078ec0ff */
[----:B------:R-:W-:Y:S02]  /*8af0*/  PRMT R40, R39, 0x5432, R40 ;  /* 0x0000543227287816 */ /* 0x000fe40000000028 */
[----:B------:R-:W-:Y:S02]  /*8b00*/  PRMT R60, R38, 0x5432, R60 ;  /* 0x00005432263c7816 */ /* 0x000fe4000000003c */
[C---:B0-----:R-:W-:Y:S01]  /*8b10*/  LOP3.LUT R35, R6.reuse, 0xffff0000, RZ, 0xc0, !PT ;  /* 0xffff000006237812 */ /* 0x041fe200078ec0ff */
[----:B------:R-:W-:Y:S01]  /*8b20*/  IMAD.U32 R34, R6, 0x10000, RZ ;  /* 0x0001000006227824 */ /* 0x000fe200078e00ff */
[C---:B------:R-:W-:Y:S01]  /*8b30*/  LOP3.LUT R37, R7.reuse, 0xffff0000, RZ, 0xc0, !PT ;  /* 0xffff000007257812 */ /* 0x040fe200078ec0ff */
[----:B------:R-:W-:Y:S02]  /*8b40*/  IMAD.U32 R36, R7, 0x10000, RZ ;  /* 0x0001000007247824 */ /* 0x000fe400078e00ff */
[C---:B------:R-:W-:Y:S01]  /*8b50*/  FMUL.FTZ R63, R35.reuse, R62 ;  /* 0x0000003e233f7220 */ /* 0x040fe20000410000 */
[----:B------:R-:W-:Y:S01]  /*8b60*/  FMUL.FTZ R35, R35, R59 ;  /* 0x0000003b23237220 */ /* 0x000fe20000410000 */
[----:B------:R-:W-:Y:S01]  /*8b70*/  FMUL.FTZ R65, R37, R61 ;  /* 0x0000003d25417220 */ /* 0x000fe20000410000 */
[----:B------:R-:W-:-:S02]  /*8b80*/  IMAD.U32 R6, R4, 0x10000, RZ ;  /* 0x0001000004067824 */ /* 0x000fc400078e00ff */
[C---:B------:R-:W-:Y:S01]  /*8b90*/  FFMA.FTZ R63, R34.reuse, R59, -R63 ;  /* 0x0000003b223f7223 */ /* 0x040fe2000001083f */
[----:B------:R-:W-:Y:S01]  /*8ba0*/  FFMA.FTZ R62, R34, R62, R35 ;  /* 0x0000003e223e7223 */ /* 0x000fe20000010023 */
[-C--:B------:R-:W-:Y:S01]  /*8bb0*/  FMUL.FTZ R59, R37, R41.reuse ;  /* 0x00000029253b7220 */ /* 0x080fe20000410000 */
[C---:B------:R-:W-:Y:S01]  /*8bc0*/  IMAD.U32 R7, R5.reuse, 0x10000, RZ ;  /* 0x0001000005077824 */ /* 0x040fe200078e00ff */
[----:B------:R-:W-:Y:S01]  /*8bd0*/  LOP3.LUT R4, R4, 0xffff0000, RZ, 0xc0, !PT ;  /* 0xffff000004047812 */ /* 0x000fe200078ec0ff */
[----:B------:R-:W-:Y:S01]  /*8be0*/  IMAD.U32 R37, R60, 0x10000, RZ ;  /* 0x000100003c257824 */ /* 0x000fe200078e00ff */
[----:B------:R-:W-:Y:S01]  /*8bf0*/  LOP3.LUT R5, R5, 0xffff0000, RZ, 0xc0, !PT ;  /* 0xffff000005057812 */ /* 0x000fe200078ec0ff */
[----:B------:R-:W-:Y:S01]  /*8c00*/  IMAD.U32 R35, R40, 0x10000, RZ ;  /* 0x0001000028237824 */ /* 0x000fe200078e00ff */
[----:B------:R-:W-:Y:S01]  /*8c10*/  LOP3.LUT R60, R60, 0xffff0000, RZ, 0xc0, !PT ;  /* 0xffff00003c3c7812 */ /* 0x000fe200078ec0ff */
[----:B------:R-:W-:Y:S01]  /*8c20*/  FFMA.FTZ R65, R36, R41, -R65 ;  /* 0x0000002924417223 */ /* 0x000fe20000010841 */
[----:B------:R-:W-:Y:S01]  /*8c30*/  LOP3.LUT R40, R40, 0xffff0000, RZ, 0xc0, !PT ;  /* 0xffff000028287812 */ /* 0x000fe200078ec0ff */
[----:B------:R-:W-:Y:S01]  /*8c40*/  FFMA.FTZ R64, R36, R61, R59 ;  /* 0x0000003d24407223 */ /* 0x000fe2000001003b */
[C---:B------:R-:W-:Y:S01]  /*8c50*/  FMUL.FTZ R41, R4.reuse, R37 ;  /* 0x0000002504297220 */ /* 0x040fe20000410000 */
[-C--:B------:R-:W-:Y:S01]  /*8c60*/  FMUL.FTZ R34, R4, R35.reuse ;  /* 0x0000002304227220 */ /* 0x080fe20000410000 */
[C---:B------:R-:W-:Y:S01]  /*8c70*/  FMUL.FTZ R36, R5.reuse, R60 ;  /* 0x0000003c05247220 */ /* 0x040fe20000410000 */
[-C--:B------:R-:W-:Y:S01]  /*8c80*/  FMUL.FTZ R59, R5, R40.reuse ;  /* 0x00000028053b7220 */ /* 0x080fe20000410000 */
[C---:B------:R-:W-:Y:S01]  /*8c90*/  FFMA.FTZ R4, R6.reuse, R35, -R41 ;  /* 0x0000002306047223 */ /* 0x040fe20000010829 */
[----:B------:R-:W-:Y:S01]  /*8ca0*/  FFMA.FTZ R37, R6, R37, R34 ;  /* 0x0000002506257223 */ /* 0x000fe20000010022 */
[C---:B------:R-:W-:Y:S01]  /*8cb0*/  FFMA.FTZ R5, R7.reuse, R40, -R36 ;  /* 0x0000002807057223 */ /* 0x040fe20000010824 */
[----:B------:R-:W-:Y:S01]  /*8cc0*/  FFMA.FTZ R60, R7, R60, R59 ;  /* 0x0000003c073c7223 */ /* 0x000fe2000001003b */
[----:B------:R-:W-:-:S02]  /*8cd0*/  F2FP.BF16.F32.PACK_AB R6, R62, R63 ;  /* 0x0000003f3e06723e */ /* 0x000fc400000010ff */
[----:B------:R-:W-:Y:S02]  /*8ce0*/  F2FP.BF16.F32.PACK_AB R7, R64, R65 ;  /* 0x000000414007723e */ /* 0x000fe400000010ff */
[----:B------:R-:W-:Y:S02]  /*8cf0*/  F2FP.BF16.F32.PACK_AB R4, R37, R4 ;  /* 0x000000042504723e */ /* 0x000fe400000010ff */
[----:B------:R-:W-:-:S05]  /*8d00*/  F2FP.BF16.F32.PACK_AB R5, R60, R5 ;  /* 0x000000053c05723e */ /* 0x000fca00000010ff */
[----:B------:R0:W-:Y:S02]  /*8d10*/  STS.128 [R3+0xc400], R4 ;  /* 0x00c4000403007388 */ /* 0x0001e40000000c00 */
.L_x_488:
[----:B------:R-:W-:Y:S05]  /*8d20*/  BSYNC B1 ;  /* 0x0000000000017941 */ /* 0x000fea0003800000 */
.L_x_487:
[----:B------:R-:W-:Y:S01]  /*8d30*/  BSSY B1, `(.L_x_489) ;  /* 0x0000031000017945 */ /* 0x000fe20003800000 */
[----:B------:R-:W-:-:S03]  /*8d40*/  @P0 VIADD R0, R3, 0xffffffe0 ;  /* 0xffffffe003000836 */ /* 0x000fc60000000000 */
[----:B------:R-:W-:Y:S05]  /*8d50*/  @P1 BRA `(.L_x_490) ;  /* 0x0000000000b81947 */ /* 0x000fea0003800000 */
[----:B0-----:R-:W0:Y:S01]  /*8d60*/  LDS.128 R4, [R0+0xc400] ;  /* 0x00c4000000047984 */ /* 0x001e220000000c00 */
[--C-:B------:R-:W-:Y:S02]  /*8d70*/  SHF.R.U64 R30, R30, 0x10, R31.reuse ;  /* 0x000000101e1e7819 */ /* 0x100fe4000000121f */
[----:B------:R-:W-:Y:S02]  /*8d80*/  SHF.R.U32.HI R31, RZ, 0x10, R31 ;  /* 0x00000010ff1f7819 */ /* 0x000fe4000001161f */
[----:B------:R-:W-:Y:S02]  /*8d90*/  SHF.R.U32.HI R35, RZ, 0x10, R33 ;  /* 0x00000010ff237819 */ /* 0x000fe40000011621 */
[----:B------:R-:W-:Y:S02]  /*8da0*/  PRMT R58, R58, 0x5410, R31 ;  /* 0x000054103a3a7816 */ /* 0x000fe4000000001f */
[----:B------:R-:W-:Y:S02]  /*8db0*/  PRMT R35, R66, 0x5410, R35 ;  /* 0x0000541042237816 */ /* 0x000fe40000000023 */
[----:B------:R-:W-:Y:S01]  /*8dc0*/  SHF.R.U64 R34, R32, 0x10, R33 ;  /* 0x0000001020227819 */ /* 0x000fe20000001221 */
[C---:B------:R-:W-:Y:S01]  /*8dd0*/  IMAD.U32 R37, R58.reuse, 0x10000, RZ ;  /* 0x000100003a257824 */ /* 0x040fe200078e00ff */
[----:B------:R-:W-:Y:S01]  /*8de0*/  LOP3.LUT R58, R58, 0xffff0000, RZ, 0xc0, !PT ;  /* 0xffff00003a3a7812 */ /* 0x000fe200078ec0ff */
[C---:B------:R-:W-:Y:S01]  /*8df0*/  IMAD.U32 R36, R35.reuse, 0x10000, RZ ;  /* 0x0001000023247824 */ /* 0x040fe200078e00ff */
[----:B------:R-:W-:-:S02]  /*8e00*/  LOP3.LUT R35, R35, 0xffff0000, RZ, 0xc0, !PT ;  /* 0xffff000023237812 */ /* 0x000fc400078ec0ff */
[----:B------:R-:W-:Y:S02]  /*8e10*/  PRMT R34, R42, 0x5432, R34 ;  /* 0x000054322a227816 */ /* 0x000fe40000000022 */
[----:B------:R-:W-:Y:S02]  /*8e20*/  PRMT R57, R57, 0x5410, R30 ;  /* 0x0000541039397816 */ /* 0x000fe4000000001e */
[C---:B0-----:R-:W-:Y:S01]  /*8e30*/  LOP3.LUT R31, R6.reuse, 0xffff0000, RZ, 0xc0, !PT ;  /* 0xffff0000061f7812 */ /* 0x041fe200078ec0ff */
[C---:B------:R-:W-:Y:S01]  /*8e40*/  IMAD.U32 R32, R7.reuse, 0x10000, RZ ;  /* 0x0001000007207824 */ /* 0x040fe200078e00ff */
[----:B------:R-:W-:Y:S01]  /*8e50*/  LOP3.LUT R33, R7, 0xffff0000, RZ, 0xc0, !PT ;  /* 0xffff000007217812 */ /* 0x000fe200078ec0ff */
[----:B------:R-:W-:Y:S02]  /*8e60*/  IMAD.U32 R30, R6, 0x10000, RZ ;  /* 0x00010000061e7824 */ /* 0x000fe400078e00ff */
[C---:B------:R-:W-:Y:S01]  /*8e70*/  FMUL.FTZ R41, R31.reuse, R37 ;  /* 0x000000251f297220 */ /* 0x040fe20000410000 */
[----:B------:R-:W-:Y:S01]  /*8e80*/  FMUL.FTZ R40, R31, R36 ;  /* 0x000000241f287220 */ /* 0x000fe20000410000 */
[----:B------:R-:W-:Y:S01]  /*8e90*/  FMUL.FTZ R31, R33, R58 ;  /* 0x0000003a211f7220 */ /* 0x000fe20000410000 */
[----:B------:R-:W-:-:S02]  /*8ea0*/  IMAD.U32 R6, R4, 0x10000, RZ ;  /* 0x0001000004067824 */ /* 0x000fc400078e00ff */
[----:B------:R-:W-:Y:S01]  /*8eb0*/  FFMA.FTZ R41, R30, R36, -R41 ;  /* 0x000000241e297223 */ /* 0x000fe20000010829 */
[----:B------:R-:W-:Y:S02]  /*8ec0*/  IMAD.U32 R7, R5, 0x10000, RZ ;  /* 0x0001000005077824 */ /* 0x000fe400078e00ff */
[----:B------:R-:W-:Y:S01]  /*8ed0*/  FFMA.FTZ R59, R32, R35, -R31 ;  /* 0x00000023203b7223 */ /* 0x000fe2000001081f */
[----:B------:R-:W-:Y:S01]  /*8ee0*/  FFMA.FTZ R40, R30, R37, R40 ;  /* 0x000000251e287223 */ /* 0x000fe20000010028 */
[----:B------:R-:W-:Y:S01]  /*8ef0*/  IMAD.U32 R31, R34, 0x10000, RZ ;  /* 0x00010000221f7824 */ /* 0x000fe200078e00ff */
[----:B------:R-:W-:Y:S01]  /*8f00*/  LOP3.LUT R4, R4, 0xffff0000, RZ, 0xc0, !PT ;  /* 0xffff000004047812 */ /* 0x000fe200078ec0ff */
[----:B------:R-:W-:Y:S01]  /*8f10*/  FMUL.FTZ R37, R33, R35 ;  /* 0x0000002321257220 */ /* 0x000fe20000410000 */
[----:B------:R-:W-:Y:S01]  /*8f20*/  LOP3.LUT R5, R5, 0xffff0000, RZ, 0xc0, !PT ;  /* 0xffff000005057812 */ /* 0x000fe200078ec0ff */
[C---:B------:R-:W-:Y:S01]  /*8f30*/  IMAD.U32 R33, R57.reuse, 0x10000, RZ ;  /* 0x0001000039217824 */ /* 0x040fe200078e00ff */
[----:B------:R-:W-:Y:S01]  /*8f40*/  LOP3.LUT R30, R57, 0xffff0000, RZ, 0xc0, !PT ;  /* 0xffff0000391e7812 */ /* 0x000fe200078ec0ff */
[----:B------:R-:W-:Y:S01]  /*8f50*/  FFMA.FTZ R58, R32, R58, R37 ;  /* 0x0000003a203a7223 */ /* 0x000fe20000010025 */
[----:B------:R-:W-:Y:S01]  /*8f60*/  LOP3.LUT R34, R34, 0xffff0000, RZ, 0xc0, !PT ;  /* 0xffff000022227812 */ /* 0x000fe200078ec0ff */
[C---:B------:R-:W-:Y:S01]  /*8f70*/  FMUL.FTZ R35, R4.reuse, R33 ;  /* 0x0000002104237220 */ /* 0x040fe20000410000 */
[----:B------:R-:W-:Y:S01]  /*8f80*/  FMUL.FTZ R32, R4, R31 ;  /* 0x0000001f04207220 */ /* 0x000fe20000410000 */
[----:B------:R-:W-:-:S02]  /*8f90*/  FMUL.FTZ R36, R5, R30 ;  /* 0x0000001e05247220 */ /* 0x000fc40000410000 */
[-C--:B------:R-:W-:Y:S01]  /*8fa0*/  FMUL.FTZ R37, R5, R34.reuse ;  /* 0x0000002205257220 */ /* 0x080fe20000410000 */
[C---:B------:R-:W-:Y:S01]  /*8fb0*/  FFMA.FTZ R4, R6.reuse, R31, -R35 ;  /* 0x0000001f06047223 */ /* 0x040fe20000010823 */
[----:B------:R-:W-:Y:S01]  /*8fc0*/  FFMA.FTZ R33, R6, R33, R32 ;  /* 0x0000002106217223 */ /* 0x000fe20000010020 */
[C---:B------:R-:W-:Y:S01]  /*8fd0*/  FFMA.FTZ R5, R7.reuse, R34, -R36 ;  /* 0x0000002207057223 */ /* 0x040fe20000010824 */
[----:B------:R-:W-:Y:S01]  /*8fe0*/  FFMA.FTZ R30, R7, R30, R37 ;  /* 0x0000001e071e7223 */ /* 0x000fe20000010025 */
[----:B------:R-:W-:Y:S02]  /*8ff0*/  F2FP.BF16.F32.PACK_AB R6, R40, R41 ;  /* 0x000000292806723e */ /* 0x000fe400000010ff */
[----:B------:R-:W-:Y:S02]  /*9000*/  F2FP.BF16.F32.PACK_AB R7, R58, R59 ;  /* 0x0000003b3a07723e */ /* 0x000fe400000010ff */
[----:B------:R-:W-:Y:S02]  /*9010*/  F2FP.BF16.F32.PACK_AB R4, R33, R4 ;  /* 0x000000042104723e */ /* 0x000fe400000010ff */
[----:B------:R-:W-:-:S05]  /*9020*/  F2FP.BF16.F32.PACK_AB R5, R30, R5 ;  /* 0x000000051e05723e */ /* 0x000fca00000010ff */
[----:B------:R1:W-:Y:S02]  /*9030*/  STS.128 [R0+0xc400], R4 ;  /* 0x00c4000400007388 */ /* 0x0003e40000000c00 */
.L_x_490:
[----:B------:R-:W-:Y:S05]  /*9040*/  BSYNC B1 ;  /* 0x0000000000017941 */ /* 0x000fea0003800000 */
.L_x_489:
[----:B------:R-:W-:Y:S04]  /*9050*/  BSSY B1, `(.L_x_491) ;  /* 0x0000030000017945 */ /* 0x000fe80003800000 */
[----:B------:R-:W-:Y:S05]  /*9060*/  @P2 BRA `(.L_x_492) ;  /* 0x0000000000b82947 */ /* 0x000fea0003800000 */
[----:B01----:R-:W0:Y:S01]  /*9070*/  LDS.128 R4, [R3+0xf400] ;  /* 0x00f4000003047984 */ /* 0x003e220000000c00 */
[----:B------:R-:W-:Y:S02]  /*9080*/  SHF.R.U64 R28, R28, 0x10, R29 ;  /* 0x000000101c1c7819 */ /* 0x000fe4000000121d */
[----:B------:R-:W-:Y:S02]  /*9090*/  SHF.R.U64 R26, R26, 0x10, R27 ;  /* 0x000000101a1a7819 */ /* 0x000fe4000000121b */
[----:B------:R-:W-:Y:S02]  /*90a0*/  SHF.R.U32.HI R29, RZ, 0x10, R29 ;  /* 0x00000010ff1d7819 */ /* 0x000fe4000001161d */
[----:B------:R-:W-:Y:S02]  /*90b0*/  SHF.R.U32.HI R27, RZ, 0x10, R27 ;  /* 0x00000010ff1b7819 */ /* 0x000fe4000001161b */
[----:B------:R-:W-:Y:S02]  /*90c0*/  PRMT R56, R56, 0x5410, R29 ;  /* 0x0000541038387816 */ /* 0x000fe4000000001d */
[----:B------:R-:W-:-:S02]  /*90d0*/  PRMT R54, R54, 0x5410, R27 ;  /* 0x0000541036367816 */ /* 0x000fc4000000001b */
[----:B------:R-:W-:Y:S01]  /*90e0*/  PRMT R53, R53, 0x5410, R26 ;  /* 0x0000541035357816 */ /* 0x000fe2000000001a */
[C---:B------:R-:W-:Y:S01]  /*90f0*/  IMAD.U32 R30, R56.reuse, 0x10000, RZ ;  /* 0x00010000381e7824 */ /* 0x040fe200078e00ff */
[----:B------:R-:W-:Y:S01]  /*9100*/  LOP3.LUT R56, R56, 0xffff0000, RZ, 0xc0, !PT ;  /* 0xffff000038387812 */ /* 0x000fe200078ec0ff */
[C---:B------:R-:W-:Y:S01]  /*9110*/  IMAD.U32 R31, R54.reuse, 0x10000, RZ ;  /* 0x00010000361f7824 */ /* 0x040fe200078e00ff */
[----:B------:R-:W-:Y:S02]  /*9120*/  LOP3.LUT R54, R54, 0xffff0000, RZ, 0xc0, !PT ;  /* 0xffff000036367812 */ /* 0x000fe400078ec0ff */
[----:B------:R-:W-:Y:S02]  /*9130*/  PRMT R55, R55, 0x5410, R28 ;  /* 0x0000541037377816 */ /* 0x000fe4000000001c */
[C---:B0-----:R-:W-:Y:S01]  /*9140*/  LOP3.LUT R27, R6.reuse, 0xffff0000, RZ, 0xc0, !PT ;  /* 0xffff0000061b7812 */ /* 0x041fe200078ec0ff */
[----:B------:R-:W-:Y:S01]  /*9150*/  IMAD.U32 R26, R6, 0x10000, RZ ;  /* 0x00010000061a7824 */ /* 0x000fe200078e00ff */
[C---:B------:R-:W-:Y:S01]  /*9160*/  LOP3.LUT R29, R7.reuse, 0xffff0000, RZ, 0xc0, !PT ;  /* 0xffff0000071d7812 */ /* 0x040fe200078ec0ff */
[----:B------:R-:W-:-:S02]  /*9170*/  IMAD.U32 R28, R7, 0x10000, RZ ;  /* 0x00010000071c7824 */ /* 0x000fc400078e00ff */
[C---:B------:R-:W-:Y:S01]  /*9180*/  FMUL.FTZ R32, R27.reuse, R30 ;  /* 0x0000001e1b207220 */ /* 0x040fe20000410000 */
[-C--:B------:R-:W-:Y:S01]  /*9190*/  FMUL.FTZ R33, R27, R31.reuse ;  /* 0x0000001f1b217220 */ /* 0x080fe20000410000 */
[----:B------:R-:W-:Y:S01]  /*91a0*/  FMUL.FTZ R27, R29, R54 ;  /* 0x000000361d1b7220 */ /* 0x000fe20000410000 */
[----:B------:R-:W-:Y:S02]  /*91b0*/  IMAD.U32 R6, R4, 0x10000, RZ ;  /* 0x0001000004067824 */ /* 0x000fe400078e00ff */
[C---:B------:R-:W-:Y:S01]  /*91c0*/  FFMA.FTZ R35, R26.reuse, R31, R32 ;  /* 0x0000001f1a237223 */ /* 0x040fe20000010020 */
[----:B------:R-:W-:Y:S02]  /*91d0*/  IMAD.U32 R7, R5, 0x10000, RZ ;  /* 0x0001000005077824 */ /* 0x000fe400078e00ff */
[----:B------:R-:W-:Y:S01]  /*91e0*/  FFMA.FTZ R34, R26, R30, -R33 ;  /* 0x0000001e1a227223 */ /* 0x000fe20000010821 */
[-C--:B------:R-:W-:Y:S01]  /*91f0*/  FMUL.FTZ R31, R29, R56.reuse ;  /* 0x000000381d1f7220 */ /* 0x080fe20000410000 */
[----:B------:R-:W-:Y:S01]  /*9200*/  LOP3.LUT R4, R4, 0xffff0000, RZ, 0xc0, !PT ;  /* 0xffff000004047812 */ /* 0x000fe200078ec0ff */
[C---:B------:R-:W-:Y:S01]  /*9210*/  FFMA.FTZ R56, R28.reuse, R56, -R27 ;  /* 0x000000381c387223 */ /* 0x040fe2000001081b */
[----:B------:R-:W-:Y:S01]  /*9220*/  LOP3.LUT R5, R5, 0xffff0000, RZ, 0xc0, !PT ;  /* 0xffff000005057812 */ /* 0x000fe200078ec0ff */
[C---:B------:R-:W-:Y:S01]  /*9230*/  IMAD.U32 R29, R53.reuse, 0x10000, RZ ;  /* 0x00010000351d7824 */ /* 0x040fe200078e00ff */
[----:B------:R-:W-:Y:S01]  /*9240*/  LOP3.LUT R30, R53, 0xffff0000, RZ, 0xc0, !PT ;  /* 0xffff0000351e7812 */ /* 0x000fe200078ec0ff */
[C---:B------:R-:W-:Y:S01]  /*9250*/  IMAD.U32 R27, R55.reuse, 0x10000, RZ ;  /* 0x00010000371b7824 */ /* 0x040fe200078e00ff */
        /* <DEDUP_REMOVED lines=15> */
.L_x_492:
[----:B------:R-:W-:Y:S05]  /*9350*/  BSYNC B1 ;  /* 0x0000000000017941 */ /* 0x000fea0003800000 */
.L_x_491:
[----:B------:R-:W-:Y:S04]  /*9360*/  BSSY B1, `(.L_x_493) ;  /* 0x0000030000017945 */ /* 0x000fe80003800000 */
[----:B------:R-:W-:Y:S05]  /*9370*/  @P3 BRA `(.L_x_494) ;  /* 0x0000000000b83947 */ /* 0x000fea0003800000 */
[----:B012---:R-:W0:Y:S01]  /*9380*/  LDS.128 R4, [R0+0xf400] ;  /* 0x00f4000000047984 */ /* 0x007e220000000c00 */
        /* <DEDUP_REMOVED lines=45> */
.L_x_494:
[----:B------:R-:W-:Y:S05]  /*9660*/  BSYNC B1 ;  /* 0x0000000000017941 */ /* 0x000fea0003800000 */
.L_x_493:
[----:B------:R-:W-:Y:S04]  /*9670*/  BSSY B1, `(.L_x_495) ;  /* 0x0000030000017945 */ /* 0x000fe80003800000 */
[----:B------:R-:W-:Y:S05]  /*9680*/  @P4 BRA `(.L_x_496) ;  /* 0x0000000000b84947 */ /* 0x000fea0003800000 */
[----:B0123--:R-:W0:Y:S01]  /*9690*/  LDS.128 R4, [R3+0x12400] ;  /* 0x0124000003047984 */ /* 0x00fe220000000c00 */
        /* <DEDUP_REMOVED lines=45> */
.L_x_496:
[----:B------:R-:W-:Y:S05]  /*9970*/  BSYNC B1 ;  /* 0x0000000000017941 */ /* 0x000fea0003800000 */
.L_x_495:
[----:B------:R-:W-:Y:S05]  /*9980*/  @P5 BRA `(.L_x_486) ;  /* 0x0000002000045947 */ /* 0x000fea0003800000 */
[----:B01234-:R-:W0:Y:S01]  /*9990*/  LDS.128 R4, [R0+0x12400] ;  /* 0x0124000000047984 */ /* 0x01fe220000000c00 */
        /* <DEDUP_REMOVED lines=13> */
[C---:B------:R-:W-:Y:S01]  /*9a70*/  IMAD.U32 R10, R7.reuse, 0x10000, RZ ;  /* 0x00010000070a7824 */ /* 0x040fe200078e00ff */
[----:B------:R-:W-:Y:S01]  /*9a80*/  LOP3.LUT R7, R7, 0xffff0000, RZ, 0xc0, !PT ;  /* 0xffff000007077812 */ /* 0x000fe200078ec0ff */
[----:B------:R-:W-:-:S02]  /*9a90*/  IMAD.U32 R8, R6, 0x10000, RZ ;  /* 0x0001000006087824 */ /* 0x000fc400078e00ff */
[CC--:B------:R-:W-:Y:S01]  /*9aa0*/  FMUL.FTZ R13, R9.reuse, R12.reuse ;  /* 0x0000000c090d7220 */ /* 0x0c0fe20000410000 */
[----:B------:R-:W-:Y:S01]  /*9ab0*/  FMUL.FTZ R9, R9, R11 ;  /* 0x0000000b09097220 */ /* 0x000fe20000410000 */
[C---:B------:R-:W-:Y:S01]  /*9ac0*/  FMUL.FTZ R21, R7.reuse, R39 ;  /* 0x0000002707157220 */ /* 0x040fe20000410000 */
[----:B------:R-:W-:Y:S02]  /*9ad0*/  IMAD.U32 R3, R4, 0x10000, RZ ;  /* 0x0001000004037824 */ /* 0x000fe400078e00ff */
        /* <DEDUP_REMOVED lines=15> */
[----:B------:R-:W-:Y:S01]  /*9bd0*/  FMUL.FTZ R13, R5, R42 ;  /* 0x0000002a050d7220 */ /* 0x000fe20000410000 */
        /* <DEDUP_REMOVED lines=8> */
[----:B------:R0:W-:Y:S01]  /*9c60*/  STS.128 [R0+0x12400], R4 ;  /* 0x0124000400007388 */ /* 0x0001e20000000c00 */
[----:B------:R-:W-:Y:S05]  /*9c70*/  BRA `(.L_x_486) ;  /* 0x0000001c00487947 */ /* 0x000fea0003800000 */
.L_x_480:
[----:B------:R-:W-:-:S03]  /*9c80*/  UMOV UR4, 0xffffffff ;  /* 0xffffffff00047882 */ /* 0x000fc60000000000 */
[----:B------:R-:W-:Y:S05]  /*9c90*/  BRA.DIV UR4, `(.L_x_497) ;  /* 0x0000011a04347947 */ /* 0x000fea000b800000 */
[----:B------:R1:W2:Y:S04]  /*9ca0*/  SHFL.IDX PT, R0, R25, RZ, 0x1e1f ;  /* 0x001e1fff19007589 */ /* 0x0002a800000e0000 */
[----:B------:R1:W4:Y:S04]  /*9cb0*/  SHFL.IDX PT, R3, R24, RZ, 0x1e1f ;  /* 0x001e1fff18037589 */ /* 0x00032800000e0000 */
[----:B------:R-:W0:Y:S04]  /*9cc0*/  SHFL.IDX PT, R37, R37, RZ, 0x1e1f ;  /* 0x001e1fff25257589 */ /* 0x000e2800000e0000 */
[----:B------:R1:W0:Y:S02]  /*9cd0*/  SHFL.IDX PT, R38, R39, RZ, 0x1e1f ;  /* 0x001e1fff27267589 */ /* 0x00022400000e0000 */
.L_x_703:
[----:B------:R-:W-:Y:S01]  /*9ce0*/  ULDC UR4, c[0x0][0x448] ;  /* 0x0001120000047ab9 */ /* 0x000fe20000000800 */
[----:B------:R-:W-:Y:S01]  /*9cf0*/  BSSY B1, `(.L_x_498) ;  /* 0x0000039000017945 */ /* 0x000fe20003800000 */
[----:B------:R-:W-:Y:S01]  /*9d00*/  IMAD R40, R100, UR4, RZ ;  /* 0x0000000464287c24 */ /* 0x000fe2000f8e02ff */
[----:B------:R-:W-:Y:S02]  /*9d10*/  CS2R R4, SRZ ;  /* 0x0000000000047805 */ /* 0x000fe4000001ff00 */
[----:B------:R-:W-:Y:S02]  /*9d20*/  CS2R R8, SRZ ;  /* 0x0000000000087805 */ /* 0x000fe4000001ff00 */
[----:B------:R-:W-:Y:S02]  /*9d30*/  CS2R R10, SRZ ;  /* 0x00000000000a7805 */ /* 0x000fe4000001ff00 */
[----:B------:R-:W-:Y:S02]  /*9d40*/  CS2R R12, SRZ ;  /* 0x00000000000c7805 */ /* 0x000fe4000001ff00 */
[----:B------:R-:W-:Y:S01]  /*9d50*/  ISETP.GE.AND P0, PT, R6, R40, PT ;  /* 0x000000280600720c */ /* 0x000fe20003f06270 */
[----:B------:R-:W-:Y:S01]  /*9d60*/  IMAD R40, R97, -0xc0, R40 ;  /* 0xffffff4061287824 */ /* 0x000fe200078e0228 */
[----:B------:R-:W-:-:S02]  /*9d70*/  CS2R R6, SRZ ;  /* 0x0000000000067805 */ /* 0x000fc4000001ff00 */
[----:B0-----:R-:W-:Y:S02]  /*9d80*/  CS2R R14, SRZ ;  /* 0x00000000000e7805 */ /* 0x001fe4000001ff00 */
[----:B-1----:R-:W-:Y:S02]  /*9d90*/  CS2R R24, SRZ ;  /* 0x0000000000187805 */ /* 0x002fe4000001ff00 */
[----:B------:R-:W-:Y:S02]  /*9da0*/  CS2R R26, SRZ ;  /* 0x00000000001a7805 */ /* 0x000fe4000001ff00 */
[----:B------:R-:W-:Y:S02]  /*9db0*/  CS2R R28, SRZ ;  /* 0x00000000001c7805 */ /* 0x000fe4000001ff00 */
[----:B---3--:R-:W-:Y:S02]  /*9dc0*/  CS2R R30, SRZ ;  /* 0x00000000001e7805 */ /* 0x008fe4000001ff00 */
[----:B------:R-:W-:-:S02]  /*9dd0*/  CS2R R32, SRZ ;  /* 0x0000000000207805 */ /* 0x000fc4000001ff00 */
[----:B------:R-:W-:Y:S01]  /*9de0*/  CS2R R34, SRZ ;  /* 0x0000000000227805 */ /* 0x000fe2000001ff00 */
[----:B------:R-:W-:Y:S06]  /*9df0*/  @P0 BRA `(.L_x_499) ;  /* 0x0000000000a00947 */ /* 0x000fec0003800000 */
[C---:B------:R-:W-:Y:S01]  /*9e00*/  VIADD R4, R16.reuse, 0x10 ;  /* 0x0000001010047836 */ /* 0x040fe20000000000 */
[----:B------:R-:W-:Y:S01]  /*9e10*/  ULDC UR4, c[0x0][0x3f4] ;  /* 0x0000fd0000047ab9 */ /* 0x000fe20000000800 */
[C---:B------:R-:W-:Y:S01]  /*9e20*/  VIADD R5, R16.reuse, 0x20 ;  /* 0x0000002010057836 */ /* 0x040fe20000000000 */
[----:B------:R-:W-:Y:S01]  /*9e30*/  ISETP.GE.AND P2, PT, R16, UR4, PT ;  /* 0x0000000410007c0c */ /* 0x000fe2000bf46270 */
[----:B----4-:R-:W-:Y:S01]  /*9e40*/  IMAD.MOV.U32 R6, RZ, RZ, R3 ;  /* 0x000000ffff067224 */ /* 0x010fe200078e0003 */
[----:B------:R-:W-:Y:S01]  /*9e50*/  ISETP.GE.AND P3, PT, R4, UR4, PT ;  /* 0x0000000404007c0c */ /* 0x000fe2000bf66270 */
[----:B--2---:R-:W-:Y:S01]  /*9e60*/  IMAD.MOV.U32 R7, RZ, RZ, R0 ;  /* 0x000000ffff077224 */ /* 0x004fe200078e0000 */
[----:B------:R-:W-:Y:S01]  /*9e70*/  ISETP.GE.AND P4, PT, R5, UR4, PT ;  /* 0x0000000405007c0c */ /* 0x000fe2000bf86270 */
[----:B------:R-:W-:Y:S01]  /*9e80*/  IMAD.MOV.U32 R8, RZ, RZ, R38 ;  /* 0x000000ffff087224 */ /* 0x000fe200078e0026 */
[----:B------:R-:W-:Y:S01]  /*9e90*/  CS2R R28, SRZ ;  /* 0x00000000001c7805 */ /* 0x000fe2000001ff00 */
[----:B------:R-:W-:Y:S01]  /*9ea0*/  IMAD.MOV.U32 R9, RZ, RZ, R37 ;  /* 0x000000ffff097224 */ /* 0x000fe200078e0025 */
[----:B------:R-:W-:-:S02]  /*9eb0*/  CS2R R30, SRZ ;  /* 0x00000000001e7805 */ /* 0x000fc4000001ff00 */
[----:B------:R-:W-:Y:S02]  /*9ec0*/  CS2R R10, SRZ ;  /* 0x00000000000a7805 */ /* 0x000fe4000001ff00 */
[----:B------:R-:W-:Y:S02]  /*9ed0*/  CS2R R32, SRZ ;  /* 0x0000000000207805 */ /* 0x000fe4000001ff00 */
[----:B------:R-:W-:Y:S01]  /*9ee0*/  CS2R R34, SRZ ;  /* 0x0000000000227805 */ /* 0x000fe2000001ff00 */
[----:B------:R-:W-:Y:S02]  /*9ef0*/  @!P2 IMAD.SHL.U32 R36, R16, 0x2, RZ ;  /* 0x000000021024a824 */ /* 0x000fe400078e00ff */
[----:B------:R-:W-:Y:S02]  /*9f00*/  @!P3 IMAD.SHL.U32 R13, R147, 0x8, RZ ;  /* 0x00000008930db824 */ /* 0x000fe400078e00ff */
[----:B------:R-:W-:Y:S01]  /*9f10*/  @!P4 IMAD.SHL.U32 R39, R150, 0x8, RZ ;  /* 0x000000089627c824 */ /* 0x000fe200078e00ff */
[-C--:B------:R-:W-:Y:S01]  /*9f20*/  @!P2 IADD3 R20, P0, R3, R36.reuse, RZ ;  /* 0x000000240314a210 */ /* 0x080fe20007f1e0ff */
[----:B------:R-:W-:Y:S01]  /*9f30*/  @!P3 IMAD.WIDE R4, R13, 0x2, R6 ;  /* 0x000000020d04b825 */ /* 0x000fe200078e0206 */
[----:B------:R-:W-:-:S02]  /*9f40*/  @!P2 IADD3 R36, P1, R38, R36, RZ ;  /* 0x000000242624a210 */ /* 0x000fc40007f3e0ff */
[----:B------:R-:W-:Y:S01]  /*9f50*/  @!P2 SHF.L.U64.HI R3, R16, 0x1, R17 ;  /* 0x000000011003a819 */ /* 0x000fe20000010211 */
[----:B------:R-:W-:Y:S01]  /*9f60*/  @!P4 IMAD.WIDE R6, R39, 0x2, R6 ;  /* 0x000000022706c825 */ /* 0x000fe200078e0206 */
[----:B------:R0:W5:Y:S03]  /*9f70*/  @!P3 LD.E.128 R28, desc[UR42][R4.64] ;  /* 0x0000002a041cb980 */ /* 0x000166000c101d00 */
[--C-:B------:R-:W-:Y:S01]  /*9f80*/  @!P3 IMAD.WIDE R12, R13, 0x2, R8.reuse ;  /* 0x000000020d0cb825 */ /* 0x100fe200078e0208 */
[----:B------:R1:W5:Y:S03]  /*9f90*/  @!P4 LD.E.128 R32, desc[UR42][R6.64] ;  /* 0x0000002a0620c980 */ /* 0x000366000c101d00 */
[----:B------:R-:W-:Y:S01]  /*9fa0*/  @!P4 IMAD.WIDE R38, R39, 0x2, R8 ;  /* 0x000000022726c825 */ /* 0x000fe200078e0208 */
[----:B------:R-:W-:-:S02]  /*9fb0*/  CS2R R8, SRZ ;  /* 0x0000000000087805 */ /* 0x000fc4000001ff00 */
[----:B------:R-:W-:Y:S02]  /*9fc0*/  CS2R R14, SRZ ;  /* 0x00000000000e7805 */ /* 0x000fe4000001ff00 */
[----:B------:R-:W-:Y:S02]  /*9fd0*/  CS2R R24, SRZ ;  /* 0x0000000000187805 */ /* 0x000fe4000001ff00 */
[----:B------:R-:W-:Y:S02]  /*9fe0*/  CS2R R26, SRZ ;  /* 0x00000000001a7805 */ /* 0x000fe4000001ff00 */
[----:B0-----:R-:W-:Y:S01]  /*9ff0*/  CS2R R4, SRZ ;  /* 0x0000000000047805 */ /* 0x001fe2000001ff00 */
[--C-:B------:R-:W-:Y:S01]  /*a000*/  @!P2 IMAD.X R21, R0, 0x1, R3.reuse, P0 ;  /* 0x000000010015a824 */ /* 0x100fe200000e0603 */
[----:B------:R0:W5:Y:S01]  /*a010*/  @!P3 LD.E.128 R8, desc[UR42][R12.64] ;  /* 0x0000002a0c08b980 */ /* 0x000162000c101d00 */
[----:B-1----:R-:W-:Y:S01]  /*a020*/  CS2R R6, SRZ ;  /* 0x0000000000067805 */ /* 0x002fe2000001ff00 */
[----:B------:R-:W-:-:S02]  /*a030*/  @!P2 IMAD.X R37, R37, 0x1, R3, P1 ;  /* 0x000000012525a824 */ /* 0x000fc400008e0603 */
[----:B------:R1:W5:Y:S04]  /*a040*/  @!P2 LD.E.128 R24, desc[UR42][R20.64] ;  /* 0x0000002a1418a980 */ /* 0x000368000c101d00 */
[----:B------:R1:W5:Y:S01]  /*a050*/  @!P2 LD.E.128 R4, desc[UR42][R36.64] ;  /* 0x0000002a2404a980 */ /* 0x000362000c101d00 */
[----:B0-----:R-:W-:-:S06]  /*a060*/  CS2R R12, SRZ ;  /* 0x00000000000c7805 */ /* 0x001fcc000001ff00 */
[----:B------:R1:W5:Y:S02]  /*a070*/  @!P4 LD.E.128 R12, desc[UR42][R38.64] ;  /* 0x0000002a260cc980 */ /* 0x000364000c101d00 */
.L_x_499:
[----:B------:R-:W-:Y:S05]  /*a080*/  BSYNC B1 ;  /* 0x0000000000017941 */ /* 0x000fea0003800000 */
.L_x_498:
[----:B------:R-:W-:Y:S01]  /*a090*/  ULEA.HI UR4, UR37, UR37, URZ, 0x1 ;  /* 0x0000002525047291 */ /* 0x000fe2000f8f083f */
[----:B----45:R-:W-:Y:S01]  /*a0a0*/  IMAD.MOV.U32 R3, RZ, RZ, R5 ;  /* 0x000000ffff037224 */ /* 0x030fe200078e0005 */
[----:B------:R-:W-:Y:S01]  /*a0b0*/  VIMNMX R40, R40, 0xc0, PT ;  /* 0x000000c028287848 */ /* 0x000fe20003fe0100 */
[----:B--2---:R-:W-:Y:S01]  /*a0c0*/  IMAD.MOV.U32 R0, RZ, RZ, R4 ;  /* 0x000000ffff007224 */ /* 0x004fe200078e0004 */
[----:B------:R-:W-:Y:S01]  /*a0d0*/  ULOP3.LUT UR4, UR4, 0xfffffffe, URZ, 0xc0, !UPT ;  /* 0xfffffffe04047892 */ /* 0x000fe2000f8ec03f */
[----:B-1----:R-:W-:Y:S01]  /*a0e0*/  IMAD.MOV.U32 R20, RZ, RZ, R6 ;  /* 0x000000ffff147224 */ /* 0x002fe200078e0006 */
[----:B------:R-:W-:Y:S01]  /*a0f0*/  PRMT R59, R3, 0x7610, R59 ;  /* 0x00007610033b7816 */ /* 0x000fe2000000003b */
[----:B------:R-:W-:Y:S01]  /*a100*/  IMAD.MOV.U32 R36, RZ, RZ, R8 ;  /* 0x000000ffff247224 */ /* 0x000fe200078e0008 */
[----:B------:R-:W-:Y:S01]  /*a110*/  UIADD3 UR4, UR37, -UR4, URZ ;  /* 0x8000000425047290 */ /* 0x000fe2000fffe03f */
[----:B------:R-:W-:Y:S01]  /*a120*/  IMAD.MOV.U32 R37, RZ, RZ, R9 ;  /* 0x000000ffff257224 */ /* 0x000fe200078e0009 */
[----:B------:R-:W-:Y:S01]  /*a130*/  PRMT R20, R20, 0x5410, R0 ;  /* 0x0000541014147816 */ /* 0x000fe20000000000 */
        /* <DEDUP_REMOVED lines=40> */
[----:B------:R-:W-:-:S02]  /*a3c0*/  ISETP.GE.AND P1, PT, R139, R40, PT ;  /* 0x000000288b00720c */ /* 0x000fc40003f26270 */
[----:B------:R-:W-:Y:S02]  /*a3d0*/  PRMT R47, R37, 0x7610, R47 ;  /* 0x00007610252f7816 */ /* 0x000fe4000000002f */
[----:B------:R-:W-:Y:S01]  /*a3e0*/  PRMT R48, R38, 0x7610, R48 ;  /* 0x0000761026307816 */ /* 0x000fe20000000030 */
[----:B0-----:R-:W-:Y:S08]  /*a3f0*/  @!P0 BRA `(.L_x_501) ;  /* 0x0000011000d08947 */ /* 0x001ff00003800000 */
.L_x_704:
[----:B------:R-:W-:Y:S05]  /*a400*/  BSYNC B1 ;  /* 0x0000000000017941 */ /* 0x000fea0003800000 */
.L_x_500:
[----:B------:R-:W-:Y:S02]  /*a410*/  PRMT R49, R0, 0x7610, R49 ;  /* 0x0000761000317816 */ /* 0x000fe40000000031 */
[----:B------:R-:W-:Y:S01]  /*a420*/  PRMT R50, R36, 0x7610, R50 ;  /* 0x0000761024327816 */ /* 0x000fe20000000032 */
[----:B------:R-:W-:Y:S06]  /*a430*/  @P1 BRA `(.L_x_486) ;  /* 0x0000001400581947 */ /* 0x000fec0003800000 */
[----:B0-----:R-:W0:Y:S01]  /*a440*/  LDC R3, c[0x0][0x3f4] ;  /* 0x0000fd00ff037b82 */ /* 0x001e220000000800 */
[C---:B------:R-:W-:Y:S01]  /*a450*/  VIADD R0, R16.reuse, 0x10 ;  /* 0x0000001010007836 */ /* 0x040fe20000000000 */
[----:B------:R-:W-:Y:S01]  /*a460*/  BSSY B1, `(.L_x_502) ;  /* 0x000006e000017945 */ /* 0x000fe20003800000 */
[C---:B------:R-:W-:Y:S01]  /*a470*/  VIADD R36, R16.reuse, 0x20 ;  /* 0x0000002010247836 */ /* 0x040fe20000000000 */
[-C--:B0-----:R-:W-:Y:S02]  /*a480*/  ISETP.GE.AND P0, PT, R16, R3.reuse, PT ;  /* 0x000000031000720c */ /* 0x081fe40003f06270 */
[-C--:B------:R-:W-:Y:S02]  /*a490*/  ISETP.GE.AND P1, PT, R0, R3.reuse, PT ;  /* 0x000000030000720c */ /* 0x080fe40003f26270 */
[----:B------:R-:W-:-:S09]  /*a4a0*/  ISETP.GE.AND P2, PT, R36, R3, PT ;  /* 0x000000032400720c */ /* 0x000fd20003f46270 */
[----:B------:R-:W-:Y:S05]  /*a4b0*/  @P0 BRA `(.L_x_503) ;  /* 0x0000000400a00947 */ /* 0x000fea0003800000 */
[----:B------:R-:W2:Y:S04]  /*a4c0*/  LDL R37, [R1+0xa0] ;  /* 0x0000a00001257983 */ /* 0x000ea80000100800 */
[----:B------:R-:W3:Y:S01]  /*a4d0*/  LDL R74, [R1+0xcc] ;  /* 0x0000cc00014a7983 */ /* 0x000ee20000100800 */
[--C-:B------:R-:W-:Y:S02]  /*a4e0*/  SHF.R.U64 R63, R24, 0x10, R25.reuse ;  /* 0x00000010183f7819 */ /* 0x100fe40000001219 */
[----:B------:R-:W-:Y:S02]  /*a4f0*/  SHF.R.U32.HI R52, RZ, 0x10, R25 ;  /* 0x00000010ff347819 */ /* 0x000fe40000011619 */
[----:B------:R-:W-:Y:S02]  /*a500*/  SHF.R.U64 R62, R4, 0x10, R5 ;  /* 0x00000010043e7819 */ /* 0x000fe40000001205 */
[----:B------:R-:W-:-:S02]  /*a510*/  SHF.R.U64 R25, R26, 0x10, R27 ;  /* 0x000000101a197819 */ /* 0x000fc4000000121b */
[----:B------:R-:W-:Y:S02]  /*a520*/  SHF.R.U64 R24, R6, 0x10, R7 ;  /* 0x0000001006187819 */ /* 0x000fe40000001207 */
[----:B------:R-:W-:Y:S02]  /*a530*/  SHF.R.U32.HI R51, RZ, 0x10, R5 ;  /* 0x00000010ff337819 */ /* 0x000fe40000011605 */
[----:B------:R-:W-:Y:S02]  /*a540*/  SHF.R.U32.HI R4, RZ, 0x10, R7 ;  /* 0x00000010ff047819 */ /* 0x000fe40000011607 */
[----:B------:R-:W-:Y:S02]  /*a550*/  PRMT R62, R20, 0x5432, R62 ;  /* 0x00005432143e7816 */ /* 0x000fe4000000003e */
[----:B------:R-:W-:Y:S02]  /*a560*/  PRMT R63, R64, 0x5410, R63 ;  /* 0x00005410403f7816 */ /* 0x000fe4000000003f */
[----:B------:R-:W-:Y:S01]  /*a570*/  PRMT R6, R65, 0x5410, R25 ;  /* 0x0000541041067816 */ /* 0x000fe20000000019 */
[----:B------:R-:W-:Y:S01]  /*a580*/  IMAD.U32 R69, R62, 0x10000, RZ ;  /* 0x000100003e457824 */ /* 0x000fe200078e00ff */
[----:B------:R-:W-:-:S02]  /*a590*/  PRMT R7, R21, 0x5432, R24 ;  /* 0x0000543215077816 */ /* 0x000fc40000000018 */
[----:B------:R-:W-:Y:S02]  /*a5a0*/  PRMT R51, R59, 0x5410, R51 ;  /* 0x000054103b337816 */ /* 0x000fe40000000033 */
[----:B------:R-:W-:Y:S02]  /*a5b0*/  SHF.R.U32.HI R26, RZ, 0x10, R27 ;  /* 0x00000010ff1a7819 */ /* 0x000fe4000001161b */
[----:B------:R-:W-:Y:S01]  /*a5c0*/  PRMT R52, R46, 0x5432, R52 ;  /* 0x000054322e347816 */ /* 0x000fe20000000034 */
[----:B------:R-:W-:Y:S01]  /*a5d0*/  IMAD.U32 R70, R51, 0x10000, RZ ;  /* 0x0001000033467824 */ /* 0x000fe200078e00ff */
[----:B------:R-:W-:Y:S02]  /*a5e0*/  PRMT R5, R47, 0x5432, R26 ;  /* 0x000054322f057816 */ /* 0x000fe4000000001a */
[----:B------:R-:W-:Y:S02]  /*a5f0*/  PRMT R4, R45, 0x5432, R4 ;  /* 0x000054322d047816 */ /* 0x000fe40000000004 */
[----:B------:R-:W-:-:S02]  /*a600*/  LOP3.LUT R51, R51, 0xffff0000, RZ, 0xc0, !PT ;  /* 0xffff000033337812 */ /* 0x000fc400078ec0ff */
[----:B--2---:R-:W-:-:S04]  /*a610*/  LEA.HI R0, R3, R37, RZ, 0x1d ;  /* 0x0000002503007211 */ /* 0x004fc800078fe8ff */
[----:B------:R-:W-:-:S04]  /*a620*/  SHF.R.S32.HI R37, RZ, 0x1f, R0 ;  /* 0x0000001fff257819 */ /* 0x000fc80000011400 */
[----:B------:R-:W-:Y:S01]  /*a630*/  LEA.HI R36, R37, R0, RZ, 0x2 ;  /* 0x0000000025247211 */ /* 0x000fe200078f10ff */
[----:B------:R-:W-:-:S03]  /*a640*/  IMAD.SHL.U32 R37, R0, 0x8, RZ ;  /* 0x0000000800257824 */ /* 0x000fc600078e00ff */
[----:B------:R-:W-:Y:S02]  /*a650*/  SHF.R.S32.HI R39, RZ, 0x2, R36 ;  /* 0x00000002ff277819 */ /* 0x000fe40000011424 */
[----:B------:R-:W-:-:S03]  /*a660*/  LOP3.LUT R0, R144, 0x18, R37, 0xf8, !PT ;  /* 0x0000001890007812 */ /* 0x000fc600078ef825 */
[----:B------:R-:W-:Y:S01]  /*a670*/  IMAD R39, R39, 0x1800, R146 ;  /* 0x0000180027277824 */ /* 0x000fe200078e0292 */
[----:B------:R-:W-:-:S05]  /*a680*/  LOP3.LUT R0, R0, R145, RZ, 0x3c, !PT ;  /* 0x0000009100007212 */ /* 0x000fca00078e3cff */
[----:B------:R-:W-:Y:S02]  /*a690*/  IMAD.IADD R41, R39, 0x1, R0 ;  /* 0x0000000127297824 */ /* 0x000fe400078e0200 */
[----:B---3--:R-:W0:Y:S02]  /*a6a0*/  LDS.128 R36, [R74] ;  /* 0x000000004a247984 */ /* 0x008e240000000c00 */
[----:B------:R-:W-:-:S05]  /*a6b0*/  IMAD R0, R41, 0x2, R2 ;  /* 0x0000000229007824 */ /* 0x000fca00078e0202 */
[----:B------:R-:W1:Y:S01]  /*a6c0*/  LDS.128 R40, [R0+0xc400] ;  /* 0x00c4000000287984 */ /* 0x000e620000000c00 */
[C---:B0-----:R-:W-:Y:S01]  /*a6d0*/  IMAD.U32 R25, R38.reuse, 0x10000, RZ ;  /* 0x0001000026197824 */ /* 0x041fe200078e00ff */
[----:B------:R-:W-:Y:S01]  /*a6e0*/  LOP3.LUT R24, R38, 0xffff0000, RZ, 0xc0, !PT ;  /* 0xffff000026187812 */ /* 0x000fe200078ec0ff */
[C---:B------:R-:W-:Y:S01]  /*a6f0*/  IMAD.U32 R65, R39.reuse, 0x10000, RZ ;  /* 0x0001000027417824 */ /* 0x040fe200078e00ff */
[----:B------:R-:W-:Y:S01]  /*a700*/  LOP3.LUT R38, R39, 0xffff0000, RZ, 0xc0, !PT ;  /* 0xffff000027267812 */ /* 0x000fe200078ec0ff */
[C---:B------:R-:W-:Y:S01]  /*a710*/  IMAD.U32 R64, R36.reuse, 0x10000, RZ ;  /* 0x0001000024407824 */ /* 0x040fe200078e00ff */
[----:B------:R-:W-:Y:S01]  /*a720*/  LOP3.LUT R26, R36, 0xffff0000, RZ, 0xc0, !PT ;  /* 0xffff0000241a7812 */ /* 0x000fe200078ec0ff */
[----:B------:R-:W-:Y:S01]  /*a730*/  IMAD.U32 R66, R37, 0x10000, RZ ;  /* 0x0001000025427824 */ /* 0x000fe200078e00ff */
[C---:B-1----:R-:W-:Y:S01]  /*a740*/  LOP3.LUT R59, R40.reuse, 0xffff0000, RZ, 0xc0, !PT ;  /* 0xffff0000283b7812 */ /* 0x042fe200078ec0ff */
[----:B------:R-:W-:Y:S01]  /*a750*/  IMAD.U32 R39, R40, 0x10000, RZ ;  /* 0x0001000028277824 */ /* 0x000fe200078e00ff */
[C---:B------:R-:W-:Y:S01]  /*a760*/  LOP3.LUT R40, R41.reuse, 0xffff0000, RZ, 0xc0, !PT ;  /* 0xffff000029287812 */ /* 0x040fe200078ec0ff */
[----:B------:R-:W-:Y:S01]  /*a770*/  IMAD.U32 R67, R41, 0x10000, RZ ;  /* 0x0001000029437824 */ /* 0x000fe200078e00ff */
[----:B------:R-:W-:Y:S01]  /*a780*/  LOP3.LUT R36, R37, 0xffff0000, RZ, 0xc0, !PT ;  /* 0xffff000025247812 */ /* 0x000fe200078ec0ff */
[----:B------:R-:W-:-:S02]  /*a790*/  IMAD.U32 R41, R63, 0x10000, RZ ;  /* 0x000100003f297824 */ /* 0x000fc400078e00ff */
[C---:B------:R-:W-:Y:S01]  /*a7a0*/  FMUL.FTZ R71, R39.reuse, R69 ;  /* 0x0000004527477220 */ /* 0x040fe20000410000 */
[C---:B------:R-:W-:Y:S01]  /*a7b0*/  IMAD.U32 R37, R42.reuse, 0x10000, RZ ;  /* 0x000100002a257824 */ /* 0x040fe200078e00ff */
[----:B------:R-:W-:Y:S01]  /*a7c0*/  LOP3.LUT R27, R42, 0xffff0000, RZ, 0xc0, !PT ;  /* 0xffff00002a1b7812 */ /* 0x000fe200078ec0ff */
[-C--:B------:R-:W-:Y:S01]  /*a7d0*/  FMUL.FTZ R73, R39, R41.reuse ;  /* 0x0000002927497220 */ /* 0x080fe20000410000 */
[C---:B------:R-:W-:Y:S01]  /*a7e0*/  IMAD.U32 R68, R43.reuse, 0x10000, RZ ;  /* 0x000100002b447824 */ /* 0x040fe200078e00ff */
[----:B------:R-:W-:Y:S01]  /*a7f0*/  LOP3.LUT R42, R43, 0xffff0000, RZ, 0xc0, !PT ;  /* 0xffff00002b2a7812 */ /* 0x000fe200078ec0ff */
[----:B------:R-:W-:Y:S01]  /*a800*/  FFMA.FTZ R39, R64, R41, -R71 ;  /* 0x0000002940277223 */ /* 0x000fe20000010847 */
[----:B------:R-:W-:Y:S02]  /*a810*/  IMAD.U32 R43, R52, 0x10000, RZ ;  /* 0x00010000342b7824 */ /* 0x000fe400078e00ff */
[----:B------:R-:W-:Y:S01]  /*a820*/  FFMA.FTZ R41, R64, R69, R73 ;  /* 0x0000004540297223 */ /* 0x000fe20000010049 */
[----:B------:R-:W-:-:S02]  /*a830*/  IMAD.U32 R71, R4, 0x10000, RZ ;  /* 0x0001000004477824 */ /* 0x000fc400078e00ff */
[-C--:B------:R-:W-:Y:S01]  /*a840*/  FMUL.FTZ R75, R67, R70.reuse ;  /* 0x00000046434b7220 */ /* 0x080fe20000410000 */
[----:B------:R-:W-:Y:S02]  /*a850*/  IMAD.U32 R69, R5, 0x10000, RZ ;  /* 0x0001000005457824 */ /* 0x000fe400078e00ff */
[----:B------:R-:W-:Y:S01]  /*a860*/  FMUL.FTZ R73, R67, R43 ;  /* 0x0000002b43497220 */ /* 0x000fe20000410000 */
[----:B------:R-:W-:Y:S01]  /*a870*/  FMUL.FTZ R72, R68, R71 ;  /* 0x0000004744487220 */ /* 0x000fe20000410000 */
[----:B------:R-:W-:Y:S01]  /*a880*/  LOP3.LUT R67, R62, 0xffff0000, RZ, 0xc0, !PT ;  /* 0xffff00003e437812 */ /* 0x000fe200078ec0ff */
[----:B------:R-:W-:Y:S01]  /*a890*/  FMUL.FTZ R68, R68, R69 ;  /* 0x0000004544447220 */ /* 0x000fe20000410000 */
[C---:B------:R-:W-:Y:S01]  /*a8a0*/  FFMA.FTZ R43, R66.reuse, R43, -R75 ;  /* 0x0000002b422b7223 */ /* 0x040fe2000001084b */
[----:B------:R-:W-:Y:S01]  /*a8b0*/  FFMA.FTZ R64, R66, R70, R73 ;  /* 0x0000004642407223 */ /* 0x000fe20000010049 */
[----:B------:R-:W-:Y:S01]  /*a8c0*/  LOP3.LUT R66, R63, 0xffff0000, RZ, 0xc0, !PT ;  /* 0xffff00003f427812 */ /* 0x000fe200078ec0ff */
[C---:B------:R-:W-:Y:S01]  /*a8d0*/  FFMA.FTZ R62, R65.reuse, R69, -R72 ;  /* 0x00000045413e7223 */ /* 0x040fe20000010848 */
[----:B------:R-:W-:Y:S01]  /*a8e0*/  FFMA.FTZ R63, R65, R71, R68 ;  /* 0x00000047413f7223 */ /* 0x000fe20000010044 */
[C---:B------:R-:W-:Y:S01]  /*a8f0*/  FMUL.FTZ R69, R59.reuse, R67 ;  /* 0x000000433b457220 */ /* 0x040fe20000410000 */
[----:B------:R-:W-:Y:S01]  /*a900*/  LOP3.LUT R65, R52, 0xffff0000, RZ, 0xc0, !PT ;  /* 0xffff000034417812 */ /* 0x000fe200078ec0ff */
[----:B------:R-:W-:Y:S01]  /*a910*/  FMUL.FTZ R59, R59, R66 ;  /* 0x000000423b3b7220 */ /* 0x000fe20000410000 */
[----:B------:R-:W-:-:S02]  /*a920*/  IMAD.U32 R52, R6, 0x10000, RZ ;  /* 0x0001000006347824 */ /* 0x000fc400078e00ff */
[----:B------:R-:W-:Y:S01]  /*a930*/  FFMA.FTZ R68, R26, R66, -R69 ;  /* 0x000000421a447223 */ /* 0x000fe20000010845 */
[C---:B------:R-:W-:Y:S01]  /*a940*/  FMUL.FTZ R69, R40.reuse, R51 ;  /* 0x0000003328457220 */ /* 0x040fe20000410000 */
[-C--:B------:R-:W-:Y:S01]  /*a950*/  FMUL.FTZ R70, R40, R65.reuse ;  /* 0x0000004128467220 */ /* 0x080fe20000410000 */
[----:B------:R-:W-:Y:S01]  /*a960*/  IMAD.U32 R66, R7, 0x10000, RZ ;  /* 0x0001000007427824 */ /* 0x000fe200078e00ff */
[----:B------:R-:W-:Y:S01]  /*a970*/  LOP3.LUT R6, R6, 0xffff0000, RZ, 0xc0, !PT ;  /* 0xffff000006067812 */ /* 0x000fe200078ec0ff */
[C---:B------:R-:W-:Y:S01]  /*a980*/  FFMA.FTZ R40, R36.reuse, R65, -R69 ;  /* 0x0000004124287223 */ /* 0x040fe20000010845 */
[----:B------:R-:W-:Y:S01]  /*a990*/  FFMA.FTZ R51, R36, R51, R70 ;  /* 0x0000003324337223 */ /* 0x000fe20000010046 */
[C---:B------:R-:W-:Y:S01]  /*a9a0*/  FMUL.FTZ R72, R37.reuse, R66 ;  /* 0x0000004225487220 */ /* 0x040fe20000410000 */
[-C--:B------:R-:W-:Y:S01]  /*a9b0*/  FMUL.FTZ R36, R37, R52.reuse ;  /* 0x0000003425247220 */ /* 0x080fe20000410000 */
[----:B------:R-:W-:Y:S01]  /*a9c0*/  LOP3.LUT R7, R7, 0xffff0000, RZ, 0xc0, !PT ;  /* 0xffff000007077812 */ /* 0x000fe200078ec0ff */
[----:B------:R-:W-:Y:S01]  /*a9d0*/  FFMA.FTZ R26, R26, R67, R59 ;  /* 0x000000431a1a7223 */ /* 0x000fe2000001003b */
[----:B------:R-:W-:Y:S01]  /*a9e0*/  LOP3.LUT R37, R4, 0xffff0000, RZ, 0xc0, !PT ;  /* 0xffff000004257812 */ /* 0x000fe200078ec0ff */
[----:B------:R-:W-:Y:S01]  /*a9f0*/  FFMA.FTZ R72, R25, R52, -R72 ;  /* 0x0000003419487223 */ /* 0x000fe20000010848 */
[----:B------:R-:W-:Y:S01]  /*aa00*/  LOP3.LUT R5, R5, 0xffff0000, RZ, 0xc0, !PT ;  /* 0xffff000005057812 */ /* 0x000fe200078ec0ff */
[----:B------:R-:W-:Y:S01]  /*aa10*/  FFMA.FTZ R36, R25, R66, R36 ;  /* 0x0000004219247223 */ /* 0x000fe20000010024 */
[CC--:B------:R-:W-:Y:S01]  /*aa20*/  FMUL.FTZ R4, R27.reuse, R6.reuse ;  /* 0x000000061b047220 */ /* 0x0c0fe20000410000 */
[----:B------:R-:W-:Y:S01]  /*aa30*/  FMUL.FTZ R25, R27, R7 ;  /* 0x000000071b197220 */ /* 0x000fe20000410000 */
[C---:B------:R-:W-:Y:S01]  /*aa40*/  FMUL.FTZ R59, R42.reuse, R37 ;  /* 0x000000252a3b7220 */ /* 0x040fe20000410000 */
[----:B------:R-:W-:Y:S01]  /*aa50*/  FMUL.FTZ R42, R42, R5 ;  /* 0x000000052a2a7220 */ /* 0x000fe20000410000 */
[C---:B------:R-:W-:Y:S01]  /*aa60*/  FFMA.FTZ R7, R24.reuse, R7, R4 ;  /* 0x0000000718077223 */ /* 0x040fe20000010004 */
[----:B------:R-:W-:Y:S01]  /*aa70*/  FFMA.FTZ R27, R24, R6, -R25 ;  /* 0x00000006181b7223 */ /* 0x000fe20000010819 */
[C---:B------:R-:W-:Y:S01]  /*aa80*/  FFMA.FTZ R59, R38.reuse, R5, -R59 ;  /* 0x00000005263b7223 */ /* 0x040fe2000001083b */
[----:B------:R-:W-:Y:S01]  /*aa90*/  FFMA.FTZ R42, R38, R37, R42 ;  /* 0x00000025262a7223 */ /* 0x000fe2000001002a */
[----:B------:R-:W-:-:S02]  /*aaa0*/  F2FP.BF16.F32.PACK_AB R24, R26, R41 ;  /* 0x000000291a18723e */ /* 0x000fc400000010ff */
[----:B------:R-:W-:Y:S02]  /*aab0*/  F2FP.BF16.F32.PACK_AB R26, R7, R36 ;  /* 0x00000024071a723e */ /* 0x000fe400000010ff */
[----:B------:R-:W-:Y:S02]  /*aac0*/  F2FP.BF16.F32.PACK_AB R4, R68, R39 ;  /* 0x000000274404723e */ /* 0x000fe400000010ff */
[----:B------:R-:W-:Y:S02]  /*aad0*/  F2FP.BF16.F32.PACK_AB R5, R40, R43 ;  /* 0x0000002b2805723e */ /* 0x000fe400000010ff */
[----:B------:R-:W-:Y:S02]  /*aae0*/  F2FP.BF16.F32.PACK_AB R6, R27, R72 ;  /* 0x000000481b06723e */ /* 0x000fe400000010ff */
[----:B------:R-:W-:Y:S02]  /*aaf0*/  F2FP.BF16.F32.PACK_AB R7, R59, R62 ;  /* 0x0000003e3b07723e */ /* 0x000fe400000010ff */
[----:B------:R-:W-:-:S02]  /*ab00*/  F2FP.BF16.F32.PACK_AB R25, R51, R64 ;  /* 0x000000403319723e */ /* 0x000fc400000010ff */
[----:B------:R-:W-:Y:S01]  /*ab10*/  F2FP.BF16.F32.PACK_AB R27, R42, R63 ;  /* 0x0000003f2a1b723e */ /* 0x000fe200000010ff */
[----:B------:R0:W-:Y:S04]  /*ab20*/  STS.128 [R74], R4 ;  /* 0x000000044a007388 */ /* 0x0001e80000000c00 */
[----:B------:R0:W-:Y:S02]  /*ab30*/  STS.128 [R0+0xc400], R24 ;  /* 0x00c4001800007388 */ /* 0x0001e40000000c00 */
.L_x_503:
[----:B------:R-:W-:Y:S05]  /*ab40*/  BSYNC B1 ;  /* 0x0000000000017941 */ /* 0x000fea0003800000 */
.L_x_502:
[----:B------:R-:W-:Y:S04]  /*ab50*/  BSSY B1, `(.L_x_504) ;  /* 0x0000073000017945 */ /* 0x000fe80003800000 */
[----:B------:R-:W-:Y:S05]  /*ab60*/  @P1 BRA `(.L_x_505) ;  /* 0x0000000400c41947 */ /* 0x000fea0003800000 */
[----:B0-----:R-:W2:Y:S01]  /*ab70*/  LDL R0, [R1+0x20] ;  /* 0x0000200001007983 */ /* 0x001ea20000100800 */
[--C-:B------:R-:W-:Y:S02]  /*ab80*/  SHF.R.U64 R28, R28, 0x10, R29.reuse ;  /* 0x000000101c1c7819 */ /* 0x100fe4000000121d */
[----:B------:R-:W-:Y:S02]  /*ab90*/  SHF.R.U32.HI R39, RZ, 0x10, R29 ;  /* 0x00000010ff277819 */ /* 0x000fe4000001161d */
[--C-:B------:R-:W-:Y:S02]  /*aba0*/  SHF.R.U64 R29, R8, 0x10, R9.reuse ;  /* 0x00000010081d7819 */ /* 0x100fe40000001209 */
[----:B------:R-:W-:Y:S02]  /*abb0*/  SHF.R.U32.HI R8, RZ, 0x10, R9 ;  /* 0x00000010ff087819 */ /* 0x000fe40000011609 */
[----:B------:R-:W-:Y:S02]  /*abc0*/  PRMT R54, R54, 0x5410, R29 ;  /* 0x0000541036367816 */ /* 0x000fe4000000001d */
[----:B------:R-:W-:-:S02]  /*abd0*/  SHF.R.U64 R9, R10, 0x10, R11 ;  /* 0x000000100a097819 */ /* 0x000fc4000000120b */
[----:B------:R-:W-:Y:S02]  /*abe0*/  PRMT R61, R61, 0x5410, R28 ;  /* 0x000054103d3d7816 */ /* 0x000fe4000000001c */
[--C-:B------:R-:W-:Y:S02]  /*abf0*/  SHF.R.U64 R37, R30, 0x10, R31.reuse ;  /* 0x000000101e257819 */ /* 0x100fe4000000121f */
[----:B------:R-:W-:Y:S01]  /*ac00*/  SHF.R.U32.HI R30, RZ, 0x10, R31 ;  /* 0x00000010ff1e7819 */ /* 0x000fe2000001161f */
[----:B------:R-:W-:Y:S01]  /*ac10*/  IMAD.U32 R38, R61, 0x10000, RZ ;  /* 0x000100003d267824 */ /* 0x000fe200078e00ff */
[----:B------:R-:W-:Y:S02]  /*ac20*/  SHF.R.U32.HI R10, RZ, 0x10, R11 ;  /* 0x00000010ff0a7819 */ /* 0x000fe4000001160b */
[----:B------:R-:W-:Y:S01]  /*ac30*/  PRMT R60, R60, 0x5410, R39 ;  /* 0x000054103c3c7816 */ /* 0x000fe20000000027 */
[----:B------:R-:W-:Y:S01]  /*ac40*/  IMAD.U32 R39, R54, 0x10000, RZ ;  /* 0x0001000036277824 */ /* 0x000fe200078e00ff */
[----:B------:R-:W-:-:S02]  /*ac50*/  PRMT R55, R55, 0x5410, R8 ;  /* 0x0000541037377816 */ /* 0x000fc40000000008 */
[----:B------:R-:W-:Y:S02]  /*ac60*/  PRMT R56, R56, 0x5410, R9 ;  /* 0x0000541038387816 */ /* 0x000fe40000000009 */
[----:B------:R-:W-:Y:S01]  /*ac70*/  PRMT R57, R57, 0x5410, R30 ;  /* 0x0000541039397816 */ /* 0x000fe2000000001e */
[----:B------:R-:W-:Y:S01]  /*ac80*/  IMAD.U32 R41, R55, 0x10000, RZ ;  /* 0x0001000037297824 */ /* 0x000fe200078e00ff */
[----:B------:R-:W-:Y:S02]  /*ac90*/  PRMT R53, R53, 0x5410, R10 ;  /* 0x0000541035357816 */ /* 0x000fe4000000000a */
[----:B------:R-:W-:Y:S02]  /*aca0*/  PRMT R58, R58, 0x5410, R37 ;  /* 0x000054103a3a7816 */ /* 0x000fe40000000025 */
[----:B------:R-:W-:Y:S02]  /*acb0*/  LOP3.LUT R54, R54, 0xffff0000, RZ, 0xc0, !PT ;  /* 0xffff000036367812 */ /* 0x000fe400078ec0ff */
[----:B------:R-:W-:Y:S01]  /*acc0*/  LOP3.LUT R61, R61, 0xffff0000, RZ, 0xc0, !PT ;  /* 0xffff00003d3d7812 */ /* 0x000fe200078ec0ff */
[----:B--2---:R-:W-:Y:S01]  /*acd0*/  IMAD.IADD R4, R142, 0x1, R0 ;  /* 0x000000018e047824 */ /* 0x004fe200078e0200 */
[----:B------:R-:W-:-:S04]  /*ace0*/  LEA.HI R0, R3, R147, RZ, 0x1d ;  /* 0x0000009303007211 */ /* 0x000fc800078fe8ff */
[----:B------:R-:W-:Y:S02]  /*acf0*/  SHF.R.S32.HI R5, RZ, 0x1f, R4 ;  /* 0x0000001fff057819 */ /* 0x000fe40000011404 */
[----:B------:R-:W-:Y:S02]  /*ad00*/  SHF.R.S32.HI R7, RZ, 0x1f, R0 ;  /* 0x0000001fff077819 */ /* 0x000fe40000011400 */
[CC--:B------:R-:W-:Y:S02]  /*ad10*/  LEA.HI R6, R5.reuse, R4.reuse, RZ, 0x5 ;  /* 0x0000000405067211 */ /* 0x0c0fe400078f28ff */
[----:B------:R-:W-:Y:S02]  /*ad20*/  LEA.HI R5, R5, R4, RZ, 0x3 ;  /* 0x0000000405057211 */ /* 0x000fe400078f18ff */
[----:B------:R-:W-:Y:S02]  /*ad30*/  SHF.R.S32.HI R25, RZ, 0x5, R6 ;  /* 0x00000005ff197819 */ /* 0x000fe40000011406 */
[----:B------:R-:W-:Y:S01]  /*ad40*/  LOP3.LUT R4, R144, 0x18, R5, 0xf8, !PT ;  /* 0x0000001890047812 */ /* 0x000fe200078ef805 */
[----:B------:R-:W-:Y:S01]  /*ad50*/  IMAD.SHL.U32 R5, R0, 0x8, RZ ;  /* 0x0000000800057824 */ /* 0x000fe200078e00ff */
[----:B------:R-:W-:Y:S01]  /*ad60*/  LEA.HI R7, R7, R0, RZ, 0x2 ;  /* 0x0000000007077211 */ /* 0x000fe200078f10ff */
[----:B------:R-:W-:Y:S01]  /*ad70*/  IMAD R25, R25, 0x1800, R146 ;  /* 0x0000180019197824 */ /* 0x000fe200078e0292 */
[----:B------:R-:W-:-:S02]  /*ad80*/  LOP3.LUT R4, R4, R145, RZ, 0x3c, !PT ;  /* 0x0000009104047212 */ /* 0x000fc400078e3cff */
[----:B------:R-:W-:Y:S02]  /*ad90*/  LOP3.LUT R0, R144, 0x18, R5, 0xf8, !PT ;  /* 0x0000001890007812 */ /* 0x000fe400078ef805 */
[----:B------:R-:W-:Y:S01]  /*ada0*/  SHF.R.S32.HI R7, RZ, 0x2, R7 ;  /* 0x00000002ff077819 */ /* 0x000fe20000011407 */
[----:B------:R-:W-:Y:S01]  /*adb0*/  IMAD.IADD R25, R25, 0x1, R4 ;  /* 0x0000000119197824 */ /* 0x000fe200078e0204 */
[----:B------:R-:W-:-:S03]  /*adc0*/  LOP3.LUT R4, R0, R145, RZ, 0x3c, !PT ;  /* 0x0000009100047212 */ /* 0x000fc600078e3cff */
[----:B------:R-:W-:Y:S01]  /*add0*/  IMAD R7, R7, 0x1800, R146 ;  /* 0x0000180007077824 */ /* 0x000fe200078e0292 */
[----:B------:R-:W-:-:S03]  /*ade0*/  LEA R0, R25, UR38, 0x1 ;  /* 0x0000002619007c11 */ /* 0x000fc6000f8e08ff */
[----:B------:R-:W-:Y:S02]  /*adf0*/  IMAD.IADD R25, R7, 0x1, R4 ;  /* 0x0000000107197824 */ /* 0x000fe400078e0204 */
[----:B------:R-:W0:Y:S02]  /*ae00*/  LDS.128 R4, [R0] ;  /* 0x0000000000047984 */ /* 0x000e240000000c00 */
        /* <DEDUP_REMOVED lines=8> */
[C---:B------:R-:W-:Y:S01]  /*ae90*/  IMAD.U32 R30, R7.reuse, 0x10000, RZ ;  /* 0x00010000071e7824 */ /* 0x040fe200078e00ff */
[----:B------:R-:W-:Y:S01]  /*aea0*/  LOP3.LUT R6, R7, 0xffff0000, RZ, 0xc0, !PT ;  /* 0xffff000007067812 */ /* 0x000fe200078ec0ff */
[----:B-1----:R-:W-:Y:S01]  /*aeb0*/  IMAD.U32 R8, R24, 0x10000, RZ ;  /* 0x0001000018087824 */ /* 0x002fe200078e00ff */
[----:B------:R-:W-:Y:S01]  /*aec0*/  LOP3.LUT R7, R26, 0xffff0000, RZ, 0xc0, !PT ;  /* 0xffff00001a077812 */ /* 0x000fe200078ec0ff */
[----:B------:R-:W-:Y:S01]  /*aed0*/  IMAD.U32 R10, R25, 0x10000, RZ ;  /* 0x00010000190a7824 */ /* 0x000fe200078e00ff */
[----:B------:R-:W-:Y:S01]  /*aee0*/  LOP3.LUT R24, R24, 0xffff0000, RZ, 0xc0, !PT ;  /* 0xffff000018187812 */ /* 0x000fe200078ec0ff */
[----:B------:R-:W-:Y:S01]  /*aef0*/  FMUL.FTZ R40, R8, R39 ;  /* 0x0000002708287220 */ /* 0x000fe20000410000 */
[----:B------:R-:W-:Y:S01]  /*af00*/  IMAD.U32 R31, R26, 0x10000, RZ ;  /* 0x000100001a1f7824 */ /* 0x000fe200078e00ff */
[C---:B------:R-:W-:Y:S01]  /*af10*/  LOP3.LUT R26, R27.reuse, 0xffff0000, RZ, 0xc0, !PT ;  /* 0xffff00001b1a7812 */ /* 0x040fe200078ec0ff */
[----:B------:R-:W-:-:S02]  /*af20*/  IMAD.U32 R37, R27, 0x10000, RZ ;  /* 0x000100001b257824 */ /* 0x000fc400078e00ff */
[-C--:B------:R-:W-:Y:S01]  /*af30*/  FMUL.FTZ R42, R8, R38.reuse ;  /* 0x00000026082a7220 */ /* 0x080fe20000410000 */
[----:B------:R-:W-:Y:S02]  /*af40*/  IMAD.U32 R27, R60, 0x10000, RZ ;  /* 0x000100003c1b7824 */ /* 0x000fe400078e00ff */
[----:B------:R-:W-:Y:S01]  /*af50*/  FFMA.FTZ R8, R9, R38, -R40 ;  /* 0x0000002609087223 */ /* 0x000fe20000010828 */
[C---:B------:R-:W-:Y:S01]  /*af60*/  FMUL.FTZ R43, R10.reuse, R41 ;  /* 0x000000290a2b7220 */ /* 0x040fe20000410000 */
[----:B------:R-:W-:Y:S02]  /*af70*/  IMAD.U32 R40, R53, 0x10000, RZ ;  /* 0x0001000035287824 */ /* 0x000fe400078e00ff */
[----:B------:R-:W-:Y:S01]  /*af80*/  FFMA.FTZ R9, R9, R39, R42 ;  /* 0x0000002709097223 */ /* 0x000fe2000001002a */
[----:B------:R-:W-:Y:S02]  /*af90*/  IMAD.U32 R38, R57, 0x10000, RZ ;  /* 0x0001000039267824 */ /* 0x000fe400078e00ff */
[-C--:B------:R-:W-:Y:S01]  /*afa0*/  FMUL.FTZ R39, R10, R27.reuse ;  /* 0x0000001b0a277220 */ /* 0x080fe20000410000 */
[C---:B------:R-:W-:Y:S01]  /*afb0*/  FFMA.FTZ R10, R28.reuse, R27, -R43 ;  /* 0x0000001b1c0a7223 */ /* 0x040fe2000001082b */
[C---:B------:R-:W-:Y:S01]  /*afc0*/  FMUL.FTZ R27, R37.reuse, R40 ;  /* 0x00000028251b7220 */ /* 0x040fe20000410000 */
[-C--:B------:R-:W-:Y:S01]  /*afd0*/  FMUL.FTZ R37, R37, R38.reuse ;  /* 0x0000002625257220 */ /* 0x080fe20000410000 */
[----:B------:R-:W-:Y:S01]  /*afe0*/  FFMA.FTZ R39, R28, R41, R39 ;  /* 0x000000291c277223 */ /* 0x000fe20000010027 */
[----:B------:R-:W-:Y:S01]  /*aff0*/  LOP3.LUT R25, R25, 0xffff0000, RZ, 0xc0, !PT ;  /* 0xffff000019197812 */ /* 0x000fe200078ec0ff */
[C---:B------:R-:W-:Y:S01]  /*b000*/  FFMA.FTZ R27, R30.reuse, R38, -R27 ;  /* 0x000000261e1b7223 */ /* 0x040fe2000001081b */
[----:B------:R-:W-:Y:S01]  /*b010*/  FFMA.FTZ R37, R30, R40, R37 ;  /* 0x000000281e257223 */ /* 0x000fe20000010025 */
[----:B------:R-:W-:Y:S01]  /*b020*/  LOP3.LUT R28, R55, 0xffff0000, RZ, 0xc0, !PT ;  /* 0xffff0000371c7812 */ /* 0x000fe200078ec0ff */
[----:B------:R-:W-:Y:S01]  /*b030*/  FMUL.FTZ R30, R24, R54 ;  /* 0x00000036181e7220 */ /* 0x000fe20000410000 */
[----:B------:R-:W-:Y:S01]  /*b040*/  LOP3.LUT R60, R60, 0xffff0000, RZ, 0xc0, !PT ;  /* 0xffff00003c3c7812 */ /* 0x000fe200078ec0ff */
[----:B------:R-:W-:Y:S01]  /*b050*/  FMUL.FTZ R38, R24, R61 ;  /* 0x0000003d18267220 */ /* 0x000fe20000410000 */
[----:B------:R-:W-:-:S02]  /*b060*/  IMAD.U32 R24, R58, 0x10000, RZ ;  /* 0x000100003a187824 */ /* 0x000fc400078e00ff */
[----:B------:R-:W-:Y:S01]  /*b070*/  FFMA.FTZ R61, R11, R61, -R30 ;  /* 0x0000003d0b3d7223 */ /* 0x000fe2000001081e */
[----:B------:R-:W-:Y:S01]  /*b080*/  FMUL.FTZ R40, R25, R28 ;  /* 0x0000001c19287220 */ /* 0x000fe20000410000 */
[C---:B------:R-:W-:Y:S02]  /*b090*/  IMAD.U32 R30, R56.reuse, 0x10000, RZ ;  /* 0x00010000381e7824 */ /* 0x040fe400078e00ff */
[----:B------:R-:W-:Y:S01]  /*b0a0*/  FFMA.FTZ R38, R11, R54, R38 ;  /* 0x000000360b267223 */ /* 0x000fe20000010026 */
[----:B------:R-:W-:Y:S01]  /*b0b0*/  LOP3.LUT R56, R56, 0xffff0000, RZ, 0xc0, !PT ;  /* 0xffff000038387812 */ /* 0x000fe200078ec0ff */
[----:B------:R-:W-:Y:S01]  /*b0c0*/  FFMA.FTZ R11, R29, R60, -R40 ;  /* 0x0000003c1d0b7223 */ /* 0x000fe20000010828 */
[C---:B------:R-:W-:Y:S01]  /*b0d0*/  FMUL.FTZ R42, R31.reuse, R30 ;  /* 0x0000001e1f2a7220 */ /* 0x040fe20000410000 */
[----:B------:R-:W-:Y:S01]  /*b0e0*/  FMUL.FTZ R40, R31, R24 ;  /* 0x000000181f287220 */ /* 0x000fe20000410000 */
[----:B------:R-:W-:Y:S01]  /*b0f0*/  FMUL.FTZ R25, R25, R60 ;  /* 0x0000003c19197220 */ /* 0x000fe20000410000 */
[----:B------:R-:W-:Y:S01]  /*b100*/  LOP3.LUT R53, R53, 0xffff0000, RZ, 0xc0, !PT ;  /* 0xffff000035357812 */ /* 0x000fe200078ec0ff */
[C---:B------:R-:W-:Y:S01]  /*b110*/  FFMA.FTZ R42, R5.reuse, R24, -R42 ;  /* 0x00000018052a7223 */ /* 0x040fe2000001082a */
[----:B------:R-:W-:Y:S01]  /*b120*/  LOP3.LUT R58, R58, 0xffff0000, RZ, 0xc0, !PT ;  /* 0xffff00003a3a7812 */ /* 0x000fe200078ec0ff */
[----:B------:R-:W-:Y:S01]  /*b130*/  FFMA.FTZ R40, R5, R30, R40 ;  /* 0x0000001e05287223 */ /* 0x000fe20000010028 */
[----:B------:R-:W-:Y:S01]  /*b140*/  LOP3.LUT R57, R57, 0xffff0000, RZ, 0xc0, !PT ;  /* 0xffff000039397812 */ /* 0x000fe200078ec0ff */
[----:B------:R-:W-:Y:S01]  /*b150*/  FFMA.FTZ R28, R29, R28, R25 ;  /* 0x0000001c1d1c7223 */ /* 0x000fe20000010019 */
[C---:B------:R-:W-:Y:S01]  /*b160*/  FMUL.FTZ R5, R7.reuse, R56 ;  /* 0x0000003807057220 */ /* 0x040fe20000410000 */
[C---:B------:R-:W-:Y:S01]  /*b170*/  FMUL.FTZ R29, R26.reuse, R53 ;  /* 0x000000351a1d7220 */ /* 0x040fe20000410000 */
[-C--:B------:R-:W-:Y:S01]  /*b180*/  FMUL.FTZ R25, R7, R58.reuse ;  /* 0x0000003a07197220 */ /* 0x080fe20000410000 */
[-C--:B------:R-:W-:Y:S01]  /*b190*/  FMUL.FTZ R26, R26, R57.reuse ;  /* 0x000000391a1a7220 */ /* 0x080fe20000410000 */
[----:B------:R-:W-:Y:S01]  /*b1a0*/  FFMA.FTZ R7, R4, R58, -R5 ;  /* 0x0000003a04077223 */ /* 0x000fe20000010805 */
[----:B------:R-:W-:Y:S01]  /*b1b0*/  FFMA.FTZ R24, R6, R57, -R29 ;  /* 0x0000003906187223 */ /* 0x000fe2000001081d */
[----:B------:R-:W-:Y:S01]  /*b1c0*/  FFMA.FTZ R25, R4, R56, R25 ;  /* 0x0000003804197223 */ /* 0x000fe20000010019 */
[----:B------:R-:W-:Y:S01]  /*b1d0*/  FFMA.FTZ R26, R6, R53, R26 ;  /* 0x00000035061a7223 */ /* 0x000fe2000001001a */
[----:B------:R-:W-:-:S02]  /*b1e0*/  F2FP.BF16.F32.PACK_AB R4, R61, R8 ;  /* 0x000000083d04723e */ /* 0x000fc400000010ff */
[----:B------:R-:W-:Y:S02]  /*b1f0*/  F2FP.BF16.F32.PACK_AB R6, R7, R42 ;  /* 0x0000002a0706723e */ /* 0x000fe400000010ff */
[----:B------:R-:W-:Y:S02]  /*b200*/  F2FP.BF16.F32.PACK_AB R8, R38, R9 ;  /* 0x000000092608723e */ /* 0x000fe400000010ff */
[----:B------:R-:W-:Y:S02]  /*b210*/  F2FP.BF16.F32.PACK_AB R5, R11, R10 ;  /* 0x0000000a0b05723e */ /* 0x000fe400000010ff */
[----:B------:R-:W-:Y:S02]  /*b220*/  F2FP.BF16.F32.PACK_AB R7, R24, R27 ;  /* 0x0000001b1807723e */ /* 0x000fe400000010ff */
[----:B------:R-:W-:Y:S02]  /*b230*/  F2FP.BF16.F32.PACK_AB R9, R28, R39 ;  /* 0x000000271c09723e */ /* 0x000fe400000010ff */
[----:B------:R-:W-:Y:S01]  /*b240*/  F2FP.BF16.F32.PACK_AB R10, R25, R40 ;  /* 0x00000028190a723e */ /* 0x000fe200000010ff */
[----:B------:R1:W-:Y:S01]  /*b250*/  STS.128 [R0], R4 ;  /* 0x0000000400007388 */ /* 0x0003e20000000c00 */
[----:B------:R-:W-:-:S05]  /*b260*/  F2FP.BF16.F32.PACK_AB R11, R26, R37 ;  /* 0x000000251a0b723e */ /* 0x000fca00000010ff */
[----:B------:R1:W-:Y:S02]  /*b270*/  STS.128 [R36+0xc400], R8 ;  /* 0x00c4000824007388 */ /* 0x0003e40000000c00 */
.L_x_505:
[----:B------:R-:W-:Y:S05]  /*b280*/  BSYNC B1 ;  /* 0x0000000000017941 */ /* 0x000fea0003800000 */
.L_x_504:
[----:B------:R-:W-:Y:S05]  /*b290*/  @P2 BRA `(.L_x_486) ;  /* 0x0000000400c02947 */ /* 0x000fea0003800000 */
[----:B01----:R-:W-:Y:S01]  /*b2a0*/  IMAD.IADD R0, R142, 0x1, R155 ;  /* 0x000000018e007824 */ /* 0x003fe200078e029b */
[----:B------:R-:W-:Y:S02]  /*b2b0*/  LEA.HI R3, R3, R150, RZ, 0x1d ;  /* 0x0000009603037211 */ /* 0x000fe400078fe8ff */
[----:B------:R-:W-:Y:S02]  /*b2c0*/  SHF.R.U64 R26, R32, 0x10, R33 ;  /* 0x00000010201a7819 */ /* 0x000fe40000001221 */
[----:B------:R-:W-:Y:S02]  /*b2d0*/  SHF.R.S32.HI R5, RZ, 0x1f, R0 ;  /* 0x0000001fff057819 */ /* 0x000fe40000011400 */
[----:B------:R-:W-:Y:S02]  /*b2e0*/  SHF.R.U64 R25, R12, 0x10, R13 ;  /* 0x000000100c197819 */ /* 0x000fe4000000120d */
[CC--:B------:R-:W-:Y:S02]  /*b2f0*/  LEA.HI R4, R5.reuse, R0.reuse, RZ, 0x5 ;  /* 0x0000000005047211 */ /* 0x0c0fe400078f28ff */
[----:B------:R-:W-:-:S02]  /*b300*/  LEA.HI R5, R5, R0, RZ, 0x3 ;  /* 0x0000000005057211 */ /* 0x000fc400078f18ff */
[----:B------:R-:W-:Y:S02]  /*b310*/  SHF.R.S32.HI R0, RZ, 0x1f, R3 ;  /* 0x0000001fff007819 */ /* 0x000fe40000011403 */
[----:B------:R-:W-:Y:S02]  /*b320*/  SHF.R.S32.HI R7, RZ, 0x5, R4 ;  /* 0x00000005ff077819 */ /* 0x000fe40000011404 */
[----:B------:R-:W-:Y:S01]  /*b330*/  LOP3.LUT R4, R144, 0x18, R5, 0xf8, !PT ;  /* 0x0000001890047812 */ /* 0x000fe200078ef805 */
[----:B------:R-:W-:Y:S01]  /*b340*/  IMAD.SHL.U32 R5, R3, 0x8, RZ ;  /* 0x0000000803057824 */ /* 0x000fe200078e00ff */
[----:B------:R-:W-:Y:S01]  /*b350*/  LEA.HI R3, R0, R3, RZ, 0x2 ;  /* 0x0000000300037211 */ /* 0x000fe200078f10ff */
[----:B------:R-:W-:Y:S01]  /*b360*/  IMAD R7, R7, 0x1800, R146 ;  /* 0x0000180007077824 */ /* 0x000fe200078e0292 */
[----:B------:R-:W-:Y:S02]  /*b370*/  LOP3.LUT R4, R4, R145, RZ, 0x3c, !PT ;  /* 0x0000009104047212 */ /* 0x000fe400078e3cff */
[----:B------:R-:W-:-:S02]  /*b380*/  LOP3.LUT R0, R144, 0x18, R5, 0xf8, !PT ;  /* 0x0000001890007812 */ /* 0x000fc400078ef805 */
[----:B------:R-:W-:Y:S01]  /*b390*/  SHF.R.S32.HI R3, RZ, 0x2, R3 ;  /* 0x00000002ff037819 */ /* 0x000fe20000011403 */
[----:B------:R-:W-:Y:S01]  /*b3a0*/  IMAD.IADD R7, R7, 0x1, R4 ;  /* 0x0000000107077824 */ /* 0x000fe200078e0204 */
[----:B------:R-:W-:Y:S02]  /*b3b0*/  LOP3.LUT R4, R0, R145, RZ, 0x3c, !PT ;  /* 0x0000009100047212 */ /* 0x000fe400078e3cff */
[----:B------:R-:W-:Y:S01]  /*b3c0*/  SHF.R.U32.HI R28, RZ, 0x10, R13 ;  /* 0x00000010ff1c7819 */ /* 0x000fe2000001160d */
[----:B------:R-:W-:Y:S01]  /*b3d0*/  IMAD R3, R3, 0x1800, R146 ;  /* 0x0000180003037824 */ /* 0x000fe200078e0292 */
[----:B------:R-:W-:Y:S02]  /*b3e0*/  LEA R0, R7, UR38, 0x1 ;  /* 0x0000002607007c11 */ /* 0x000fe4000f8e08ff */
[----:B------:R-:W-:Y:S01]  /*b3f0*/  PRMT R47, R47, 0x5410, R26 ;  /* 0x000054102f2f7816 */ /* 0x000fe2000000001a */
[----:B------:R-:W-:Y:S01]  /*b400*/  IMAD.IADD R3, R3, 0x1, R4 ;  /* 0x0000000103037824 */ /* 0x000fe200078e0204 */
[----:B------:R-:W-:Y:S01]  /*b410*/  PRMT R26, R20, 0x5410, R25 ;  /* 0x00005410141a7816 */ /* 0x000fe20000000019 */
[----:B------:R-:W0:Y:S01]  /*b420*/  LDS.128 R4, [R0] ;  /* 0x0000000000047984 */ /* 0x000e220000000c00 */
[----:B------:R-:W-:Y:S01]  /*b430*/  SHF.R.U32.HI R33, RZ, 0x10, R33 ;  /* 0x00000010ff217819 */ /* 0x000fe20000011621 */
[----:B------:R-:W-:Y:S01]  /*b440*/  IMAD R3, R3, 0x2, R2 ;  /* 0x0000000203037824 */ /* 0x000fe200078e0202 */
[----:B------:R-:W-:Y:S01]  /*b450*/  SHF.R.U64 R12, R14, 0x10, R15 ;  /* 0x000000100e0c7819 */ /* 0x000fe2000000120f */
[----:B------:R-:W-:Y:S01]  /*b460*/  IMAD.U32 R29, R26, 0x10000, RZ ;  /* 0x000100001a1d7824 */ /* 0x000fe200078e00ff */
[----:B------:R-:W-:Y:S01]  /*b470*/  PRMT R28, R21, 0x5410, R28 ;  /* 0x00005410151c7816 */ /* 0x000fe2000000001c */
[----:B------:R-:W-:Y:S01]  /*b480*/  IMAD.U32 R27, R47, 0x10000, RZ ;  /* 0x000100002f1b7824 */ /* 0x000fe200078e00ff */
[----:B------:R-:W1:Y:S01]  /*b490*/  LDS.128 R8, [R3+0xc400] ;  /* 0x00c4000003087984 */ /* 0x000e620000000c00 */
[----:B------:R-:W-:-:S02]  /*b4a0*/  SHF.R.U64 R24, R34, 0x10, R35 ;  /* 0x0000001022187819 */ /* 0x000fc40000001223 */
[----:B------:R-:W-:Y:S01]  /*b4b0*/  SHF.R.U32.HI R15, RZ, 0x10, R15 ;  /* 0x00000010ff0f7819 */ /* 0x000fe2000001160f */
[----:B------:R-:W-:Y:S01]  /*b4c0*/  IMAD.U32 R30, R28, 0x10000, RZ ;  /* 0x000100001c1e7824 */ /* 0x000fe200078e00ff */
[----:B------:R-:W-:Y:S02]  /*b4d0*/  SHF.R.U32.HI R35, RZ, 0x10, R35 ;  /* 0x00000010ff237819 */ /* 0x000fe40000011623 */
[----:B------:R-:W-:Y:S02]  /*b4e0*/  PRMT R48, R48, 0x5410, R33 ;  /* 0x0000541030307816 */ /* 0x000fe40000000021 */
[----:B------:R-:W-:Y:S02]  /*b4f0*/  PRMT R45, R45, 0x5410, R12 ;  /* 0x000054102d2d7816 */ /* 0x000fe4000000000c */
[----:B------:R-:W-:Y:S02]  /*b500*/  PRMT R46, R46, 0x5410, R15 ;  /* 0x000054102e2e7816 */ /* 0x000fe4000000000f */
[----:B------:R-:W-:-:S02]  /*b510*/  PRMT R50, R50, 0x5410, R35 ;  /* 0x0000541032327816 */ /* 0x000fc40000000023 */
[----:B------:R-:W-:Y:S01]  /*b520*/  LOP3.LUT R47, R47, 0xffff0000, RZ, 0xc0, !PT ;  /* 0xffff00002f2f7812 */ /* 0x000fe200078ec0ff */
[----:B------:R-:W-:Y:S01]  /*b530*/  IMAD.U32 R32, R46, 0x10000, RZ ;  /* 0x000100002e207824 */ /* 0x000fe200078e00ff */
[----:B------:R-:W-:Y:S02]  /*b540*/  LOP3.LUT R28, R28, 0xffff0000, RZ, 0xc0, !PT ;  /* 0xffff00001c1c7812 */ /* 0x000fe400078ec0ff */
[----:B------:R-:W-:Y:S02]  /*b550*/  PRMT R49, R49, 0x5410, R24 ;  /* 0x0000541031317816 */ /* 0x000fe40000000018 */
[----:B------:R-:W-:Y:S01]  /*b560*/  LOP3.LUT R46, R46, 0xffff0000, RZ, 0xc0, !PT ;  /* 0xffff00002e2e7812 */ /* 0x000fe200078ec0ff */
        /* <DEDUP_REMOVED lines=8> */
[C---:B-1----:R-:W-:Y:S01]  /*b5f0*/  IMAD.U32 R20, R8.reuse, 0x10000, RZ ;  /* 0x0001000008147824 */ /* 0x042fe200078e00ff */
[----:B------:R-:W-:Y:S01]  /*b600*/  LOP3.LUT R8, R8, 0xffff0000, RZ, 0xc0, !PT ;  /* 0xffff000008087812 */ /* 0x000fe200078ec0ff */
[C---:B------:R-:W-:Y:S01]  /*b610*/  IMAD.U32 R21, R9.reuse, 0x10000, RZ ;  /* 0x0001000009157824 */ /* 0x040fe200078e00ff */
[----:B------:R-:W-:Y:S01]  /*b620*/  LOP3.LUT R9, R9, 0xffff0000, RZ, 0xc0, !PT ;  /* 0xffff000009097812 */ /* 0x000fe200078ec0ff */
[C---:B------:R-:W-:Y:S01]  /*b630*/  FMUL.FTZ R31, R20.reuse, R29 ;  /* 0x0000001d141f7220 */ /* 0x040fe20000410000 */
[----:B------:R-:W-:Y:S01]  /*b640*/  FMUL.FTZ R33, R20, R27 ;  /* 0x0000001b14217220 */ /* 0x000fe20000410000 */
[----:B------:R-:W-:-:S02]  /*b650*/  IMAD.U32 R20, R48, 0x10000, RZ ;  /* 0x0001000030147824 */ /* 0x000fc400078e00ff */
[----:B------:R-:W-:Y:S01]  /*b660*/  FMUL.FTZ R34, R21, R30 ;  /* 0x0000001e15227220 */ /* 0x000fe20000410000 */
[----:B------:R-:W-:Y:S02]  /*b670*/  IMAD.U32 R25, R11, 0x10000, RZ ;  /* 0x000100000b197824 */ /* 0x000fe400078e00ff */
[C---:B------:R-:W-:Y:S01]  /*b680*/  FFMA.FTZ R31, R12.reuse, R27, -R31 ;  /* 0x0000001b0c1f7223 */ /* 0x040fe2000001081f */
[----:B------:R-:W-:Y:S01]  /*b690*/  FFMA.FTZ R33, R12, R29, R33 ;  /* 0x0000001d0c217223 */ /* 0x000fe20000010021 */
[----:B------:R-:W-:Y:S02]  /*b6a0*/  IMAD.U32 R12, R50, 0x10000, RZ ;  /* 0x00010000320c7824 */ /* 0x000fe400078e00ff */
[-C--:B------:R-:W-:Y:S01]  /*b6b0*/  FMUL.FTZ R36, R21, R20.reuse ;  /* 0x0000001415247220 */ /* 0x080fe20000410000 */
[----:B------:R-:W-:Y:S01]  /*b6c0*/  LOP3.LUT R21, R26, 0xffff0000, RZ, 0xc0, !PT ;  /* 0xffff00001a157812 */ /* 0x000fe200078ec0ff */
[----:B------:R-:W-:Y:S01]  /*b6d0*/  FFMA.FTZ R34, R13, R20, -R34 ;  /* 0x000000140d227223 */ /* 0x000fe20000010822 */
[C---:B------:R-:W-:Y:S01]  /*b6e0*/  FMUL.FTZ R20, R25.reuse, R32 ;  /* 0x0000002019147220 */ /* 0x040fe20000410000 */
[----:B------:R-:W-:Y:S01]  /*b6f0*/  FMUL.FTZ R25, R25, R12 ;  /* 0x0000000c19197220 */ /* 0x000fe20000410000 */
[----:B------:R-:W-:Y:S01]  /*b700*/  FFMA.FTZ R36, R13, R30, R36 ;  /* 0x0000001e0d247223 */ /* 0x000fe20000010024 */
[----:B------:R-:W-:Y:S01]  /*b710*/  LOP3.LUT R48, R48, 0xffff0000, RZ, 0xc0, !PT ;  /* 0xffff000030307812 */ /* 0x000fe200078ec0ff */
[C---:B------:R-:W-:Y:S01]  /*b720*/  FMUL.FTZ R13, R8.reuse, R21 ;  /* 0x00000015080d7220 */ /* 0x040fe20000410000 */
[C---:B------:R-:W-:Y:S01]  /*b730*/  FFMA.FTZ R32, R15.reuse, R32, R25 ;  /* 0x000000200f207223 */ /* 0x040fe20000010019 */
[----:B------:R-:W-:Y:S01]  /*b740*/  FFMA.FTZ R26, R15, R12, -R20 ;  /* 0x0000000c0f1a7223 */ /* 0x000fe20000010814 */
[----:B------:R-:W-:Y:S01]  /*b750*/  FMUL.FTZ R25, R8, R47 ;  /* 0x0000002f08197220 */ /* 0x000fe20000410000 */
[----:B------:R-:W-:-:S02]  /*b760*/  IMAD.U32 R24, R10, 0x10000, RZ ;  /* 0x000100000a187824 */ /* 0x000fc400078e00ff */
[C---:B------:R-:W-:Y:S01]  /*b770*/  FFMA.FTZ R8, R4.reuse, R47, -R13 ;  /* 0x0000002f04087223 */ /* 0x040fe2000001080d */
[----:B------:R-:W-:Y:S02]  /*b780*/  IMAD.U32 R15, R45, 0x10000, RZ ;  /* 0x000100002d0f7824 */ /* 0x000fe400078e00ff */
[C---:B------:R-:W-:Y:S01]  /*b790*/  FMUL.FTZ R20, R9.reuse, R28 ;  /* 0x0000001c09147220 */ /* 0x040fe20000410000 */
[-C--:B------:R-:W-:Y:S01]  /*b7a0*/  FMUL.FTZ R27, R9, R48.reuse ;  /* 0x00000030091b7220 */ /* 0x080fe20000410000 */
[----:B------:R-:W-:Y:S02]  /*b7b0*/  IMAD.U32 R13, R49, 0x10000, RZ ;  /* 0x00010000310d7824 */ /* 0x000fe400078e00ff */
[----:B------:R-:W-:Y:S01]  /*b7c0*/  FFMA.FTZ R12, R4, R21, R25 ;  /* 0x00000015040c7223 */ /* 0x000fe20000010019 */
[----:B------:R-:W-:Y:S01]  /*b7d0*/  FMUL.FTZ R21, R24, R15 ;  /* 0x0000000f18157220 */ /* 0x000fe20000410000 */
[C---:B------:R-:W-:Y:S01]  /*b7e0*/  FFMA.FTZ R9, R5.reuse, R48, -R20 ;  /* 0x0000003005097223 */ /* 0x040fe20000010814 */
[----:B------:R-:W-:Y:S01]  /*b7f0*/  FFMA.FTZ R27, R5, R28, R27 ;  /* 0x0000001c051b7223 */ /* 0x000fe2000001001b */
[----:B------:R-:W-:Y:S01]  /*b800*/  LOP3.LUT R10, R10, 0xffff0000, RZ, 0xc0, !PT ;  /* 0xffff00000a0a7812 */ /* 0x000fe200078ec0ff */
[-C--:B------:R-:W-:Y:S01]  /*b810*/  FMUL.FTZ R5, R24, R13.reuse ;  /* 0x0000000d18057220 */ /* 0x080fe20000410000 */
[----:B------:R-:W-:Y:S01]  /*b820*/  LOP3.LUT R11, R11, 0xffff0000, RZ, 0xc0, !PT ;  /* 0xffff00000b0b7812 */ /* 0x000fe200078ec0ff */
[C---:B------:R-:W-:Y:S01]  /*b830*/  FFMA.FTZ R21, R14.reuse, R13, -R21 ;  /* 0x0000000d0e157223 */ /* 0x040fe20000010815 */
[----:B------:R-:W-:Y:S01]  /*b840*/  LOP3.LUT R45, R45, 0xffff0000, RZ, 0xc0, !PT ;  /* 0xffff00002d2d7812 */ /* 0x000fe200078ec0ff */
[----:B------:R-:W-:Y:S01]  /*b850*/  FFMA.FTZ R14, R14, R15, R5 ;  /* 0x0000000f0e0e7223 */ /* 0x000fe20000010005 */
[----:B------:R-:W-:Y:S01]  /*b860*/  LOP3.LUT R49, R49, 0xffff0000, RZ, 0xc0, !PT ;  /* 0xffff000031317812 */ /* 0x000fe200078ec0ff */
[----:B------:R-:W-:Y:S01]  /*b870*/  FMUL.FTZ R20, R11, R46 ;  /* 0x0000002e0b147220 */ /* 0x000fe20000410000 */
[----:B------:R-:W-:Y:S01]  /*b880*/  LOP3.LUT R50, R50, 0xffff0000, RZ, 0xc0, !PT ;  /* 0xffff000032327812 */ /* 0x000fe200078ec0ff */
[----:B------:R-:W-:-:S02]  /*b890*/  FMUL.FTZ R5, R10, R45 ;  /* 0x0000002d0a057220 */ /* 0x000fc40000410000 */
[-C--:B------:R-:W-:Y:S02]  /*b8a0*/  FMUL.FTZ R4, R10, R49.reuse ;  /* 0x000000310a047220 */ /* 0x080fe40000410000 */
[-C--:B------:R-:W-:Y:S01]  /*b8b0*/  FMUL.FTZ R13, R11, R50.reuse ;  /* 0x000000320b0d7220 */ /* 0x080fe20000410000 */
[C---:B------:R-:W-:Y:S01]  /*b8c0*/  FFMA.FTZ R10, R6.reuse, R49, -R5 ;  /* 0x00000031060a7223 */ /* 0x040fe20000010805 */
[C---:B------:R-:W-:Y:S01]  /*b8d0*/  FFMA.FTZ R11, R7.reuse, R50, -R20 ;  /* 0x00000032070b7223 */ /* 0x040fe20000010814 */
[----:B------:R-:W-:Y:S01]  /*b8e0*/  FFMA.FTZ R45, R6, R45, R4 ;  /* 0x0000002d062d7223 */ /* 0x000fe20000010004 */
[----:B------:R-:W-:Y:S01]  /*b8f0*/  FFMA.FTZ R13, R7, R46, R13 ;  /* 0x0000002e070d7223 */ /* 0x000fe2000001000d */
[----:B------:R-:W-:Y:S02]  /*b900*/  F2FP.BF16.F32.PACK_AB R4, R8, R31 ;  /* 0x0000001f0804723e */ /* 0x000fe400000010ff */
[----:B------:R-:W-:Y:S02]  /*b910*/  F2FP.BF16.F32.PACK_AB R5, R9, R34 ;  /* 0x000000220905723e */ /* 0x000fe400000010ff */
[----:B------:R-:W-:-:S02]  /*b920*/  F2FP.BF16.F32.PACK_AB R6, R10, R21 ;  /* 0x000000150a06723e */ /* 0x000fc400000010ff */
[----:B------:R-:W-:Y:S02]  /*b930*/  F2FP.BF16.F32.PACK_AB R7, R11, R26 ;  /* 0x0000001a0b07723e */ /* 0x000fe400000010ff */
[----:B------:R-:W-:Y:S02]  /*b940*/  F2FP.BF16.F32.PACK_AB R8, R12, R33 ;  /* 0x000000210c08723e */ /* 0x000fe400000010ff */
[----:B------:R-:W-:Y:S01]  /*b950*/  F2FP.BF16.F32.PACK_AB R9, R27, R36 ;  /* 0x000000241b09723e */ /* 0x000fe200000010ff */
[----:B------:R0:W-:Y:S01]  /*b960*/  STS.128 [R0], R4 ;  /* 0x0000000400007388 */ /* 0x0001e20000000c00 */
[----:B------:R-:W-:Y:S02]  /*b970*/  F2FP.BF16.F32.PACK_AB R10, R45, R14 ;  /* 0x0000000e2d0a723e */ /* 0x000fe400000010ff */
[----:B------:R-:W-:-:S05]  /*b980*/  F2FP.BF16.F32.PACK_AB R11, R13, R32 ;  /* 0x000000200d0b723e */ /* 0x000fca00000010ff */
[----:B------:R0:W-:Y:S02]  /*b990*/  STS.128 [R3+0xc400], R8 ;  /* 0x00c4000803007388 */ /* 0x0001e40000000c00 */
.L_x_486:
[----:B------:R-:W-:Y:S05]  /*b9a0*/  BSYNC B0 ;  /* 0x0000000000007941 */ /* 0x000fea0003800000 */
.L_x_479:
[----:B------:R-:W-:Y:S01]  /*b9b0*/  @!PT LDS RZ, [RZ] ;  /* 0x00000000fffff984 */ /* 0x000fe20000000800 */
[----:B------:R-:W-:Y:S01]  /*b9c0*/  @!PT LDS RZ, [RZ] ;  /* 0x00000000fffff984 */ /* 0x000fe20000000800 */
[----:B------:R-:W-:Y:S01]  /*b9d0*/  @!PT LDS RZ, [RZ] ;  /* 0x00000000fffff984 */ /* 0x000fe20000000800 */
[----:B------:R-:W-:Y:S01]  /*b9e0*/  @!PT LDS RZ, [RZ] ;  /* 0x00000000fffff984 */ /* 0x000fe20000000800 */
[----:B------:R5:W-:Y:S06]  /*b9f0*/  MEMBAR.ALL.CTA ;  /* 0x0000000000007992 */ /* 0x000bec0000008000 */
[----:B-----5:R-:W5:Y:S01]  /*ba00*/  FENCE.VIEW.ASYNC.S ;  /* 0x00000000000073c6 */ /* 0x020f620000000000 */
[----:B------:R-:W-:Y:S05]  /*ba10*/  WARPSYNC.ALL ;  /* 0x0000000000007948 */ /* 0x000fea0003800000 */
[----:B-----5:R-:W-:Y:S06]  /*ba20*/  BAR.SYNC.DEFER_BLOCKING 0xd, 0x180 ;  /* 0x0346000000007b1d */ /* 0x020fec0000010000 */
.L_x_477:
[----:B01-3--:R-:W-:-:S05]  /*ba30*/  IMAD.U32 R0, RZ, RZ, UR40 ;  /* 0x00000028ff007e24 */ /* 0x00bfca000f8e00ff */
[----:B------:R-:W-:-:S13]  /*ba40*/  ISETP.NE.AND P0, PT, R0, 0x3, PT ;  /* 0x000000030000780c */ /* 0x000fda0003f05270 */
[----:B------:R-:W-:Y:S05]  /*ba50*/  @!P0 BRA `(.L_x_506) ;  /* 0x0000000000048947 */ /* 0x000fea0003800000 */
[----:B------:R-:W-:Y:S01]  /*ba60*/  BPT.TRAP 0x1 ;  /* 0x000000040000795c */ /* 0x000fe20000300000 */
.L_x_506:
[----:B------:R-:W-:Y:S01]  /*ba70*/  IMAD R8, R140, 0x8, R2 ;  /* 0x000000088c087824 */ /* 0x000fe200078e0202 */
[----:B--2-4-:R-:W-:-:S04]  /*ba80*/  SHF.L.U32 R3, R151, 0x1f, RZ ;  /* 0x0000001f97037819 */ /* 0x014fc800000006ff */
[----:B------:R0:W1:Y:S01]  /*ba90*/  SYNCS.PHASECHK.TRANS64.TRYWAIT P1, [R8+URZ+0x2d830], R3 ;  /* 0x02d83003080075a7 */ /* 0x000062000802017f */
[----:B------:R-:W-:Y:S05]  /*baa0*/  @!P0 BRA `(.L_x_507) ;  /* 0x0000000000048947 */ /* 0x000fea0003800000 */
[----:B------:R-:W-:Y:S01]  /*bab0*/  BPT.TRAP 0x1 ;  /* 0x000000040000795c */ /* 0x000fe20000300000 */
.L_x_507:
[----:B------:R-:W-:Y:S02]  /*bac0*/  VIADD R0, R2, 0x15400 ;  /* 0x0001540002007836 */ /* 0x000fe40000000000 */
[----:B------:R-:W-:-:S03]  /*bad0*/  IMAD R44, R44, 0x1000, R2 ;  /* 0x000010002c2c7824 */ /* 0x000fc600078e0202 */
[----:B------:R-:W-:Y:S01]  /*bae0*/  SHF.R.U32.HI R0, RZ, 0x4, R0 ;  /* 0x00000004ff007819 */ /* 0x000fe20000011600 */
[----:B------:R-:W-:-:S03]  /*baf0*/  VIADD R44, R44, 0xc400 ;  /* 0x0000c4002c2c7836 */ /* 0x000fc60000000000 */
[----:B------:R-:W-:Y:S02]  /*bb00*/  LOP3.LUT R0, R0, 0x3fff, RZ, 0xc0, !PT ;  /* 0x00003fff00007812 */ /* 0x000fe400078ec0ff */
[----:B------:R-:W-:Y:S02]  /*bb10*/  SHF.R.U32.HI R44, RZ, 0x4, R44 ;  /* 0x00000004ff2c7819 */ /* 0x000fe4000001162c */
[----:B------:R-:W-:Y:S02]  /*bb20*/  LOP3.LUT R0, R0, 0x10000, RZ, 0xfc, !PT ;  /* 0x0001000000007812 */ /* 0x000fe400078efcff */
[----:B------:R-:W-:-:S03]  /*bb30*/  LOP3.LUT R44, R44, 0x3fff, RZ, 0xc0, !PT ;  /* 0x00003fff2c2c7812 */ /* 0x000fc600078ec0ff */
[----:B------:R2:W-:Y:S01]  /*bb40*/  STL [R1+0x44], R0 ;  /* 0x0000440001007387 */ /* 0x0005e20000100800 */
[----:B-1----:R-:W-:Y:S05]  /*bb50*/  @P1 BRA `(.L_x_508) ;  /* 0x0000000000081947 */ /* 0x002fea0003800000 */
[----:B------:R-:W1:Y:S02]  /*bb60*/  SYNCS.PHASECHK.TRANS64.TRYWAIT P1, [R8+URZ+0x2d830], R3 ;  /* 0x02d83003080075a7 */ /* 0x000e64000802017f */
[----:B-1----:R-:W-:Y:S05]  /*bb70*/  @!P1 BRA `(.L_x_509) ;  /* 0x000000fc00049947 */ /* 0x002fea0003800000 */
.L_x_508:
[----:B--2---:R-:W2:Y:S01]  /*bb80*/  LDL R0, [R1+0x44] ;  /* 0x0000440001007983 */ /* 0x004ea20000100800 */
[----:B------:R-:W-:Y:S01]  /*bb90*/  IMAD.MOV.U32 R5, RZ, RZ, -0x7fffffe0 ;  /* 0x80000020ff057424 */ /* 0x000fe200078e00ff */
[----:B------:R-:W-:Y:S01]  /*bba0*/  LOP3.LUT R148, R44, 0x10000, RZ, 0xfc, !PT ;  /* 0x000100002c947812 */ /* 0x000fe200078efcff */
[----:B------:R-:W-:Y:S01]  /*bbb0*/  IMAD.MOV.U32 R149, RZ, RZ, -0x7fffffe0 ;  /* 0x80000020ff957424 */ /* 0x000fe200078e00ff */
[----:B------:R-:W-:Y:S05]  /*bbc0*/  WARPSYNC.ALL ;  /* 0x0000000000007948 */ /* 0x000fea0003800000 */
[----:B------:R-:W-:Y:S01]  /*bbd0*/  R2UR UR7, R5 ;  /* 0x00000000050772ca */ /* 0x000fe200000e0000 */
[----:B------:R-:W-:Y:S01]  /*bbe0*/  WARPGROUP.ARRIVE ;  /* 0x00000000000079c5 */ /* 0x000fe20000000000 */
[C---:B------:R-:W-:Y:S01]  /*bbf0*/  R2UR UR4, R148.reuse ;  /* 0x00000000940472ca */ /* 0x040fe200000e0000 */
[----:B------:R-:W-:Y:S01]  /*bc00*/  VIADD R20, R148, 0x2 ;  /* 0x0000000294147836 */ /* 0x000fe20000000000 */
[----:B------:R-:W-:Y:S01]  /*bc10*/  R2UR UR5, R149 ;  /* 0x00000000950572ca */ /* 0x000fe200000e0000 */
[----:B------:R-:W-:-:S02]  /*bc20*/  IMAD.MOV.U32 R7, RZ, RZ, -0x7fffffe0 ;  /* 0x80000020ff077424 */ /* 0x000fc400078e00ff */
[----:B------:R-:W-:Y:S02]  /*bc30*/  IMAD.MOV.U32 R21, RZ, RZ, -0x7fffffe0 ;  /* 0x80000020ff157424 */ /* 0x000fe400078e00ff */
[C---:B------:R-:W-:Y:S02]  /*bc40*/  VIADD R14, R148.reuse, 0x300 ;  /* 0x00000300940e7836 */ /* 0x040fe40000000000 */
[----:B------:R-:W-:Y:S01]  /*bc50*/  IMAD.MOV.U32 R15, RZ, RZ, -0x7fffffe0 ;  /* 0x80000020ff0f7424 */ /* 0x000fe200078e00ff */
[----:B------:R3:W-:Y:S01]  /*bc60*/  STL.64 [R1+0x18], R20 ;  /* 0x0000181401007387 */ /* 0x0007e20000100a00 */
[C---:B------:R-:W-:Y:S02]  /*bc70*/  VIADD R12, R148.reuse, 0x302 ;  /* 0x00000302940c7836 */ /* 0x040fe40000000000 */
[----:B------:R-:W-:Y:S01]  /*bc80*/  IMAD.MOV.U32 R13, RZ, RZ, -0x7fffffe0 ;  /* 0x80000020ff0d7424 */ /* 0x000fe200078e00ff */
[----:B------:R3:W-:Y:S01]  /*bc90*/  STL.64 [R1+0x10], R14 ;  /* 0x0000100e01007387 */ /* 0x0007e20000100a00 */
[----:B------:R-:W-:-:S02]  /*bca0*/  VIADD R10, R148, 0x600 ;  /* 0x00000600940a7836 */ /* 0x000fc40000000000 */
[----:B------:R-:W-:Y:S01]  /*bcb0*/  IMAD.MOV.U32 R11, RZ, RZ, -0x7fffffe0 ;  /* 0x80000020ff0b7424 */ /* 0x000fe200078e00ff */
[----:B------:R3:W-:Y:S01]  /*bcc0*/  STL.64 [R1+0x8], R12 ;  /* 0x0000080c01007387 */ /* 0x0007e20000100a00 */
[----:B------:R-:W-:Y:S02]  /*bcd0*/  IMAD.MOV.U32 R5, RZ, RZ, -0x7fffffe0 ;  /* 0x80000020ff057424 */ /* 0x000fe400078e00ff */
[----:B------:R-:W-:Y:S01]  /*bce0*/  VIADD R156, R148, 0x602 ;  /* 0x00000602949c7836 */ /* 0x000fe20000000000 */
[----:B------:R3:W-:Y:S01]  /*bcf0*/  STL.64 [R1], R10 ;  /* 0x0000000a01007387 */ /* 0x0007e20000100a00 */
[----:B------:R-:W-:Y:S02]  /*bd00*/  IMAD.MOV.U32 R157, RZ, RZ, -0x7fffffe0 ;  /* 0x80000020ff9d7424 */ /* 0x000fe400078e00ff */
[----:B------:R-:W-:Y:S02]  /*bd10*/  IMAD.MOV.U32 R135, RZ, RZ, RZ ;  /* 0x000000ffff877224 */ /* 0x000fe400078e00ff */
[----:B--2---:R-:W-:-:S04]  /*bd20*/  IMAD R4, R140, 0x600, R0 ;  /* 0x000006008c047824 */ /* 0x004fc800078e0200 */
[C---:B------:R-:W-:Y:S01]  /*bd30*/  VIADD R6, R4.reuse, 0x2 ;  /* 0x0000000204067836 */ /* 0x040fe20000000000 */
[----:B------:R-:W-:-:S13]  /*bd40*/  R2UR UR6, R4 ;  /* 0x00000000040672ca */ /* 0x000fda00000e0000 */
[----:B------:R-:W-:Y:S01]  /*bd50*/  HGMMA.64x128x16.F32.BF16 R24, gdesc[UR4], RZ, !UPT, gsb0 ;  /* 0x01e00000041879f0 */ /* 0x000fe2000c0018ff */
[----:B------:R-:W-:Y:S01]  /*bd60*/  R2UR UR6, R6 ;  /* 0x00000000060672ca */ /* 0x000fe200000e0000 */
[----:B------:R-:W-:Y:S01]  /*bd70*/  VIADD R6, R4, 0x200 ;  /* 0x0000020004067836 */ /* 0x000fe20000000000 */
[----:B------:R-:W-:Y:S01]  /*bd80*/  R2UR UR7, R7 ;  /* 0x00000000070772ca */ /* 0x000fe200000e0000 */
[----:B------:R-:W-:Y:S01]  /*bd90*/  IMAD.MOV.U32 R7, RZ, RZ, -0x7fffffe0 ;  /* 0x80000020ff077424 */ /* 0x000fe200078e00ff */
[----:B------:R-:W-:Y:S02]  /*bda0*/  R2UR UR4, R20 ;  /* 0x00000000140472ca */ /* 0x000fe400000e0000 */
[----:B------:R-:W-:Y:S01]  /*bdb0*/  R2UR UR5, R21 ;  /* 0x00000000150572ca */ /* 0x000fe200000e0000 */
[----:B------:R-:W-:Y:S02]  /*bdc0*/  WARPGROUP.DEPBAR.LE gsb0, 0x0 ;  /* 0x00008000000079c5 */ /* 0x000fe40000010000 */
[----:B------:R-:W-:-:S10]  /*bdd0*/  WARPGROUP.ARRIVE ;  /* 0x00000000000079c5 */ /* 0x000fd40000000000 */
[----:B------:R-:W-:Y:S01]  /*bde0*/  HGMMA.64x128x16.F32.BF16 R24, gdesc[UR4], R24, gsb0 ;  /* 0x01e00000041879f0 */ /* 0x000fe20008001818 */
        /* <DEDUP_REMOVED lines=13> */
[----:B------:R-:W-:Y:S01]  /*bec0*/  R2UR UR4, R12 ;  /* 0x000000000c0472ca */ /* 0x000fe200000e0000 */
[----:B------:R-:W-:Y:S01]  /*bed0*/  VIADD R4, R4, 0x402 ;  /* 0x0000040204047836 */ /* 0x000fe20000000000 */
[----:B------:R-:W-:Y:S01]  /*bee0*/  R2UR UR5, R13 ;  /* 0x000000000d0572ca */ /* 0x000fe200000e0000 */
[----:B------:R-:W-:Y:S02]  /*bef0*/  WARPGROUP.DEPBAR.LE gsb0, 0x0 ;  /* 0x00008000000079c5 */ /* 0x000fe40000010000 */
[----:B------:R-:W-:-:S10]  /*bf00*/  WARPGROUP.ARRIVE ;  /* 0x00000000000079c5 */ /* 0x000fd40000000000 */
[----:B------:R-:W-:Y:S01]  /*bf10*/  HGMMA.64x128x16.F32.BF16 R24, gdesc[UR4], R24, gsb0 ;  /* 0x01e00000041879f0 */ /* 0x000fe20008001818 */
[----:B------:R-:W-:Y:S02]  /*bf20*/  R2UR UR6, R6 ;  /* 0x00000000060672ca */ /* 0x000fe400000e0000 */
[----:B------:R-:W-:Y:S02]  /*bf30*/  R2UR UR7, R7 ;  /* 0x00000000070772ca */ /* 0x000fe400000e0000 */
[----:B------:R-:W-:Y:S02]  /*bf40*/  R2UR UR4, R10 ;  /* 0x000000000a0472ca */ /* 0x000fe400000e0000 */
        /* <DEDUP_REMOVED lines=10> */
[----:B------:R-:W-:Y:S03]  /*bff0*/  HGMMA.64x128x16.F32.BF16 R24, gdesc[UR4], R24, gsb0 ;  /* 0x01e00000041879f0 */ /* 0x000fe60008001818 */
[----:B------:R-:W-:Y:S02]  /*c000*/  WARPGROUP.DEPBAR.LE gsb0, 0x0 ;  /* 0x00008000000079c5 */ /* 0x000fe40000010000 */
[----:B---3--:R-:W-:Y:S05]  /*c010*/  @!P0 BRA `(.L_x_510) ;  /* 0x0000000000048947 */ /* 0x008fea0003800000 */
[----:B------:R-:W-:Y:S01]  /*c020*/  BPT.TRAP 0x1 ;  /* 0x000000040000795c */ /* 0x000fe20000300000 */
.L_x_510:
[----:B------:R-:W2:Y:S01]  /*c030*/  LDL R0, [R1+0x70] ;  /* 0x0000700001007983 */ /* 0x000ea20000100800 */
[----:B------:R-:W-:-:S03]  /*c040*/  ULDC UR41, c[0x0][0x988] ;  /* 0x0002620000297ab9 */ /* 0x000fc60000000800 */
[----:B------:R-:W3:Y:S01]  /*c050*/  LDL R94, [R1+0x30] ;  /* 0x00003000015e7983 */ /* 0x000ee20000100800 */
[----:B01----:R-:W-:Y:S01]  /*c060*/  VIADD R8, R8, 0x2d840 ;  /* 0x0002d84008087836 */ /* 0x003fe20000000000 */
[----:B------:R-:W-:Y:S02]  /*c070*/  ULDC UR44, c[0x0][0x988] ;  /* 0x00026200002c7ab9 */ /* 0x000fe40000000800 */
[----:B-----5:R-:W4:Y:S04]  /*c080*/  LDL R95, [R1+0x50] ;  /* 0x00005000015f7983 */ /* 0x020f280000100800 */
[----:B------:R-:W4:Y:S04]  /*c090*/  LDL R93, [R1+0x38] ;  /* 0x00003800015d7983 */ /* 0x000f280000100800 */
[----:B------:R-:W4:Y:S01]  /*c0a0*/  LDL R92, [R1+0x34] ;  /* 0x00003400015c7983 */ /* 0x000f220000100800 */
[----:B--2---:R-:W-:-:S05]  /*c0b0*/  IADD3 R3, R102, 0x80, -R0 ;  /* 0x0000008066037810 */ /* 0x004fca0007ffe800 */
[----:B------:R-:W-:-:S05]  /*c0c0*/  IMAD R0, R88, -0x80, R3 ;  /* 0xffffff8058007824 */ /* 0x000fca00078e0203 */
[C---:B------:R-:W-:Y:S02]  /*c0d0*/  ISETP.GT.AND P1, PT, R0.reuse, RZ, PT ;  /* 0x000000ff0000720c */ /* 0x040fe40003f24270 */
[C---:B------:R-:W-:Y:S02]  /*c0e0*/  ISETP.GT.AND P3, PT, R0.reuse, 0x1, PT ;  /* 0x000000010000780c */ /* 0x040fe40003f64270 */
[----:B------:R-:W-:Y:S02]  /*c0f0*/  ISETP.GT.AND P2, PT, R0, 0x8, PT ;  /* 0x000000080000780c */ /* 0x000fe40003f44270 */
[----:B------:R-:W-:Y:S02]  /*c100*/  FSEL R24, R24, -INF , P1 ;  /* 0xff80000018187808 */ /* 0x000fe40000800000 */
[----:B------:R-:W-:Y:S02]  /*c110*/  FSEL R25, R25, -INF , P3 ;  /* 0xff80000019197808 */ /* 0x000fe40001800000 */
[----:B------:R-:W-:-:S02]  /*c120*/  FSEL R26, R26, -INF , P1 ;  /* 0xff8000001a1a7808 */ /* 0x000fc40000800000 */
[----:B------:R-:W-:Y:S02]  /*c130*/  FSEL R27, R27, -INF , P3 ;  /* 0xff8000001b1b7808 */ /* 0x000fe40001800000 */
[C---:B------:R-:W-:Y:S02]  /*c140*/  ISETP.GT.AND P5, PT, R0.reuse, 0x9, PT ;  /* 0x000000090000780c */ /* 0x040fe40003fa4270 */
[C---:B------:R-:W-:Y:S02]  /*c150*/  ISETP.GT.AND P4, PT, R0.reuse, 0x10, PT ;  /* 0x000000100000780c */ /* 0x040fe40003f84270 */
[C---:B------:R-:W-:Y:S02]  /*c160*/  ISETP.GT.AND P1, PT, R0.reuse, 0x11, PT ;  /* 0x000000110000780c */ /* 0x040fe40003f24270 */
[----:B------:R-:W-:Y:S02]  /*c170*/  ISETP.GT.AND P3, PT, R0, 0x18, PT ;  /* 0x000000180000780c */ /* 0x000fe40003f64270 */
[----:B------:R-:W-:-:S02]  /*c180*/  FSEL R28, R28, -INF , P2 ;  /* 0xff8000001c1c7808 */ /* 0x000fc40001000000 */
[----:B------:R-:W-:Y:S02]  /*c190*/  FMNMX.FTZ R3, R24, R25, !PT ;  /* 0x0000001918037209 */ /* 0x000fe40007810000 */
[----:B------:R-:W-:Y:S02]  /*c1a0*/  FSEL R30, R30, -INF , P2 ;  /* 0xff8000001e1e7808 */ /* 0x000fe40001000000 */
[----:B------:R-:W-:Y:S02]  /*c1b0*/  FSEL R31, R31, -INF , P5 ;  /* 0xff8000001f1f7808 */ /* 0x000fe40002800000 */
[----:B------:R-:W-:Y:S02]  /*c1c0*/  FSEL R29, R29, -INF , P5 ;  /* 0xff8000001d1d7808 */ /* 0x000fe40002800000 */
[----:B------:R-:W-:Y:S02]  /*c1d0*/  FSEL R34, R34, -INF , P4 ;  /* 0xff80000022227808 */ /* 0x000fe40002000000 */
[----:B------:R-:W-:-:S02]  /*c1e0*/  FSEL R32, R32, -INF , P4 ;  /* 0xff80000020207808 */ /* 0x000fc40002000000 */
[----:B------:R-:W-:Y:S02]  /*c1f0*/  FSEL R35, R35, -INF , P1 ;  /* 0xff80000023237808 */ /* 0x000fe40000800000 */
[----:B------:R-:W-:Y:S02]  /*c200*/  FSEL R33, R33, -INF , P1 ;  /* 0xff80000021217808 */ /* 0x000fe40000800000 */
[----:B------:R-:W-:Y:S02]  /*c210*/  FSEL R38, R38, -INF , P3 ;  /* 0xff80000026267808 */ /* 0x000fe40001800000 */
[----:B------:R-:W-:Y:S02]  /*c220*/  FSEL R36, R36, -INF , P3 ;  /* 0xff80000024247808 */ /* 0x000fe40001800000 */
[C---:B------:R-:W-:Y:S02]  /*c230*/  ISETP.GT.AND P2, PT, R0.reuse, 0x19, PT ;  /* 0x000000190000780c */ /* 0x040fe40003f44270 */
[----:B------:R-:W-:-:S02]  /*c240*/  ISETP.GT.AND P5, PT, R0, 0x20, PT ;  /* 0x000000200000780c */ /* 0x000fc40003fa4270 */
[C---:B------:R-:W-:Y:S02]  /*c250*/  ISETP.GT.AND P4, PT, R0.reuse, 0x21, PT ;  /* 0x000000210000780c */ /* 0x040fe40003f84270 */
[C---:B------:R-:W-:Y:S02]  /*c260*/  ISETP.GT.AND P1, PT, R0.reuse, 0x28, PT ;  /* 0x000000280000780c */ /* 0x040fe40003f24270 */
[----:B------:R-:W-:Y:S02]  /*c270*/  ISETP.GT.AND P3, PT, R0, 0x29, PT ;  /* 0x000000290000780c */ /* 0x000fe40003f64270 */
[----:B------:R-:W-:Y:S02]  /*c280*/  FMNMX.FTZ R4, R28, R3, !PT ;  /* 0x000000031c047209 */ /* 0x000fe40007810000 */
[----:B------:R-:W-:Y:S02]  /*c290*/  FSEL R39, R39, -INF , P2 ;  /* 0xff80000027277808 */ /* 0x000fe40001000000 */
[----:B------:R-:W-:-:S02]  /*c2a0*/  FSEL R37, R37, -INF , P2 ;  /* 0xff80000025257808 */ /* 0x000fc40001000000 */
[----:B------:R-:W-:Y:S02]  /*c2b0*/  FSEL R42, R42, -INF , P5 ;  /* 0xff8000002a2a7808 */ /* 0x000fe40002800000 */
[----:B------:R-:W-:Y:S02]  /*c2c0*/  FSEL R40, R40, -INF , P5 ;  /* 0xff80000028287808 */ /* 0x000fe40002800000 */
[----:B------:R-:W-:Y:S02]  /*c2d0*/  FSEL R43, R43, -INF , P4 ;  /* 0xff8000002b2b7808 */ /* 0x000fe40002000000 */
[----:B------:R-:W-:Y:S02]  /*c2e0*/  FSEL R41, R41, -INF , P4 ;  /* 0xff80000029297808 */ /* 0x000fe40002000000 */
[----:B------:R-:W-:Y:S02]  /*c2f0*/  FSEL R46, R46, -INF , P1 ;  /* 0xff8000002e2e7808 */ /* 0x000fe40000800000 */
[----:B------:R-:W-:-:S02]  /*c300*/  FSEL R44, R44, -INF , P1 ;  /* 0xff8000002c2c7808 */ /* 0x000fc40000800000 */
[----:B------:R-:W-:Y:S02]  /*c310*/  FSEL R47, R47, -INF , P3 ;  /* 0xff8000002f2f7808 */ /* 0x000fe40001800000 */
[----:B------:R-:W-:Y:S02]  /*c320*/  FSEL R45, R45, -INF , P3 ;  /* 0xff8000002d2d7808 */ /* 0x000fe40001800000 */
[----:B------:R-:W-:Y:S02]  /*c330*/  FMNMX.FTZ R3, R29, R4, !PT ;  /* 0x000000041d037209 */ /* 0x000fe40007810000 */
[C---:B------:R-:W-:Y:S02]  /*c340*/  ISETP.GT.AND P2, PT, R0.reuse, 0x30, PT ;  /* 0x000000300000780c */ /* 0x040fe40003f44270 */
[C---:B------:R-:W-:Y:S02]  /*c350*/  ISETP.GT.AND P5, PT, R0.reuse, 0x31, PT ;  /* 0x000000310000780c */ /* 0x040fe40003fa4270 */
[----:B------:R-:W-:-:S02]  /*c360*/  ISETP.GT.AND P4, PT, R0, 0x38, PT ;  /* 0x000000380000780c */ /* 0x000fc40003f84270 */
[C---:B------:R-:W-:Y:S02]  /*c370*/  ISETP.GT.AND P1, PT, R0.reuse, 0x39, PT ;  /* 0x000000390000780c */ /* 0x040fe40003f24270 */
[----:B------:R-:W-:Y:S02]  /*c380*/  ISETP.GT.AND P3, PT, R0, 0x40, PT ;  /* 0x000000400000780c */ /* 0x000fe40003f64270 */
[----:B------:R-:W-:Y:S02]  /*c390*/  FMNMX.FTZ R4, R32, R3, !PT ;  /* 0x0000000320047209 */ /* 0x000fe40007810000 */
[----:B------:R-:W-:Y:S02]  /*c3a0*/  FSEL R50, R50, -INF , P2 ;  /* 0xff80000032327808 */ /* 0x000fe40001000000 */
        /* <DEDUP_REMOVED lines=9> */
[C---:B------:R-:W-:Y:S02]  /*c440*/  ISETP.GT.AND P2, PT, R0.reuse, 0x41, PT ;  /* 0x000000410000780c */ /* 0x040fe40003f44270 */
[C---:B------:R-:W-:Y:S02]  /*c450*/  ISETP.GT.AND P5, PT, R0.reuse, 0x48, PT ;  /* 0x000000480000780c */ /* 0x040fe40003fa4270 */
[C---:B------:R-:W-:Y:S02]  /*c460*/  ISETP.GT.AND P4, PT, R0.reuse, 0x49, PT ;  /* 0x000000490000780c */ /* 0x040fe40003f84270 */
[C---:B------:R-:W-:Y:S02]  /*c470*/  ISETP.GT.AND P1, PT, R0.reuse, 0x50, PT ;  /* 0x000000500000780c */ /* 0x040fe40003f24270 */
[----:B------:R-:W-:-:S02]  /*c480*/  ISETP.GT.AND P3, PT, R0, 0x51, PT ;  /* 0x000000510000780c */ /* 0x000fc40003f64270 */
        /* <DEDUP_REMOVED lines=11> */
[----:B------:R-:W-:-:S02]  /*c540*/  ISETP.GT.AND P2, PT, R0, 0x58, PT ;  /* 0x000000580000780c */ /* 0x000fc40003f44270 */
[C---:B------:R-:W-:Y:S02]  /*c550*/  ISETP.GT.AND P5, PT, R0.reuse, 0x59, PT ;  /* 0x000000590000780c */ /* 0x040fe40003fa4270 */
[C---:B------:R-:W-:Y:S02]  /*c560*/  ISETP.GT.AND P4, PT, R0.reuse, 0x60, PT ;  /* 0x000000600000780c */ /* 0x040fe40003f84270 */
[C---:B------:R-:W-:Y:S02]  /*c570*/  ISETP.GT.AND P1, PT, R0.reuse, 0x61, PT ;  /* 0x000000610000780c */ /* 0x040fe40003f24270 */
[----:B------:R-:W-:Y:S02]  /*c580*/  ISETP.GT.AND P3, PT, R0, 0x68, PT ;  /* 0x000000680000780c */ /* 0x000fe40003f64270 */
[----:B------:R-:W-:Y:S02]  /*c590*/  FMNMX.FTZ R4, R36, R3, !PT ;  /* 0x0000000324047209 */ /* 0x000fe40007810000 */
[----:B------:R-:W-:-:S02]  /*c5a0*/  FMNMX.FTZ R3, R26, R27, !PT ;  /* 0x0000001b1a037209 */ /* 0x000fc40007810000 */
        /* <DEDUP_REMOVED lines=15> */
[----:B------:R-:W-:-:S04]  /*c6a0*/  FMNMX.FTZ R0, R30, R3, !PT ;  /* 0x000000031e007209 */ /* 0x000fc80007810000 */
        /* <DEDUP_REMOVED lines=39> */
[----:B------:R-:W-:Y:S02]  /*c920*/  FSEL R77, R77, -INF , P2 ;  /* 0xff8000004d4d7808 */ /* 0x000fe40001000000 */
[----:B------:R-:W-:Y:S02]  /*c930*/  FMNMX.FTZ R4, R76, R5, !PT ;  /* 0x000000054c047209 */ /* 0x000fe40007810000 */
[----:B------:R-:W-:-:S02]  /*c940*/  FMNMX.FTZ R3, R71, R0, !PT ;  /* 0x0000000047037209 */ /* 0x000fc40007810000 */
[----:B------:R-:W-:Y:S02]  /*c950*/  FSEL R80, R80, -INF , P5 ;  /* 0xff80000050507808 */ /* 0x000fe40002800000 */
[----:B------:R-:W-:Y:S02]  /*c960*/  FMNMX.FTZ R5, R77, R4, !PT ;  /* 0x000000044d057209 */ /* 0x000fe40007810000 */
[----:B------:R-:W-:Y:S02]  /*c970*/  FMNMX.FTZ R0, R74, R3, !PT ;  /* 0x000000034a007209 */ /* 0x000fe40007810000 */
[----:B------:R-:W-:Y:S02]  /*c980*/  FSEL R81, R81, -INF , P4 ;  /* 0xff80000051517808 */ /* 0x000fe40002000000 */
[----:B------:R-:W-:Y:S02]  /*c990*/  FMNMX.FTZ R4, R80, R5, !PT ;  /* 0x0000000550047209 */ /* 0x000fe40007810000 */
[----:B------:R-:W-:-:S02]  /*c9a0*/  FMNMX.FTZ R3, R75, R0, !PT ;  /* 0x000000004b037209 */ /* 0x000fc40007810000 */
[----:B------:R-:W-:Y:S02]  /*c9b0*/  FSEL R84, R84, -INF , P1 ;  /* 0xff80000054547808 */ /* 0x000fe40000800000 */
[----:B------:R-:W-:Y:S02]  /*c9c0*/  FMNMX.FTZ R5, R81, R4, !PT ;  /* 0x0000000451057209 */ /* 0x000fe40007810000 */
[----:B------:R-:W-:Y:S02]  /*c9d0*/  FSEL R79, R79, -INF , P2 ;  /* 0xff8000004f4f7808 */ /* 0x000fe40001000000 */
[----:B------:R-:W-:Y:S02]  /*c9e0*/  FMNMX.FTZ R4, R78, R3, !PT ;  /* 0x000000034e047209 */ /* 0x000fe40007810000 */
[----:B------:R-:W-:Y:S02]  /*c9f0*/  FMNMX.FTZ R0, R84, R5, !PT ;  /* 0x0000000554007209 */ /* 0x000fe40007810000 */
[----:B------:R-:W-:-:S02]  /*ca00*/  FSEL R82, R82, -INF , P5 ;  /* 0xff80000052527808 */ /* 0x000fc40002800000 */
[----:B------:R-:W-:Y:S02]  /*ca10*/  FMNMX.FTZ R5, R79, R4, !PT ;  /* 0x000000044f057209 */ /* 0x000fe40007810000 */
[----:B------:R-:W-:Y:S02]  /*ca20*/  FSEL R83, R83, -INF , P4 ;  /* 0xff80000053537808 */ /* 0x000fe40002000000 */
[----:B------:R-:W-:Y:S02]  /*ca30*/  FMNMX.FTZ R4, R82, R5, !PT ;  /* 0x0000000552047209 */ /* 0x000fe40007810000 */
[----:B------:R-:W-:Y:S02]  /*ca40*/  FSEL R85, R85, -INF , P3 ;  /* 0xff80000055557808 */ /* 0x000fe40001800000 */
[----:B------:R-:W-:Y:S02]  /*ca50*/  FSEL R86, R86, -INF , P1 ;  /* 0xff80000056567808 */ /* 0x000fe40000800000 */
[----:B------:R-:W-:-:S02]  /*ca60*/  FMNMX.FTZ R5, R83, R4, !PT ;  /* 0x0000000453057209 */ /* 0x000fc40007810000 */
[----:B------:R-:W-:Y:S02]  /*ca70*/  FMNMX.FTZ R0, R85, R0, !PT ;  /* 0x0000000055007209 */ /* 0x000fe40007810000 */
[----:B------:R-:W-:Y:S02]  /*ca80*/  FSEL R87, R87, -INF , P3 ;  /* 0xff80000057577808 */ /* 0x000fe40001800000 */
[----:B------:R-:W-:Y:S01]  /*ca90*/  FMNMX.FTZ R4, R86, R5, !PT ;  /* 0x0000000556047209 */ /* 0x000fe20007810000 */
[----:B------:R-:W0:Y:S03]  /*caa0*/  SHFL.BFLY PT, R3, R0, 0x2, 0x1f ;  /* 0x0c401f0000037f89 */ /* 0x000e2600000e0000 */
[----:B------:R-:W-:-:S05]  /*cab0*/  FMNMX.FTZ R4, R87, R4, !PT ;  /* 0x0000000457047209 */ /* 0x000fca0007810000 */
[----:B------:R-:W1:Y:S01]  /*cac0*/  SHFL.BFLY PT, R5, R4, 0x2, 0x1f ;  /* 0x0c401f0004057f89 */ /* 0x000e6200000e0000 */
[----:B0-----:R-:W-:-:S05]  /*cad0*/  FMNMX.FTZ R0, R0, R3, !PT ;  /* 0x0000000300007209 */ /* 0x001fca0007810000 */
[----:B------:R-:W0:Y:S01]  /*cae0*/  SHFL.BFLY PT, R6, R0, 0x1, 0x1f ;  /* 0x0c201f0000067f89 */ /* 0x000e2200000e0000 */
[----:B-1----:R-:W-:-:S05]  /*caf0*/  FMNMX.FTZ R3, R4, R5, !PT ;  /* 0x0000000504037209 */ /* 0x002fca0007810000 */
[----:B------:R-:W1:Y:S01]  /*cb00*/  SHFL.BFLY PT, R4, R3, 0x1, 0x1f ;  /* 0x0c201f0003047f89 */ /* 0x000e6200000e0000 */
[----:B0-----:R-:W-:-:S04]  /*cb10*/  FMNMX.FTZ R0, R0, R6, !PT ;  /* 0x0000000600007209 */ /* 0x001fc80007810000 */
[C---:B------:R-:W-:Y:S01]  /*cb20*/  FSETP.NEU.FTZ.AND P1, PT, R0.reuse, -INF , PT ;  /* 0xff8000000000780b */ /* 0x040fe20003f3d000 */
[----:B------:R-:W-:Y:S01]  /*cb30*/  FMUL.FTZ R9, R0, UR41 ;  /* 0x0000002900097c20 */ /* 0x000fe20008410000 */
[----:B-1----:R-:W-:-:S04]  /*cb40*/  FMNMX.FTZ R3, R3, R4, !PT ;  /* 0x0000000403037209 */ /* 0x002fc80007810000 */
[----:B------:R-:W-:Y:S02]  /*cb50*/  FSEL R9, R9, RZ, P1 ;  /* 0x000000ff09097208 */ /* 0x000fe40000800000 */
[C---:B------:R-:W-:Y:S01]  /*cb60*/  FSETP.NEU.FTZ.AND P1, PT, R3.reuse, -INF , PT ;  /* 0xff8000000300780b */ /* 0x040fe20003f3d000 */
[----:B------:R-:W-:-:S05]  /*cb70*/  FMUL.FTZ R12, R3, UR41 ;  /* 0x00000029030c7c20 */ /* 0x000fca0008410000 */
[----:B------:R-:W-:Y:S01]  /*cb80*/  FSEL R12, R12, RZ, P1 ;  /* 0x000000ff0c0c7208 */ /* 0x000fe20000800000 */
[--C-:B------:R-:W-:Y:S01]  /*cb90*/  FFMA.FTZ R10, R24, UR41, -R9.reuse ;  /* 0x00000029180a7c23 */ /* 0x100fe20008010809 */
[--C-:B------:R-:W-:Y:S01]  /*cba0*/  FFMA.FTZ R11, R25, UR41, -R9.reuse ;  /* 0x00000029190b7c23 */ /* 0x100fe20008010809 */
[--C-:B------:R-:W-:Y:S01]  /*cbb0*/  FFMA.FTZ R13, R28, UR41, -R9.reuse ;  /* 0x000000291c0d7c23 */ /* 0x100fe20008010809 */
[----:B------:R-:W-:Y:S01]  /*cbc0*/  FFMA.FTZ R14, R29, UR41, -R9 ;  /* 0x000000291d0e7c23 */ /* 0x000fe20008010809 */
[--C-:B------:R-:W-:Y:S01]  /*cbd0*/  FFMA.FTZ R15, R26, UR41, -R12.reuse ;  /* 0x000000291a0f7c23 */ /* 0x100fe2000801080c */
[--C-:B------:R-:W-:Y:S01]  /*cbe0*/  FFMA.FTZ R20, R27, UR41, -R12.reuse ;  /* 0x000000291b147c23 */ /* 0x100fe2000801080c */
[--C-:B------:R-:W-:Y:S01]  /*cbf0*/  FFMA.FTZ R21, R30, UR41, -R12.reuse ;  /* 0x000000291e157c23 */ /* 0x100fe2000801080c */
[----:B------:R-:W-:Y:S01]  /*cc00*/  FFMA.FTZ R24, R31, UR41, -R12 ;  /* 0x000000291f187c23 */ /* 0x000fe2000801080c */
[----:B------:R-:W-:Y:S08]  /*cc10*/  MUFU.EX2 R10, R10 ;  /* 0x0000000a000a7308 */ /* 0x000ff00000000800 */
[----:B------:R-:W0:Y:S08]  /*cc20*/  MUFU.EX2 R11, R11 ;  /* 0x0000000b000b7308 */ /* 0x000e300000000800 */
[----:B------:R-:W-:Y:S08]  /*cc30*/  MUFU.EX2 R13, R13 ;  /* 0x0000000d000d7308 */ /* 0x000ff00000000800 */
[----:B------:R-:W1:Y:S08]  /*cc40*/  MUFU.EX2 R14, R14 ;  /* 0x0000000e000e7308 */ /* 0x000e700000000800 */
[----:B------:R-:W-:Y:S08]  /*cc50*/  MUFU.EX2 R15, R15 ;  /* 0x0000000f000f7308 */ /* 0x000ff00000000800 */
[----:B------:R-:W2:Y:S08]  /*cc60*/  MUFU.EX2 R20, R20 ;  /* 0x0000001400147308 */ /* 0x000eb00000000800 */
[----:B------:R-:W-:Y:S08]  /*cc70*/  MUFU.EX2 R21, R21 ;  /* 0x0000001500157308 */ /* 0x000ff00000000800 */
[----:B------:R-:W3:Y:S01]  /*cc80*/  MUFU.EX2 R24, R24 ;  /* 0x0000001800187308 */ /* 0x000ee20000000800 */
[----:B------:R-:W-:Y:S01]  /*cc90*/  IMAD.U32 R5, RZ, RZ, UR39 ;  /* 0x00000027ff057e24 */ /* 0x000fe2000f8e00ff */
[----:B0-----:R-:W-:-:S02]  /*cca0*/  F2FP.BF16.F32.PACK_AB R4, R11, R10 ;  /* 0x0000000a0b04723e */ /* 0x001fc400000010ff */
[----:B-1----:R-:W-:Y:S02]  /*ccb0*/  F2FP.BF16.F32.PACK_AB R6, R14, R13 ;  /* 0x0000000d0e06723e */ /* 0x002fe400000010ff */
[----:B------:R-:W-:Y:S02]  /*ccc0*/  PRMT R8, R5, 0x654, R8 ;  /* 0x0000065405087816 */ /* 0x000fe40000000008 */
[----:B--2---:R-:W-:Y:S01]  /*ccd0*/  F2FP.BF16.F32.PACK_AB R5, R20, R15 ;  /* 0x0000000f1405723e */ /* 0x004fe200000010ff */
[--C-:B------:R-:W-:Y:S01]  /*cce0*/  FFMA.FTZ R32, R32, UR41, -R9.reuse ;  /* 0x0000002920207c23 */ /* 0x100fe20008010809 */
[--C-:B------:R-:W-:Y:S01]  /*ccf0*/  FFMA.FTZ R33, R33, UR41, -R9.reuse ;  /* 0x0000002921217c23 */ /* 0x100fe20008010809 */
[--C-:B------:R-:W-:Y:S01]  /*cd00*/  FFMA.FTZ R36, R36, UR41, -R9.reuse ;  /* 0x0000002924247c23 */ /* 0x100fe20008010809 */
[--C-:B------:R-:W-:Y:S01]  /*cd10*/  FFMA.FTZ R37, R37, UR41, -R9.reuse ;  /* 0x0000002925257c23 */ /* 0x100fe20008010809 */
[----:B------:R0:W-:Y:S01]  /*cd20*/  SYNCS.ARRIVE.TRANS64.RED.A1T0 RZ, [R8+URZ], RZ ;  /* 0x000000ff08ff79a7 */ /* 0x0001e2000810043f */
[----:B---3--:R-:W-:Y:S01]  /*cd30*/  F2FP.BF16.F32.PACK_AB R7, R24, R21 ;  /* 0x000000151807723e */ /* 0x008fe200000010ff */
[--C-:B------:R-:W-:Y:S01]  /*cd40*/  FFMA.FTZ R89, R41, UR41, -R9.reuse ;  /* 0x0000002929597c23 */ /* 0x100fe20008010809 */
[--C-:B------:R-:W-:Y:S01]  /*cd50*/  FFMA.FTZ R90, R44, UR41, -R9.reuse ;  /* 0x000000292c5a7c23 */ /* 0x100fe20008010809 */
[----:B------:R-:W-:-:S02]  /*cd60*/  FFMA.FTZ R91, R45, UR41, -R9 ;  /* 0x000000292d5b7c23 */ /* 0x000fc40008010809 */
[----:B------:R1:W-:Y:S01]  /*cd70*/  STSM.16.M88.4 [R94+0x21800], R4 ;  /* 0x021800045e007844 */ /* 0x0003e20000000200 */
[--C-:B0-----:R-:W-:Y:S01]  /*cd80*/  FFMA.FTZ R8, R40, UR41, -R9.reuse ;  /* 0x0000002928087c23 */ /* 0x101fe20008010809 */
        /* <DEDUP_REMOVED lines=13> */
[----:B-1----:R0:W1:Y:S01]  /*ce60*/  MUFU.EX2 R4, R32 ;  /* 0x0000002000047308 */ /* 0x0020620000000800 */
[--C-:B------:R-:W-:Y:S01]  /*ce70*/  FFMA.FTZ R25, R84, UR41, -R9.reuse ;  /* 0x0000002954197c23 */ /* 0x100fe20008010809 */
[----:B------:R-:W-:-:S06]  /*ce80*/  FFMA.FTZ R141, R85, UR41, -R9 ;  /* 0x00000029558d7c23 */ /* 0x000fcc0008010809 */
[----:B------:R2:W3:Y:S01]  /*ce90*/  MUFU.EX2 R5, R33 ;  /* 0x0000002100057308 */ /* 0x0004e20000000800 */
[--C-:B0-----:R-:W-:Y:S01]  /*cea0*/  FFMA.FTZ R32, R53, UR41, -R9.reuse ;  /* 0x0000002935207c23 */ /* 0x101fe20008010809 */
[----:B------:R-:W-:-:S06]  /*ceb0*/  FFMA.FTZ R53, R81, UR41, -R9 ;  /* 0x0000002951357c23 */ /* 0x000fcc0008010809 */
[----:B------:R0:W-:Y:S01]  /*cec0*/  MUFU.EX2 R6, R36 ;  /* 0x0000002400067308 */ /* 0x0001e20000000800 */
[----:B--2---:R-:W-:Y:S01]  /*ced0*/  FFMA.FTZ R33, R56, UR41, -R9 ;  /* 0x0000002938217c23 */ /* 0x004fe20008010809 */
[----:B------:R-:W-:-:S06]  /*cee0*/  FFMA.FTZ R35, R35, UR41, -R12 ;  /* 0x0000002923237c23 */ /* 0x000fcc000801080c */
[----:B------:R2:W-:Y:S01]  /*cef0*/  MUFU.EX2 R7, R37 ;  /* 0x0000002500077308 */ /* 0x0005e20000000800 */
[----:B0-----:R-:W-:Y:S01]  /*cf00*/  FFMA.FTZ R36, R69, UR41, -R9 ;  /* 0x0000002945247c23 */ /* 0x001fe20008010809 */
[----:B------:R-:W-:Y:S01]  /*cf10*/  FADD.FTZ R10, R10, R11 ;  /* 0x0000000b0a0a7221 */ /* 0x000fe20000010000 */
[----:B--2---:R-:W-:Y:S01]  /*cf20*/  FFMA.FTZ R37, R72, UR41, -R9 ;  /* 0x0000002948257c23 */ /* 0x004fe20008010809 */
[--C-:B------:R-:W-:Y:S01]  /*cf30*/  FFMA.FTZ R9, R34, UR41, -R12.reuse ;  /* 0x0000002922097c23 */ /* 0x100fe2000801080c */
[----:B------:R-:W-:-:S03]  /*cf40*/  FFMA.FTZ R38, R38, UR41, -R12 ;  /* 0x0000002926267c23 */ /* 0x000fc6000801080c */
[----:B------:R-:W-:Y:S01]  /*cf50*/  MUFU.EX2 R35, R35 ;  /* 0x0000002300237308 */ /* 0x000fe20000000800 */
[----:B------:R-:W-:Y:S01]  /*cf60*/  FADD.FTZ R13, R13, R10 ;  /* 0x0000000a0d0d7221 */ /* 0x000fe20000010000 */
[----:B------:R-:W-:-:S06]  /*cf70*/  FADD.FTZ R15, R15, R20 ;  /* 0x000000140f0f7221 */ /* 0x000fcc0000010000 */
[----:B------:R-:W0:Y:S01]  /*cf80*/  MUFU.EX2 R9, R9 ;  /* 0x0000000900097308 */ /* 0x000e220000000800 */
[--C-:B------:R-:W-:Y:S01]  /*cf90*/  FFMA.FTZ R56, R39, UR41, -R12.reuse ;  /* 0x0000002927387c23 */ /* 0x100fe2000801080c */
[----:B------:R-:W-:Y:S01]  /*cfa0*/  FADD.FTZ R14, R14, R13 ;  /* 0x0000000d0e0e7221 */ /* 0x000fe20000010000 */
[----:B------:R-:W-:Y:S01]  /*cfb0*/  FADD.FTZ R15, R21, R15 ;  /* 0x0000000f150f7221 */ /* 0x000fe20000010000 */
[----:B------:R-:W-:-:S04]  /*cfc0*/  FFMA.FTZ R57, R42, UR41, -R12 ;  /* 0x000000292a397c23 */ /* 0x000fc8000801080c */
[----:B------:R-:W2:Y:S01]  /*cfd0*/  MUFU.EX2 R38, R38 ;  /* 0x0000002600267308 */ /* 0x000ea20000000800 */
[----:B-1----:R-:W-:Y:S01]  /*cfe0*/  FADD.FTZ R14, R4, R14 ;  /* 0x0000000e040e7221 */ /* 0x002fe20000010000 */
[----:B------:R-:W-:Y:S01]  /*cff0*/  FADD.FTZ R24, R24, R15 ;  /* 0x0000000f18187221 */ /* 0x000fe20000010000 */
[--C-:B------:R-:W-:Y:S01]  /*d000*/  FFMA.FTZ R43, R43, UR41, -R12.reuse ;  /* 0x000000292b2b7c23 */ /* 0x100fe2000801080c */
[----:B------:R-:W-:-:S04]  /*d010*/  FFMA.FTZ R10, R58, UR41, -R12 ;  /* 0x000000293a0a7c23 */ /* 0x000fc8000801080c */
[----:B------:R-:W1:Y:S01]  /*d020*/  MUFU.EX2 R8, R8 ;  /* 0x0000000800087308 */ /* 0x000e620000000800 */
[----:B---3--:R-:W-:Y:S01]  /*d030*/  FADD.FTZ R11, R5, R14 ;  /* 0x0000000e050b7221 */ /* 0x008fe20000010000 */
[----:B0-----:R-:W-:-:S06]  /*d040*/  FADD.FTZ R24, R9, R24 ;  /* 0x0000001809187221 */ /* 0x001fcc0000010000 */
[----:B------:R-:W0:Y:S01]  /*d050*/  MUFU.EX2 R56, R56 ;  /* 0x0000003800387308 */ /* 0x000e220000000800 */
[----:B------:R-:W-:-:S07]  /*d060*/  FFMA.FTZ R46, R46, UR41, -R12 ;  /* 0x000000292e2e7c23 */ /* 0x000fce000801080c */
[----:B------:R-:W3:Y:S01]  /*d070*/  MUFU.EX2 R89, R89 ;  /* 0x0000005900597308 */ /* 0x000ee20000000800 */
[----:B------:R-:W-:-:S07]  /*d080*/  FFMA.FTZ R47, R47, UR41, -R12 ;  /* 0x000000292f2f7c23 */ /* 0x000fce000801080c */
[----:B------:R-:W4:Y:S01]  /*d090*/  MUFU.EX2 R57, R57 ;  /* 0x0000003900397308 */ /* 0x000f220000000800 */
[--C-:B------:R-:W-:Y:S01]  /*d0a0*/  FFMA.FTZ R34, R50, UR41, -R12.reuse ;  /* 0x0000002932227c23 */ /* 0x100fe2000801080c */
[----:B------:R-:W-:-:S06]  /*d0b0*/  FFMA.FTZ R39, R51, UR41, -R12 ;  /* 0x0000002933277c23 */ /* 0x000fcc000801080c */
[----:B------:R-:W4:Y:S01]  /*d0c0*/  MUFU.EX2 R90, R90 ;  /* 0x0000005a005a7308 */ /* 0x000f220000000800 */
[----:B------:R-:W-:-:S07]  /*d0d0*/  FFMA.FTZ R42, R54, UR41, -R12 ;  /* 0x00000029362a7c23 */ /* 0x000fce000801080c */
[----:B------:R2:W-:Y:S01]  /*d0e0*/  MUFU.EX2 R20, R10 ;  /* 0x0000000a00147308 */ /* 0x0005e20000000800 */
[--C-:B------:R-:W-:Y:S01]  /*d0f0*/  FFMA.FTZ R50, R55, UR41, -R12.reuse ;  /* 0x0000002937327c23 */ /* 0x100fe2000801080c */
[----:B------:R-:W-:-:S06]  /*d100*/  FFMA.FTZ R51, R59, UR41, -R12 ;  /* 0x000000293b337c23 */ /* 0x000fcc000801080c */
[----:B------:R-:W4:Y:S01]  /*d110*/  MUFU.EX2 R43, R43 ;  /* 0x0000002b002b7308 */ /* 0x000f220000000800 */
[----:B--2---:R-:W-:Y:S01]  /*d120*/  FADD.FTZ R10, R6, R11 ;  /* 0x0000000b060a7221 */ /* 0x004fe20000010000 */
[----:B------:R-:W-:-:S03]  /*d130*/  FADD.FTZ R11, R35, R24 ;  /* 0x00000018230b7221 */ /* 0x000fc60000010000 */
[----:B------:R-:W-:Y:S01]  /*d140*/  FADD.FTZ R13, R7, R10 ;  /* 0x0000000a070d7221 */ /* 0x000fe20000010000 */
[----:B------:R-:W-:Y:S02]  /*d150*/  FADD.FTZ R11, R38, R11 ;  /* 0x0000000b260b7221 */ /* 0x000fe40000010000 */
[----:B------:R-:W2:Y:S01]  /*d160*/  MUFU.EX2 R91, R91 ;  /* 0x0000005b005b7308 */ /* 0x000ea20000000800 */
[--C-:B------:R-:W-:Y:S01]  /*d170*/  FFMA.FTZ R54, R62, UR41, -R12.reuse ;  /* 0x000000293e367c23 */ /* 0x100fe2000801080c */
[--C-:B------:R-:W-:Y:S01]  /*d180*/  FFMA.FTZ R60, R63, UR41, -R12.reuse ;  /* 0x000000293f3c7c23 */ /* 0x100fe2000801080c */
[--C-:B------:R-:W-:Y:S01]  /*d190*/  FFMA.FTZ R55, R66, UR41, -R12.reuse ;  /* 0x0000002942377c23 */ /* 0x100fe2000801080c */
[--C-:B------:R-:W-:Y:S01]  /*d1a0*/  FFMA.FTZ R58, R67, UR41, -R12.reuse ;  /* 0x00000029433a7c23 */ /* 0x100fe2000801080c */
[----:B------:R-:W-:-:S03]  /*d1b0*/  FFMA.FTZ R70, R70, UR41, -R12 ;  /* 0x0000002946467c23 */ /* 0x000fc6000801080c */
[----:B------:R-:W2:Y:S01]  /*d1c0*/  MUFU.EX2 R46, R46 ;  /* 0x0000002e002e7308 */ /* 0x000ea20000000800 */
[--C-:B------:R-:W-:Y:S01]  /*d1d0*/  FFMA.FTZ R71, R71, UR41, -R12.reuse ;  /* 0x0000002947477c23 */ /* 0x100fe2000801080c */
[--C-:B------:R-:W-:Y:S01]  /*d1e0*/  FFMA.FTZ R59, R74, UR41, -R12.reuse ;  /* 0x000000294a3b7c23 */ /* 0x100fe2000801080c */
[--C-:B------:R-:W-:Y:S01]  /*d1f0*/  FFMA.FTZ R75, R75, UR41, -R12.reuse ;  /* 0x000000294b4b7c23 */ /* 0x100fe2000801080c */
[--C-:B------:R-:W-:Y:S01]  /*d200*/  FFMA.FTZ R78, R78, UR41, -R12.reuse ;  /* 0x000000294e4e7c23 */ /* 0x100fe2000801080c */
[--C-:B------:R-:W-:Y:S01]  /*d210*/  FFMA.FTZ R79, R79, UR41, -R12.reuse ;  /* 0x000000294f4f7c23 */ /* 0x100fe2000801080c */
[--C-:B------:R-:W-:Y:S01]  /*d220*/  FFMA.FTZ R82, R82, UR41, -R12.reuse ;  /* 0x0000002952527c23 */ /* 0x100fe2000801080c */
[--C-:B------:R-:W-:Y:S01]  /*d230*/  FFMA.FTZ R83, R83, UR41, -R12.reuse ;  /* 0x0000002953537c23 */ /* 0x100fe2000801080c */
[----:B------:R-:W2:Y:S01]  /*d240*/  MUFU.EX2 R26, R26 ;  /* 0x0000001a001a7308 */ /* 0x000ea20000000800 */
[--C-:B------:R-:W-:Y:S01]  /*d250*/  FFMA.FTZ R86, R86, UR41, -R12.reuse ;  /* 0x0000002956567c23 */ /* 0x100fe2000801080c */
[----:B------:R-:W-:Y:S01]  /*d260*/  FFMA.FTZ R87, R87, UR41, -R12 ;  /* 0x0000002957577c23 */ /* 0x000fe2000801080c */
[----:B-1----:R-:W-:Y:S01]  /*d270*/  FADD.FTZ R12, R8, R13 ;  /* 0x0000000d080c7221 */ /* 0x002fe20000010000 */
[----:B0-----:R-:W-:-:S04]  /*d280*/  FADD.FTZ R10, R56, R11 ;  /* 0x0000000b380a7221 */ /* 0x001fc80000010000 */
[----:B------:R-:W0:Y:S01]  /*d290*/  MUFU.EX2 R47, R47 ;  /* 0x0000002f002f7308 */ /* 0x000e220000000800 */
[----:B---3--:R-:W-:Y:S01]  /*d2a0*/  FADD.FTZ R11, R89, R12 ;  /* 0x0000000c590b7221 */ /* 0x008fe20000010000 */
[----:B----4-:R-:W-:-:S06]  /*d2b0*/  FADD.FTZ R10, R57, R10 ;  /* 0x0000000a390a7221 */ /* 0x010fcc0000010000 */
[----:B------:R-:W1:Y:S01]  /*d2c0*/  MUFU.EX2 R30, R30 ;  /* 0x0000001e001e7308 */ /* 0x000e620000000800 */
[----:B------:R-:W-:Y:S01]  /*d2d0*/  FADD.FTZ R12, R90, R11 ;  /* 0x0000000b5a0c7221 */ /* 0x000fe20000010000 */
[----:B------:R-:W-:-:S06]  /*d2e0*/  FADD.FTZ R11, R43, R10 ;  /* 0x0000000a2b0b7221 */ /* 0x000fcc0000010000 */
[----:B------:R-:W3:Y:S01]  /*d2f0*/  MUFU.EX2 R34, R34 ;  /* 0x0000002200227308 */ /* 0x000ee20000000800 */
[----:B--2---:R-:W-:Y:S01]  /*d300*/  FADD.FTZ R13, R91, R12 ;  /* 0x0000000c5b0d7221 */ /* 0x004fe20000010000 */
[----:B------:R-:W-:-:S06]  /*d310*/  FADD.FTZ R10, R46, R11 ;  /* 0x0000000b2e0a7221 */ /* 0x000fcc0000010000 */
[----:B------:R-:W2:Y:S08]  /*d320*/  MUFU.EX2 R31, R31 ;  /* 0x0000001f001f7308 */ /* 0x000eb00000000800 */
[----:B------:R-:W4:Y:S01]  /*d330*/  MUFU.EX2 R39, R39 ;  /* 0x0000002700277308 */ /* 0x000f220000000800 */
[----:B------:R-:W-:Y:S01]  /*d340*/  FADD.FTZ R13, R26, R13 ;  /* 0x0000000d1a0d7221 */ /* 0x000fe20000010000 */
[----:B------:R-:W-:-:S06]  /*d350*/  F2FP.BF16.F32.PACK_AB R4, R5, R4 ;  /* 0x000000040504723e */ /* 0x000fcc00000010ff */
[----:B------:R-:W4:Y:S01]  /*d360*/  MUFU.EX2 R32, R32 ;  /* 0x0000002000207308 */ /* 0x000f220000000800 */
[----:B0-----:R-:W-:-:S07]  /*d370*/  FADD.FTZ R5, R47, R10 ;  /* 0x0000000a2f057221 */ /* 0x001fce0000010000 */
[----:B------:R-:W0:Y:S01]  /*d380*/  MUFU.EX2 R42, R42 ;  /* 0x0000002a002a7308 */ /* 0x000e220000000800 */
[----:B-1----:R-:W-:Y:S01]  /*d390*/  FADD.FTZ R12, R30, R13 ;  /* 0x0000000d1e0c7221 */ /* 0x002fe20000010000 */
[----:B---3--:R-:W-:-:S03]  /*d3a0*/  FADD.FTZ R10, R34, R5 ;  /* 0x00000005220a7221 */ /* 0x008fc60000010000 */
[----:B--2---:R-:W-:Y:S01]  /*d3b0*/  FADD.FTZ R11, R31, R12 ;  /* 0x0000000c1f0b7221 */ /* 0x004fe20000010000 */
[----:B----4-:R-:W-:-:S03]  /*d3c0*/  FADD.FTZ R5, R39, R10 ;  /* 0x0000000a27057221 */ /* 0x010fc60000010000 */
[----:B------:R-:W-:Y:S01]  /*d3d0*/  FADD.FTZ R12, R32, R11 ;  /* 0x0000000b200c7221 */ /* 0x000fe20000010000 */
[----:B0-----:R-:W-:Y:S01]  /*d3e0*/  FADD.FTZ R11, R42, R5 ;  /* 0x000000052a0b7221 */ /* 0x001fe20000010000 */
[----:B------:R-:W-:Y:S02]  /*d3f0*/  F2FP.BF16.F32.PACK_AB R5, R35, R9 ;  /* 0x000000092305723e */ /* 0x000fe400000010ff */
[----:B------:R-:W2:Y:S01]  /*d400*/  LDL R35, [R1+0x54] ;  /* 0x0000540001237983 */ /* 0x000ea20000100800 */
[----:B------:R-:W0:Y:S08]  /*d410*/  MUFU.EX2 R33, R33 ;  /* 0x0000002100217308 */ /* 0x000e300000000800 */
[----:B------:R-:W1:Y:S08]  /*d420*/  MUFU.EX2 R50, R50 ;  /* 0x0000003200327308 */ /* 0x000e700000000800 */
[----:B------:R-:W3:Y:S08]  /*d430*/  MUFU.EX2 R41, R41 ;  /* 0x0000002900297308 */ /* 0x000ef00000000800 */
[----:B------:R-:W4:Y:S01]  /*d440*/  MUFU.EX2 R45, R45 ;  /* 0x0000002d002d7308 */ /* 0x000f220000000800 */
[----:B0-----:R-:W-:-:S07]  /*d450*/  FADD.FTZ R12, R33, R12 ;  /* 0x0000000c210c7221 */ /* 0x001fce0000010000 */
[----:B------:R-:W0:Y:S08]  /*d460*/  MUFU.EX2 R51, R51 ;  /* 0x0000003300337308 */ /* 0x000e300000000800 */
[----:B------:R-:W0:Y:S01]  /*d470*/  MUFU.EX2 R49, R49 ;  /* 0x0000003100317308 */ /* 0x000e220000000800 */
[----:B-1----:R-:W-:Y:S01]  /*d480*/  FADD.FTZ R11, R50, R11 ;  /* 0x0000000b320b7221 */ /* 0x002fe20000010000 */
[----:B---3--:R-:W-:-:S06]  /*d490*/  FADD.FTZ R14, R41, R12 ;  /* 0x0000000c290e7221 */ /* 0x008fcc0000010000 */
[----:B------:R-:W1:Y:S08]  /*d4a0*/  MUFU.EX2 R54, R54 ;  /* 0x0000003600367308 */ /* 0x000e700000000800 */
[----:B------:R-:W3:Y:S01]  /*d4b0*/  MUFU.EX2 R27, R27 ;  /* 0x0000001b001b7308 */ /* 0x000ee20000000800 */
[----:B------:R-:W-:Y:S01]  /*d4c0*/  FADD.FTZ R12, R20, R11 ;  /* 0x0000000b140c7221 */ /* 0x000fe20000010000 */
[----:B----4-:R-:W-:-:S06]  /*d4d0*/  FADD.FTZ R14, R45, R14 ;  /* 0x0000000e2d0e7221 */ /* 0x010fcc0000010000 */
[----:B------:R-:W4:Y:S08]  /*d4e0*/  MUFU.EX2 R60, R60 ;  /* 0x0000003c003c7308 */ /* 0x000f300000000800 */
[----:B------:R-:W4:Y:S01]  /*d4f0*/  MUFU.EX2 R29, R29 ;  /* 0x0000001d001d7308 */ /* 0x000f220000000800 */
[----:B0-----:R-:W-:Y:S01]  /*d500*/  FADD.FTZ R13, R51, R12 ;  /* 0x0000000c330d7221 */ /* 0x001fe20000010000 */
[----:B------:R-:W-:-:S06]  /*d510*/  FADD.FTZ R14, R49, R14 ;  /* 0x0000000e310e7221 */ /* 0x000fcc0000010000 */
[----:B------:R-:W-:Y:S01]  /*d520*/  MUFU.EX2 R28, R28 ;  /* 0x0000001c001c7308 */ /* 0x000fe20000000800 */
[----:B------:R-:W-:-:S07]  /*d530*/  F2FP.BF16.F32.PACK_AB R6, R7, R6 ;  /* 0x000000060706723e */ /* 0x000fce00000010ff */
[----:B------:R-:W0:Y:S01]  /*d540*/  MUFU.EX2 R55, R55 ;  /* 0x0000003700377308 */ /* 0x000e220000000800 */
[----:B------:R-:W-:Y:S01]  /*d550*/  F2FP.BF16.F32.PACK_AB R7, R56, R38 ;  /* 0x000000263807723e */ /* 0x000fe200000010ff */
[----:B-1----:R-:W-:Y:S01]  /*d560*/  FADD.FTZ R13, R54, R13 ;  /* 0x0000000d360d7221 */ /* 0x002fe20000010000 */
[----:B---3--:R-:W-:-:S05]  /*d570*/  FADD.FTZ R38, R27, R14 ;  /* 0x0000000e1b267221 */ /* 0x008fca0000010000 */
[----:B------:R-:W-:Y:S01]  /*d580*/  MUFU.EX2 R36, R36 ;  /* 0x0000002400247308 */ /* 0x000fe20000000800 */
[----:B------:R-:W-:-:S07]  /*d590*/  F2FP.BF16.F32.PACK_AB R12, R30, R26 ;  /* 0x0000001a1e0c723e */ /* 0x000fce00000010ff */
[----:B------:R-:W1:Y:S01]  /*d5a0*/  MUFU.EX2 R58, R58 ;  /* 0x0000003a003a7308 */ /* 0x000e620000000800 */
[----:B----4-:R-:W-:Y:S01]  /*d5b0*/  FADD.FTZ R26, R60, R13 ;  /* 0x0000000d3c1a7221 */ /* 0x010fe20000010000 */
[----:B------:R-:W-:Y:S01]  /*d5c0*/  FADD.FTZ R13, R29, R38 ;  /* 0x000000261d0d7221 */ /* 0x000fe20000010000 */
[----:B------:R-:W-:-:S05]  /*d5d0*/  F2FP.BF16.F32.PACK_AB R8, R89, R8 ;  /* 0x000000085908723e */ /* 0x000fca00000010ff */
[----:B------:R-:W-:Y:S01]  /*d5e0*/  MUFU.EX2 R21, R70 ;  /* 0x0000004600157308 */ /* 0x000fe20000000800 */
[----:B------:R-:W-:Y:S01]  /*d5f0*/  F2FP.BF16.F32.PACK_AB R10, R91, R90 ;  /* 0x0000005a5b0a723e */ /* 0x000fe200000010ff */
[----:B------:R0:W-:Y:S01]  /*d600*/  STSM.16.M88.4 [R95], R4 ;  /* 0x000000045f007844 */ /* 0x0001e20000000200 */
[----:B------:R-:W-:-:S05]  /*d610*/  F2FP.BF16.F32.PACK_AB R9, R43, R57 ;  /* 0x000000392b09723e */ /* 0x000fca00000010ff */
[----:B------:R-:W3:Y:S01]  /*d620*/  MUFU.EX2 R24, R71 ;  /* 0x0000004700187308 */ /* 0x000ee20000000800 */
[----:B------:R-:W-:Y:S02]  /*d630*/  F2FP.BF16.F32.PACK_AB R11, R47, R46 ;  /* 0x0000002e2f0b723e */ /* 0x000fe400000010ff */
[----:B------:R-:W-:Y:S02]  /*d640*/  F2FP.BF16.F32.PACK_AB R14, R32, R31 ;  /* 0x0000001f200e723e */ /* 0x000fe400000010ff */
[----:B------:R-:W-:Y:S01]  /*d650*/  F2FP.BF16.F32.PACK_AB R15, R50, R42 ;  /* 0x0000002a320f723e */ /* 0x000fe200000010ff */
[----:B------:R1:W-:Y:S01]  /*d660*/  STSM.16.M88.4 [R93], R8 ;  /* 0x000000085d007844 */ /* 0x0003e20000000200 */
[----:B0-----:R-:W-:Y:S01]  /*d670*/  FADD.FTZ R5, R55, R26 ;  /* 0x0000001a37057221 */ /* 0x001fe20000010000 */
[----:B------:R-:W-:Y:S01]  /*d680*/  FADD.FTZ R7, R28, R13 ;  /* 0x0000000d1c077221 */ /* 0x000fe20000010000 */
[----:B------:R-:W-:Y:S02]  /*d690*/  F2FP.BF16.F32.PACK_AB R13, R39, R34 ;  /* 0x00000022270d723e */ /* 0x000fe400000010ff */
[----:B------:R-:W-:-:S02]  /*d6a0*/  F2FP.BF16.F32.PACK_AB R4, R41, R33 ;  /* 0x000000212904723e */ /* 0x000fc400000010ff */
[----:B------:R-:W-:Y:S01]  /*d6b0*/  F2FP.BF16.F32.PACK_AB R6, R49, R45 ;  /* 0x0000002d3106723e */ /* 0x000fe200000010ff */
[----:B------:R-:W-:Y:S01]  /*d6c0*/  STSM.16.M88.4 [R92], R12 ;  /* 0x0000000c5c007844 */ /* 0x000fe20000000200 */
[----:B-1----:R-:W-:Y:S01]  /*d6d0*/  FADD.FTZ R8, R58, R5 ;  /* 0x000000053a087221 */ /* 0x002fe20000010000 */
[----:B------:R-:W-:Y:S01]  /*d6e0*/  FADD.FTZ R10, R36, R7 ;  /* 0x00000007240a7221 */ /* 0x000fe20000010000 */
[----:B------:R-:W-:Y:S02]  /*d6f0*/  F2FP.BF16.F32.PACK_AB R5, R51, R20 ;  /* 0x000000143305723e */ /* 0x000fe400000010ff */
[----:B------:R-:W-:-:S05]  /*d700*/  F2FP.BF16.F32.PACK_AB R7, R60, R54 ;  /* 0x000000363c07723e */ /* 0x000fca00000010ff */
[----:B------:R0:W-:Y:S02]  /*d710*/  STSM.16.M88.4 [R94+0x27800], R4 ;  /* 0x027800045e007844 */ /* 0x0001e40000000200 */
[----:B0-----:R-:W-:Y:S02]  /*d720*/  F2FP.BF16.F32.PACK_AB R4, R29, R27 ;  /* 0x0000001b1d04723e */ /* 0x001fe400000010ff */
[----:B------:R-:W-:Y:S02]  /*d730*/  F2FP.BF16.F32.PACK_AB R6, R36, R28 ;  /* 0x0000001c2406723e */ /* 0x000fe400000010ff */
[----:B------:R-:W-:Y:S02]  /*d740*/  F2FP.BF16.F32.PACK_AB R5, R58, R55 ;  /* 0x000000373a05723e */ /* 0x000fe400000010ff */
[----:B---3--:R-:W-:-:S05]  /*d750*/  F2FP.BF16.F32.PACK_AB R7, R24, R21 ;  /* 0x000000151807723e */ /* 0x008fca00000010ff */
[----:B--2---:R0:W-:Y:S04]  /*d760*/  STSM.16.M88.4 [R35], R4 ;  /* 0x0000000423007844 */ /* 0x0041e80000000200 */
[----:B0-----:R-:W2:Y:S01]  /*d770*/  LDL R4, [R1+0x3c] ;  /* 0x00003c0001047983 */ /* 0x001ea20000100800 */
[----:B------:R-:W0:Y:S01]  /*d780*/  MUFU.EX2 R59, R59 ;  /* 0x0000003b003b7308 */ /* 0x000e220000000800 */
[----:B------:R-:W-:-:S07]  /*d790*/  FADD.FTZ R9, R21, R8 ;  /* 0x0000000815097221 */ /* 0x000fce0000010000 */
[----:B------:R-:W1:Y:S08]  /*d7a0*/  MUFU.EX2 R37, R37 ;  /* 0x0000002500257308 */ /* 0x000e700000000800 */
[----:B------:R-:W3:Y:S01]  /*d7b0*/  MUFU.EX2 R75, R75 ;  /* 0x0000004b004b7308 */ /* 0x000ee20000000800 */
[----:B------:R-:W-:-:S07]  /*d7c0*/  FADD.FTZ R8, R24, R9 ;  /* 0x0000000918087221 */ /* 0x000fce0000010000 */
[----:B------:R-:W4:Y:S08]  /*d7d0*/  MUFU.EX2 R40, R40 ;  /* 0x0000002800287308 */ /* 0x000f300000000800 */
        /* <DEDUP_REMOVED lines=8> */
[----:B----4-:R-:W-:Y:S01]  /*d860*/  FADD.FTZ R11, R40, R11 ;  /* 0x0000000b280b7221 */ /* 0x010fe20000010000 */
[----:B------:R-:W-:-:S06]  /*d870*/  FADD.FTZ R20, R78, R9 ;  /* 0x000000094e147221 */ /* 0x000fcc0000010000 */
[----:B------:R-:W4:Y:S08]  /*d880*/  MUFU.EX2 R52, R52 ;  /* 0x0000003400347308 */ /* 0x000f300000000800 */
[----:B------:R-:W4:Y:S01]  /*d890*/  MUFU.EX2 R83, R83 ;  /* 0x0000005300537308 */ /* 0x000f220000000800 */
[----:B0-----:R-:W-:-:S07]  /*d8a0*/  FADD.FTZ R11, R44, R11 ;  /* 0x0000000b2c0b7221 */ /* 0x001fce0000010000 */
[----:B------:R-:W0:Y:S08]  /*d8b0*/  MUFU.EX2 R53, R53 ;  /* 0x0000003500357308 */ /* 0x000e300000000800 */
[----:B------:R-:W-:Y:S08]  /*d8c0*/  MUFU.EX2 R25, R25 ;  /* 0x0000001900197308 */ /* 0x000ff00000000800 */
[----:B------:R-:W0:Y:S08]  /*d8d0*/  MUFU.EX2 R141, R141 ;  /* 0x0000008d008d7308 */ /* 0x000e300000000800 */
[----:B------:R-:W-:Y:S08]  /*d8e0*/  MUFU.EX2 R86, R86 ;  /* 0x0000005600567308 */ /* 0x000ff00000000800 */
[----:B------:R-:W0:Y:S01]  /*d8f0*/  MUFU.EX2 R87, R87 ;  /* 0x0000005700577308 */ /* 0x000e220000000800 */
[----:B------:R-:W-:Y:S01]  /*d900*/  FADD.FTZ R9, R79, R20 ;  /* 0x000000144f097221 */ /* 0x000fe20000010000 */
[----:B-1----:R-:W-:-:S03]  /*d910*/  FADD.FTZ R11, R48, R11 ;  /* 0x0000000b300b7221 */ /* 0x002fc60000010000 */
[----:B---3--:R-:W-:Y:S01]  /*d920*/  FADD.FTZ R14, R82, R9 ;  /* 0x00000009520e7221 */ /* 0x008fe20000010000 */
[----:B----4-:R-:W-:Y:S01]  /*d930*/  FADD.FTZ R26, R52, R11 ;  /* 0x0000000b341a7221 */ /* 0x010fe20000010000 */
[----:B------:R-:W-:Y:S02]  /*d940*/  F2FP.BF16.F32.PACK_AB R8, R40, R37 ;  /* 0x000000252808723e */ /* 0x000fe400000010ff */
[----:B------:R-:W-:Y:S01]  /*d950*/  F2FP.BF16.F32.PACK_AB R10, R48, R44 ;  /* 0x0000002c300a723e */ /* 0x000fe200000010ff */
[----:B------:R-:W-:Y:S01]  /*d960*/  FADD.FTZ R21, R83, R14 ;  /* 0x0000000e53157221 */ /* 0x000fe20000010000 */
[----:B------:R-:W-:Y:S02]  /*d970*/  F2FP.BF16.F32.PACK_AB R9, R75, R59 ;  /* 0x0000003b4b09723e */ /* 0x000fe400000010ff */
[----:B------:R-:W-:Y:S02]  /*d980*/  F2FP.BF16.F32.PACK_AB R11, R79, R78 ;  /* 0x0000004e4f0b723e */ /* 0x000fe400000010ff */
[----:B0-----:R-:W-:-:S02]  /*d990*/  F2FP.BF16.F32.PACK_AB R12, R53, R52 ;  /* 0x00000034350c723e */ /* 0x001fc400000010ff */
[----:B------:R-:W-:Y:S02]  /*d9a0*/  F2FP.BF16.F32.PACK_AB R13, R83, R82 ;  /* 0x00000052530d723e */ /* 0x000fe400000010ff */
[----:B------:R-:W-:Y:S02]  /*d9b0*/  F2FP.BF16.F32.PACK_AB R14, R141, R25 ;  /* 0x000000198d0e723e */ /* 0x000fe400000010ff */
[----:B------:R-:W-:Y:S01]  /*d9c0*/  F2FP.BF16.F32.PACK_AB R15, R87, R86 ;  /* 0x00000056570f723e */ /* 0x000fe200000010ff */
[----:B------:R0:W-:Y:S04]  /*d9d0*/  STSM.16.M88.4 [R93+0x6000], R8 ;  /* 0x006000085d007844 */ /* 0x0001e80000000200 */
[----:B------:R1:W-:Y:S01]  /*d9e0*/  STSM.16.M88.4 [R92+0x6000], R12 ;  /* 0x0060000c5c007844 */ /* 0x0003e20000000200 */
[----:B------:R3:W-:Y:S06]  /*d9f0*/  MEMBAR.ALL.CTA ;  /* 0x0000000000007992 */ /* 0x0007ec0000008000 */
[----:B---3--:R-:W3:Y:S01]  /*da00*/  FENCE.VIEW.ASYNC.S ;  /* 0x00000000000073c6 */ /* 0x008ee20000000000 */
[----:B------:R-:W-:-:S02]  /*da10*/  VIADD R20, R88, 0xfffffffe ;  /* 0xfffffffe58147836 */ /* 0x000fc40000000000 */
[----:B------:R-:W-:Y:S01]  /*da20*/  FADD.FTZ R26, R53, R26 ;  /* 0x0000001a351a7221 */ /* 0x000fe20000010000 */
[----:B------:R-:W-:-:S03]  /*da30*/  FADD.FTZ R86, R86, R21 ;  /* 0x0000001556567221 */ /* 0x000fc60000010000 */
[----:B------:R-:W-:Y:S01]  /*da40*/  FADD.FTZ R26, R25, R26 ;  /* 0x0000001a191a7221 */ /* 0x000fe20000010000 */
[----:B------:R-:W-:Y:S01]  /*da50*/  FADD.FTZ R21, R87, R86 ;  /* 0x0000005657157221 */ /* 0x000fe20000010000 */
[--C-:B------:R-:W-:Y:S02]  /*da60*/  IMAD.MOV.U32 R134, RZ, RZ, R135.reuse ;  /* 0x000000ffff867224 */ /* 0x100fe400078e0087 */
[----:B------:R-:W-:Y:S01]  /*da70*/  FADD.FTZ R141, R141, R26 ;  /* 0x0000001a8d8d7221 */ /* 0x000fe20000010000 */
[--C-:B------:R-:W-:Y:S02]  /*da80*/  IMAD.MOV.U32 R133, RZ, RZ, R135.reuse ;  /* 0x000000ffff857224 */ /* 0x100fe400078e0087 */
[--C-:B------:R-:W-:Y:S02]  /*da90*/  IMAD.MOV.U32 R132, RZ, RZ, R135.reuse ;  /* 0x000000ffff847224 */ /* 0x100fe400078e0087 */
[--C-:B------:R-:W-:Y:S02]  /*daa0*/  IMAD.MOV.U32 R131, RZ, RZ, R135.reuse ;  /* 0x000000ffff837224 */ /* 0x100fe400078e0087 */
[----:B------:R-:W-:-:S02]  /*dab0*/  IMAD.MOV.U32 R130, RZ, RZ, R135 ;  /* 0x000000ffff827224 */ /* 0x000fc400078e0087 */
[--C-:B------:R-:W-:Y:S02]  /*dac0*/  IMAD.MOV.U32 R129, RZ, RZ, R135.reuse ;  /* 0x000000ffff817224 */ /* 0x100fe400078e0087 */
[--C-:B------:R-:W-:Y:S02]  /*dad0*/  IMAD.MOV.U32 R128, RZ, RZ, R135.reuse ;  /* 0x000000ffff807224 */ /* 0x100fe400078e0087 */
        /* <DEDUP_REMOVED lines=34> */
[--C-:B0-----:R-:W-:Y:S02]  /*dd00*/  IMAD.MOV.U32 R93, RZ, RZ, R135.reuse ;  /* 0x000000ffff5d7224 */ /* 0x101fe400078e0087 */
[--C-:B-1----:R-:W-:Y:S02]  /*dd10*/  IMAD.MOV.U32 R92, RZ, RZ, R135.reuse ;  /* 0x000000ffff5c7224 */ /* 0x102fe400078e0087 */
[--C-:B------:R-:W-:Y:S02]  /*dd20*/  IMAD.MOV.U32 R91, RZ, RZ, R135.reuse ;  /* 0x000000ffff5b7224 */ /* 0x100fe400078e0087 */
[--C-:B------:R-:W-:Y:S02]  /*dd30*/  IMAD.MOV.U32 R90, RZ, RZ, R135.reuse ;  /* 0x000000ffff5a7224 */ /* 0x100fe400078e0087 */
[--C-:B------:R-:W-:Y:S02]  /*dd40*/  IMAD.MOV.U32 R89, RZ, RZ, R135.reuse ;  /* 0x000000ffff597224 */ /* 0x100fe400078e0087 */
[----:B------:R-:W-:Y:S01]  /*dd50*/  IMAD.MOV.U32 R88, RZ, RZ, R135 ;  /* 0x000000ffff587224 */ /* 0x000fe200078e0087 */
[----:B--2---:R-:W-:Y:S01]  /*dd60*/  ISETP.GE.AND P1, PT, R20, R4, PT ;  /* 0x000000041400720c */ /* 0x004fe20003f26270 */
[----:B---3--:R-:W-:-:S12]  /*dd70*/  NOP ;  /* 0x0000000000007918 */ /* 0x008fd80000000000 */
[----:B------:R-:W-:Y:S05]  /*dd80*/  @!P1 BRA `(.L_x_511) ;  /* 0x00000024009c9947 */ /* 0x000fea0003800000 */
[----:B------:R-:W-:Y:S01]  /*dd90*/  IMAD.MOV.U32 R6, RZ, RZ, R3 ;  /* 0x000000ffff067224 */ /* 0x000fe200078e0003 */
[----:B------:R-:W-:Y:S01]  /*dda0*/  CS2R R134, SRZ ;  /* 0x0000000000867805 */ /* 0x000fe2000001ff00 */
[----:B------:R-:W-:Y:S01]  /*ddb0*/  IMAD.MOV.U32 R7, RZ, RZ, R0 ;  /* 0x000000ffff077224 */ /* 0x000fe200078e0000 */
[----:B------:R-:W-:Y:S01]  /*ddc0*/  CS2R R132, SRZ ;  /* 0x0000000000847805 */ /* 0x000fe2000001ff00 */
[----:B------:R-:W-:Y:S01]  /*ddd0*/  IMAD.MOV.U32 R5, RZ, RZ, R151 ;  /* 0x000000ffff057224 */ /* 0x000fe200078e0097 */
[----:B------:R-:W-:Y:S01]  /*dde0*/  CS2R R130, SRZ ;  /* 0x0000000000827805 */ /* 0x000fe2000001ff00 */
[----:B------:R-:W-:Y:S01]  /*ddf0*/  IMAD.MOV.U32 R4, RZ, RZ, R140 ;  /* 0x000000ffff047224 */ /* 0x000fe200078e008c */
        /* <DEDUP_REMOVED lines=20> */
[----:B------:R-:W-:-:S07]  /*df40*/  CS2R R88, SRZ ;  /* 0x0000000000587805 */ /* 0x000fce000001ff00 */
.L_x_523:
[----:B------:R-:W2:Y:S01]  /*df50*/  LDL R3, [R1+0x40] ;  /* 0x0000400001037983 */ /* 0x000ea20000100800 */
[----:B------:R-:W-:Y:S01]  /*df60*/  ISETP.NE.AND P1, PT, R4, 0x1, PT ;  /* 0x000000010400780c */ /* 0x000fe20003f25270 */
[----:B------:R-:W-:Y:S05]  /*df70*/  YIELD ;  /* 0x0000000000007946 */ /* 0x000fea0003800000 */
[----:B------:R-:W-:-:S04]  /*df80*/  SEL R0, RZ, 0x1, P1 ;  /* 0x00000001ff007807 */ /* 0x000fc80000800000 */
[----:B------:R-:W-:Y:S02]  /*df90*/  LOP3.LUT R151, R5, R0, RZ, 0x3c, !PT ;  /* 0x0000000005977212 */ /* 0x000fe400078e3cff */
[----:B--2---:R-:W-:-:S13]  /*dfa0*/  ISETP.NE.AND P1, PT, R3, RZ, PT ;  /* 0x000000ff0300720c */ /* 0x004fda0003f25270 */
[----:B------:R-:W-:Y:S05]  /*dfb0*/  @P1 BRA `(.L_x_512) ;  /* 0x00000000003c1947 */ /* 0x000fea0003800000 */
[----:B------:R-:W-:Y:S05]  /*dfc0*/  @!P0 BRA `(.L_x_513) ;  /* 0x0000000000048947 */ /* 0x000fea0003800000 */
[----:B------:R-:W-:Y:S01]  /*dfd0*/  BPT.TRAP 0x1 ;  /* 0x000000040000795c */ /* 0x000fe20000300000 */
.L_x_513:
[----:B------:R-:W-:-:S05]  /*dfe0*/  VIADD R0, R4, 0x1 ;  /* 0x0000000104007836 */ /* 0x000fca0000000000 */
[----:B------:R-:W-:-:S04]  /*dff0*/  ISETP.NE.AND P2, PT, R0, 0x2, PT ;  /* 0x000000020000780c */ /* 0x000fc80003f45270 */
[----:B------:R-:W-:Y:S02]  /*e000*/  SEL R3, R0, RZ, P2 ;  /* 0x000000ff00037207 */ /* 0x000fe40001000000 */
[----:B------:R-:W-:-:S03]  /*e010*/  SHF.L.U32 R0, R151, 0x1f, RZ ;  /* 0x0000001f97007819 */ /* 0x000fc600000006ff */
[----:B------:R-:W-:-:S04]  /*e020*/  IMAD R3, R3, 0x8, R2 ;  /* 0x0000000803037824 */ /* 0x000fc800078e0202 */
[----:B------:R0:W1:Y:S01]  /*e030*/  SYNCS.PHASECHK.TRANS64.TRYWAIT P2, [R3+URZ+0x2d830], R0 ;  /* 0x02d83000030075a7 */ /* 0x000062000804017f */
[----:B------:R-:W-:Y:S05]  /*e040*/  @!P0 BRA `(.L_x_514) ;  /* 0x0000000000048947 */ /* 0x000fea0003800000 */
[----:B------:R-:W-:Y:S01]  /*e050*/  BPT.TRAP 0x1 ;  /* 0x000000040000795c */ /* 0x000fe20000300000 */
.L_x_514:
[----:B------:R-:W-:Y:S04]  /*e060*/  BSSY B0, `(.L_x_512) ;  /* 0x0000004000007945 */ /* 0x000fe80003800000 */
[----:B-1----:R-:W-:Y:S05]  /*e070*/  @P2 BRA `(.L_x_515) ;  /* 0x0000000000082947 */ /* 0x002fea0003800000 */
[----:B------:R-:W1:Y:S02]  /*e080*/  SYNCS.PHASECHK.TRANS64.TRYWAIT P2, [R3+URZ+0x2d830], R0 ;  /* 0x02d83000030075a7 */ /* 0x000e64000804017f */
[----:B-1----:R-:W-:Y:S05]  /*e090*/  @!P2 BRA `(.L_x_516) ;  /* 0x000000d400d0a947 */ /* 0x002fea0003800000 */
.L_x_515:
[----:B------:R-:W-:Y:S05]  /*e0a0*/  BSYNC B0 ;  /* 0x0000000000007941 */ /* 0x000fea0003800000 */
.L_x_512:
[----:B01----:R-:W2:Y:S01]  /*e0b0*/  LDL R3, [R1+0x44] ;  /* 0x0000440001037983 */ /* 0x003ea20000100800 */
[----:B------:R-:W-:Y:S01]  /*e0c0*/  VIADD R140, R4, 0x1 ;  /* 0x00000001048c7836 */ /* 0x000fe20000000000 */
[----:B------:R-:W0:Y:S04]  /*e0d0*/  S2R R0, SR_TID.X ;  /* 0x0000000000007919 */ /* 0x000e280000002100 */
[----:B------:R-:W-:-:S04]  /*e0e0*/  ISETP.NE.AND P2, PT, R140, 0x2, PT ;  /* 0x000000028c00780c */ /* 0x000fc80003f45270 */
[----:B------:R-:W-:Y:S01]  /*e0f0*/  SEL R140, R140, RZ, P2 ;  /* 0x000000ff8c8c7207 */ /* 0x000fe20001000000 */
[----:B------:R-:W-:Y:S05]  /*e100*/  WARPSYNC.ALL ;  /* 0x0000000000007948 */ /* 0x000fea0003800000 */
[----:B------:R-:W-:-:S05]  /*e110*/  IMAD.MOV.U32 R9, RZ, RZ, -0x7fffffe0 ;  /* 0x80000020ff097424 */ /* 0x000fca00078e00ff */
[C---:B------:R-:W-:Y:S02]  /*e120*/  R2UR UR7, R9.reuse ;  /* 0x00000000090772ca */ /* 0x040fe400000e0000 */
[----:B------:R-:W-:Y:S01]  /*e130*/  R2UR UR27, R9 ;  /* 0x00000000091b72ca */ /* 0x000fe200000e0000 */
[----:B------:R-:W-:-:S05]  /*e140*/  IMAD.MOV.U32 R15, RZ, RZ, -0x7fffffe0 ;  /* 0x80000020ff0f7424 */ /* 0x000fca00078e00ff */
[----:B------:R-:W-:Y:S02]  /*e150*/  R2UR UR23, R15 ;  /* 0x000000000f1772ca */ /* 0x000fe400000e0000 */
[----:B0-----:R-:W-:-:S05]  /*e160*/  SHF.R.U32.HI R0, RZ, 0x7, R0 ;  /* 0x00000007ff007819 */ /* 0x001fca0000011600 */
[----:B------:R-:W-:-:S05]  /*e170*/  VIADD R0, R0, 0x8 ;  /* 0x0000000800007836 */ /* 0x000fca0000000000 */
[----:B------:R0:W-:Y:S01]  /*e180*/  BAR.SYNC.DEFER_BLOCKING R0, 0x100 ;  /* 0x000400000000751d */ /* 0x0001e20000010000 */
[----:B------:R-:W-:Y:S02]  /*e190*/  R2UR UR4, R148 ;  /* 0x00000000940472ca */ /* 0x000fe400000e0000 */
[----:B------:R-:W-:-:S03]  /*e1a0*/  R2UR UR5, R149 ;  /* 0x00000000950572ca */ /* 0x000fc600000e0000 */
[----:B------:R-:W-:Y:S01]  /*e1b0*/  WARPGROUP.ARRIVE ;  /* 0x00000000000079c5 */ /* 0x000fe20000000000 */
[----:B--2---:R-:W-:-:S04]  /*e1c0*/  IMAD R8, R140, 0x600, R3 ;  /* 0x000006008c087824 */ /* 0x004fc800078e0203 */
[C---:B------:R-:W-:Y:S01]  /*e1d0*/  VIADD R12, R8.reuse, 0x2 ;  /* 0x00000002080c7836 */ /* 0x040fe20000000000 */
[C---:B------:R-:W-:Y:S01]  /*e1e0*/  R2UR UR6, R8.reuse ;  /* 0x00000000080672ca */ /* 0x040fe200000e0000 */
[C---:B------:R-:W-:Y:S02]  /*e1f0*/  VIADD R10, R8.reuse, 0x200 ;  /* 0x00000200080a7836 */ /* 0x040fe40000000000 */
[----:B------:R-:W-:Y:S01]  /*e200*/  VIADD R14, R8, 0x400 ;  /* 0x00000400080e7836 */ /* 0x000fe20000000000 */
[----:B------:R-:W-:Y:S01]  /*e210*/  R2UR UR10, R12 ;  /* 0x000000000c0a72ca */ /* 0x000fe200000e0000 */
[C---:B------:R-:W-:Y:S02]  /*e220*/  VIADD R12, R8.reuse, 0x202 ;  /* 0x00000202080c7836 */ /* 0x040fe40000000000 */
[----:B------:R-:W-:-:S05]  /*e230*/  VIADD R8, R8, 0x402 ;  /* 0x0000040208087836 */ /* 0x000fca0000000000 */
[----:B------:R-:W-:Y:S01]  /*e240*/  R2UR UR26, R8 ;  /* 0x00000000081a72ca */ /* 0x000fe200000e0000 */
[----:B------:R-:W-:Y:S01]  /*e250*/  HGMMA.64x128x16.F32.BF16 R24, gdesc[UR4], RZ, !UPT, gsb0 ;  /* 0x01e00000041879f0 */ /* 0x000fe2000c0018ff */
[----:B------:R-:W2:Y:S01]  /*e260*/  LDL.64 R8, [R1+0x18] ;  /* 0x0000180001087983 */ /* 0x000ea20000100a00 */
[----:B------:R-:W-:-:S03]  /*e270*/  R2UR UR22, R14 ;  /* 0x000000000e1672ca */ /* 0x000fc600000e0000 */
[----:B------:R-:W3:Y:S01]  /*e280*/  LDL.64 R14, [R1+0x10] ;  /* 0x00001000010e7983 */ /* 0x000ee20000100a00 */
[----:B------:R-:W-:Y:S01]  /*e290*/  IMAD.MOV.U32 R13, RZ, RZ, -0x7fffffe0 ;  /* 0x80000020ff0d7424 */ /* 0x000fe200078e00ff */
[----:B------:R-:W-:-:S04]  /*e2a0*/  R2UR UR18, R12 ;  /* 0x000000000c1272ca */ /* 0x000fc800000e0000 */
[C---:B------:R-:W-:Y:S02]  /*e2b0*/  R2UR UR11, R13.reuse ;  /* 0x000000000d0b72ca */ /* 0x040fe400000e0000 */
[----:B------:R-:W-:Y:S02]  /*e2c0*/  R2UR UR19, R13 ;  /* 0x000000000d1372ca */ /* 0x000fe400000e0000 */
[----:B------:R-:W4:Y:S01]  /*e2d0*/  LDL.64 R12, [R1+0x8] ;  /* 0x00000800010c7983 */ /* 0x000f220000100a00 */
[----:B------:R-:W-:Y:S01]  /*e2e0*/  IMAD.MOV.U32 R11, RZ, RZ, -0x7fffffe0 ;  /* 0x80000020ff0b7424 */ /* 0x000fe200078e00ff */
[----:B------:R-:W-:-:S04]  /*e2f0*/  R2UR UR14, R10 ;  /* 0x000000000a0e72ca */ /* 0x000fc800000e0000 */
[----:B------:R-:W-:Y:S02]  /*e300*/  R2UR UR15, R11 ;  /* 0x000000000b0f72ca */ /* 0x000fe400000e0000 */
[----:B------:R-:W5:Y:S01]  /*e310*/  LDL.64 R10, [R1] ;  /* 0x00000000010a7983 */ /* 0x000f620000100a00 */
[----:B------:R-:W-:Y:S02]  /*e320*/  WARPGROUP.DEPBAR.LE gsb0, 0x0 ;  /* 0x00008000000079c5 */ /* 0x000fe40000010000 */
[----:B------:R-:W-:Y:S01]  /*e330*/  WARPGROUP.ARRIVE ;  /* 0x00000000000079c5 */ /* 0x000fe20000000000 */
[----:B--2---:R-:W-:Y:S02]  /*e340*/  R2UR UR8, R8 ;  /* 0x00000000080872ca */ /* 0x004fe400000e0000 */
[----:B------:R-:W-:-:S13]  /*e350*/  R2UR UR9, R9 ;  /* 0x00000000090972ca */ /* 0x000fda00000e0000 */
[----:B------:R-:W-:Y:S01]  /*e360*/  HGMMA.64x128x16.F32.BF16 R24, gdesc[UR8], R24, gsb0 ;  /* 0x01e00000081879f0 */ /* 0x000fe20008001818 */
[----:B---3--:R-:W-:Y:S02]  /*e370*/  R2UR UR12, R14 ;  /* 0x000000000e0c72ca */ /* 0x008fe400000e0000 */
[----:B------:R-:W-:Y:S02]  /*e380*/  R2UR UR13, R15 ;  /* 0x000000000f0d72ca */ /* 0x000fe400000e0000 */
[----:B----4-:R-:W-:Y:S02]  /*e390*/  R2UR UR16, R12 ;  /* 0x000000000c1072ca */ /* 0x010fe400000e0000 */
[----:B------:R-:W-:Y:S01]  /*e3a0*/  R2UR UR17, R13 ;  /* 0x000000000d1172ca */ /* 0x000fe200000e0000 */
[----:B------:R-:W-:Y:S02]  /*e3b0*/  WARPGROUP.DEPBAR.LE gsb0, 0x0 ;  /* 0x00008000000079c5 */ /* 0x000fe40000010000 */
[----:B------:R-:W-:-:S06]  /*e3c0*/  WARPGROUP.ARRIVE ;  /* 0x00000000000079c5 */ /* 0x000fcc0000000000 */
[----:B------:R-:W-:Y:S01]  /*e3d0*/  HGMMA.64x128x16.F32.BF16 R24, gdesc[UR12], R24, gsb0 ;  /* 0x01e000000c1879f0 */ /* 0x000fe20008001818 */
[----:B-----5:R-:W-:Y:S02]  /*e3e0*/  R2UR UR20, R10 ;  /* 0x000000000a1472ca */ /* 0x020fe400000e0000 */
[----:B------:R-:W-:Y:S01]  /*e3f0*/  R2UR UR21, R11 ;  /* 0x000000000b1572ca */ /* 0x000fe200000e0000 */
[----:B------:R-:W-:Y:S02]  /*e400*/  WARPGROUP.DEPBAR.LE gsb0, 0x0 ;  /* 0x00008000000079c5 */ /* 0x000fe40000010000 */
[----:B------:R-:W-:-:S06]  /*e410*/  WARPGROUP.ARRIVE ;  /* 0x00000000000079c5 */ /* 0x000fcc0000000000 */
[----:B------:R-:W-:Y:S01]  /*e420*/  HGMMA.64x128x16.F32.BF16 R24, gdesc[UR16], R24, gsb0 ;  /* 0x01e00000101879f0 */ /* 0x000fe20008001818 */
[----:B------:R-:W-:Y:S02]  /*e430*/  R2UR UR24, R156 ;  /* 0x000000009c1872ca */ /* 0x000fe400000e0000 */
[----:B------:R-:W-:Y:S01]  /*e440*/  R2UR UR25, R157 ;  /* 0x000000009d1972ca */ /* 0x000fe200000e0000 */
[----:B------:R-:W-:Y:S02]  /*e450*/  WARPGROUP.DEPBAR.LE gsb0, 0x0 ;  /* 0x00008000000079c5 */ /* 0x000fe40000010000 */
[----:B------:R-:W-:-:S06]  /*e460*/  WARPGROUP.ARRIVE ;  /* 0x00000000000079c5 */ /* 0x000fcc0000000000 */
        /* <DEDUP_REMOVED lines=8> */
.L_x_518:
[----:B------:R-:W-:Y:S01]  /*e4f0*/  SHF.L.U32 R0, R5, 0x1f, RZ ;  /* 0x0000001f05007819 */ /* 0x000fe200000006ff */
[----:B------:R-:W-:-:S04]  /*e500*/  IMAD R3, R4, 0x8, R2 ;  /* 0x0000000804037824 */ /* 0x000fc800078e0202 */
[----:B------:R0:W1:Y:S01]  /*e510*/  SYNCS.PHASECHK.TRANS64.TRYWAIT P1, [R3+URZ+0x2d850], R0 ;  /* 0x02d85000030075a7 */ /* 0x000062000802017f */
[----:B------:R-:W-:Y:S05]  /*e520*/  @!P0 BRA `(.L_x_519) ;  /* 0x0000000000048947 */ /* 0x000fea0003800000 */
[----:B------:R-:W-:Y:S01]  /*e530*/  BPT.TRAP 0x1 ;  /* 0x000000040000795c */ /* 0x000fe20000300000 */
.L_x_519:
[----:B-1----:R-:W-:Y:S05]  /*e540*/  @P1 BRA `(.L_x_517) ;  /* 0x0000000000081947 */ /* 0x002fea0003800000 */
[----:B------:R-:W1:Y:S02]  /*e550*/  SYNCS.PHASECHK.TRANS64.TRYWAIT P1, [R3+URZ+0x2d850], R0 ;  /* 0x02d85000030075a7 */ /* 0x000e64000802017f */
[----:B-1----:R-:W-:Y:S05]  /*e560*/  @!P1 BRA `(.L_x_520) ;  /* 0x000000d000b09947 */ /* 0x002fea0003800000 */
.L_x_517:
[----:B------:R-:W2:Y:S01]  /*e570*/  LDL R5, [R1+0x48] ;  /* 0x0000480001057983 */ /* 0x000ea20000100800 */
[----:B01----:R-:W-:Y:S01]  /*e580*/  VIADD R0, R2, 0x400 ;  /* 0x0000040002007836 */ /* 0x003fe20000000000 */
[----:B------:R-:W-:Y:S05]  /*e590*/  WARPSYNC.ALL ;  /* 0x0000000000007948 */ /* 0x000fea0003800000 */
[----:B------:R-:W-:Y:S01]  /*e5a0*/  SHF.R.U32.HI R0, RZ, 0x4, R0 ;  /* 0x00000004ff007819 */ /* 0x000fe20000011600 */
[----:B------:R-:W-:Y:S01]  /*e5b0*/  IMAD.MOV.U32 R9, RZ, RZ, -0x7fffffe0 ;  /* 0x80000020ff097424 */ /* 0x000fe200078e00ff */
[----:B------:R-:W-:Y:S01]  /*e5c0*/  WARPGROUP.ARRIVE ;  /* 0x00000000000079c5 */ /* 0x000fe20000000000 */
[----:B------:R-:W-:Y:S01]  /*e5d0*/  IMAD.MOV.U32 R11, RZ, RZ, -0x7fffffe0 ;  /* 0x80000020ff0b7424 */ /* 0x000fe200078e00ff */
[----:B------:R-:W-:-:S02]  /*e5e0*/  LOP3.LUT R0, R0, 0x3fff, RZ, 0xc0, !PT ;  /* 0x00003fff00007812 */ /* 0x000fc400078ec0ff */
[C---:B------:R-:W-:Y:S02]  /*e5f0*/  R2UR UR7, R9.reuse ;  /* 0x00000000090772ca */ /* 0x040fe400000e0000 */
[----:B------:R-:W-:Y:S02]  /*e600*/  LOP3.LUT R0, R0, 0x2000000, RZ, 0xfc, !PT ;  /* 0x0200000000007812 */ /* 0x000fe400078efcff */
[----:B------:R-:W-:Y:S01]  /*e610*/  R2UR UR35, R9 ;  /* 0x00000000092372ca */ /* 0x000fe200000e0000 */
[----:B------:R-:W-:Y:S01]  /*e620*/  IMAD.MOV.U32 R9, RZ, RZ, 0x40000040 ;  /* 0x40000040ff097424 */ /* 0x000fe200078e00ff */
[C---:B------:R-:W-:Y:S01]  /*e630*/  R2UR UR11, R11.reuse ;  /* 0x000000000b0b72ca */ /* 0x040fe200000e0000 */
[----:B------:R-:W-:Y:S01]  /*e640*/  IMAD R8, R4, 0x600, R0 ;  /* 0x0000060004087824 */ /* 0x000fe200078e0200 */
[----:B------:R-:W-:Y:S02]  /*e650*/  R2UR UR15, R11 ;  /* 0x000000000b0f72ca */ /* 0x000fe400000e0000 */
[----:B------:R-:W-:Y:S01]  /*e660*/  R2UR UR5, R9 ;  /* 0x00000000090572ca */ /* 0x000fe200000e0000 */
[C---:B------:R-:W-:Y:S01]  /*e670*/  VIADD R10, R8.reuse, 0x40 ;  /* 0x00000040080a7836 */ /* 0x040fe20000000000 */
[----:B------:R-:W-:Y:S01]  /*e680*/  R2UR UR6, R8 ;  /* 0x00000000080672ca */ /* 0x000fe200000e0000 */
[----:B------:R-:W-:Y:S01]  /*e690*/  IMAD.MOV.U32 R9, RZ, RZ, 0x40000040 ;  /* 0x40000040ff097424 */ /* 0x000fe200078e00ff */
[----:B------:R-:W-:-:S02]  /*e6a0*/  R2UR UR19, R11 ;  /* 0x000000000b1372ca */ /* 0x000fc400000e0000 */
[----:B------:R-:W-:Y:S01]  /*e6b0*/  R2UR UR10, R10 ;  /* 0x000000000a0a72ca */ /* 0x000fe200000e0000 */
[----:B------:R-:W-:Y:S01]  /*e6c0*/  VIADD R10, R8, 0x80 ;  /* 0x00000080080a7836 */ /* 0x000fe20000000000 */
[C---:B------:R-:W-:Y:S02]  /*e6d0*/  R2UR UR23, R11.reuse ;  /* 0x000000000b1772ca */ /* 0x040fe400000e0000 */
[C---:B------:R-:W-:Y:S02]  /*e6e0*/  R2UR UR27, R11.reuse ;  /* 0x000000000b1b72ca */ /* 0x040fe400000e0000 */
[----:B------:R-:W-:Y:S01]  /*e6f0*/  R2UR UR14, R10 ;  /* 0x000000000a0e72ca */ /* 0x000fe200000e0000 */
[----:B------:R-:W-:Y:S01]  /*e700*/  VIADD R10, R8, 0xc0 ;  /* 0x000000c0080a7836 */ /* 0x000fe20000000000 */
[----:B------:R-:W-:Y:S01]  /*e710*/  R2UR UR31, R11 ;  /* 0x000000000b1f72ca */ /* 0x000fe200000e0000 */
[----:B------:R-:W-:Y:S01]  /*e720*/  IMAD.MOV.U32 R11, RZ, RZ, 0x40000040 ;  /* 0x40000040ff0b7424 */ /* 0x000fe200078e00ff */
[----:B------:R-:W-:-:S02]  /*e730*/  R2UR UR33, R9 ;  /* 0x00000000092172ca */ /* 0x000fc400000e0000 */
[----:B------:R-:W-:Y:S01]  /*e740*/  R2UR UR18, R10 ;  /* 0x000000000a1272ca */ /* 0x000fe200000e0000 */
[----:B------:R-:W-:Y:S01]  /*e750*/  VIADD R10, R8, 0x100 ;  /* 0x00000100080a7836 */ /* 0x000fe20000000000 */
[----:B------:R-:W-:Y:S01]  /*e760*/  R2UR UR9, R11 ;  /* 0x000000000b0972ca */ /* 0x000fe200000e0000 */
[----:B------:R-:W-:-:S03]  /*e770*/  IMAD.MOV.U32 R11, RZ, RZ, 0x40000040 ;  /* 0x40000040ff0b7424 */ /* 0x000fc600078e00ff */
[----:B------:R-:W-:Y:S01]  /*e780*/  R2UR UR22, R10 ;  /* 0x000000000a1672ca */ /* 0x000fe200000e0000 */
[----:B------:R-:W-:Y:S01]  /*e790*/  VIADD R10, R8, 0x140 ;  /* 0x00000140080a7836 */ /* 0x000fe20000000000 */
[----:B------:R-:W-:Y:S01]  /*e7a0*/  R2UR UR13, R11 ;  /* 0x000000000b0d72ca */ /* 0x000fe200000e0000 */
[----:B------:R-:W-:-:S03]  /*e7b0*/  IMAD.MOV.U32 R11, RZ, RZ, 0x40000040 ;  /* 0x40000040ff0b7424 */ /* 0x000fc600078e00ff */
[----:B------:R-:W-:Y:S01]  /*e7c0*/  R2UR UR26, R10 ;  /* 0x000000000a1a72ca */ /* 0x000fe200000e0000 */
[C---:B------:R-:W-:Y:S01]  /*e7d0*/  VIADD R10, R8.reuse, 0x180 ;  /* 0x00000180080a7836 */ /* 0x040fe20000000000 */
[----:B------:R-:W-:Y:S01]  /*e7e0*/  R2UR UR17, R11 ;  /* 0x000000000b1172ca */ /* 0x000fe200000e0000 */
[----:B------:R-:W-:Y:S02]  /*e7f0*/  VIADD R8, R8, 0x1c0 ;  /* 0x000001c008087836 */ /* 0x000fe40000000000 */
[----:B------:R-:W-:Y:S01]  /*e800*/  IMAD.MOV.U32 R11, RZ, RZ, 0x40000040 ;  /* 0x40000040ff0b7424 */ /* 0x000fe200078e00ff */
[----:B------:R-:W-:Y:S02]  /*e810*/  R2UR UR30, R10 ;  /* 0x000000000a1e72ca */ /* 0x000fe400000e0000 */
[----:B------:R-:W-:Y:S02]  /*e820*/  R2UR UR34, R8 ;  /* 0x00000000082272ca */ /* 0x000fe400000e0000 */
[----:B------:R-:W-:Y:S01]  /*e830*/  R2UR UR21, R11 ;  /* 0x000000000b1572ca */ /* 0x000fe200000e0000 */
[----:B------:R-:W-:-:S05]  /*e840*/  IMAD.MOV.U32 R11, RZ, RZ, 0x40000040 ;  /* 0x40000040ff0b7424 */ /* 0x000fca00078e00ff */
[----:B------:R-:W-:Y:S01]  /*e850*/  R2UR UR25, R11 ;  /* 0x000000000b1972ca */ /* 0x000fe200000e0000 */
[----:B------:R-:W-:-:S05]  /*e860*/  IMAD.MOV.U32 R11, RZ, RZ, 0x40000040 ;  /* 0x40000040ff0b7424 */ /* 0x000fca00078e00ff */
[----:B------:R-:W-:Y:S02]  /*e870*/  R2UR UR29, R11 ;  /* 0x000000000b1d72ca */ /* 0x000fe400000e0000 */
[----:B--2---:R-:W-:Y:S02]  /*e880*/  LOP3.LUT R8, R5, 0x10000, RZ, 0xfc, !PT ;  /* 0x0001000005087812 */ /* 0x004fe400078efcff */
[----:B------:R-:W0:Y:S02]  /*e890*/  S2R R5, SR_TID.X ;  /* 0x0000000000057919 */ /* 0x000e240000002100 */
[C---:B------:R-:W-:Y:S01]  /*e8a0*/  R2UR UR4, R8.reuse ;  /* 0x00000000080472ca */ /* 0x040fe200000e0000 */
[----:B------:R-:W-:-:S05]  /*e8b0*/  VIADD R10, R8, 0x2 ;  /* 0x00000002080a7836 */ /* 0x000fca0000000000 */
[----:B------:R-:W-:Y:S01]  /*e8c0*/  R2UR UR8, R10 ;  /* 0x000000000a0872ca */ /* 0x000fe200000e0000 */
[----:B------:R-:W-:-:S05]  /*e8d0*/  VIADD R10, R8, 0x4 ;  /* 0x00000004080a7836 */ /* 0x000fca0000000000 */
[----:B------:R-:W-:Y:S01]  /*e8e0*/  R2UR UR12, R10 ;  /* 0x000000000a0c72ca */ /* 0x000fe200000e0000 */
[----:B------:R-:W-:Y:S01]  /*e8f0*/  HGMMA.64x96x16.F32.BF16 R88, gdesc[UR4].tnspB, R88, gsb0 ;  /* 0x41600000045879f0 */ /* 0x000fe20008001858 */
[----:B------:R-:W-:-:S05]  /*e900*/  VIADD R10, R8, 0x6 ;  /* 0x00000006080a7836 */ /* 0x000fca0000000000 */
[----:B------:R-:W-:Y:S01]  /*e910*/  R2UR UR16, R10 ;  /* 0x000000000a1072ca */ /* 0x000fe200000e0000 */
[----:B------:R-:W-:-:S05]  /*e920*/  VIADD R10, R8, 0x600 ;  /* 0x00000600080a7836 */ /* 0x000fca0000000000 */
[----:B------:R-:W-:Y:S01]  /*e930*/  R2UR UR20, R10 ;  /* 0x000000000a1472ca */ /* 0x000fe200000e0000 */
[----:B------:R-:W-:Y:S01]  /*e940*/  VIADD R10, R8, 0x602 ;  /* 0x00000602080a7836 */ /* 0x000fe20000000000 */
[----:B0-----:R-:W-:-:S04]  /*e950*/  SHF.R.U32.HI R0, RZ, 0x7, R5 ;  /* 0x00000007ff007819 */ /* 0x001fc80000011605 */
[----:B------:R-:W-:Y:S01]  /*e960*/  R2UR UR24, R10 ;  /* 0x000000000a1872ca */ /* 0x000fe200000e0000 */
[C---:B------:R-:W-:Y:S01]  /*e970*/  VIADD R10, R8.reuse, 0x604 ;  /* 0x00000604080a7836 */ /* 0x040fe20000000000 */
[----:B------:R-:W-:Y:S01]  /*e980*/  ISETP.GE.U32.AND P1, PT, R5, 0x180, PT ;  /* 0x000001800500780c */ /* 0x000fe20003f26070 */
[----:B------:R-:W-:Y:S02]  /*e990*/  VIADD R8, R8, 0x606 ;  /* 0x0000060608087836 */ /* 0x000fe40000000000 */
[----:B------:R-:W-:Y:S01]  /*e9a0*/  VIADD R0, R0, 0x9 ;  /* 0x0000000900007836 */ /* 0x000fe20000000000 */
[----:B------:R-:W-:Y:S02]  /*e9b0*/  R2UR UR28, R10 ;  /* 0x000000000a1c72ca */ /* 0x000fe400000e0000 */
[----:B------:R-:W-:Y:S02]  /*e9c0*/  R2UR UR32, R8 ;  /* 0x00000000082072ca */ /* 0x000fe400000e0000 */
[----:B------:R-:W-:Y:S01]  /*e9d0*/  SEL R0, R0, 0x9, !P1 ;  /* 0x0000000900007807 */ /* 0x000fe20004800000 */
[----:B------:R-:W-:-:S02]  /*e9e0*/  WARPGROUP.DEPBAR.LE gsb0, 0x0 ;  /* 0x00008000000079c5 */ /* 0x000fc40000010000 */
[----:B------:R-:W-:-:S06]  /*e9f0*/  WARPGROUP.ARRIVE ;  /* 0x00000000000079c5 */ /* 0x000fcc0000000000 */
[----:B------:R-:W-:Y:S03]  /*ea00*/  HGMMA.64x96x16.F32.BF16 R88, gdesc[UR8].tnspB, R88, gsb0 ;  /* 0x41600000085879f0 */ /* 0x000fe60008001858 */
[----:B------:R-:W-:Y:S02]  /*ea10*/  WARPGROUP.DEPBAR.LE gsb0, 0x0 ;  /* 0x00008000000079c5 */ /* 0x000fe40000010000 */
        /* <DEDUP_REMOVED lines=18> */
[----:B------:R0:W-:Y:S06]  /*eb40*/  BAR.ARV R0, 0x100 ;  /* 0x000400000000751d */ /* 0x0001ec0000002000 */
[----:B------:R-:W-:Y:S05]  /*eb50*/  @!P0 BRA `(.L_x_521) ;  /* 0x0000000000048947 */ /* 0x000fea0003800000 */
[----:B------:R-:W-:Y:S01]  /*eb60*/  BPT.TRAP 0x1 ;  /* 0x000000040000795c */ /* 0x000fe20000300000 */
.L_x_521:
[----:B0-----:R-:W-:Y:S01]  /*eb70*/  IMAD R0, R140, 0x8, R2 ;  /* 0x000000088c007824 */ /* 0x001fe200078e0202 */
[----:B------:R-:W-:Y:S01]  /*eb80*/  UMOV UR41, UR44 ;  /* 0x0000002c00297c82 */ /* 0x000fe20008000000 */
[----:B------:R-:W-:Y:S02]  /*eb90*/  IMAD.U32 R3, RZ, RZ, UR39 ;  /* 0x00000027ff037e24 */ /* 0x000fe4000f8e00ff */
[----:B------:R-:W-:-:S05]  /*eba0*/  VIADD R0, R0, 0x2d840 ;  /* 0x0002d84000007836 */ /* 0x000fca0000000000 */
[----:B------:R-:W-:-:S04]  /*ebb0*/  PRMT R0, R3, 0x654, R0 ;  /* 0x0000065403007816 */ /* 0x000fc80000000000 */
[----:B------:R0:W-:Y:S02]  /*ebc0*/  SYNCS.ARRIVE.TRANS64.RED.A1T0 RZ, [R0+URZ], RZ ;  /* 0x000000ff00ff79a7 */ /* 0x0001e4000810043f */
[----:B0-----:R-:W-:-:S04]  /*ebd0*/  FMNMX.FTZ R0, R24, R7, !PT ;  /* 0x0000000718007209 */ /* 0x001fc80007810000 */
        /* <DEDUP_REMOVED lines=71> */
[----:B0-----:R-:W-:Y:S01]  /*f050*/  FMNMX.FTZ R3, R3, R5, !PT ;  /* 0x0000000503037209 */ /* 0x001fe20007810000 */
[----:B------:R-:W-:-:S04]  /*f060*/  FMUL.FTZ R5, R0, UR41 ;  /* 0x0000002900057c20 */ /* 0x000fc80008410000 */
[----:B------:R-:W-:Y:S01]  /*f070*/  FADD.FTZ R7, -R3, R6 ;  /* 0x0000000603077221 */ /* 0x000fe20000010100 */
[----:B------:R-:W-:Y:S01]  /*f080*/  FMUL.FTZ R6, R8, UR41 ;  /* 0x0000002908067c20 */ /* 0x000fe20008410000 */
        /* <DEDUP_REMOVED lines=33> */
[----:B------:R-:W-:Y:S01]  /*f2a0*/  FMUL.FTZ R7, R7, UR41 ;  /* 0x0000002907077c20 */ /* 0x000fe20008410000 */
[----:B------:R-:W-:Y:S02]  /*f2b0*/  MUFU.EX2 R6, R6 ;  /* 0x0000000600067308 */ /* 0x000fe40000000800 */
        /* <DEDUP_REMOVED lines=36> */
[----:B------:R-:W-:-:S02]  /*f500*/  FFMA.FTZ R5, R87, UR41, -R5 ;  /* 0x0000002957057c23 */ /* 0x000fc40008010805 */
        /* <DEDUP_REMOVED lines=126> */
.L_x_522:
[----:B------:R-:W2:Y:S04]  /*fcf0*/  LDL R62, [R1+0x30] ;  /* 0x00003000013e7983 */ /* 0x000ea80000100800 */
[----:B------:R-:W3:Y:S01]  /*fd00*/  LDL R70, [R1+0x50] ;  /* 0x0000500001467983 */ /* 0x000ee20000100800 */
[----:B------:R-:W-:-:S03]  /*fd10*/  IMAD R4, R4, 0x8, R2 ;  /* 0x0000000804047824 */ /* 0x000fc600078e0202 */
[----:B------:R-:W4:Y:S04]  /*fd20*/  LDL R46, [R1+0x38] ;  /* 0x00003800012e7983 */ /* 0x000f280000100800 */
[----:B------:R-:W5:Y:S04]  /*fd30*/  LDL R38, [R1+0x34] ;  /* 0x0000340001267983 */ /* 0x000f680000100800 */
[----:B------:R-:W5:Y:S01]  /*fd40*/  LDL R54, [R1+0x54] ;  /* 0x0000540001367983 */ /* 0x000f620000100800 */
[----:B------:R-:W-:Y:S02]  /*fd50*/  VIADD R4, R4, 0x2d860 ;  /* 0x0002d86004047836 */ /* 0x000fe40000000000 */
[----:B------:R-:W-:-:S05]  /*fd60*/  IMAD.U32 R30, RZ, RZ, UR39 ;  /* 0x00000027ff1e7e24 */ /* 0x000fca000f8e00ff */
[----:B------:R-:W-:-:S04]  /*fd70*/  PRMT R4, R30, 0x654, R4 ;  /* 0x000006541e047816 */ /* 0x000fc80000000004 */
[----:B------:R0:W-:Y:S02]  /*fd80*/  SYNCS.ARRIVE.TRANS64.RED.A1T0 RZ, [R4+URZ], RZ ;  /* 0x000000ff04ff79a7 */ /* 0x0001e4000810043f */
[----:B0-----:R-:W5:Y:S01]  /*fd90*/  LDL R4, [R1+0x3c] ;  /* 0x00003c0001047983 */ /* 0x001f620000100800 */
[----:B------:R-:W-:Y:S02]  /*fda0*/  F2FP.BF16.F32.PACK_AB R24, R25, R24 ;  /* 0x000000181918723e */ /* 0x000fe400000010ff */
[----:B------:R-:W-:Y:S02]  /*fdb0*/  F2FP.BF16.F32.PACK_AB R25, R15, R26 ;  /* 0x0000001a0f19723e */ /* 0x000fe400000010ff */
[----:B------:R-:W-:Y:S02]  /*fdc0*/  F2FP.BF16.F32.PACK_AB R32, R33, R32 ;  /* 0x000000202120723e */ /* 0x000fe400000010ff */
[----:B------:R-:W-:Y:S02]  /*fdd0*/  F2FP.BF16.F32.PACK_AB R26, R29, R28 ;  /* 0x0000001c1d1a723e */ /* 0x000fe400000010ff */
[----:B------:R-:W-:-:S02]  /*fde0*/  F2FP.BF16.F32.PACK_AB R27, R31, R27 ;  /* 0x0000001b1f1b723e */ /* 0x000fc400000010ff */
[----:B------:R-:W-:Y:S02]  /*fdf0*/  F2FP.BF16.F32.PACK_AB R33, R14, R34 ;  /* 0x000000220e21723e */ /* 0x000fe400000010ff */
        /* <DEDUP_REMOVED lines=25> */
[----:B------:R-:W-:Y:S01]  /*ff90*/  F2FP.BF16.F32.PACK_AB R83, R5, R86 ;  /* 0x000000560553723e */ /* 0x000fe200000010ff */
        /* <DEDUP_REMOVED lines=48> */
[----:B------:R-:W-:-:S02]  /*102a0*/  IMAD.MOV.U32 R6, RZ, RZ, R3 ;  /* 0x000000ffff067224 */ /* 0x000fc400078e0003 */
[----:B------:R-:W-:Y:S02]  /*102b0*/  IMAD.MOV.U32 R7, RZ, RZ, R0 ;  /* 0x000000ffff077224 */ /* 0x000fe400078e0000 */
[----:B------:R-:W-:Y:S01]  /*102c0*/  IMAD.MOV.U32 R5, RZ, RZ, R151 ;  /* 0x000000ffff057224 */ /* 0x000fe200078e0097 */
[----:B--2---:R0:W-:Y:S04]  /*102d0*/  STSM.16.M88.4 [R62+0x21800], R24 ;  /* 0x021800183e007844 */ /* 0x0041e80000000200 */
[----:B---3--:R0:W-:Y:S04]  /*102e0*/  STSM.16.M88.4 [R70], R32 ;  /* 0x0000002046007844 */ /* 0x0081e80000000200 */
[----:B----4-:R0:W-:Y:S04]  /*102f0*/  STSM.16.M88.4 [R46], R40 ;  /* 0x000000282e007844 */ /* 0x0101e80000000200 */
[----:B-----5:R0:W-:Y:S04]  /*10300*/  STSM.16.M88.4 [R38], R48 ;  /* 0x0000003026007844 */ /* 0x0201e80000000200 */
[----:B------:R0:W-:Y:S04]  /*10310*/  STSM.16.M88.4 [R62+0x27800], R56 ;  /* 0x027800383e007844 */ /* 0x0001e80000000200 */
[----:B------:R0:W-:Y:S04]  /*10320*/  STSM.16.M88.4 [R54], R64 ;  /* 0x0000004036007844 */ /* 0x0001e80000000200 */
[----:B------:R0:W-:Y:S04]  /*10330*/  STSM.16.M88.4 [R46+0x6000], R72 ;  /* 0x006000482e007844 */ /* 0x0001e80000000200 */
[----:B------:R0:W-:Y:S01]  /*10340*/  STSM.16.M88.4 [R38+0x6000], R80 ;  /* 0x0060005026007844 */ /* 0x0001e20000000200 */
[----:B------:R-:W-:Y:S01]  /*10350*/  @!PT LDS RZ, [RZ] ;  /* 0x00000000fffff984 */ /* 0x000fe20000000800 */
[----:B------:R-:W-:Y:S01]  /*10360*/  @!PT LDS RZ, [RZ] ;  /* 0x00000000fffff984 */ /* 0x000fe20000000800 */
[----:B------:R-:W-:Y:S01]  /*10370*/  @!PT LDS RZ, [RZ] ;  /* 0x00000000fffff984 */ /* 0x000fe20000000800 */
[----:B------:R-:W-:Y:S01]  /*10380*/  @!PT LDS RZ, [RZ] ;  /* 0x00000000fffff984 */ /* 0x000fe20000000800 */
[----:B------:R1:W-:Y:S06]  /*10390*/  MEMBAR.ALL.CTA ;  /* 0x0000000000007992 */ /* 0x0003ec0000008000 */
[----:B-1----:R-:W1:Y:S01]  /*103a0*/  FENCE.VIEW.ASYNC.S ;  /* 0x00000000000073c6 */ /* 0x002e620000000000 */
[C---:B------:R-:W-:Y:S01]  /*103b0*/  ISETP.GT.AND P1, PT, R20.reuse, R4, PT ;  /* 0x000000041400720c */ /* 0x040fe20003f24270 */
[----:B------:R-:W-:-:S02]  /*103c0*/  VIADD R20, R20, 0xffffffff ;  /* 0xffffffff14147836 */ /* 0x000fc40000000000 */
[----:B------:R-:W-:Y:S01]  /*103d0*/  IMAD.MOV.U32 R4, RZ, RZ, R140 ;  /* 0x000000ffff047224 */ /* 0x000fe200078e008c */
[----:B-1----:R-:W-:-:S09]  /*103e0*/  NOP ;  /* 0x0000000000007918 */ /* 0x002fd20000000000 */
[----:B0-----:R-:W-:Y:S05]  /*103f0*/  @P1 BRA `(.L_x_523) ;  /* 0xffffffd800d41947 */ /* 0x001fea000383ffff */
.L_x_511:
[----:B------:R-:W-:Y:S05]  /*10400*/  WARPSYNC.ALL ;  /* 0x0000000000007948 */ /* 0x000fea0003800000 */
[----:B------:R-:W-:Y:S06]  /*10410*/  BAR.ARV 0x8, 0x200 ;  /* 0x0208000000007b1d */ /* 0x000fec0000002000 */
[----:B------:R-:W-:Y:S05]  /*10420*/  @!P0 BRA `(.L_x_524) ;  /* 0x0000000000048947 */ /* 0x000fea0003800000 */
[----:B------:R-:W-:Y:S01]  /*10430*/  BPT.TRAP 0x1 ;  /* 0x000000040000795c */ /* 0x000fe20000300000 */
.L_x_524:
[----:B------:R-:W-:Y:S01]  /*10440*/  IMAD R12, R140, 0x8, R2 ;  /* 0x000000088c0c7824 */ /* 0x000fe200078e0202 */
[----:B------:R-:W-:-:S04]  /*10450*/  SHF.L.U32 R7, R151, 0x1f, RZ ;  /* 0x0000001f97077819 */ /* 0x000fc800000006ff */
[----:B------:R0:W1:Y:S01]  /*10460*/  SYNCS.PHASECHK.TRANS64.TRYWAIT P1, [R12+URZ+0x2d850], R7 ;  /* 0x02d850070c0075a7 */ /* 0x000062000802017f */
[----:B------:R-:W-:Y:S05]  /*10470*/  @!P0 BRA `(.L_x_525) ;  /* 0x0000000000048947 */ /* 0x000fea0003800000 */
[----:B------:R-:W-:Y:S01]  /*10480*/  BPT.TRAP 0x1 ;  /* 0x000000040000795c */ /* 0x000fe20000300000 */
.L_x_525:
[----:B------:R-:W2:Y:S01]  /*10490*/  LDL.LU R4, [R1+0x48] ;  /* 0x0000480001047983 */ /* 0x000ea20000300800 */
[----:B------:R-:W-:Y:S02]  /*104a0*/  VIADD R2, R2, 0x400 ;  /* 0x0000040002027836 */ /* 0x000fe40000000000 */
[----:B------:R-:W-:-:S03]  /*104b0*/  IMAD.MOV.U32 R5, RZ, RZ, 0x40000040 ;  /* 0x40000040ff057424 */ /* 0x000fc600078e00ff */
[----:B------:R-:W-:-:S04]  /*104c0*/  SHF.R.U32.HI R2, RZ, 0x4, R2 ;  /* 0x00000004ff027819 */ /* 0x000fc80000011602 */
[----:B------:R-:W-:-:S04]  /*104d0*/  LOP3.LUT R2, R2, 0x3fff, RZ, 0xc0, !PT ;  /* 0x00003fff02027812 */ /* 0x000fc800078ec0ff */
[----:B------:R-:W-:Y:S02]  /*104e0*/  LOP3.LUT R9, R2, 0x2000000, RZ, 0xfc, !PT ;  /* 0x0200000002097812 */ /* 0x000fe400078efcff */
[----:B--2---:R-:W-:Y:S01]  /*104f0*/  LOP3.LUT R4, R4, 0x10000, RZ, 0xfc, !PT ;  /* 0x0001000004047812 */ /* 0x004fe200078efcff */
[----:B-1----:R-:W-:Y:S06]  /*10500*/  @P1 BRA `(.L_x_526) ;  /* 0x0000000000081947 */ /* 0x002fec0003800000 */
[----:B------:R-:W1:Y:S02]  /*10510*/  SYNCS.PHASECHK.TRANS64.TRYWAIT P1, [R12+URZ+0x2d850], R7 ;  /* 0x02d850070c0075a7 */ /* 0x000e64000802017f */
[----:B-1----:R-:W-:Y:S05]  /*10520*/  @!P1 BRA `(.L_x_527) ;  /* 0x000000b000d49947 */ /* 0x002fea0003800000 */
.L_x_526:
[----:B------:R-:W-:Y:S01]  /*10530*/  IMAD R6, R140, 0x600, R9 ;  /* 0x000006008c067824 */ /* 0x000fe200078e0209 */
[----:B------:R-:W-:Y:S05]  /*10540*/  WARPSYNC.ALL ;  /* 0x0000000000007948 */ /* 0x000fea0003800000 */
[----:B01----:R-:W-:Y:S01]  /*10550*/  IMAD.MOV.U32 R7, RZ, RZ, -0x7fffffe0 ;  /* 0x80000020ff077424 */ /* 0x003fe200078e00ff */
[C---:B------:R-:W-:Y:S01]  /*10560*/  R2UR UR4, R4.reuse ;  /* 0x00000000040472ca */ /* 0x040fe200000e0000 */
[----:B------:R-:W-:Y:S01]  /*10570*/  WARPGROUP.ARRIVE ;  /* 0x00000000000079c5 */ /* 0x000fe20000000000 */
[----:B------:R-:W-:Y:S01]  /*10580*/  R2UR UR5, R5 ;  /* 0x00000000050572ca */ /* 0x000fe200000e0000 */
[----:B------:R-:W-:Y:S01]  /*10590*/  VIADD R8, R4, 0x2 ;  /* 0x0000000204087836 */ /* 0x000fe20000000000 */
[C---:B------:R-:W-:Y:S01]  /*105a0*/  R2UR UR6, R6.reuse ;  /* 0x00000000060672ca */ /* 0x040fe200000e0000 */
[----:B------:R-:W-:Y:S01]  /*105b0*/  VIADD R10, R6, 0x40 ;  /* 0x00000040060a7836 */ /* 0x000fe20000000000 */
[----:B------:R-:W-:Y:S01]  /*105c0*/  R2UR UR7, R7 ;  /* 0x00000000070772ca */ /* 0x000fe200000e0000 */
[----:B------:R-:W-:Y:S01]  /*105d0*/  IMAD.MOV.U32 R9, RZ, RZ, 0x40000040 ;  /* 0x40000040ff097424 */ /* 0x000fe200078e00ff */
[----:B------:R-:W0:Y:S01]  /*105e0*/  SHFL.BFLY PT, R2, R141, 0x2, 0x1f ;  /* 0x0c401f008d027f89 */ /* 0x000e2200000e0000 */
[----:B------:R-:W-:-:S02]  /*105f0*/  IMAD.MOV.U32 R11, RZ, RZ, -0x7fffffe0 ;  /* 0x80000020ff0b7424 */ /* 0x000fc400078e00ff */
[----:B------:R-:W-:Y:S02]  /*10600*/  IMAD.MOV.U32 R5, RZ, RZ, 0x40000040 ;  /* 0x40000040ff057424 */ /* 0x000fe400078e00ff */
[----:B------:R-:W-:Y:S02]  /*10610*/  IMAD.MOV.U32 R7, RZ, RZ, -0x7fffffe0 ;  /* 0x80000020ff077424 */ /* 0x000fe400078e00ff */
[----:B------:R-:W-:Y:S02]  /*10620*/  IMAD.MOV.U32 R51, RZ, RZ, RZ ;  /* 0x000000ffff337224 */ /* 0x000fe400078e00ff */
[----:B------:R-:W-:Y:S02]  /*10630*/  IMAD.U32 R13, RZ, RZ, UR41 ;  /* 0x00000029ff0d7e24 */ /* 0x000fe4000f8e00ff */
[----:B------:R-:W-:Y:S01]  /*10640*/  HGMMA.64x96x16.F32.BF16 R88, gdesc[UR4].tnspB, R88, gsb0 ;  /* 0x41600000045879f0 */ /* 0x000fe20008001858 */
[----:B------:R-:W-:Y:S01]  /*10650*/  R2UR UR4, R8 ;  /* 0x00000000080472ca */ /* 0x000fe200000e0000 */
[----:B------:R-:W-:Y:S01]  /*10660*/  VIADD R8, R4, 0x4 ;  /* 0x0000000404087836 */ /* 0x000fe20000000000 */
[----:B------:R-:W-:Y:S01]  /*10670*/  R2UR UR5, R9 ;  /* 0x00000000090572ca */ /* 0x000fe200000e0000 */
[----:B------:R-:W-:Y:S01]  /*10680*/  IMAD.MOV.U32 R9, RZ, RZ, 0x40000040 ;  /* 0x40000040ff097424 */ /* 0x000fe200078e00ff */
[----:B------:R-:W-:Y:S01]  /*10690*/  R2UR UR6, R10 ;  /* 0x000000000a0672ca */ /* 0x000fe200000e0000 */
[----:B------:R-:W-:Y:S01]  /*106a0*/  VIADD R10, R6, 0x80 ;  /* 0x00000080060a7836 */ /* 0x000fe20000000000 */
[----:B------:R-:W-:Y:S01]  /*106b0*/  R2UR UR7, R11 ;  /* 0x000000000b0772ca */ /* 0x000fe200000e0000 */
[----:B------:R-:W-:Y:S01]  /*106c0*/  IMAD.MOV.U32 R11, RZ, RZ, -0x7fffffe0 ;  /* 0x80000020ff0b7424 */ /* 0x000fe200078e00ff */
[----:B------:R-:W-:-:S02]  /*106d0*/  WARPGROUP.DEPBAR.LE gsb0, 0x0 ;  /* 0x00008000000079c5 */ /* 0x000fc40000010000 */
[----:B------:R-:W-:-:S09]  /*106e0*/  WARPGROUP.ARRIVE ;  /* 0x00000000000079c5 */ /* 0x000fd20000000000 */
        /* <DEDUP_REMOVED lines=9> */
[----:B------:R-:W-:Y:S02]  /*10780*/  WARPGROUP.DEPBAR.LE gsb0, 0x0 ;  /* 0x00008000000079c5 */ /* 0x000fe40000010000 */
        /* <DEDUP_REMOVED lines=31> */
[----:B------:R-:W-:Y:S02]  /*10980*/  IMAD.MOV.U32 R11, RZ, RZ, -0x7fffffe0 ;  /* 0x80000020ff0b7424 */ /* 0x000fe400078e00ff */
[----:B------:R-:W-:-:S02]  /*10990*/  VIADD R4, R4, 0x606 ;  /* 0x0000060604047836 */ /* 0x000fc40000000000 */
[----:B------:R-:W-:Y:S01]  /*109a0*/  VIADD R6, R6, 0x1c0 ;  /* 0x000001c006067836 */ /* 0x000fe20000000000 */
[----:B------:R-:W-:Y:S02]  /*109b0*/  WARPGROUP.DEPBAR.LE gsb0, 0x0 ;  /* 0x00008000000079c5 */ /* 0x000fe40000010000 */
[----:B------:R-:W-:-:S06]  /*109c0*/  WARPGROUP.ARRIVE ;  /* 0x00000000000079c5 */ /* 0x000fcc0000000000 */
[----:B------:R-:W-:Y:S01]  /*109d0*/  HGMMA.64x96x16.F32.BF16 R88, gdesc[UR4].tnspB, R88, gsb0 ;  /* 0x41600000045879f0 */ /* 0x000fe20008001858 */
[----:B------:R-:W-:Y:S02]  /*109e0*/  R2UR UR4, R8 ;  /* 0x00000000080472ca */ /* 0x000fe400000e0000 */
[----:B------:R-:W-:Y:S02]  /*109f0*/  R2UR UR5, R9 ;  /* 0x00000000090572ca */ /* 0x000fe400000e0000 */
[----:B------:R-:W-:Y:S02]  /*10a00*/  R2UR UR6, R10 ;  /* 0x000000000a0672ca */ /* 0x000fe400000e0000 */
[----:B------:R-:W-:Y:S01]  /*10a10*/  R2UR UR7, R11 ;  /* 0x000000000b0772ca */ /* 0x000fe200000e0000 */
[----:B------:R-:W-:Y:S02]  /*10a20*/  WARPGROUP.DEPBAR.LE gsb0, 0x0 ;  /* 0x00008000000079c5 */ /* 0x000fe40000010000 */
[----:B------:R-:W-:-:S10]  /*10a30*/  WARPGROUP.ARRIVE ;  /* 0x00000000000079c5 */ /* 0x000fd40000000000 */
[----:B------:R-:W-:Y:S01]  /*10a40*/  HGMMA.64x96x16.F32.BF16 R88, gdesc[UR4].tnspB, R88, gsb0 ;  /* 0x41600000045879f0 */ /* 0x000fe20008001858 */
[----:B------:R-:W-:Y:S01]  /*10a50*/  R2UR UR4, R4 ;  /* 0x00000000040472ca */ /* 0x000fe200000e0000 */
[----:B0-----:R-:W-:Y:S01]  /*10a60*/  FADD.FTZ R4, R2, R141 ;  /* 0x0000008d02047221 */ /* 0x001fe20000010000 */
[----:B------:R-:W-:Y:S01]  /*10a70*/  R2UR UR5, R5 ;  /* 0x00000000050572ca */ /* 0x000fe200000e0000 */
[----:B------:R-:W-:Y:S01]  /*10a80*/  IMAD.MOV.U32 R2, RZ, RZ, RZ ;  /* 0x000000ffff027224 */ /* 0x000fe200078e00ff */
[----:B------:R-:W-:Y:S02]  /*10a90*/  R2UR UR6, R6 ;  /* 0x00000000060672ca */ /* 0x000fe400000e0000 */
[----:B------:R-:W-:Y:S01]  /*10aa0*/  R2UR UR7, R7 ;  /* 0x00000000070772ca */ /* 0x000fe200000e0000 */
[----:B------:R-:W0:Y:S04]  /*10ab0*/  SHFL.BFLY PT, R6, R21, 0x2, 0x1f ;  /* 0x0c401f0015067f89 */ /* 0x000e2800000e0000 */
[----:B------:R-:W1:Y:S01]  /*10ac0*/  SHFL.BFLY PT, R5, R4, 0x1, 0x1f ;  /* 0x0c201f0004057f89 */ /* 0x000e6200000e0000 */
[----:B0-----:R-:W-:Y:S01]  /*10ad0*/  FADD.FTZ R6, R6, R21 ;  /* 0x0000001506067221 */ /* 0x001fe20000010000 */
[----:B-1----:R-:W-:-:S04]  /*10ae0*/  FADD.FTZ R10, R4, R5 ;  /* 0x00000005040a7221 */ /* 0x002fc80000010000 */
[----:B------:R-:W0:Y:S01]  /*10af0*/  SHFL.BFLY PT, R7, R6, 0x1, 0x1f ;  /* 0x0c201f0006077f89 */ /* 0x000e2200000e0000 */
[----:B------:R-:W-:Y:S02]  /*10b00*/  IMAD.MOV.U32 R5, RZ, RZ, -0x800000 ;  /* 0xff800000ff057424 */ /* 0x000fe400078e00ff */
[----:B------:R-:W-:Y:S01]  /*10b10*/  IMAD.MOV.U32 R4, RZ, RZ, -0x800000 ;  /* 0xff800000ff047424 */ /* 0x000fe200078e00ff */
[----:B------:R-:W-:-:S13]  /*10b20*/  FSETP.NE.FTZ.AND P1, PT, R10, RZ, PT ;  /* 0x000000ff0a00720b */ /* 0x000fda0003f35000 */
[----:B------:R-:W1:Y:S01]  /*10b30*/  @P1 MUFU.LG2 R8, R10 ;  /* 0x0000000a00081308 */ /* 0x000e620000000c00 */
[----:B0-----:R-:W-:-:S07]  /*10b40*/  FADD.FTZ R11, R6, R7 ;  /* 0x00000007060b7221 */ /* 0x001fce0000010000 */
[----:B------:R-:W-:Y:S01]  /*10b50*/  @P1 MUFU.RCP R51, R10 ;  /* 0x0000000a00331308 */ /* 0x000fe20000001000 */
[----:B------:R-:W-:Y:S01]  /*10b60*/  IMAD.U32 R7, RZ, RZ, UR41 ;  /* 0x00000029ff077e24 */ /* 0x000fe2000f8e00ff */
[----:B------:R-:W-:-:S03]  /*10b70*/  FSETP.NE.FTZ.AND P2, PT, R11, RZ, PT ;  /* 0x000000ff0b00720b */ /* 0x000fc60003f55000 */
[----:B------:R-:W-:Y:S01]  /*10b80*/  @P1 FMUL.FTZ R7, R7, 0.69314718246459960938 ;  /* 0x3f31721807071820 */ /* 0x000fe20000410000 */
[----:B-1----:R-:W-:-:S04]  /*10b90*/  @P1 FMUL.FTZ R8, R8, 0.69314718246459960938 ;  /* 0x3f31721808081820 */ /* 0x002fc80000410000 */
[----:B------:R-:W-:-:S05]  /*10ba0*/  @P1 FFMA.FTZ R5, R7, R0, R8 ;  /* 0x0000000007051223 */ /* 0x000fca0000010008 */
[----:B------:R-:W0:Y:S01]  /*10bb0*/  @P2 MUFU.LG2 R9, R11 ;  /* 0x0000000b00092308 */ /* 0x000e220000000c00 */
[----:B------:R-:W-:-:S07]  /*10bc0*/  @P2 FMUL.FTZ R13, R13, 0.69314718246459960938 ;  /* 0x3f3172180d0d2820 */ /* 0x000fce0000410000 */
[----:B------:R1:W2:Y:S01]  /*10bd0*/  @P2 MUFU.RCP R2, R11 ;  /* 0x0000000b00022308 */ /* 0x0002a20000001000 */
[----:B0-----:R-:W-:-:S04]  /*10be0*/  @P2 FMUL.FTZ R6, R9, 0.69314718246459960938 ;  /* 0x3f31721809062820 */ /* 0x001fc80000410000 */
[----:B------:R-:W-:Y:S01]  /*10bf0*/  @P2 FFMA.FTZ R4, R13, R3, R6 ;  /* 0x000000030d042223 */ /* 0x000fe20000010006 */
[----:B------:R-:W-:Y:S02]  /*10c00*/  WARPGROUP.DEPBAR.LE gsb0, 0x0 ;  /* 0x00008000000079c5 */ /* 0x000fe40000010000 */
[----:B------:R-:W-:-:S06]  /*10c10*/  WARPGROUP.ARRIVE ;  /* 0x00000000000079c5 */ /* 0x000fcc0000000000 */
[----:B------:R-:W-:Y:S03]  /*10c20*/  HGMMA.64x96x16.F32.BF16 R88, gdesc[UR4].tnspB, R88, gsb0 ;  /* 0x41600000045879f0 */ /* 0x000fe60008001858 */
[----:B------:R-:W-:Y:S02]  /*10c30*/  WARPGROUP.DEPBAR.LE gsb0, 0x0 ;  /* 0x00008000000079c5 */ /* 0x000fe40000010000 */
[----:B-12---:R-:W-:Y:S05]  /*10c40*/  @!P0 BRA `(.L_x_528) ;  /* 0x0000000000048947 */ /* 0x006fea0003800000 */
[----:B------:R-:W-:Y:S01]  /*10c50*/  BPT.TRAP 0x1 ;  /* 0x000000040000795c */ /* 0x000fe20000300000 */
.L_x_528:
[----:B------:R-:W-:Y:S02]  /*10c60*/  VIADD R12, R12, 0x2d860 ;  /* 0x0002d8600c0c7836 */ /* 0x000fe40000000000 */
[-C--:B------:R-:W-:Y:S01]  /*10c70*/  FMUL.FTZ R6, R88, R51.reuse ;  /* 0x0000003358067220 */ /* 0x080fe20000410000 */
[----:B------:R-:W-:Y:S02]  /*10c80*/  IMAD.U32 R3, RZ, RZ, UR39 ;  /* 0x00000027ff037e24 */ /* 0x000fe4000f8e00ff */
[-C--:B------:R-:W-:Y:S01]  /*10c90*/  FMUL.FTZ R7, R89, R51.reuse ;  /* 0x0000003359077220 */ /* 0x080fe20000410000 */
[----:B------:R-:W-:Y:S02]  /*10ca0*/  VIADD R140, R140, 0x1 ;  /* 0x000000018c8c7836 */ /* 0x000fe40000000000 */
[-C--:B------:R-:W-:Y:S01]  /*10cb0*/  FMUL.FTZ R20, R92, R51.reuse ;  /* 0x000000335c147220 */ /* 0x080fe20000410000 */
[-C--:B------:R-:W-:Y:S01]  /*10cc0*/  FMUL.FTZ R21, R93, R51.reuse ;  /* 0x000000335d157220 */ /* 0x080fe20000410000 */
[----:B------:R-:W-:Y:S01]  /*10cd0*/  PRMT R12, R3, 0x654, R12 ;  /* 0x00000654030c7816 */ /* 0x000fe2000000000c */
[-C--:B------:R-:W-:Y:S01]  /*10ce0*/  FMUL.FTZ R32, R96, R51.reuse ;  /* 0x0000003360207220 */ /* 0x080fe20000410000 */
[----:B------:R-:W-:Y:S01]  /*10cf0*/  ISETP.NE.AND P1, PT, R140, 0x2, PT ;  /* 0x000000028c00780c */ /* 0x000fe20003f25270 */
[-C--:B------:R-:W-:Y:S01]  /*10d00*/  FMUL.FTZ R33, R97, R51.reuse ;  /* 0x0000003361217220 */ /* 0x080fe20000410000 */
[----:B------:R1:W-:Y:S01]  /*10d10*/  SYNCS.ARRIVE.TRANS64.RED.A1T0 RZ, [R12+URZ], RZ ;  /* 0x000000ff0cff79a7 */ /* 0x0003e2000810043f */
[-C--:B------:R-:W-:Y:S01]  /*10d20*/  FMUL.FTZ R34, R100, R51.reuse ;  /* 0x0000003364227220 */ /* 0x080fe20000410000 */
[----:B------:R-:W-:Y:S01]  /*10d30*/  SEL R0, RZ, 0x1, P1 ;  /* 0x00000001ff007807 */ /* 0x000fe20000800000 */
        /* <DEDUP_REMOVED lines=42> */
[----:B------:R-:W-:Y:S01]  /*10fe0*/  LOP3.LUT R151, R151, R0, RZ, 0x3c, !PT ;  /* 0x0000000097977212 */ /* 0x000fe200078e3cff */
[----:B------:R-:W-:Y:S01]  /*10ff0*/  UIADD3 UR37, UR37, 0x1, URZ ;  /* 0x0000000125257890 */ /* 0x000fe2000fffe03f */
[----:B-1----:R-:W-:-:S11]  /*11000*/  SEL R140, R140, RZ, P1 ;  /* 0x000000ff8c8c7207 */ /* 0x002fd60000800000 */
.L_x_469:
[----:B------:R-:W-:Y:S05]  /*11010*/  WARPSYNC.ALL ;  /* 0x0000000000007948 */ /* 0x000fea0003800000 */
[----:B------:R-:W1:Y:S08]  /*11020*/  S2UR UR39, SR_CgaCtaId ;  /* 0x00000000002779c3 */ /* 0x000e700000008800 */
[----:B------:R-:W-:Y:S06]  /*11030*/  BAR.SYNC.DEFER_BLOCKING 0x5, 0x200 ;  /* 0x0148000000007b1d */ /* 0x000fec0000010000 */
[----:B------:R-:W-:Y:S01]  /*11040*/  UMOV UR4, 0x400 ;  /* 0x0000040000047882 */ /* 0x000fe20000000000 */
[----:B------:R-:W-:Y:S01]  /*11050*/  BSSY B0, `(.L_x_529) ;  /* 0x00002b9000007945 */ /* 0x000fe20003800000 */
[----:B-1----:R-:W-:-:S06]  /*11060*/  ULEA UR4, UR39, UR4, 0x18 ;  /* 0x0000000427047291 */ /* 0x002fcc000f8ec03f */
[----:B------:R-:W-:-:S05]  /*11070*/  IMAD.U32 R2, RZ, RZ, UR4 ;  /* 0x00000004ff027e24 */ /* 0x000fca000f8e00ff */
[----:B------:R1:W2:Y:S01]  /*11080*/  LDS.128 R96, [R2+0x2d8d0] ;  /* 0x02d8d00002607984 */ /* 0x0002a20000000c00 */
[----:B------:R-:W-:Y:S06]  /*11090*/  BAR.ARV 0x4, 0x200 ;  /* 0x0108000000007b1d */ /* 0x000fec0000002000 */
[----:B------:R-:W-:Y:S05]  /*110a0*/  @P0 BRA `(.L_x_530) ;  /* 0x0000001c00f00947 */ /* 0x000fea0003800000 */
[----:B------:R-:W4:Y:S01]  /*110b0*/  LDL R0, [R1+0xd8] ;  /* 0x0000d80001007983 */ /* 0x000f220000100800 */
[----:B------:R-:W-:-:S03]  /*110c0*/  ULDC UR4, c[0x0][0xad4] ;  /* 0x0002b50000047ab9 */ /* 0x000fc60000000800 */
[----:B------:R-:W2:Y:S04]  /*110d0*/  LDL.LU R30, [R1+0x58] ;  /* 0x00005800011e7983 */ /* 0x000ea80000300800 */
[----:B------:R-:W2:Y:S04]  /*110e0*/  LDL.LU R81, [R1+0x60] ;  /* 0x0000600001517983 */ /* 0x000ea80000300800 */
[----:B------:R-:W2:Y:S01]  /*110f0*/  LDL.LU R80, [R1+0x64] ;  /* 0x0000640001507983 */ /* 0x000ea20000300800 */
[----:B------:R-:W0:Y:S01]  /*11100*/  S2R R3, SR_SWINHI ;  /* 0x0000000000037919 */ /* 0x000e220000002f00 */
[----:B------:R-:W-:-:S02]  /*11110*/  MOV R74, R2 ;  /* 0x00000002004a7202 */ /* 0x000fc40000000f00 */
[----:B0-----:R-:W-:-:S03]  /*11120*/  MOV R75, R3 ;  /* 0x00000003004b7202 */ /* 0x001fc60000000f00 */
[----:B----4-:R-:W-:-:S03]  /*11130*/  IMAD.WIDE R8, R0, 0x2, R74 ;  /* 0x0000000200087825 */ /* 0x010fc600078e024a */
[C---:B------:R-:W-:Y:S02]  /*11140*/  LOP3.LUT R3, R8.reuse, 0x180, RZ, 0xc0, !PT ;  /* 0x0000018008037812 */ /* 0x040fe400078ec0ff */
[C---:B------:R-:W-:Y:S02]  /*11150*/  IADD3 R10, P2, R8.reuse, 0x3020, RZ ;  /* 0x00003020080a7810 */ /* 0x040fe40007f5e0ff */
[----:B------:R-:W-:Y:S02]  /*11160*/  SHF.R.U64 R3, R3, 0x3, RZ ;  /* 0x0000000303037819 */ /* 0x000fe400000012ff */
[C---:B------:R-:W-:Y:S02]  /*11170*/  IADD3 R11, P4, R8.reuse, 0x20, RZ ;  /* 0x00000020080b7810 */ /* 0x040fe40007f9e0ff */
[C---:B---3--:R-:W-:Y:S02]  /*11180*/  IADD3 R31, P3, R8.reuse, 0x3000, RZ ;  /* 0x00003000081f7810 */ /* 0x048fe40007f7e0ff */
[----:B------:R-:W-:-:S02]  /*11190*/  IADD3 R12, P1, R8, 0x6000, RZ ;  /* 0x00006000080c7810 */ /* 0x000fc40007f3e0ff */
[----:B------:R-:W-:Y:S02]  /*111a0*/  IADD3 R77, P0, R8, 0x6020, RZ ;  /* 0x00006020084d7810 */ /* 0x000fe40007f1e0ff */
[----:B------:R-:W-:Y:S02]  /*111b0*/  LOP3.LUT R8, R3, R8, RZ, 0x3c, !PT ;  /* 0x0000000803087212 */ /* 0x000fe400078e3cff */
[----:B------:R-:W-:Y:S01]  /*111c0*/  LOP3.LUT R3, R10, 0x180, RZ, 0xc0, !PT ;  /* 0x000001800a037812 */ /* 0x000fe200078ec0ff */
[----:B------:R-:W-:Y:S01]  /*111d0*/  IMAD.X R15, RZ, RZ, R9, P0 ;  /* 0x000000ffff0f7224 */ /* 0x000fe200000e0609 */
[----:B--2---:R-:W-:Y:S02]  /*111e0*/  ISETP.NE.AND P0, PT, R30, RZ, PT ;  /* 0x000000ff1e00720c */ /* 0x004fe40003f05270 */
[----:B------:R-:W-:-:S04]  /*111f0*/  SHF.R.U64 R3, R3, 0x3, RZ ;  /* 0x0000000303037819 */ /* 0x000fc800000012ff */
[----:B------:R-:W-:Y:S02]  /*11200*/  LOP3.LUT R28, R3, R10, RZ, 0x3c, !PT ;  /* 0x0000000a031c7212 */ /* 0x000fe400078e3cff */
[----:B------:R-:W-:Y:S01]  /*11210*/  SEL R3, R30, UR4, P0 ;  /* 0x000000041e037c07 */ /* 0x000fe20008000000 */
[----:B------:R-:W-:Y:S05]  /*11220*/  WARPSYNC.ALL ;  /* 0x0000000000007948 */ /* 0x000fea0003800000 */
[----:B------:R-:W-:Y:S01]  /*11230*/  LOP3.LUT R0, R11, 0x180, RZ, 0xc0, !PT ;  /* 0x000001800b007812 */ /* 0x000fe200078ec0ff */
[--C-:B------:R-:W-:Y:S01]  /*11240*/  IMAD.X R25, RZ, RZ, R9.reuse, P4 ;  /* 0x000000ffff197224 */ /* 0x100fe200020e0609 */
[----:B------:R-:W-:Y:S01]  /*11250*/  LOP3.LUT R14, R77, 0x180, RZ, 0xc0, !PT ;  /* 0x000001804d0e7812 */ /* 0x000fe200078ec0ff */
[--C-:B------:R-:W-:Y:S01]  /*11260*/  IMAD.X R27, RZ, RZ, R9.reuse, P3 ;  /* 0x000000ffff1b7224 */ /* 0x100fe200018e0609 */
[----:B------:R-:W-:Y:S01]  /*11270*/  SHF.R.U64 R0, R0, 0x3, RZ ;  /* 0x0000000300007819 */ /* 0x000fe200000012ff */
[--C-:B------:R-:W-:Y:S01]  /*11280*/  IMAD.X R29, RZ, RZ, R9.reuse, P2 ;  /* 0x000000ffff1d7224 */ /* 0x100fe200010e0609 */
[----:B------:R-:W-:Y:S01]  /*11290*/  F2FP.BF16.F32.PACK_AB R10, R21, R20 ;  /* 0x00000014150a723e */ /* 0x000fe200000010ff */
[----:B------:R-:W-:Y:S01]  /*112a0*/  IMAD.X R13, RZ, RZ, R9, P1 ;  /* 0x000000ffff0d7224 */ /* 0x000fe200008e0609 */
[----:B------:R-:W-:Y:S01]  /*112b0*/  LOP3.LUT R24, R0, R11, RZ, 0x3c, !PT ;  /* 0x0000000b00187212 */ /* 0x000fe200078e3cff */
[----:B------:R-:W-:Y:S01]  /*112c0*/  ULDC.64 UR4, c[0x0][0xc00] ;  /* 0x0003000000047ab9 */ /* 0x000fe20000000a00 */
[----:B------:R-:W-:Y:S01]  /*112d0*/  LOP3.LUT R0, R31, 0x180, RZ, 0xc0, !PT ;  /* 0x000001801f007812 */ /* 0x000fe200078ec0ff */
[----:B------:R-:W-:Y:S01]  /*112e0*/  ULDC.64 UR6, c[0x0][0xc08] ;  /* 0x0003020000067ab9 */ /* 0x000fe20000000a00 */
[----:B------:R-:W-:-:S02]  /*112f0*/  LOP3.LUT R11, R12, 0x180, RZ, 0xc0, !PT ;  /* 0x000001800c0b7812 */ /* 0x000fc400078ec0ff */
[----:B------:R-:W-:Y:S02]  /*11300*/  SHF.R.U64 R0, R0, 0x3, RZ ;  /* 0x0000000300007819 */ /* 0x000fe400000012ff */
[----:B------:R-:W-:Y:S02]  /*11310*/  SHF.R.U64 R11, R11, 0x3, RZ ;  /* 0x000000030b0b7819 */ /* 0x000fe400000012ff */
[----:B------:R-:W-:Y:S02]  /*11320*/  LOP3.LUT R26, R0, R31, RZ, 0x3c, !PT ;  /* 0x0000001f001a7212 */ /* 0x000fe400078e3cff */
[----:B------:R-:W-:Y:S02]  /*11330*/  SHF.R.U64 R14, R14, 0x3, RZ ;  /* 0x000000030e0e7819 */ /* 0x000fe400000012ff */
[----:B------:R-:W-:Y:S02]  /*11340*/  LOP3.LUT R12, R11, R12, RZ, 0x3c, !PT ;  /* 0x0000000c0b0c7212 */ /* 0x000fe400078e3cff */
[----:B------:R-:W-:-:S02]  /*11350*/  MOV R31, R8 ;  /* 0x00000008001f7202 */ /* 0x000fc40000000f00 */
[----:B------:R-:W-:Y:S02]  /*11360*/  F2FP.BF16.F32.PACK_AB R8, R7, R6 ;  /* 0x000000060708723e */ /* 0x000fe400000010ff */
[----:B------:R-:W-:Y:S02]  /*11370*/  F2FP.BF16.F32.PACK_AB R9, R53, R52 ;  /* 0x000000343509723e */ /* 0x000fe400000010ff */
[----:B------:R-:W-:Y:S01]  /*11380*/  F2FP.BF16.F32.PACK_AB R11, R55, R54 ;  /* 0x00000036370b723e */ /* 0x000fe200000010ff */
[----:B------:R-:W-:Y:S01]  /*11390*/  BAR.SYNC.DEFER_BLOCKING 0x1, 0x180 ;  /* 0x0046000000007b1d */ /* 0x000fe20000010000 */
[----:B------:R-:W-:Y:S02]  /*113a0*/  MOV R79, R24 ;  /* 0x00000018004f7202 */ /* 0x000fe40000000f00 */
[----:B------:R-:W-:Y:S02]  /*113b0*/  MOV R0, R26 ;  /* 0x0000001a00007202 */ /* 0x000fe40000000f00 */
[----:B------:R-:W-:-:S02]  /*113c0*/  LOP3.LUT R14, R14, R77, RZ, 0x3c, !PT ;  /* 0x0000004d0e0e7212 */ /* 0x000fc400078e3cff */
[----:B------:R-:W-:Y:S02]  /*113d0*/  F2FP.BF16.F32.PACK_AB R24, R33, R32 ;  /* 0x000000202118723e */ /* 0x000fe400000010ff */
[----:B------:R-:W-:Y:S02]  /*113e0*/  F2FP.BF16.F32.PACK_AB R25, R57, R56 ;  /* 0x000000383919723e */ /* 0x000fe400000010ff */
[----:B------:R-:W-:Y:S02]  /*113f0*/  F2FP.BF16.F32.PACK_AB R26, R35, R34 ;  /* 0x00000022231a723e */ /* 0x000fe400000010ff */
[----:B------:R-:W-:Y:S02]  /*11400*/  F2FP.BF16.F32.PACK_AB R27, R59, R58 ;  /* 0x0000003a3b1b723e */ /* 0x000fe400000010ff */
[----:B------:R-:W-:Y:S02]  /*11410*/  MOV R78, R28 ;  /* 0x0000001c004e7202 */ /* 0x000fe40000000f00 */
[----:B------:R-:W-:-:S02]  /*11420*/  F2FP.BF16.F32.PACK_AB R28, R37, R36 ;  /* 0x00000024251c723e */ /* 0x000fc400000010ff */
[----:B------:R-:W-:Y:S02]  /*11430*/  F2FP.BF16.F32.PACK_AB R29, R61, R60 ;  /* 0x0000003c3d1d723e */ /* 0x000fe400000010ff */
[----:B------:R-:W-:Y:S01]  /*11440*/  F2FP.BF16.F32.PACK_AB R30, R39, R38 ;  /* 0x00000026271e723e */ /* 0x000fe200000010ff */
[----:B------:R0:W-:Y:S01]  /*11450*/  STSM.16.M88.4 [R31], R8 ;  /* 0x000000081f007844 */ /* 0x0001e20000000200 */
[----:B------:R-:W-:Y:S02]  /*11460*/  MOV R77, R12 ;  /* 0x0000000c004d7202 */ /* 0x000fe40000000f00 */
[----:B------:R-:W-:Y:S01]  /*11470*/  MOV R76, R14 ;  /* 0x0000000e004c7202 */ /* 0x000fe20000000f00 */
[----:B------:R2:W-:Y:S01]  /*11480*/  STSM.16.M88.4 [R79], R24 ;  /* 0x000000184f007844 */ /* 0x0005e20000000200 */
[----:B------:R-:W-:Y:S02]  /*11490*/  F2FP.BF16.F32.PACK_AB R12, R45, R44 ;  /* 0x0000002c2d0c723e */ /* 0x000fe400000010ff */
[----:B------:R-:W-:-:S02]  /*114a0*/  F2FP.BF16.F32.PACK_AB R13, R69, R68 ;  /* 0x00000044450d723e */ /* 0x000fc400000010ff */
[----:B------:R-:W-:Y:S02]  /*114b0*/  F2FP.BF16.F32.PACK_AB R14, R47, R46 ;  /* 0x0000002e2f0e723e */ /* 0x000fe400000010ff */
[----:B------:R-:W-:Y:S02]  /*114c0*/  F2FP.BF16.F32.PACK_AB R15, R71, R70 ;  /* 0x00000046470f723e */ /* 0x000fe400000010ff */
[----:B0-----:R-:W-:Y:S02]  /*114d0*/  F2FP.BF16.F32.PACK_AB R31, R63, R62 ;  /* 0x0000003e3f1f723e */ /* 0x001fe400000010ff */
[----:B------:R-:W-:Y:S02]  /*114e0*/  F2FP.BF16.F32.PACK_AB R8, R41, R40 ;  /* 0x000000282908723e */ /* 0x000fe400000010ff */
[----:B------:R-:W-:Y:S02]  /*114f0*/  F2FP.BF16.F32.PACK_AB R9, R65, R64 ;  /* 0x000000404109723e */ /* 0x000fe400000010ff */
[----:B------:R-:W-:-:S02]  /*11500*/  F2FP.BF16.F32.PACK_AB R10, R43, R42 ;  /* 0x0000002a2b0a723e */ /* 0x000fc400000010ff */
[----:B------:R-:W-:Y:S02]  /*11510*/  F2FP.BF16.F32.PACK_AB R11, R67, R66 ;  /* 0x00000042430b723e */ /* 0x000fe400000010ff */
[----:B--2---:R-:W-:Y:S02]  /*11520*/  F2FP.BF16.F32.PACK_AB R24, R49, R48 ;  /* 0x000000303118723e */ /* 0x004fe400000010ff */
[----:B------:R-:W-:Y:S02]  /*11530*/  F2FP.BF16.F32.PACK_AB R25, R73, R72 ;  /* 0x000000484919723e */ /* 0x000fe400000010ff */
[----:B------:R-:W-:Y:S02]  /*11540*/  F2FP.BF16.F32.PACK_AB R26, R51, R50 ;  /* 0x00000032331a723e */ /* 0x000fe400000010ff */
[----:B------:R-:W-:Y:S01]  /*11550*/  F2FP.BF16.F32.PACK_AB R27, R135, R134 ;  /* 0x00000086871b723e */ /* 0x000fe200000010ff */
[----:B------:R0:W-:Y:S04]  /*11560*/  STSM.16.M88.4 [R0], R28 ;  /* 0x0000001c00007844 */ /* 0x0001e80000000200 */
[----:B------:R2:W-:Y:S04]  /*11570*/  STSM.16.M88.4 [R78], R8 ;  /* 0x000000084e007844 */ /* 0x0005e80000000200 */
[----:B------:R3:W-:Y:S04]  /*11580*/  STSM.16.M88.4 [R77], R12 ;  /* 0x0000000c4d007844 */ /* 0x0007e80000000200 */
[----:B------:R4:W-:Y:S01]  /*11590*/  STSM.16.M88.4 [R76], R24 ;  /* 0x000000184c007844 */ /* 0x0009e20000000200 */
[----:B------:R-:W-:Y:S01]  /*115a0*/  BAR.SYNC.DEFER_BLOCKING 0x1, 0x180 ;  /* 0x0046000000007b1d */ /* 0x000fe20000010000 */
[----:B------:R-:W-:-:S04]  /*115b0*/  ISETP.NE.U32.AND P0, PT, RZ, UR4, PT ;  /* 0x00000004ff007c0c */ /* 0x000fc8000bf05070 */
[----:B------:R-:W-:Y:S02]  /*115c0*/  ISETP.NE.AND.EX P0, PT, RZ, UR5, PT, P0 ;  /* 0x00000005ff007c0c */ /* 0x000fe4000bf05300 */
[----:B0-----:R-:W-:Y:S01]  /*115d0*/  IADD3 R28, P1, R81, UR4, RZ ;  /* 0x00000004511c7c10 */ /* 0x001fe2000ff3e0ff */
[----:B------:R-:W-:Y:S01]  /*115e0*/  IMAD.MOV.U32 R0, RZ, RZ, RZ ;  /* 0x000000ffff007224 */ /* 0x000fe200078e00ff */
[----:B------:R-:W-:Y:S01]  /*115f0*/  ISETP.NE.U32.AND P3, PT, RZ, UR6, PT ;  /* 0x00000006ff007c0c */ /* 0x000fe2000bf65070 */
[----:B--2---:R-:W0:Y:S01]  /*11600*/  LDC R78, c[0x0][0xbe8] ;  /* 0x0002fa00ff4e7b82 */ /* 0x004e220000000800 */
[----:B------:R-:W-:-:S07]  /*11610*/  IADD3.X R29, R80, UR5, RZ, P1, !PT ;  /* 0x00000005501d7c10 */ /* 0x000fce0008ffe4ff */
[----:B------:R-:W5:Y:S01]  /*11620*/  @P0 LDG.E R0, desc[UR42][R28.64] ;  /* 0x0000002a1c000981 */ /* 0x000f62000c1e1900 */
[----:B------:R-:W-:Y:S01]  /*11630*/  ISETP.NE.AND.EX P3, PT, RZ, UR7, PT, P3 ;  /* 0x00000007ff007c0c */ /* 0x000fe2000bf65330 */
[----:B---3--:R-:W-:Y:S01]  /*11640*/  IMAD.MOV.U32 R14, RZ, RZ, 0x9b8 ;  /* 0x000009b8ff0e7424 */ /* 0x008fe200078e00ff */
[----:B------:R-:W-:-:S04]  /*11650*/  ISETP.GT.AND P2, PT, R3, 0x1, PT ;  /* 0x000000010300780c */ /* 0x000fc80003f44270 */
[----:B------:R-:W-:-:S07]  /*11660*/  SEL R14, R14, 0x978, P2 ;  /* 0x000009780e0e7807 */ /* 0x000fce0001000000 */
[----:B------:R-:W-:Y:S01]  /*11670*/  @P3 IADD3 R8, P1, R81, UR6, RZ ;  /* 0x0000000651083c10 */ /* 0x000fe2000ff3e0ff */
[----:B------:R-:W-:Y:S02]  /*11680*/  ULDC UR6, c[0x0][0xa88] ;  /* 0x0002a20000067ab9 */ /* 0x000fe40000000800 */
[----:B------:R-:W-:Y:S01]  /*11690*/  IMAD.U32 R31, RZ, RZ, UR6 ;  /* 0x00000006ff1f7e24 */ /* 0x000fe2000f8e00ff */
[----:B------:R-:W-:Y:S01]  /*116a0*/  @P3 IADD3.X R9, R80, UR7, RZ, P1, !PT ;  /* 0x0000000750093c10 */ /* 0x000fe20008ffe4ff */
[----:B------:R4:W2:Y:S04]  /*116b0*/  LDC.64 R10, c[0x0][R14+0x218] ;  /* 0x000086000e0a7b82 */ /* 0x0008a80000000a00 */
[----:B------:R3:W5:Y:S04]  /*116c0*/  @P3 LDG.E R31, desc[UR42][R8.64] ;  /* 0x0000002a081f3981 */ /* 0x000768000c1e1900 */
[----:B------:R4:W1:Y:S08]  /*116d0*/  LDC.64 R12, c[0x0][R14+0x228] ;  /* 0x00008a000e0c7b82 */ /* 0x0008700000000a00 */
[----:B---3--:R4:W3:Y:S01]  /*116e0*/  LDC.64 R8, c[0x0][R14+0x220] ;  /* 0x000088000e087b82 */ /* 0x0088e20000000a00 */
[----:B0-----:R-:W-:Y:S01]  /*116f0*/  ISETP.NE.AND P1, PT, R78, 0x1, PT ;  /* 0x000000014e00780c */ /* 0x001fe20003f25270 */
[----:B------:R-:W-:-:S12]  /*11700*/  @P3 BRA `(.L_x_531) ;  /* 0x0000000000103947 */ /* 0x000fd80003800000 */
[----:B------:R-:W-:Y:S05]  /*11710*/  @!P0 BRA `(.L_x_531) ;  /* 0x00000000000c8947 */ /* 0x000fea0003800000 */
[----:B----4-:R-:W4:Y:S04]  /*11720*/  LDG.E R24, desc[UR42][R28.64] ;  /* 0x0000002a1c187981 */ /* 0x010f28000c1e1900 */
[----:B-----5:R-:W4:Y:S02]  /*11730*/  LDG.E R31, desc[UR42][R28.64+0x4] ;  /* 0x0000042a1c1f7981 */ /* 0x020f24000c1e1900 */
[----:B----4-:R-:W-:-:S07]  /*11740*/  IMAD.IADD R31, R31, 0x1, -R24 ;  /* 0x000000011f1f7824 */ /* 0x010fce00078e0a18 */
.L_x_531:
[----:B------:R-:W3:Y:S01]  /*11750*/  LDL.LU R3, [R1+0x5c] ;  /* 0x00005c0001037983 */ /* 0x000ee20000300800 */
[----:B----4-:R-:W0:Y:S03]  /*11760*/  LDC.64 R14, c[0x0][R14+0x210] ;  /* 0x000084000e0e7b82 */ /* 0x010e260000000a00 */
[----:B------:R-:W4:Y:S04]  /*11770*/  LDL.LU R27, [R1+0x9c] ;  /* 0x00009c00011b7983 */ /* 0x000f280000300800 */
[----:B------:R-:W4:Y:S01]  /*11780*/  LDL R26, [R1+0xd4] ;  /* 0x0000d400011a7983 */ /* 0x000f220000100800 */
[----:B------:R-:W-:Y:S01]  /*11790*/  ISETP.NE.U32.AND P0, PT, RZ, UR4, PT ;  /* 0x00000004ff007c0c */ /* 0x000fe2000bf05070 */
[----:B------:R-:W1:Y:S02]  /*117a0*/  @P1 LDC R79, c[0x0][0xbec] ;  /* 0x0002fb00ff4f1b82 */ /* 0x000e640000000800 */
[----:B------:R-:W4:Y:S04]  /*117b0*/  LDL R82, [R1+0x68] ;  /* 0x0000680001527983 */ /* 0x000f280000100800 */
[----:B------:R-:W4:Y:S01]  /*117c0*/  LDL R80, [R1+0x74] ;  /* 0x0000740001507983 */ /* 0x000f220000100800 */
[----:B------:R-:W-:Y:S01]  /*117d0*/  ISETP.NE.AND.EX P0, PT, RZ, UR5, PT, P0 ;  /* 0x00000005ff007c0c */ /* 0x000fe2000bf05300 */
[----:B------:R-:W0:Y:S01]  /*117e0*/  @P1 LDC R81, c[0x0][0xbf0] ;  /* 0x0002fc00ff511b82 */ /* 0x000e220000000800 */
[-C--:B--2---:R-:W-:Y:S01]  /*117f0*/  IMAD R29, R11, R137.reuse, RZ ;  /* 0x000000890b1d7224 */ /* 0x084fe200078e02ff */
[----:B------:R-:W2:Y:S01]  /*11800*/  LDL R76, [R1+0xd0] ;  /* 0x0000d000014c7983 */ /* 0x000ea20000100800 */
[----:B------:R-:W-:-:S03]  /*11810*/  IMAD.WIDE.U32 R10, R10, R137, RZ ;  /* 0x000000890a0a7225 */ /* 0x000fc600078e00ff */
[----:B------:R-:W2:Y:S02]  /*11820*/  LDL R30, [R1+0xa4] ;  /* 0x0000a400011e7983 */ /* 0x000ea40000100800 */
[----:B------:R-:W1:Y:S01]  /*11830*/  LDC.64 R24, c[0x0][0xba8] ;  /* 0x0002ea00ff187b82 */ /* 0x000e620000000a00 */
[----:B------:R-:W-:-:S07]  /*11840*/  IMAD.IADD R28, R11, 0x1, R29 ;  /* 0x000000010b1c7824 */ /* 0x000fce00078e021d */
[----:B-1----:R-:W1:Y:S08]  /*11850*/  @!P2 LDC R24, c[0x0][0xb50] ;  /* 0x0002d400ff18ab82 */ /* 0x002e700000000800 */
[----:B------:R-:W1:Y:S01]  /*11860*/  @!P2 LDC R25, c[0x0][0xb54] ;  /* 0x0002d500ff19ab82 */ /* 0x000e620000000800 */
[----:B---3--:R-:W-:Y:S02]  /*11870*/  SEL R3, R3, RZ, !P0 ;  /* 0x000000ff03037207 */ /* 0x008fe40004000000 */
[----:B----4-:R-:W-:-:S03]  /*11880*/  SEL R27, R27, RZ, !P0 ;  /* 0x000000ff1b1b7207 */ /* 0x010fc60004000000 */
[----:B------:R-:W-:-:S04]  /*11890*/  IMAD R9, R9, R3, RZ ;  /* 0x0000000309097224 */ /* 0x000fc800078e02ff */
[C---:B------:R-:W-:Y:S02]  /*118a0*/  IMAD R77, R8.reuse, R27, R9 ;  /* 0x0000001b084d7224 */ /* 0x040fe400078e0209 */
[----:B------:R-:W-:-:S04]  /*118b0*/  IMAD.WIDE.U32 R8, R8, R3, RZ ;  /* 0x0000000308087225 */ /* 0x000fc800078e00ff */
[----:B------:R-:W-:Y:S01]  /*118c0*/  IMAD R26, R82, 0xc0, R26 ;  /* 0x000000c0521a7824 */ /* 0x000fe200078e021a */
[----:B-----5:R-:W-:-:S03]  /*118d0*/  IADD3 R10, P0, P3, R8, R10, R0 ;  /* 0x0000000a080a7210 */ /* 0x020fc60007b1e000 */
[----:B------:R-:W-:Y:S01]  /*118e0*/  @P1 IMAD.HI.U32 R8, R26, R79, RZ ;  /* 0x0000004f1a081227 */ /* 0x000fe200078e00ff */
[----:B------:R-:W-:-:S03]  /*118f0*/  SEL R27, R80, RZ, P2 ;  /* 0x000000ff501b7207 */ /* 0x000fc60001000000 */
[----:B------:R-:W-:Y:S02]  /*11900*/  IMAD.IADD R11, R9, 0x1, R77 ;  /* 0x00000001090b7824 */ /* 0x000fe400078e024d */
[----:B------:R-:W-:Y:S01]  /*11910*/  IMAD.MOV.U32 R9, RZ, RZ, R26 ;  /* 0x000000ffff097224 */ /* 0x000fe200078e001a */
[----:B0-----:R-:W-:Y:S01]  /*11920*/  @P1 SHF.R.U32.HI R9, RZ, R81, R8 ;  /* 0x00000051ff091219 */ /* 0x001fe20000011608 */
[-C--:B------:R-:W-:Y:S01]  /*11930*/  IMAD R29, R13, R27.reuse, RZ ;  /* 0x0000001b0d1d7224 */ /* 0x080fe200078e02ff */
[----:B------:R-:W-:Y:S01]  /*11940*/  SHF.R.S32.HI R77, RZ, 0x1f, R0 ;  /* 0x0000001fff4d7819 */ /* 0x000fe20000011400 */
[----:B------:R-:W-:Y:S01]  /*11950*/  IMAD.WIDE.U32 R12, R12, R27, RZ ;  /* 0x0000001b0c0c7225 */ /* 0x000fe200078e00ff */
[----:B------:R-:W-:-:S03]  /*11960*/  SHF.R.S32.HI R8, RZ, 0x1f, R9 ;  /* 0x0000001fff087819 */ /* 0x000fc60000011409 */
[----:B------:R-:W-:Y:S01]  /*11970*/  IMAD.MOV R27, RZ, RZ, -R9 ;  /* 0x000000ffff1b7224 */ /* 0x000fe200078e0a09 */
[----:B------:R-:W-:Y:S01]  /*11980*/  IADD3.X R11, R11, R28, R77, P0, P3 ;  /* 0x0000001c0b0b7210 */ /* 0x000fe200007e644d */
[----:B------:R-:W-:Y:S01]  /*11990*/  IMAD.IADD R29, R13, 0x1, R29 ;  /* 0x000000010d1d7824 */ /* 0x000fe200078e021d */
[----:B------:R-:W-:Y:S01]  /*119a0*/  IADD3 R12, P0, P3, R9, R10, R12 ;  /* 0x0000000a090c7210 */ /* 0x000fe20007b1e00c */
[----:B------:R-:W-:-:S03]  /*119b0*/  IMAD R9, R78, R27, R26 ;  /* 0x0000001b4e097224 */ /* 0x000fc600078e021a */
[----:B------:R-:W-:Y:S01]  /*119c0*/  IADD3.X R13, R8, R11, R29, P0, P3 ;  /* 0x0000000b080d7210 */ /* 0x000fe200007e641d */
[-C--:B------:R-:W-:Y:S01]  /*119d0*/  IMAD R8, R15, R9.reuse, RZ ;  /* 0x000000090f087224 */ /* 0x080fe200078e02ff */
[----:B------:R-:W-:Y:S01]  /*119e0*/  SHF.R.S32.HI R11, RZ, 0x1f, R9 ;  /* 0x0000001fff0b7819 */ /* 0x000fe20000011409 */
[----:B------:R-:W-:-:S04]  /*119f0*/  IMAD.WIDE.U32 R12, R14, R9, R12 ;  /* 0x000000090e0c7225 */ /* 0x000fc800078e000c */
[----:B------:R-:W-:-:S04]  /*11a00*/  IMAD R11, R14, R11, R8 ;  /* 0x0000000b0e0b7224 */ /* 0x000fc800078e0208 */
[----:B------:R-:W-:Y:S01]  /*11a10*/  IMAD.IADD R8, R13, 0x1, R11 ;  /* 0x000000010d087824 */ /* 0x000fe200078e020b */
[----:B-1----:R-:W-:-:S04]  /*11a20*/  LEA R13, P0, R12, R24, 0x2 ;  /* 0x000000180c0d7211 */ /* 0x002fc800078010ff */
[----:B------:R-:W-:Y:S01]  /*11a30*/  LEA.HI.X R12, R12, R25, R8, 0x2, P0 ;  /* 0x000000190c0c7211 */ /* 0x000fe200000f1408 */
[----:B------:R-:W-:Y:S01]  /*11a40*/  SHFL.IDX PT, R10, R13, 0x1, 0x1c1f ;  /* 0x003c1f000d0a7f89 */ /* 0x000fe200000e0000 */
[----:B--2---:R-:W-:-:S03]  /*11a50*/  IMAD R25, R82, 0xc0, R76 ;  /* 0x000000c052197824 */ /* 0x004fc600078e024c */
[----:B------:R-:W-:Y:S04]  /*11a60*/  SHFL.IDX PT, R8, R13, RZ, 0x1c1f ;  /* 0x001c1fff0d087589 */ /* 0x000fe800000e0000 */
[----:B------:R-:W0:Y:S04]  /*11a70*/  SHFL.IDX PT, R9, R12, RZ, 0x1c1f ;  /* 0x001c1fff0c097589 */ /* 0x000e2800000e0000 */
[----:B------:R-:W1:Y:S01]  /*11a80*/  SHFL.IDX PT, R11, R12, 0x1, 0x1c1f ;  /* 0x003c1f000c0b7f89 */ /* 0x000e6200000e0000 */
[----:B------:R-:W-:Y:S01]  /*11a90*/  IMAD R76, R31, R78, RZ ;  /* 0x0000004e1f4c7224 */ /* 0x000fe200078e02ff */
[----:B------:R-:W-:Y:S01]  /*11aa0*/  LOP3.LUT P0, RZ, R30, 0x3, RZ, 0xc0, !PT ;  /* 0x000000031eff7812 */ /* 0x000fe2000780c0ff */
[----:B------:R-:W-:-:S03]  /*11ab0*/  VIADD R24, R25, 0x8 ;  /* 0x0000000819187836 */ /* 0x000fc60000000000 */
[-C--:B------:R-:W-:Y:S02]  /*11ac0*/  ISETP.GE.OR P3, PT, R25, R76.reuse, P0 ;  /* 0x0000004c1900720c */ /* 0x080fe40000766670 */
[----:B------:R-:W-:-:S11]  /*11ad0*/  ISETP.GE.OR P0, PT, R24, R76, P0 ;  /* 0x0000004c1800720c */ /* 0x000fd60000706670 */
[----:B0-----:R0:W-:Y:S04]  /*11ae0*/  @!P3 ST.E desc[UR42][R8.64], R5 ;  /* 0x000000050800b985 */ /* 0x0011e8000c10192a */
[----:B-1----:R0:W-:Y:S01]  /*11af0*/  @!P0 ST.E desc[UR42][R10.64], R4 ;  /* 0x000000040a008985 */ /* 0x0021e2000c10192a */
[----:B------:R-:W-:Y:S05]  /*11b00*/  @P2 BRA `(.L_x_532) ;  /* 0x00000008002c2947 */ /* 0x000fea0003800000 */
[----:B------:R-:W1:Y:S01]  /*11b10*/  S2R R30, SR_TID.X ;  /* 0x00000000001e7919 */ /* 0x000e620000002100 */
[----:B0-----:R-:W0:Y:S01]  /*11b20*/  @P1 LDC R11, c[0x0][0xbec] ;  /* 0x0002fb00ff0b1b82 */ /* 0x001e220000000800 */
[----:B------:R-:W-:-:S07]  /*11b30*/  ULDC.64 UR4, c[0x0][0xaa0] ;  /* 0x0002a80000047ab9 */ /* 0x000fce0000000a00 */
[----:B------:R-:W2:Y:S01]  /*11b40*/  @P1 LDC R13, c[0x0][0xbf0] ;  /* 0x0002fc00ff0d1b82 */ /* 0x000ea20000000800 */
[----:B-1----:R-:W-:-:S05]  /*11b50*/  VIADD R4, R30, 0xffffff80 ;  /* 0xffffff801e047836 */ /* 0x002fca0000000000 */
[----:B------:R-:W-:-:S04]  /*11b60*/  SHF.R.S32.HI R5, RZ, 0x1f, R4 ;  /* 0x0000001fff057819 */ /* 0x000fc80000011404 */
[----:B------:R-:W-:-:S04]  /*11b70*/  LEA.HI R5, R5, R4, RZ, 0x2 ;  /* 0x0000000405057211 */ /* 0x000fc800078f10ff */
[----:B------:R-:W-:Y:S02]  /*11b80*/  LOP3.LUT R7, R5, 0xfffffffc, RZ, 0xc0, !PT ;  /* 0xfffffffc05077812 */ /* 0x000fe400078ec0ff */
[----:B------:R-:W-:-:S03]  /*11b90*/  SHF.R.S32.HI R10, RZ, 0x2, R5 ;  /* 0x00000002ff0a7819 */ /* 0x000fc60000011405 */
[----:B------:R-:W-:-:S04]  /*11ba0*/  IMAD.IADD R15, R4, 0x1, -R7 ;  /* 0x00000001040f7824 */ /* 0x000fc800078e0a07 */
[----:B------:R-:W-:-:S04]  /*11bb0*/  IMAD.SHL.U32 R45, R15, 0x8, RZ ;  /* 0x000000080f2d7824 */ /* 0x000fc800078e00ff */
[----:B------:R-:W-:-:S04]  /*11bc0*/  IMAD R5, R10, 0x20, R45 ;  /* 0x000000200a057824 */ /* 0x000fc800078e022d */
[----:B------:R-:W-:-:S04]  /*11bd0*/  IMAD.WIDE R74, R5, 0x2, R74 ;  /* 0x00000002054a7825 */ /* 0x000fc800078e024a */
[----:B------:R-:W-:Y:S01]  /*11be0*/  IMAD R77, R77, UR4, RZ ;  /* 0x000000044d4d7c24 */ /* 0x000fe2000f8e02ff */
[C---:B------:R-:W-:Y:S02]  /*11bf0*/  IADD3 R25, P0, R74.reuse, 0x1800, RZ ;  /* 0x000018004a197810 */ /* 0x040fe40007f1e0ff */
[C---:B------:R-:W-:Y:S02]  /*11c00*/  IADD3 R29, P2, R74.reuse, 0x3000, RZ ;  /* 0x000030004a1d7810 */ /* 0x040fe40007f5e0ff */
[C---:B------:R-:W-:Y:S02]  /*11c10*/  IADD3 R33, P3, R74.reuse, 0x4800, RZ ;  /* 0x000048004a217810 */ /* 0x040fe40007f7e0ff */
[----:B------:R-:W-:Y:S01]  /*11c20*/  IADD3 R37, P4, R74, 0x6000, RZ ;  /* 0x000060004a257810 */ /* 0x000fe20007f9e0ff */
[----:B------:R-:W-:Y:S01]  /*11c30*/  IMAD R77, R0, UR5, R77 ;  /* 0x00000005004d7c24 */ /* 0x000fe2000f8e024d */
[----:B------:R-:W-:Y:S01]  /*11c40*/  IADD3 R5, P5, R74, 0x7800, RZ ;  /* 0x000078004a057810 */ /* 0x000fe20007fbe0ff */
[----:B------:R-:W-:Y:S01]  /*11c50*/  IMAD.WIDE.U32 R8, R0, UR4, RZ ;  /* 0x0000000400087c25 */ /* 0x000fe2000f8e00ff */
[----:B------:R-:W-:Y:S01]  /*11c60*/  LOP3.LUT R24, R25, 0x180, RZ, 0xc0, !PT ;  /* 0x0000018019187812 */ /* 0x000fe200078ec0ff */
[----:B------:R-:W-:Y:S01]  /*11c70*/  ULDC.64 UR4, c[0x0][0xae8] ;  /* 0x0002ba0000047ab9 */ /* 0x000fe20000000a00 */
[----:B------:R-:W-:Y:S01]  /*11c80*/  LOP3.LUT R28, R29, 0x180, RZ, 0xc0, !PT ;  /* 0x000001801d1c7812 */ /* 0x000fe200078ec0ff */
[----:B------:R-:W-:Y:S01]  /*11c90*/  IMAD R0, R15, 0x60, R10 ;  /* 0x000000600f007824 */ /* 0x000fe200078e020a */
[----:B------:R-:W-:Y:S01]  /*11ca0*/  LOP3.LUT R32, R33, 0x180, RZ, 0xc0, !PT ;  /* 0x0000018021207812 */ /* 0x000fe200078ec0ff */
[----:B------:R-:W-:Y:S01]  /*11cb0*/  IMAD.X R41, RZ, RZ, R75, P5 ;  /* 0x000000ffff297224 */ /* 0x000fe200028e064b */
[----:B------:R-:W-:-:S02]  /*11cc0*/  LOP3.LUT R36, R37, 0x180, RZ, 0xc0, !PT ;  /* 0x0000018025247812 */ /* 0x000fc400078ec0ff */
[----:B------:R-:W-:Y:S01]  /*11cd0*/  LOP3.LUT R4, R5, 0x180, RZ, 0xc0, !PT ;  /* 0x0000018005047812 */ /* 0x000fe200078ec0ff */
[----:B------:R-:W-:Y:S01]  /*11ce0*/  IMAD R14, R82, 0xc0, R0 ;  /* 0x000000c0520e7824 */ /* 0x000fe200078e0200 */
[----:B------:R-:W-:Y:S01]  /*11cf0*/  LOP3.LUT R7, R74, 0x180, RZ, 0xc0, !PT ;  /* 0x000001804a077812 */ /* 0x000fe200078ec0ff */
[----:B------:R-:W-:Y:S01]  /*11d00*/  IMAD.IADD R9, R9, 0x1, R77 ;  /* 0x0000000109097824 */ /* 0x000fe200078e024d */
[----:B------:R-:W-:Y:S02]  /*11d10*/  SHF.R.U64 R24, R24, 0x3, RZ ;  /* 0x0000000318187819 */ /* 0x000fe400000012ff */
[----:B------:R-:W-:Y:S02]  /*11d20*/  SHF.R.U64 R28, R28, 0x3, RZ ;  /* 0x000000031c1c7819 */ /* 0x000fe400000012ff */
[----:B------:R-:W-:Y:S02]  /*11d30*/  SHF.R.U64 R32, R32, 0x3, RZ ;  /* 0x0000000320207819 */ /* 0x000fe400000012ff */
[----:B------:R-:W-:-:S02]  /*11d40*/  SHF.R.U64 R36, R36, 0x3, RZ ;  /* 0x0000000324247819 */ /* 0x000fc400000012ff */
[----:B------:R-:W-:Y:S01]  /*11d50*/  SHF.R.U64 R4, R4, 0x3, RZ ;  /* 0x0000000304047819 */ /* 0x000fe200000012ff */
[----:B0-----:R-:W-:Y:S01]  /*11d60*/  @P1 IMAD.HI.U32 R0, R14, R11, RZ ;  /* 0x0000000b0e001227 */ /* 0x001fe200078e00ff */
[----:B------:R-:W-:Y:S02]  /*11d70*/  SHF.R.U64 R7, R7, 0x3, RZ ;  /* 0x0000000307077819 */ /* 0x000fe400000012ff */
[----:B------:R-:W-:Y:S01]  /*11d80*/  LOP3.LUT R24, R24, R25, RZ, 0x3c, !PT ;  /* 0x0000001918187212 */ /* 0x000fe200078e3cff */
[----:B------:R-:W-:Y:S01]  /*11d90*/  IMAD.WIDE.U32 R8, R137, UR4, R8 ;  /* 0x0000000489087c25 */ /* 0x000fe2000f8e0008 */
[----:B------:R-:W-:Y:S02]  /*11da0*/  LOP3.LUT R28, R28, R29, RZ, 0x3c, !PT ;  /* 0x0000001d1c1c7212 */ /* 0x000fe400078e3cff */
        /* <DEDUP_REMOVED lines=8> */
[----:B------:R-:W-:Y:S01]  /*11e30*/  SHF.R.S32.HI R12, RZ, 0x1f, R3 ;  /* 0x0000001fff0c7819 */ /* 0x000fe20000011403 */
[----:B------:R-:W-:Y:S01]  /*11e40*/  IMAD.MOV.U32 R11, RZ, RZ, R14 ;  /* 0x000000ffff0b7224 */ /* 0x000fe200078e000e */
[----:B--2---:R-:W-:Y:S01]  /*11e50*/  @P1 SHF.R.U32.HI R11, RZ, R13, R0 ;  /* 0x0000000dff0b1219 */ /* 0x004fe20000011600 */
[----:B------:R-:W-:Y:S01]  /*11e60*/  IMAD R9, R137, UR5, R9 ;  /* 0x0000000589097c24 */ /* 0x000fe2000f8e0209 */
[----:B------:R-:W-:Y:S01]  /*11e70*/  ULDC.64 UR4, c[0x0][0xaf0] ;  /* 0x0002bc0000047ab9 */ /* 0x000fe20000000a00 */
[----:B------:R0:W5:Y:S01]  /*11e80*/  LD.E.128 R4, desc[UR42][R74.64] ;  /* 0x0000002a4a047980 */ /* 0x000162000c101d00 */
[----:B------:R-:W-:-:S03]  /*11e90*/  IMAD R12, R12, UR4, RZ ;  /* 0x000000040c0c7c24 */ /* 0x000fc6000f8e02ff */
[----:B------:R-:W5:Y:S01]  /*11ea0*/  LD.E.128 R24, desc[UR42][R24.64] ;  /* 0x0000002a18187980 */ /* 0x000f62000c101d00 */
[----:B------:R-:W-:-:S03]  /*11eb0*/  IMAD.MOV R21, RZ, RZ, -R11 ;  /* 0x000000ffff157224 */ /* 0x000fc600078e0a0b */
[----:B------:R-:W5:Y:S04]  /*11ec0*/  LD.E.128 R28, desc[UR42][R28.64] ;  /* 0x0000002a1c1c7980 */ /* 0x000f68000c101d00 */
[----:B------:R-:W5:Y:S04]  /*11ed0*/  LD.E.128 R32, desc[UR42][R32.64] ;  /* 0x0000002a20207980 */ /* 0x000f68000c101d00 */
[----:B------:R-:W5:Y:S04]  /*11ee0*/  LD.E.128 R36, desc[UR42][R36.64] ;  /* 0x0000002a24247980 */ /* 0x000f68000c101d00 */
[----:B------:R-:W5:Y:S01]  /*11ef0*/  LD.E.128 R40, desc[UR42][R40.64] ;  /* 0x0000002a28287980 */ /* 0x000f62000c101d00 */
[C---:B------:R-:W-:Y:S01]  /*11f00*/  IMAD R13, R3.reuse, UR5, R12 ;  /* 0x00000005030d7c24 */ /* 0x040fe2000f8e020c */
[----:B------:R-:W-:Y:S01]  /*11f10*/  SHF.R.S32.HI R0, RZ, 0x1f, R11 ;  /* 0x0000001fff007819 */ /* 0x000fe2000001140b */
[----:B------:R-:W-:Y:S01]  /*11f20*/  IMAD.WIDE.U32 R8, R3, UR4, R8 ;  /* 0x0000000403087c25 */ /* 0x000fe2000f8e0008 */
[----:B------:R-:W-:Y:S01]  /*11f30*/  @!PT LDS RZ, [RZ] ;  /* 0x00000000fffff984 */ /* 0x000fe20000000800 */
[----:B------:R-:W-:Y:S01]  /*11f40*/  @!PT LDS RZ, [RZ] ;  /* 0x00000000fffff984 */ /* 0x000fe20000000800 */
[----:B------:R-:W-:Y:S01]  /*11f50*/  @!PT LDS RZ, [RZ] ;  /* 0x00000000fffff984 */ /* 0x000fe20000000800 */
[----:B------:R-:W-:Y:S01]  /*11f60*/  @!PT LDS RZ, [RZ] ;  /* 0x00000000fffff984 */ /* 0x000fe20000000800 */
[----:B------:R1:W-:Y:S06]  /*11f70*/  MEMBAR.ALL.CTA ;  /* 0x0000000000007992 */ /* 0x0003ec0000008000 */
[----:B-1----:R-:W1:Y:S01]  /*11f80*/  FENCE.VIEW.ASYNC.S ;  /* 0x00000000000073c6 */ /* 0x002e620000000000 */
[----:B------:R-:W-:Y:S01]  /*11f90*/  ULDC.64 UR4, c[0x0][0xae0] ;  /* 0x0002b80000047ab9 */ /* 0x000fe20000000a00 */
[----:B------:R-:W-:-:S02]  /*11fa0*/  IMAD R21, R78, R21, R14 ;  /* 0x000000154e157224 */ /* 0x000fc400078e020e */
[----:B------:R-:W-:Y:S02]  /*11fb0*/  IMAD.IADD R9, R9, 0x1, R13 ;  /* 0x0000000109097824 */ /* 0x000fe400078e020d */
[----:B------:R-:W-:Y:S01]  /*11fc0*/  IMAD R0, R0, UR4, RZ ;  /* 0x0000000400007c24 */ /* 0x000fe2000f8e02ff */
[----:B------:R-:W-:Y:S01]  /*11fd0*/  SHF.R.S32.HI R3, RZ, 0x1f, R21 ;  /* 0x0000001fff037819 */ /* 0x000fe20000011415 */
[----:B------:R-:W-:-:S04]  /*11fe0*/  IMAD.WIDE.U32 R8, R11, UR4, R8 ;  /* 0x000000040b087c25 */ /* 0x000fc8000f8e0008 */
[----:B------:R-:W-:Y:S01]  /*11ff0*/  IMAD R11, R11, UR5, R0 ;  /* 0x000000050b0b7c24 */ /* 0x000fe2000f8e0200 */
[----:B------:R-:W-:Y:S01]  /*12000*/  ULDC.64 UR4, c[0x0][0xad8] ;  /* 0x0002b60000047ab9 */ /* 0x000fe20000000a00 */
[----:B------:R-:W-:Y:S02]  /*12010*/  VIADD R0, R2, 0x2d820 ;  /* 0x0002d82002007836 */ /* 0x000fe40000000000 */
[----:B------:R-:W-:Y:S02]  /*12020*/  IMAD R12, R3, UR4, RZ ;  /* 0x00000004030c7c24 */ /* 0x000fe4000f8e02ff */
[----:B------:R-:W-:Y:S01]  /*12030*/  IMAD.IADD R9, R9, 0x1, R11 ;  /* 0x0000000109097824 */ /* 0x000fe200078e020b */
[----:B------:R-:W-:Y:S01]  /*12040*/  PRMT R0, RZ, 0x654, R0 ;  /* 0x00000654ff007816 */ /* 0x000fe20000000000 */
[C---:B------:R-:W-:Y:S02]  /*12050*/  IMAD R3, R21.reuse, UR5, R12 ;  /* 0x0000000515037c24 */ /* 0x040fe4000f8e020c */
[----:B------:R-:W-:Y:S01]  /*12060*/  IMAD.WIDE.U32 R20, R21, UR4, R8 ;  /* 0x0000000415147c25 */ /* 0x000fe2000f8e0008 */
[----:B------:R-:W-:Y:S01]  /*12070*/  ULDC.64 UR4, c[0x0][0xa80] ;  /* 0x0002a00000047ab9 */ /* 0x000fe20000000a00 */
[----:B-1----:R1:W-:Y:S02]  /*12080*/  SYNCS.ARRIVE.TRANS64.RED.A1T0 RZ, [R0+URZ], RZ ;  /* 0x000000ff00ff79a7 */ /* 0x0023e4000810043f */
[----:B------:R-:W-:-:S02]  /*12090*/  IMAD.IADD R3, R21, 0x1, R3 ;  /* 0x0000000115037824 */ /* 0x000fc400078e0203 */
[C---:B------:R-:W-:Y:S02]  /*120a0*/  VIADD R44, R45.reuse, 0x20 ;  /* 0x000000202d2c7836 */ /* 0x040fe40000000000 */
[----:B------:R-:W-:Y:S01]  /*120b0*/  VIADD R47, R45, 0x40 ;  /* 0x000000402d2f7836 */ /* 0x000fe20000000000 */
[C---:B-1----:R-:W-:Y:S01]  /*120c0*/  LEA R0, P0, R20.reuse, UR4, 0x1 ;  /* 0x0000000414007c11 */ /* 0x042fe2000f8008ff */
[----:B------:R-:W-:Y:S01]  /*120d0*/  UMOV UR4, 0xffffffff ;  /* 0xffffffff00047882 */ /* 0x000fe20000000000 */
[----:B------:R-:W-:Y:S02]  /*120e0*/  SHF.R.S32.HI R46, RZ, 0x1f, R44 ;  /* 0x0000001fff2e7819 */ /* 0x000fe4000001142c */
[----:B------:R-:W-:Y:S02]  /*120f0*/  LEA.HI.X R20, R20, UR5, R3, 0x1, P0 ;  /* 0x0000000514147c11 */ /* 0x000fe400080f0c03 */
[----:B------:R-:W-:Y:S01]  /*12100*/  SHF.R.S32.HI R48, RZ, 0x1f, R47 ;  /* 0x0000001fff307819 */ /* 0x000fe2000001142f */
[----:B0-----:R-:W-:Y:S06]  /*12110*/  BRA.DIV UR4, `(.L_x_533) ;  /* 0x0000009604ec7947 */ /* 0x001fec000b800000 */
[----:B------:R0:W1:Y:S04]  /*12120*/  SHFL.IDX PT, R3, R20, RZ, 0x1c1f ;  /* 0x001c1fff14037589 */ /* 0x00006800000e0000 */
[----:B------:R0:W2:Y:S02]  /*12130*/  SHFL.IDX PT, R14, R0, RZ, 0x1c1f ;  /* 0x001c1fff000e7589 */ /* 0x0000a400000e0000 */
.L_x_707:
[----:B------:R-:W-:Y:S01]  /*12140*/  IMAD R21, R82, 0xc0, R10 ;  /* 0x000000c052157824 */ /* 0x000fe200078e020a */
[----:B------:R-:W-:Y:S04]  /*12150*/  BSSY B1, `(.L_x_534) ;  /* 0x0000010000017945 */ /* 0x000fe80003800000 */
[----:B------:R-:W-:-:S13]  /*12160*/  ISETP.GE.AND P0, PT, R21, R76, PT ;  /* 0x0000004c1500720c */ /* 0x000fda0003f06270 */
[----:B------:R-:W-:Y:S05]  /*12170*/  @P0 BRA `(.L_x_535) ;  /* 0x0000000000340947 */ /* 0x000fea0003800000 */
[----:B------:R-:W-:Y:S02]  /*12180*/  ULDC UR4, c[0x0][0xac8] ;  /* 0x0002b20000047ab9 */ /* 0x000fe40000000800 */
[----:B------:R-:W-:Y:S02]  /*12190*/  ISETP.GE.AND P0, PT, R45, UR4, PT ;  /* 0x000000042d007c0c */ /* 0x000fe4000bf06270 */
[----:B------:R-:W-:Y:S02]  /*121a0*/  ISETP.GE.AND P1, PT, R44, UR4, PT ;  /* 0x000000042c007c0c */ /* 0x000fe4000bf26270 */
[----:B------:R-:W-:-:S09]  /*121b0*/  ISETP.GE.AND P2, PT, R47, UR4, PT ;  /* 0x000000042f007c0c */ /* 0x000fd2000bf46270 */
[----:B-1----:R-:W-:Y:S02]  /*121c0*/  @!P0 IMAD.MOV.U32 R15, RZ, RZ, R3 ;  /* 0x000000ffff0f8224 */ /* 0x002fe400078e0003 */
[CC--:B--2---:R-:W-:Y:S02]  /*121d0*/  @!P1 LEA R10, P3, R44.reuse, R14.reuse, 0x1 ;  /* 0x0000000e2c0a9211 */ /* 0x0c4fe400078608ff */
[----:B------:R-:W-:Y:S01]  /*121e0*/  @!P2 LEA R8, P4, R47, R14, 0x1 ;  /* 0x0000000e2f08a211 */ /* 0x000fe200078808ff */
[----:B------:R-:W-:Y:S01]  /*121f0*/  @!P0 IMAD.WIDE R12, R45, 0x2, R14 ;  /* 0x000000022d0c8825 */ /* 0x000fe200078e020e */
[-C--:B------:R-:W-:Y:S02]  /*12200*/  @!P1 LEA.HI.X R11, R44, R3.reuse, R46, 0x1, P3 ;  /* 0x000000032c0b9211 */ /* 0x080fe400018f0c2e */
[----:B------:R-:W-:Y:S02]  /*12210*/  @!P2 LEA.HI.X R9, R47, R3, R48, 0x1, P4 ;  /* 0x000000032f09a211 */ /* 0x000fe400020f0c30 */
[----:B-----5:R3:W-:Y:S04]  /*12220*/  @!P0 ST.E.128 desc[UR42][R12.64], R4 ;  /* 0x000000040c008985 */ /* 0x0207e8000c101d2a */
[----:B------:R3:W-:Y:S04]  /*12230*/  @!P1 ST.E.128 desc[UR42][R10.64], R28 ;  /* 0x0000001c0a009985 */ /* 0x0007e8000c101d2a */
[----:B------:R3:W-:Y:S02]  /*12240*/  @!P2 ST.E.128 desc[UR42][R8.64], R36 ;  /* 0x000000240800a985 */ /* 0x0007e4000c101d2a */
.L_x_535:
[----:B------:R-:W-:Y:S05]  /*12250*/  BSYNC B1 ;  /* 0x0000000000017941 */ /* 0x000fea0003800000 */
.L_x_534:
[----:B------:R-:W-:-:S03]  /*12260*/  UMOV UR4, 0xffffffff ;  /* 0xffffffff00047882 */ /* 0x000fc60000000000 */
[----:B------:R-:W-:Y:S05]  /*12270*/  BRA.DIV UR4, `(.L_x_536) ;  /* 0x0000009604c87947 */ /* 0x000fea000b800000 */
[----:B-1----:R1:W4:Y:S04]  /*12280*/  SHFL.IDX PT, R3, R20, 0x1, 0x1c1f ;  /* 0x003c1f0014037f89 */ /* 0x00232800000e0000 */
[----:B--2---:R1:W2:Y:S02]  /*12290*/  SHFL.IDX PT, R14, R0, 0x1, 0x1c1f ;  /* 0x003c1f00000e7f89 */ /* 0x0042a400000e0000 */
.L_x_711:
[----:B---3-5:R-:W-:-:S05]  /*122a0*/  VIADD R5, R21, 0x60 ;  /* 0x0000006015057836 */ /* 0x028fca0000000000 */
[----:B------:R-:W-:-:S13]  /*122b0*/  ISETP.GE.AND P0, PT, R5, R76, PT ;  /* 0x0000004c0500720c */ /* 0x000fda0003f06270 */
[----:B------:R-:W-:Y:S05]  /*122c0*/  @P0 BRA `(.L_x_537) ;  /* 0x0000001800440947 */ /* 0x000fea0003800000 */
[----:B------:R-:W-:Y:S02]  /*122d0*/  ULDC UR4, c[0x0][0xac8] ;  /* 0x0002b20000047ab9 */ /* 0x000fe40000000800 */
[----:B------:R-:W-:Y:S02]  /*122e0*/  ISETP.GE.AND P1, PT, R45, UR4, PT ;  /* 0x000000042d007c0c */ /* 0x000fe4000bf26270 */
[----:B------:R-:W-:-:S11]  /*122f0*/  ISETP.GE.AND P2, PT, R44, UR4, PT ;  /* 0x000000042c007c0c */ /* 0x000fd6000bf46270 */
[----:B----4-:R-:W-:Y:S02]  /*12300*/  @!P1 IMAD.MOV.U32 R15, RZ, RZ, R3 ;  /* 0x000000ffff0f9224 */ /* 0x010fe400078e0003 */
[----:B--2---:R-:W-:Y:S01]  /*12310*/  @!P2 LEA R6, P0, R44, R14, 0x1 ;  /* 0x0000000e2c06a211 */ /* 0x004fe200078008ff */
[----:B------:R-:W-:-:S03]  /*12320*/  @!P1 IMAD.WIDE R4, R45, 0x2, R14 ;  /* 0x000000022d049825 */ /* 0x000fc600078e020e */
[----:B------:R-:W-:Y:S02]  /*12330*/  @!P2 LEA.HI.X R7, R44, R3, R46, 0x1, P0 ;  /* 0x000000032c07a211 */ /* 0x000fe400000f0c2e */
[----:B------:R-:W-:Y:S01]  /*12340*/  ISETP.GE.AND P0, PT, R47, UR4, PT ;  /* 0x000000042f007c0c */ /* 0x000fe2000bf06270 */
[----:B------:R2:W-:Y:S04]  /*12350*/  @!P1 ST.E.128 desc[UR42][R4.64], R24 ;  /* 0x0000001804009985 */ /* 0x0005e8000c101d2a */
[----:B------:R2:W-:Y:S08]  /*12360*/  @!P2 ST.E.128 desc[UR42][R6.64], R32 ;  /* 0x000000200600a985 */ /* 0x0005f0000c101d2a */
[----:B------:R-:W-:Y:S05]  /*12370*/  @P0 BRA `(.L_x_537) ;  /* 0x0000001800180947 */ /* 0x000fea0003800000 */
[----:B------:R-:W-:-:S04]  /*12380*/  LEA R14, P0, R47, R14, 0x1 ;  /* 0x0000000e2f0e7211 */ /* 0x000fc800078008ff */
[----:B------:R-:W-:-:S05]  /*12390*/  LEA.HI.X R15, R47, R3, R48, 0x1, P0 ;  /* 0x000000032f0f7211 */ /* 0x000fca00000f0c30 */
[----:B------:R3:W-:Y:S01]  /*123a0*/  ST.E.128 desc[UR42][R14.64], R40 ;  /* 0x000000280e007985 */ /* 0x0007e2000c101d2a */
[----:B------:R-:W-:Y:S05]  /*123b0*/  BRA `(.L_x_537) ;  /* 0x0000001800087947 */ /* 0x000fea0003800000 */
.L_x_532:
[----:B------:R-:W-:Y:S01]  /*123c0*/  ULDC.64 UR4, c[0x0][0xb08] ;  /* 0x0002c20000047ab9 */ /* 0x000fe20000000a00 */
[----:B0-----:R-:W0:Y:S01]  /*123d0*/  @P1 LDC R11, c[0x0][0xbec] ;  /* 0x0002fb00ff0b1b82 */ /* 0x001e220000000800 */
[----:B------:R-:W-:Y:S02]  /*123e0*/  IMAD R77, R77, UR4, RZ ;  /* 0x000000044d4d7c24 */ /* 0x000fe4000f8e02ff */
[----:B------:R-:W-:-:S04]  /*123f0*/  IMAD.WIDE.U32 R4, R0, UR4, RZ ;  /* 0x0000000400047c25 */ /* 0x000fc8000f8e00ff */
[----:B------:R-:W-:Y:S01]  /*12400*/  IMAD R77, R0, UR5, R77 ;  /* 0x00000005004d7c24 */ /* 0x000fe2000f8e024d */
[----:B------:R-:W1:Y:S01]  /*12410*/  @P1 LDC R8, c[0x0][0xbf0] ;  /* 0x0002fc00ff081b82 */ /* 0x000e620000000800 */
[----:B------:R-:W-:Y:S01]  /*12420*/  ULDC.64 UR4, c[0x0][0xb38] ;  /* 0x0002ce0000047ab9 */ /* 0x000fe20000000a00 */
[----:B------:R-:W-:Y:S01]  /*12430*/  SHF.R.S32.HI R0, RZ, 0x1f, R3 ;  /* 0x0000001fff007819 */ /* 0x000fe20000011403 */
[----:B------:R-:W-:Y:S02]  /*12440*/  IMAD.IADD R5, R5, 0x1, R77 ;  /* 0x0000000105057824 */ /* 0x000fe400078e024d */
[----:B------:R-:W-:-:S04]  /*12450*/  IMAD.WIDE.U32 R4, R137, UR4, R4 ;  /* 0x0000000489047c25 */ /* 0x000fc8000f8e0004 */
[----:B------:R-:W-:Y:S01]  /*12460*/  IMAD R5, R137, UR5, R5 ;  /* 0x0000000589057c24 */ /* 0x000fe2000f8e0205 */
[----:B------:R-:W-:Y:S02]  /*12470*/  ULDC.64 UR4, c[0x0][0xb40] ;  /* 0x0002d00000047ab9 */ /* 0x000fe40000000a00 */
[----:B------:R-:W-:Y:S02]  /*12480*/  IMAD R0, R0, UR4, RZ ;  /* 0x0000000400007c24 */ /* 0x000fe4000f8e02ff */
[----:B------:R-:W-:-:S04]  /*12490*/  IMAD.WIDE.U32 R4, R3, UR4, R4 ;  /* 0x0000000403047c25 */ /* 0x000fc8000f8e0004 */
[----:B------:R-:W-:Y:S01]  /*124a0*/  IMAD R9, R3, UR5, R0 ;  /* 0x0000000503097c24 */ /* 0x000fe2000f8e0200 */
[----:B------:R-:W-:Y:S01]  /*124b0*/  ULDC.64 UR4, c[0x0][0xb48] ;  /* 0x0002d20000047ab9 */ /* 0x000fe20000000a00 */
[----:B0-----:R-:W-:-:S04]  /*124c0*/  @P1 IMAD.HI.U32 R11, R26, R11, RZ ;  /* 0x0000000b1a0b1227 */ /* 0x001fc800078e00ff */
[----:B------:R-:W-:Y:S02]  /*124d0*/  IMAD.IADD R5, R5, 0x1, R9 ;  /* 0x0000000105057824 */ /* 0x000fe400078e0209 */
[----:B------:R-:W-:Y:S01]  /*124e0*/  IMAD.MOV.U32 R3, RZ, RZ, R26 ;  /* 0x000000ffff037224 */ /* 0x000fe200078e001a */
[----:B-1----:R-:W-:Y:S01]  /*124f0*/  @P1 SHF.R.U32.HI R3, RZ, R8, R11 ;  /* 0x00000008ff031219 */ /* 0x002fe2000001160b */
[----:B------:R-:W-:-:S03]  /*12500*/  IMAD.WIDE.U32 R4, R80, UR4, R4 ;  /* 0x0000000450047c25 */ /* 0x000fc6000f8e0004 */
[--C-:B------:R-:W-:Y:S01]  /*12510*/  SHF.R.S32.HI R0, RZ, 0x1f, R3.reuse ;  /* 0x0000001fff007819 */ /* 0x100fe20000011403 */
[----:B------:R-:W-:Y:S02]  /*12520*/  IMAD.MOV R9, RZ, RZ, -R3 ;  /* 0x000000ffff097224 */ /* 0x000fe400078e0a03 */
[----:B------:R-:W-:Y:S01]  /*12530*/  IMAD R5, R80, UR5, R5 ;  /* 0x0000000550057c24 */ /* 0x000fe2000f8e0205 */
[----:B------:R-:W-:Y:S01]  /*12540*/  ULDC.64 UR4, c[0x0][0xb30] ;  /* 0x0002cc0000047ab9 */ /* 0x000fe20000000a00 */
[----:B------:R-:W-:Y:S02]  /*12550*/  IMAD R9, R78, R9, R26 ;  /* 0x000000094e097224 */ /* 0x000fe400078e021a */
[----:B------:R-:W-:Y:S02]  /*12560*/  IMAD R0, R0, UR4, RZ ;  /* 0x0000000400007c24 */ /* 0x000fe4000f8e02ff */
[----:B------:R-:W-:-:S04]  /*12570*/  IMAD.WIDE.U32 R4, R3, UR4, R4 ;  /* 0x0000000403047c25 */ /* 0x000fc8000f8e0004 */
[----:B------:R-:W-:Y:S01]  /*12580*/  IMAD R11, R3, UR5, R0 ;  /* 0x00000005030b7c24 */ /* 0x000fe2000f8e0200 */
[----:B------:R-:W-:Y:S01]  /*12590*/  SHF.R.S32.HI R0, RZ, 0x1f, R9 ;  /* 0x0000001fff007819 */ /* 0x000fe20000011409 */
[----:B------:R-:W-:Y:S01]  /*125a0*/  ULDC.64 UR4, c[0x0][0xb28] ;  /* 0x0002ca0000047ab9 */ /* 0x000fe20000000a00 */
[----:B------:R-:W-:Y:S02]  /*125b0*/  VIADD R8, R2, 0x2d820 ;  /* 0x0002d82002087836 */ /* 0x000fe40000000000 */
[----:B------:R-:W-:Y:S02]  /*125c0*/  IMAD.IADD R5, R5, 0x1, R11 ;  /* 0x0000000105057824 */ /* 0x000fe400078e020b */
[----:B------:R-:W-:Y:S01]  /*125d0*/  IMAD R0, R0, UR4, RZ ;  /* 0x0000000400007c24 */ /* 0x000fe2000f8e02ff */
[----:B------:R-:W-:Y:S01]  /*125e0*/  PRMT R8, RZ, 0x654, R8 ;  /* 0x00000654ff087816 */ /* 0x000fe20000000008 */
[----:B------:R-:W-:-:S03]  /*125f0*/  IMAD.WIDE.U32 R4, R9, UR4, R4 ;  /* 0x0000000409047c25 */ /* 0x000fc6000f8e0004 */
[----:B------:R0:W-:Y:S01]  /*12600*/  SYNCS.ARRIVE.TRANS64.RED.A1T0 RZ, [R8+URZ], RZ ;  /* 0x000000ff08ff79a7 */ /* 0x0001e2000810043f */
[----:B------:R-:W-:Y:S01]  /*12610*/  IMAD R3, R9, UR5, R0 ;  /* 0x0000000509037c24 */ /* 0x000fe2000f8e0200 */
[----:B------:R-:W-:Y:S02]  /*12620*/  ULDC.64 UR4, c[0x0][0xb00] ;  /* 0x0002c00000047ab9 */ /* 0x000fe40000000a00 */
[----:B------:R-:W-:Y:S01]  /*12630*/  LEA R0, P0, R4, UR4, 0x2 ;  /* 0x0000000404007c11 */ /* 0x000fe2000f8010ff */
[----:B------:R-:W-:Y:S01]  /*12640*/  IMAD.IADD R3, R5, 0x1, R3 ;  /* 0x0000000105037824 */ /* 0x000fe200078e0203 */
[----:B------:R-:W-:-:S04]  /*12650*/  UMOV UR4, 0xffffffff ;  /* 0xffffffff00047882 */ /* 0x000fc80000000000 */
[----:B------:R-:W-:Y:S01]  /*12660*/  LEA.HI.X R26, R4, UR5, R3, 0x2, P0 ;  /* 0x00000005041a7c11 */ /* 0x000fe200080f1403 */
[----:B0-----:R-:W-:Y:S06]  /*12670*/  BRA.DIV UR4, `(.L_x_538) ;  /* 0x0000009604107947 */ /* 0x001fec000b800000 */
[----:B------:R0:W1:Y:S04]  /*12680*/  SHFL.IDX PT, R3, R26, RZ, 0x1c1f ;  /* 0x001c1fff1a037589 */ /* 0x00006800000e0000 */
[----:B------:R0:W2:Y:S02]  /*12690*/  SHFL.IDX PT, R14, R0, RZ, 0x1c1f ;  /* 0x001c1fff000e7589 */ /* 0x0000a400000e0000 */
.L_x_714:
[----:B------:R-:W-:Y:S01]  /*126a0*/  ISETP.GE.AND P0, PT, R25, R76, PT ;  /* 0x0000004c1900720c */ /* 0x000fe20003f06270 */
[----:B------:R-:W-:-:S12]  /*126b0*/  BSSY B1, `(.L_x_539) ;  /* 0x000004b000017945 */ /* 0x000fd80003800000 */
[----:B------:R-:W-:Y:S05]  /*126c0*/  @P0 BRA `(.L_x_540) ;  /* 0x0000000400240947 */ /* 0x000fea0003800000 */
[----:B------:R-:W3:Y:S01]  /*126d0*/  LDL R13, [R1+0x70] ;  /* 0x00007000010d7983 */ /* 0x000ee20000100800 */
[----:B------:R-:W-:-:S03]  /*126e0*/  ULDC UR4, c[0x0][0xac8] ;  /* 0x0002b20000047ab9 */ /* 0x000fc60000000800 */
[----:B------:R-:W4:Y:S04]  /*126f0*/  LDL R83, [R1+0x98] ;  /* 0x0000980001537983 */ /* 0x000f280000100800 */
[----:B------:R-:W5:Y:S04]  /*12700*/  LDL R81, [R1+0x94] ;  /* 0x0000940001517983 */ /* 0x000f680000100800 */
[----:B------:R-:W2:Y:S04]  /*12710*/  LDL R79, [R1+0x90] ;  /* 0x00009000014f7983 */ /* 0x000ea80000100800 */
        /* <DEDUP_REMOVED lines=15> */
[----:B------:R-:W2:Y:S01]  /*12810*/  LDL R11, [R1+0xa8] ;  /* 0x0000a800010b7983 */ /* 0x000ea20000100800 */
[----:B---3--:R-:W-:-:S02]  /*12820*/  ISETP.GE.AND P2, PT, R13, UR4, PT ;  /* 0x000000040d007c0c */ /* 0x008fc4000bf46270 */
[----:B----4-:R-:W-:Y:S02]  /*12830*/  ISETP.GE.AND P3, PT, R83, UR4, PT ;  /* 0x0000000453007c0c */ /* 0x010fe4000bf66270 */
[----:B-----5:R-:W-:-:S09]  /*12840*/  ISETP.GE.AND P0, PT, R81, UR4, PT ;  /* 0x0000000451007c0c */ /* 0x020fd2000bf06270 */
[----:B--2---:R-:W-:Y:S02]  /*12850*/  @!P2 IMAD.MOV.U32 R4, RZ, RZ, R14 ;  /* 0x000000ffff04a224 */ /* 0x004fe400078e000e */
[----:B-1----:R-:W-:Y:S01]  /*12860*/  @!P2 IMAD.MOV.U32 R5, RZ, RZ, R3 ;  /* 0x000000ffff05a224 */ /* 0x002fe200078e0003 */
[----:B------:R-:W-:Y:S01]  /*12870*/  ISETP.GE.AND P1, PT, R79, UR4, PT ;  /* 0x000000044f007c0c */ /* 0x000fe2000bf26270 */
[----:B------:R-:W-:Y:S01]  /*12880*/  @!P2 IMAD.WIDE R4, R13, 0x4, R4 ;  /* 0x000000040d04a825 */ /* 0x000fe200078e0204 */
[----:B------:R-:W-:-:S04]  /*12890*/  @!P3 LEA R8, P4, R83, R14, 0x2 ;  /* 0x0000000e5308b211 */ /* 0x000fc800078810ff */
[----:B------:R1:W-:Y:S01]  /*128a0*/  @!P2 ST.E.64 desc[UR42][R4.64], R6 ;  /* 0x000000060400a985 */ /* 0x0003e2000c101b2a */
[----:B------:R-:W-:Y:S02]  /*128b0*/  ISETP.GE.AND P2, PT, R77, UR4, PT ;  /* 0x000000044d007c0c */ /* 0x000fe4000bf46270 */
[----:B------:R-:W-:-:S05]  /*128c0*/  @!P3 LEA.HI.X R9, R83, R3, R84, 0x2, P4 ;  /* 0x000000035309b211 */ /* 0x000fca00020f1454 */
[----:B------:R-:W-:Y:S01]  /*128d0*/  @!P3 ST.E.64 desc[UR42][R8.64], R20 ;  /* 0x000000140800b985 */ /* 0x000fe2000c101b2a */
[----:B-1----:R-:W-:-:S04]  /*128e0*/  @!P0 LEA R4, P5, R81, R14, 0x2 ;  /* 0x0000000e51048211 */ /* 0x002fc800078a10ff */
[-C--:B------:R-:W-:Y:S02]  /*128f0*/  @!P0 LEA.HI.X R5, R81, R3.reuse, R82, 0x2, P5 ;  /* 0x0000000351058211 */ /* 0x080fe400028f1452 */
[----:B------:R-:W-:Y:S02]  /*12900*/  ISETP.GE.AND P3, PT, R74, UR4, PT ;  /* 0x000000044a007c0c */ /* 0x000fe4000bf66270 */
[C---:B------:R-:W-:Y:S01]  /*12910*/  @!P1 LEA R6, P4, R79.reuse, R14, 0x2 ;  /* 0x0000000e4f069211 */ /* 0x040fe200078810ff */
[----:B------:R1:W-:Y:S01]  /*12920*/  @!P0 ST.E.64 desc[UR42][R4.64], R32 ;  /* 0x0000002004008985 */ /* 0x0003e2000c101b2a */
[----:B------:R-:W-:Y:S02]  /*12930*/  ISETP.GE.AND P0, PT, R30, UR4, PT ;  /* 0x000000041e007c0c */ /* 0x000fe4000bf06270 */
[----:B------:R-:W-:-:S05]  /*12940*/  @!P1 LEA.HI.X R7, R79, R3, R80, 0x2, P4 ;  /* 0x000000034f079211 */ /* 0x000fca00020f1450 */
[----:B------:R2:W-:Y:S01]  /*12950*/  @!P1 ST.E.64 desc[UR42][R6.64], R34 ;  /* 0x0000002206009985 */ /* 0x0005e2000c101b2a */
[----:B-1----:R-:W-:-:S04]  /*12960*/  @!P2 LEA R4, P5, R77, R14, 0x2 ;  /* 0x0000000e4d04a211 */ /* 0x002fc800078a10ff */
[-C--:B------:R-:W-:Y:S02]  /*12970*/  @!P2 LEA.HI.X R5, R77, R3.reuse, R78, 0x2, P5 ;  /* 0x000000034d05a211 */ /* 0x080fe400028f144e */
[----:B------:R-:W-:Y:S02]  /*12980*/  ISETP.GE.AND P1, PT, R28, UR4, PT ;  /* 0x000000041c007c0c */ /* 0x000fe4000bf26270 */
[----:B--2---:R-:W-:Y:S01]  /*12990*/  @!P3 LEA R6, P5, R74, R14, 0x2 ;  /* 0x0000000e4a06b211 */ /* 0x004fe200078a10ff */
[----:B------:R1:W-:Y:S01]  /*129a0*/  @!P2 ST.E.64 desc[UR42][R4.64], R36 ;  /* 0x000000240400a985 */ /* 0x0003e2000c101b2a */
[----:B------:R-:W-:Y:S02]  /*129b0*/  ISETP.GE.AND P2, PT, R12, UR4, PT ;  /* 0x000000040c007c0c */ /* 0x000fe4000bf46270 */
[----:B------:R-:W-:Y:S02]  /*129c0*/  @!P3 LEA.HI.X R7, R74, R3, R75, 0x2, P5 ;  /* 0x000000034a07b211 */ /* 0x000fe400028f144b */
[----:B------:R-:W-:Y:S01]  /*129d0*/  ISETP.GE.AND P5, PT, R10, UR4, PT ;  /* 0x000000040a007c0c */ /* 0x000fe2000bfa6270 */
[----:B------:R-:W-:-:S02]  /*129e0*/  VIADD R13, R13, 0x58 ;  /* 0x000000580d0d7836 */ /* 0x000fc40000000000 */
[----:B------:R2:W-:Y:S01]  /*129f0*/  @!P3 ST.E.64 desc[UR42][R6.64], R38 ;  /* 0x000000260600b985 */ /* 0x0005e2000c101b2a */
[----:B-1----:R-:W-:-:S04]  /*12a00*/  @!P0 LEA R4, P4, R30, R14, 0x2 ;  /* 0x0000000e1e048211 */ /* 0x002fc800078810ff */
[-C--:B------:R-:W-:Y:S02]  /*12a10*/  @!P0 LEA.HI.X R5, R30, R3.reuse, R31, 0x2, P4 ;  /* 0x000000031e058211 */ /* 0x080fe400020f141f */
[----:B------:R-:W-:Y:S02]  /*12a20*/  ISETP.GE.AND P3, PT, R15, UR4, PT ;  /* 0x000000040f007c0c */ /* 0x000fe4000bf66270 */
[C---:B--2---:R-:W-:Y:S01]  /*12a30*/  @!P1 LEA R6, P4, R28.reuse, R14, 0x2 ;  /* 0x0000000e1c069211 */ /* 0x044fe200078810ff */
[----:B------:R1:W-:Y:S03]  /*12a40*/  @!P0 ST.E.64 desc[UR42][R4.64], R40 ;  /* 0x0000002804008985 */ /* 0x0003e6000c101b2a */
[----:B------:R-:W-:Y:S02]  /*12a50*/  @!P1 LEA.HI.X R7, R28, R3, R29, 0x2, P4 ;  /* 0x000000031c079211 */ /* 0x000fe400020f141d */
[----:B------:R-:W-:-:S02]  /*12a60*/  ISETP.GE.AND P4, PT, R13, UR4, PT ;  /* 0x000000040d007c0c */ /* 0x000fc4000bf86270 */
[----:B-1----:R-:W-:-:S04]  /*12a70*/  @!P2 LEA R4, P0, R12, R14, 0x2 ;  /* 0x0000000e0c04a211 */ /* 0x002fc800078010ff */
[-C--:B------:R-:W-:Y:S02]  /*12a80*/  @!P2 LEA.HI.X R5, R12, R3.reuse, R27, 0x2, P0 ;  /* 0x000000030c05a211 */ /* 0x080fe400000f141b */
[CC--:B------:R-:W-:Y:S02]  /*12a90*/  @!P5 LEA R8, P0, R10.reuse, R14.reuse, 0x2 ;  /* 0x0000000e0a08d211 */ /* 0x0c0fe400078010ff */
[----:B------:R-:W-:Y:S02]  /*12aa0*/  SHF.R.S32.HI R12, RZ, 0x1f, R15 ;  /* 0x0000001fff0c7819 */ /* 0x000fe4000001140f */
[----:B------:R-:W-:Y:S02]  /*12ab0*/  @!P5 LEA.HI.X R9, R10, R3, R11, 0x2, P0 ;  /* 0x000000030a09d211 */ /* 0x000fe400000f140b */
[----:B------:R-:W-:Y:S02]  /*12ac0*/  @!P3 LEA R10, P0, R15, R14, 0x2 ;  /* 0x0000000e0f0ab211 */ /* 0x000fe400078010ff */
[----:B------:R-:W-:-:S02]  /*12ad0*/  SHF.R.S32.HI R20, RZ, 0x1f, R13 ;  /* 0x0000001fff147819 */ /* 0x000fc4000001140d */
[-C--:B------:R-:W-:Y:S02]  /*12ae0*/  @!P3 LEA.HI.X R11, R15, R3.reuse, R12, 0x2, P0 ;  /* 0x000000030f0bb211 */ /* 0x080fe400000f140c */
[C---:B------:R-:W-:Y:S01]  /*12af0*/  @!P4 LEA R12, P0, R13.reuse, R14, 0x2 ;  /* 0x0000000e0d0cc211 */ /* 0x040fe200078010ff */
[----:B------:R3:W-:Y:S03]  /*12b00*/  @!P1 ST.E.64 desc[UR42][R6.64], R42 ;  /* 0x0000002a06009985 */ /* 0x0007e6000c101b2a */
[----:B------:R-:W-:Y:S01]  /*12b10*/  @!P4 LEA.HI.X R13, R13, R3, R20, 0x2, P0 ;  /* 0x000000030d0dc211 */ /* 0x000fe200000f1414 */
[----:B------:R3:W-:Y:S04]  /*12b20*/  @!P2 ST.E.64 desc[UR42][R4.64], R44 ;  /* 0x0000002c0400a985 */ /* 0x0007e8000c101b2a */
[----:B------:R3:W-:Y:S04]  /*12b30*/  @!P5 ST.E.64 desc[UR42][R8.64], R46 ;  /* 0x0000002e0800d985 */ /* 0x0007e8000c101b2a */
[----:B------:R3:W-:Y:S04]  /*12b40*/  @!P3 ST.E.64 desc[UR42][R10.64], R48 ;  /* 0x000000300a00b985 */ /* 0x0007e8000c101b2a */
[----:B------:R3:W-:Y:S02]  /*12b50*/  @!P4 ST.E.64 desc[UR42][R12.64], R50 ;  /* 0x000000320c00c985 */ /* 0x0007e4000c101b2a */
.L_x_540:
[----:B------:R-:W-:Y:S05]  /*12b60*/  BSYNC B1 ;  /* 0x0000000000017941 */ /* 0x000fea0003800000 */
.L_x_539:
[----:B------:R-:W-:-:S03]  /*12b70*/  UMOV UR4, 0xffffffff ;  /* 0xffffffff00047882 */ /* 0x000fc60000000000 */
[----:B------:R-:W-:Y:S05]  /*12b80*/  BRA.DIV UR4, `(.L_x_541) ;  /* 0x0000009204007947 */ /* 0x000fea000b800000 */
[----:B-1----:R1:W4:Y:S04]  /*12b90*/  SHFL.IDX PT, R3, R26, 0x1, 0x1c1f ;  /* 0x003c1f001a037f89 */ /* 0x00232800000e0000 */
[----:B--2---:R1:W2:Y:S02]  /*12ba0*/  SHFL.IDX PT, R14, R0, 0x1, 0x1c1f ;  /* 0x003c1f00000e7f89 */ /* 0x0042a400000e0000 */
.L_x_718:
[----:B------:R-:W-:-:S13]  /*12bb0*/  ISETP.GE.AND P0, PT, R24, R76, PT ;  /* 0x0000004c1800720c */ /* 0x000fda0003f06270 */
[----:B------:R-:W-:Y:S05]  /*12bc0*/  @P0 BRA `(.L_x_537) ;  /* 0x0000001000040947 */ /* 0x000fea0003800000 */
[----:B------:R-:W5:Y:S01]  /*12bd0*/  LDL R25, [R1+0x70] ;  /* 0x0000700001197983 */ /* 0x000f620000100800 */
[----:B------:R-:W-:-:S03]  /*12be0*/  ULDC UR4, c[0x0][0xac8] ;  /* 0x0002b20000047ab9 */ /* 0x000fc60000000800 */
[----:B---3--:R-:W3:Y:S04]  /*12bf0*/  LDL R12, [R1+0x98] ;  /* 0x00009800010c7983 */ /* 0x008ee80000100800 */
[----:B------:R-:W4:Y:S04]  /*12c00*/  LDL R10, [R1+0x94] ;  /* 0x00009400010a7983 */ /* 0x000f280000100800 */
[----:B------:R-:W2:Y:S04]  /*12c10*/  LDL R36, [R1+0x90] ;  /* 0x0000900001247983 */ /* 0x000ea80000100800 */
[----:B------:R-:W2:Y:S04]  /*12c20*/  LDL R13, [R1+0xc8] ;  /* 0x0000c800010d7983 */ /* 0x000ea80000100800 */
[----:B------:R-:W2:Y:S04]  /*12c30*/  LDL R34, [R1+0x8c] ;  /* 0x00008c0001227983 */ /* 0x000ea80000100800 */
[----:B------:R-:W2:Y:S04]  /*12c40*/  LDL R32, [R1+0x88] ;  /* 0x0000880001207983 */ /* 0x000ea80000100800 */
[----:B------:R-:W2:Y:S04]  /*12c50*/  LDL R11, [R1+0xc4] ;  /* 0x0000c400010b7983 */ /* 0x000ea80000100800 */
[----:B01----:R-:W2:Y:S04]  /*12c60*/  LDL R0, [R1+0x84] ;  /* 0x0000840001007983 */ /* 0x003ea80000100800 */
        /* <DEDUP_REMOVED lines=11> */
[----:B-----5:R-:W-:-:S02]  /*12d20*/  ISETP.GE.AND P3, PT, R25, UR4, PT ;  /* 0x0000000419007c0c */ /* 0x020fc4000bf66270 */
[----:B---3--:R-:W-:Y:S02]  /*12d30*/  ISETP.GE.AND P4, PT, R12, UR4, PT ;  /* 0x000000040c007c0c */ /* 0x008fe4000bf86270 */
[----:B----4-:R-:W-:-:S09]  /*12d40*/  ISETP.GE.AND P1, PT, R10, UR4, PT ;  /* 0x000000040a007c0c */ /* 0x010fd2000bf26270 */
[----:B------:R-:W-:Y:S01]  /*12d50*/  @!P3 IMAD.MOV.U32 R15, RZ, RZ, R3 ;  /* 0x000000ffff0fb224 */ /* 0x000fe200078e0003 */
[----:B--2---:R-:W-:Y:S01]  /*12d60*/  ISETP.GE.AND P2, PT, R36, UR4, PT ;  /* 0x0000000424007c0c */ /* 0x004fe2000bf46270 */
[----:B------:R-:W-:Y:S01]  /*12d70*/  @!P3 IMAD.WIDE R4, R25, 0x4, R14 ;  /* 0x000000041904b825 */ /* 0x000fe200078e020e */
[-C--:B------:R-:W-:Y:S02]  /*12d80*/  @!P4 LEA R6, P0, R12, R14.reuse, 0x2 ;  /* 0x0000000e0c06c211 */ /* 0x080fe400078010ff */
[----:B------:R-:W-:Y:S02]  /*12d90*/  @!P1 LEA R8, P5, R10, R14, 0x2 ;  /* 0x0000000e0a089211 */ /* 0x000fe400078a10ff */
[----:B------:R0:W-:Y:S01]  /*12da0*/  @!P3 ST.E.64 desc[UR42][R4.64], R52 ;  /* 0x000000340400b985 */ /* 0x0001e2000c101b2a */
[----:B------:R-:W-:Y:S02]  /*12db0*/  ISETP.GE.AND P3, PT, R34, UR4, PT ;  /* 0x0000000422007c0c */ /* 0x000fe4000bf66270 */
[----:B------:R-:W-:-:S02]  /*12dc0*/  @!P4 LEA.HI.X R7, R12, R3, R13, 0x2, P0 ;  /* 0x000000030c07c211 */ /* 0x000fc400000f140d */
[----:B------:R-:W-:Y:S02]  /*12dd0*/  ISETP.GE.AND P0, PT, R32, UR4, PT ;  /* 0x0000000420007c0c */ /* 0x000fe4000bf06270 */
[----:B------:R-:W-:Y:S01]  /*12de0*/  @!P1 LEA.HI.X R9, R10, R3, R11, 0x2, P5 ;  /* 0x000000030a099211 */ /* 0x000fe200028f140b */
[----:B------:R1:W-:Y:S01]  /*12df0*/  @!P4 ST.E.64 desc[UR42][R6.64], R54 ;  /* 0x000000360600c985 */ /* 0x0003e2000c101b2a */
[----:B------:R-:W-:-:S03]  /*12e00*/  @!P2 LEA R10, P4, R36, R14, 0x2 ;  /* 0x0000000e240aa211 */ /* 0x000fc600078810ff */
[----:B------:R2:W-:Y:S01]  /*12e10*/  @!P1 ST.E.64 desc[UR42][R8.64], R56 ;  /* 0x0000003808009985 */ /* 0x0005e2000c101b2a */
[----:B------:R-:W-:Y:S02]  /*12e20*/  ISETP.GE.AND P1, PT, R0, UR4, PT ;  /* 0x0000000400007c0c */ /* 0x000fe4000bf26270 */
[-C--:B------:R-:W-:Y:S02]  /*12e30*/  @!P2 LEA.HI.X R11, R36, R3.reuse, R37, 0x2, P4 ;  /* 0x00000003240ba211 */ /* 0x080fe400020f1425 */
[-C--:B------:R-:W-:Y:S02]  /*12e40*/  @!P3 LEA R12, P5, R34, R14.reuse, 0x2 ;  /* 0x0000000e220cb211 */ /* 0x080fe400078a10ff */
[----:B0-----:R-:W-:Y:S01]  /*12e50*/  @!P0 LEA R4, P4, R32, R14, 0x2 ;  /* 0x0000000e20048211 */ /* 0x001fe200078810ff */
[----:B------:R0:W-:Y:S01]  /*12e60*/  @!P2 ST.E.64 desc[UR42][R10.64], R58 ;  /* 0x0000003a0a00a985 */ /* 0x0001e2000c101b2a */
[----:B------:R-:W-:Y:S02]  /*12e70*/  @!P3 LEA.HI.X R13, R34, R3, R35, 0x2, P5 ;  /* 0x00000003220db211 */ /* 0x000fe400028f1423 */
[----:B------:R-:W-:-:S02]  /*12e80*/  ISETP.GE.AND P2, PT, R29, UR4, PT ;  /* 0x000000041d007c0c */ /* 0x000fc4000bf46270 */
[----:B------:R-:W-:Y:S01]  /*12e90*/  @!P0 LEA.HI.X R5, R32, R3, R33, 0x2, P4 ;  /* 0x0000000320058211 */ /* 0x000fe200020f1421 */
[----:B------:R3:W-:Y:S01]  /*12ea0*/  @!P3 ST.E.64 desc[UR42][R12.64], R60 ;  /* 0x0000003c0c00b985 */ /* 0x0007e2000c101b2a */
[----:B------:R-:W-:-:S03]  /*12eb0*/  ISETP.GE.AND P4, PT, R20, UR4, PT ;  /* 0x0000000414007c0c */ /* 0x000fc6000bf86270 */
[----:B------:R4:W-:Y:S01]  /*12ec0*/  @!P0 ST.E.64 desc[UR42][R4.64], R62 ;  /* 0x0000003e04008985 */ /* 0x0009e2000c101b2a */
[-C--:B-1----:R-:W-:Y:S02]  /*12ed0*/  @!P1 LEA R6, P5, R0, R14.reuse, 0x2 ;  /* 0x0000000e00069211 */ /* 0x082fe400078a10ff */
[----:B------:R-:W-:Y:S02]  /*12ee0*/  ISETP.GE.AND P3, PT, R27, UR4, PT ;  /* 0x000000041b007c0c */ /* 0x000fe4000bf66270 */
[----:B------:R-:W-:Y:S02]  /*12ef0*/  ISETP.GE.AND P0, PT, R26, UR4, PT ;  /* 0x000000041a007c0c */ /* 0x000fe4000bf06270 */
[----:B------:R-:W-:Y:S02]  /*12f00*/  @!P1 LEA.HI.X R7, R0, R3, R31, 0x2, P5 ;  /* 0x0000000300079211 */ /* 0x000fe400028f141f */
[----:B--2---:R-:W-:-:S03]  /*12f10*/  @!P2 LEA R8, P5, R29, R14, 0x2 ;  /* 0x0000000e1d08a211 */ /* 0x004fc600078a10ff */
[----:B------:R4:W-:Y:S01]  /*12f20*/  @!P1 ST.E.64 desc[UR42][R6.64], R64 ;  /* 0x0000004006009985 */ /* 0x0009e2000c101b2a */
[CC--:B0-----:R-:W-:Y:S02]  /*12f30*/  @!P4 LEA R10, P1, R20.reuse, R14.reuse, 0x2 ;  /* 0x0000000e140ac211 */ /* 0x0c1fe400078210ff */
[-C--:B------:R-:W-:Y:S02]  /*12f40*/  @!P2 LEA.HI.X R9, R29, R3.reuse, R30, 0x2, P5 ;  /* 0x000000031d09a211 */ /* 0x080fe400028f141e */
[-C--:B---3--:R-:W-:Y:S02]  /*12f50*/  @!P3 LEA R12, P5, R27, R14.reuse, 0x2 ;  /* 0x0000000e1b0cb211 */ /* 0x088fe400078a10ff */
[----:B------:R-:W-:Y:S02]  /*12f60*/  @!P4 LEA.HI.X R11, R20, R3, R21, 0x2, P1 ;  /* 0x00000003140bc211 */ /* 0x000fe400008f1415 */
[----:B------:R-:W-:Y:S02]  /*12f70*/  SHF.R.S32.HI R0, RZ, 0x1f, R26 ;  /* 0x0000001fff007819 */ /* 0x000fe4000001141a */
[----:B------:R-:W-:-:S02]  /*12f80*/  @!P0 LEA R20, P1, R26, R14, 0x2 ;  /* 0x0000000e1a148211 */ /* 0x000fc400078210ff */
[-C--:B------:R-:W-:Y:S02]  /*12f90*/  @!P3 LEA.HI.X R13, R27, R3.reuse, R28, 0x2, P5 ;  /* 0x000000031b0db211 */ /* 0x080fe400028f141c */
[----:B------:R-:W-:Y:S01]  /*12fa0*/  @!P0 LEA.HI.X R21, R26, R3, R0, 0x2, P1 ;  /* 0x000000031a158211 */ /* 0x000fe200008f1400 */
[----:B------:R-:W-:Y:S01]  /*12fb0*/  VIADD R0, R25, 0x58 ;  /* 0x0000005819007836 */ /* 0x000fe20000000000 */
[----:B------:R4:W-:Y:S04]  /*12fc0*/  @!P2 ST.E.64 desc[UR42][R8.64], R66 ;  /* 0x000000420800a985 */ /* 0x0009e8000c101b2a */
[----:B------:R4:W-:Y:S04]  /*12fd0*/  @!P4 ST.E.64 desc[UR42][R10.64], R68 ;  /* 0x000000440a00c985 */ /* 0x0009e8000c101b2a */
[----:B------:R4:W-:Y:S04]  /*12fe0*/  @!P3 ST.E.64 desc[UR42][R12.64], R70 ;  /* 0x000000460c00b985 */ /* 0x0009e8000c101b2a */
[----:B------:R4:W-:Y:S01]  /*12ff0*/  @!P0 ST.E.64 desc[UR42][R20.64], R72 ;  /* 0x0000004814008985 */ /* 0x0009e2000c101b2a */
[----:B------:R-:W-:-:S13]  /*13000*/  ISETP.GE.AND P0, PT, R0, UR4, PT ;  /* 0x0000000400007c0c */ /* 0x000fda000bf06270 */
[----:B----4-:R-:W-:Y:S05]  /*13010*/  @P0 BRA `(.L_x_537) ;  /* 0x0000000800f00947 */ /* 0x010fea0003800000 */
[----:B------:R-:W-:Y:S02]  /*13020*/  LEA R14, P0, R0, R14, 0x2 ;  /* 0x0000000e000e7211 */ /* 0x000fe400078010ff */
[----:B------:R-:W-:-:S04]  /*13030*/  SHF.R.S32.HI R4, RZ, 0x1f, R0 ;  /* 0x0000001fff047819 */ /* 0x000fc80000011400 */
[----:B------:R-:W-:-:S05]  /*13040*/  LEA.HI.X R15, R0, R3, R4, 0x2, P0 ;  /* 0x00000003000f7211 */ /* 0x000fca00000f1404 */
[----:B------:R0:W-:Y:S01]  /*13050*/  ST.E.64 desc[UR42][R14.64], R134 ;  /* 0x000000860e007985 */ /* 0x0001e2000c101b2a */
[----:B------:R-:W-:Y:S05]  /*13060*/  BRA `(.L_x_537) ;  /* 0x0000000800dc7947 */ /* 0x000fea0003800000 */
.L_x_530:
[----:B------:R-:W4:Y:S01]  /*13070*/  LDL.LU R6, [R1+0x60] ;  /* 0x0000600001067983 */ /* 0x000f220000300800 */
[----:B------:R-:W-:Y:S01]  /*13080*/  ULDC.64 UR6, c[0x0][0xc08] ;  /* 0x0003020000067ab9 */ /* 0x000fe20000000a00 */
[----:B------:R-:W-:Y:S02]  /*13090*/  ULDC.64 UR4, c[0x0][0xc00] ;  /* 0x0003000000047ab9 */ /* 0x000fe40000000a00 */
[----:B------:R-:W3:Y:S04]  /*130a0*/  LDL.LU R0, [R1+0x64] ;  /* 0x0000640001007983 */ /* 0x000ee80000300800 */
[----:B------:R-:W2:Y:S01]  /*130b0*/  LDL R8, [R1+0x58] ;  /* 0x0000580001087983 */ /* 0x000ea20000100800 */
[----:B------:R-:W-:Y:S01]  /*130c0*/  ISETP.NE.U32.AND P1, PT, RZ, UR6, PT ;  /* 0x00000006ff007c0c */ /* 0x000fe2000bf25070 */
[----:B------:R-:W-:Y:S01]  /*130d0*/  IMAD.MOV.U32 R3, RZ, RZ, RZ ;  /* 0x000000ffff037224 */ /* 0x000fe200078e00ff */
[----:B------:R-:W-:-:S02]  /*130e0*/  ISETP.NE.U32.AND P0, PT, RZ, UR4, PT ;  /* 0x00000004ff007c0c */ /* 0x000fc4000bf05070 */
[----:B------:R-:W-:Y:S02]  /*130f0*/  ISETP.NE.AND.EX P1, PT, RZ, UR7, PT, P1 ;  /* 0x00000007ff007c0c */ /* 0x000fe4000bf25310 */
[----:B------:R-:W-:Y:S01]  /*13100*/  ISETP.NE.AND.EX P0, PT, RZ, UR5, PT, P0 ;  /* 0x00000005ff007c0c */ /* 0x000fe2000bf05300 */
[----:B------:R-:W0:Y:S01]  /*13110*/  S2R R9, SR_TID.X ;  /* 0x0000000000097919 */ /* 0x000e220000002100 */
[----:B----4-:R-:W-:Y:S01]  /*13120*/  IADD3 R4, P2, R6, UR4, RZ ;  /* 0x0000000406047c10 */ /* 0x010fe2000ff5e0ff */
[----:B------:R-:W-:-:S03]  /*13130*/  ULDC UR4, c[0x0][0xa88] ;  /* 0x0002a20000047ab9 */ /* 0x000fc60000000800 */
[----:B---3--:R-:W-:-:S05]  /*13140*/  IADD3.X R5, R0, UR5, RZ, P2, !PT ;  /* 0x0000000500057c10 */ /* 0x008fca00097fe4ff */
[----:B------:R-:W-:Y:S01]  /*13150*/  @P1 IADD3 R6, P2, R6, UR6, RZ ;  /* 0x0000000606061c10 */ /* 0x000fe2000ff5e0ff */
[----:B------:R-:W-:Y:S01]  /*13160*/  IMAD.U32 R20, RZ, RZ, UR4 ;  /* 0x00000004ff147e24 */ /* 0x000fe2000f8e00ff */
[----:B------:R3:W5:Y:S02]  /*13170*/  @P0 LDG.E R3, desc[UR42][R4.64] ;  /* 0x0000002a04030981 */ /* 0x000764000c1e1900 */
[----:B------:R-:W-:-:S05]  /*13180*/  @P1 IADD3.X R7, R0, UR7, RZ, P2, !PT ;  /* 0x0000000700071c10 */ /* 0x000fca00097fe4ff */
[----:B------:R3:W5:Y:S01]  /*13190*/  @P1 LDG.E R20, desc[UR42][R6.64] ;  /* 0x0000002a06141981 */ /* 0x000762000c1e1900 */
[----:B--2---:R-:W-:Y:S01]  /*131a0*/  ISETP.NE.AND P2, PT, R8, RZ, PT ;  /* 0x000000ff0800720c */ /* 0x004fe20003f45270 */
[----:B0-----:R-:W-:-:S05]  /*131b0*/  VIADD R30, R9, 0xffffff80 ;  /* 0xffffff80091e7836 */ /* 0x001fca0000000000 */
[----:B------:R-:W-:-:S07]  /*131c0*/  ISETP.GT.AND P3, PT, R30, 0xbf, PT ;  /* 0x000000bf1e00780c */ /* 0x000fce0003f64270 */
[----:B------:R-:W0:Y:S02]  /*131d0*/  @!P2 LDC R8, c[0x0][0xad4] ;  /* 0x0002b500ff08ab82 */ /* 0x000e240000000800 */
[----:B0-----:R3:W-:Y:S01]  /*131e0*/  @!P2 STL [R1+0x58], R8 ;  /* 0x000058080100a387 */ /* 0x0017e20000100800 */
[----:B------:R-:W-:Y:S01]  /*131f0*/  ISETP.GT.AND P2, PT, R8, 0x1, PT ;  /* 0x000000010800780c */ /* 0x000fe20003f44270 */
[----:B------:R-:W-:-:S12]  /*13200*/  @P1 BRA `(.L_x_542) ;  /* 0x0000000000101947 */ /* 0x000fd80003800000 */
[----:B------:R-:W-:Y:S05]  /*13210*/  @!P0 BRA `(.L_x_542) ;  /* 0x00000000000c8947 */ /* 0x000fea0003800000 */
[----:B---3--:R-:W2:Y:S04]  /*13220*/  LDG.E R7, desc[UR42][R4.64] ;  /* 0x0000002a04077981 */ /* 0x008ea8000c1e1900 */
[----:B-----5:R-:W2:Y:S02]  /*13230*/  LDG.E R20, desc[UR42][R4.64+0x4] ;  /* 0x0000042a04147981 */ /* 0x020ea4000c1e1900 */
[----:B--2---:R-:W-:-:S07]  /*13240*/  IMAD.IADD R20, R20, 0x1, -R7 ;  /* 0x0000000114147824 */ /* 0x004fce00078e0a07 */
.L_x_542:
[----:B---3--:R-:W2:Y:S04]  /*13250*/  LDL.LU R4, [R1+0x5c] ;  /* 0x00005c0001047983 */ /* 0x008ea80000300800 */
[----:B------:R-:W3:Y:S01]  /*13260*/  LDL.LU R0, [R1+0x9c] ;  /* 0x00009c0001007983 */ /* 0x000ee20000300800 */
[----:B------:R-:W-:Y:S01]  /*13270*/  BSSY B1, `(.L_x_543) ;  /* 0x0000038000017945 */ /* 0x000fe20003800000 */
[----:B-----5:R-:W-:Y:S02]  /*13280*/  SHF.R.S32.HI R26, RZ, 0x1f, R3 ;  /* 0x0000001fff1a7819 */ /* 0x020fe40000011403 */
[----:B--2---:R-:W-:Y:S02]  /*13290*/  SEL R29, R4, RZ, !P0 ;  /* 0x000000ff041d7207 */ /* 0x004fe40004000000 */
[----:B---3--:R-:W-:Y:S01]  /*132a0*/  SEL R28, R0, RZ, !P0 ;  /* 0x000000ff001c7207 */ /* 0x008fe20004000000 */
[----:B------:R-:W-:Y:S06]  /*132b0*/  @P3 BRA `(.L_x_544) ;  /* 0x0000000000cc3947 */ /* 0x000fec0003800000 */
[----:B------:R-:W2:Y:S01]  /*132c0*/  LDL R0, [R1+0x68] ;  /* 0x0000680001007983 */ /* 0x000ea20000100800 */
[----:B------:R-:W0:Y:S02]  /*132d0*/  LDC R33, c[0x0][0xbe8] ;  /* 0x0002fa00ff217b82 */ /* 0x000e240000000800 */
[----:B0-----:R-:W-:Y:S02]  /*132e0*/  IMAD R4, R20, R33, RZ ;  /* 0x0000002114047224 */ /* 0x001fe400078e02ff */
[----:B--2---:R-:W-:-:S04]  /*132f0*/  IMAD R0, R0, 0xc0, R9 ;  /* 0x000000c000007824 */ /* 0x004fc800078e0209 */
[----:B------:R-:W-:-:S05]  /*13300*/  VIADD R31, R0, 0xffffff80 ;  /* 0xffffff80001f7836 */ /* 0x000fca0000000000 */
[----:B------:R-:W-:-:S13]  /*13310*/  ISETP.GE.AND P0, PT, R31, R4, PT ;  /* 0x000000041f00720c */ /* 0x000fda0003f06270 */
[----:B------:R-:W-:Y:S05]  /*13320*/  @P0 BRA `(.L_x_544) ;  /* 0x0000000000b00947 */ /* 0x000fea0003800000 */
[----:B------:R-:W2:Y:S01]  /*13330*/  LDL.LU R32, [R1+0x74] ;  /* 0x0000740001207983 */ /* 0x000ea20000300800 */
[----:B------:R-:W-:Y:S01]  /*13340*/  IMAD.MOV.U32 R24, RZ, RZ, 0x9b8 ;  /* 0x000009b8ff187424 */ /* 0x000fe200078e00ff */
[----:B------:R-:W-:Y:S01]  /*13350*/  ISETP.GT.AND P0, PT, R8, 0x1, PT ;  /* 0x000000010800780c */ /* 0x000fe20003f04270 */
[----:B------:R-:W0:Y:S01]  /*13360*/  LDC.64 R4, c[0x0][0xba8] ;  /* 0x0002ea00ff047b82 */ /* 0x000e220000000a00 */
[----:B------:R-:W-:Y:S01]  /*13370*/  ISETP.NE.AND P1, PT, R33, 0x1, PT ;  /* 0x000000012100780c */ /* 0x000fe20003f25270 */
[----:B------:R-:W-:Y:S01]  /*13380*/  IMAD.MOV.U32 R21, RZ, RZ, R31 ;  /* 0x000000ffff157224 */ /* 0x000fe200078e001f */
[----:B------:R-:W-:-:S05]  /*13390*/  SEL R24, R24, 0x978, P0 ;  /* 0x0000097818187807 */ /* 0x000fca0000000000 */
[----:B------:R-:W3:Y:S08]  /*133a0*/  LDC.64 R12, c[0x0][R24+0x220] ;  /* 0x00008800180c7b82 */ /* 0x000ef00000000a00 */
[----:B------:R-:W4:Y:S08]  /*133b0*/  LDC.64 R14, c[0x0][R24+0x218] ;  /* 0x00008600180e7b82 */ /* 0x000f300000000a00 */
[----:B------:R-:W5:Y:S08]  /*133c0*/  LDC.64 R8, c[0x0][R24+0x228] ;  /* 0x00008a0018087b82 */ /* 0x000f700000000a00 */
[----:B------:R-:W1:Y:S08]  /*133d0*/  @P1 LDC R0, c[0x0][0xbec] ;  /* 0x0002fb00ff001b82 */ /* 0x000e700000000800 */
[----:B------:R-:W5:Y:S08]  /*133e0*/  LDC.64 R6, c[0x0][R24+0x210] ;  /* 0x0000840018067b82 */ /* 0x000f700000000a00 */
[----:B------:R-:W5:Y:S01]  /*133f0*/  @P1 LDC R27, c[0x0][0xbf0] ;  /* 0x0002fc00ff1b1b82 */ /* 0x000f620000000800 */
[----:B-1----:R-:W-:-:S07]  /*13400*/  @P1 IMAD.HI.U32 R0, R31, R0, RZ ;  /* 0x000000001f001227 */ /* 0x002fce00078e00ff */
[----:B0-----:R-:W0:Y:S01]  /*13410*/  @!P0 LDC R4, c[0x0][0xb50] ;  /* 0x0002d400ff048b82 */ /* 0x001e220000000800 */
[-C--:B---3--:R-:W-:Y:S02]  /*13420*/  IMAD R13, R13, R29.reuse, RZ ;  /* 0x0000001d0d0d7224 */ /* 0x088fe400078e02ff */
[----:B------:R-:W-:-:S05]  /*13430*/  IMAD.WIDE.U32 R10, R12, R29, RZ ;  /* 0x0000001d0c0a7225 */ /* 0x000fca00078e00ff */
[----:B------:R-:W1:Y:S01]  /*13440*/  @!P0 LDC R5, c[0x0][0xb54] ;  /* 0x0002d500ff058b82 */ /* 0x000e620000000800 */
[-C--:B----4-:R-:W-:Y:S02]  /*13450*/  IMAD R25, R15, R137.reuse, RZ ;  /* 0x000000890f197224 */ /* 0x090fe400078e02ff */
[----:B------:R-:W-:Y:S01]  /*13460*/  IMAD.WIDE.U32 R14, R14, R137, RZ ;  /* 0x000000890e0e7225 */ /* 0x000fe200078e00ff */
[----:B-----5:R-:W-:-:S03]  /*13470*/  @P1 SHF.R.U32.HI R21, RZ, R27, R0 ;  /* 0x0000001bff151219 */ /* 0x020fc60000011600 */
[----:B------:R-:W-:Y:S01]  /*13480*/  IMAD R27, R12, R28, R13 ;  /* 0x0000001c0c1b7224 */ /* 0x000fe200078e020d */
[----:B------:R-:W-:Y:S01]  /*13490*/  IADD3 R14, P1, P3, R10, R14, R3 ;  /* 0x0000000e0a0e7210 */ /* 0x000fe20007b3e003 */
[----:B------:R-:W-:Y:S02]  /*134a0*/  IMAD.IADD R25, R15, 0x1, R25 ;  /* 0x000000010f197824 */ /* 0x000fe400078e0219 */
[----:B------:R-:W-:Y:S02]  /*134b0*/  IMAD.MOV R0, RZ, RZ, -R21 ;  /* 0x000000ffff007224 */ /* 0x000fe400078e0a15 */
[----:B------:R-:W-:Y:S02]  /*134c0*/  IMAD.IADD R27, R11, 0x1, R27 ;  /* 0x000000010b1b7824 */ /* 0x000fe400078e021b */
[----:B------:R-:W-:-:S03]  /*134d0*/  IMAD R11, R33, R0, R31 ;  /* 0x00000000210b7224 */ /* 0x000fc600078e021f */
[----:B------:R-:W-:Y:S02]  /*134e0*/  IADD3.X R0, R27, R25, R26, P1, P3 ;  /* 0x000000191b007210 */ /* 0x000fe40000fe641a */
[----:B--2---:R-:W-:-:S05]  /*134f0*/  SEL R13, R32, RZ, P0 ;  /* 0x000000ff200d7207 */ /* 0x004fca0000000000 */
[-C--:B------:R-:W-:Y:S02]  /*13500*/  IMAD R15, R9, R13.reuse, RZ ;  /* 0x0000000d090f7224 */ /* 0x080fe400078e02ff */
[----:B------:R-:W-:Y:S01]  /*13510*/  IMAD.WIDE.U32 R8, R8, R13, RZ ;  /* 0x0000000d08087225 */ /* 0x000fe200078e00ff */
[----:B------:R-:W-:-:S03]  /*13520*/  SHF.R.S32.HI R13, RZ, 0x1f, R11 ;  /* 0x0000001fff0d7819 */ /* 0x000fc6000001140b */
[----:B------:R-:W-:Y:S01]  /*13530*/  IMAD.IADD R15, R9, 0x1, R15 ;  /* 0x00000001090f7824 */ /* 0x000fe200078e020f */
[----:B------:R-:W-:Y:S02]  /*13540*/  IADD3 R8, P0, P1, R21, R14, R8 ;  /* 0x0000000e15087210 */ /* 0x000fe4000791e008 */
[----:B------:R-:W-:-:S04]  /*13550*/  SHF.R.S32.HI R21, RZ, 0x1f, R21 ;  /* 0x0000001fff157819 */ /* 0x000fc80000011415 */
[----:B------:R-:W-:Y:S01]  /*13560*/  IADD3.X R9, R21, R0, R15, P0, P1 ;  /* 0x0000000015097210 */ /* 0x000fe200007e240f */
[----:B------:R-:W-:Y:S02]  /*13570*/  IMAD R0, R7, R11, RZ ;  /* 0x0000000b07007224 */ /* 0x000fe400078e02ff */
[----:B------:R-:W-:Y:S02]  /*13580*/  IMAD.MOV.U32 R7, RZ, RZ, -0x800000 ;  /* 0xff800000ff077424 */ /* 0x000fe400078e00ff */
[C---:B------:R-:W-:Y:S02]  /*13590*/  IMAD R13, R6.reuse, R13, R0 ;  /* 0x0000000d060d7224 */ /* 0x040fe400078e0200 */
[----:B------:R-:W-:-:S04]  /*135a0*/  IMAD.WIDE.U32 R8, R6, R11, R8 ;  /* 0x0000000b06087225 */ /* 0x000fc800078e0008 */
[----:B------:R-:W-:Y:S01]  /*135b0*/  IMAD.IADD R0, R9, 0x1, R13 ;  /* 0x0000000109007824 */ /* 0x000fe200078e020d */
[----:B0-----:R-:W-:-:S04]  /*135c0*/  LEA R4, P0, R8, R4, 0x2 ;  /* 0x0000000408047211 */ /* 0x001fc800078010ff */
[----:B-1----:R-:W-:-:S05]  /*135d0*/  LEA.HI.X R5, R8, R5, R0, 0x2, P0 ;  /* 0x0000000508057211 */ /* 0x002fca00000f1400 */
[----:B------:R0:W-:Y:S04]  /*135e0*/  STG.E desc[UR42][R4.64], R7 ;  /* 0x0000000704007986 */ /* 0x0001e8000c10192a */
.L_x_544:
[----:B------:R-:W-:Y:S05]  /*135f0*/  BSYNC B1 ;  /* 0x0000000000017941 */ /* 0x000fea0003800000 */
.L_x_543:
[----:B------:R-:W-:Y:S05]  /*13600*/  @P2 BRA `(.L_x_537) ;  /* 0x0000000400742947 */ /* 0x000fea0003800000 */
[----:B------:R-:W2:Y:S01]  /*13610*/  LDL R27, [R1+0x68] ;  /* 0x00006800011b7983 */ /* 0x000ea20000100800 */
[----:B------:R-:W3:Y:S01]  /*13620*/  LDC R21, c[0x0][0xbe8] ;  /* 0x0002fa00ff157b82 */ /* 0x000ee20000000800 */
[----:B0-----:R-:W-:Y:S01]  /*13630*/  SHF.R.S32.HI R5, RZ, 0x1f, R30 ;  /* 0x0000001fff057819 */ /* 0x001fe2000001141e */
[----:B------:R-:W-:Y:S01]  /*13640*/  ULDC.64 UR4, c[0x0][0xaa0] ;  /* 0x0002a80000047ab9 */ /* 0x000fe20000000a00 */
[----:B------:R-:W-:Y:S01]  /*13650*/  ULDC.64 UR6, c[0x0][0xaf0] ;  /* 0x0002bc0000067ab9 */ /* 0x000fe20000000a00 */
[----:B------:R-:W-:Y:S01]  /*13660*/  IMAD R0, R26, UR4, RZ ;  /* 0x000000041a007c24 */ /* 0x000fe2000f8e02ff */
[----:B------:R-:W-:Y:S01]  /*13670*/  LEA.HI R6, R5, R30, RZ, 0x2 ;  /* 0x0000001e05067211 */ /* 0x000fe200078f10ff */
[----:B------:R-:W-:-:S03]  /*13680*/  IMAD.WIDE.U32 R4, R3, UR4, RZ ;  /* 0x0000000403047c25 */ /* 0x000fc6000f8e00ff */
[----:B------:R-:W-:Y:S01]  /*13690*/  LOP3.LUT R9, R6, 0xfffffffc, RZ, 0xc0, !PT ;  /* 0xfffffffc06097812 */ /* 0x000fe200078ec0ff */
[----:B------:R-:W-:Y:S01]  /*136a0*/  IMAD R7, R3, UR5, R0 ;  /* 0x0000000503077c24 */ /* 0x000fe2000f8e0200 */
[----:B------:R-:W-:Y:S01]  /*136b0*/  SHF.R.S32.HI R25, RZ, 0x2, R6 ;  /* 0x00000002ff197819 */ /* 0x000fe20000011406 */
[----:B------:R-:W-:Y:S01]  /*136c0*/  ULDC.64 UR4, c[0x0][0xae8] ;  /* 0x0002ba0000047ab9 */ /* 0x000fe20000000a00 */
[----:B------:R-:W-:Y:S02]  /*136d0*/  IMAD R6, R28, UR6, RZ ;  /* 0x000000061c067c24 */ /* 0x000fe4000f8e02ff */
[----:B------:R-:W-:Y:S02]  /*136e0*/  IMAD.IADD R30, R30, 0x1, -R9 ;  /* 0x000000011e1e7824 */ /* 0x000fe400078e0a09 */
[----:B------:R-:W-:Y:S02]  /*136f0*/  IMAD.IADD R5, R5, 0x1, R7 ;  /* 0x0000000105057824 */ /* 0x000fe400078e0207 */
[----:B------:R-:W-:-:S02]  /*13700*/  IMAD R0, R30, 0x60, R25 ;  /* 0x000000601e007824 */ /* 0x000fc400078e0219 */
[----:B------:R-:W-:Y:S01]  /*13710*/  IMAD.WIDE.U32 R4, R137, UR4, R4 ;  /* 0x0000000489047c25 */ /* 0x000fe2000f8e0004 */
[----:B---3--:R-:W-:-:S03]  /*13720*/  ISETP.NE.AND P0, PT, R21, 0x1, PT ;  /* 0x000000011500780c */ /* 0x008fc60003f05270 */
[----:B------:R-:W-:Y:S01]  /*13730*/  IMAD R5, R137, UR5, R5 ;  /* 0x0000000589057c24 */ /* 0x000fe2000f8e0205 */
[----:B------:R-:W-:Y:S01]  /*13740*/  ULDC.64 UR4, c[0x0][0xae0] ;  /* 0x0002b80000047ab9 */ /* 0x000fe20000000a00 */
[C---:B------:R-:W-:Y:S02]  /*13750*/  IMAD R7, R29.reuse, UR7, R6 ;  /* 0x000000071d077c24 */ /* 0x040fe4000f8e0206 */
[----:B------:R-:W-:-:S04]  /*13760*/  IMAD.WIDE.U32 R4, R29, UR6, R4 ;  /* 0x000000061d047c25 */ /* 0x000fc8000f8e0004 */
[----:B------:R-:W-:Y:S02]  /*13770*/  IMAD.IADD R5, R5, 0x1, R7 ;  /* 0x0000000105057824 */ /* 0x000fe400078e0207 */
[----:B------:R-:W0:Y:S08]  /*13780*/  @P0 LDC R8, c[0x0][0xbec] ;  /* 0x0002fb00ff080b82 */ /* 0x000e300000000800 */
[----:B------:R-:W3:Y:S01]  /*13790*/  @P0 LDC R11, c[0x0][0xbf0] ;  /* 0x0002fc00ff0b0b82 */ /* 0x000ee20000000800 */
[----:B--2---:R-:W-:-:S04]  /*137a0*/  IMAD R9, R27, 0xc0, R0 ;  /* 0x000000c01b097824 */ /* 0x004fc800078e0200 */
[----:B0-----:R-:W-:-:S04]  /*137b0*/  @P0 IMAD.HI.U32 R0, R9, R8, RZ ;  /* 0x0000000809000227 */ /* 0x001fc800078e00ff */
[----:B------:R-:W-:Y:S01]  /*137c0*/  IMAD.MOV.U32 R3, RZ, RZ, R9 ;  /* 0x000000ffff037224 */ /* 0x000fe200078e0009 */
[----:B---3--:R-:W-:-:S04]  /*137d0*/  @P0 SHF.R.U32.HI R3, RZ, R11, R0 ;  /* 0x0000000bff030219 */ /* 0x008fc80000011600 */
[--C-:B------:R-:W-:Y:S01]  /*137e0*/  SHF.R.S32.HI R0, RZ, 0x1f, R3.reuse ;  /* 0x0000001fff007819 */ /* 0x100fe20000011403 */
[----:B------:R-:W-:Y:S02]  /*137f0*/  IMAD.MOV R6, RZ, RZ, -R3 ;  /* 0x000000ffff067224 */ /* 0x000fe400078e0a03 */
[----:B------:R-:W-:-:S04]  /*13800*/  IMAD.WIDE.U32 R4, R3, UR4, R4 ;  /* 0x0000000403047c25 */ /* 0x000fc8000f8e0004 */
[----:B------:R-:W-:Y:S02]  /*13810*/  IMAD R0, R0, UR4, RZ ;  /* 0x0000000400007c24 */ /* 0x000fe4000f8e02ff */
[----:B------:R-:W-:Y:S02]  /*13820*/  IMAD R7, R21, R6, R9 ;  /* 0x0000000615077224 */ /* 0x000fe400078e0209 */
[----:B------:R-:W-:Y:S01]  /*13830*/  IMAD R9, R3, UR5, R0 ;  /* 0x0000000503097c24 */ /* 0x000fe2000f8e0200 */
[----:B------:R-:W-:Y:S02]  /*13840*/  ULDC.64 UR4, c[0x0][0xad8] ;  /* 0x0002b60000047ab9 */ /* 0x000fe40000000a00 */
[----:B------:R-:W-:Y:S01]  /*13850*/  SHF.R.S32.HI R0, RZ, 0x1f, R7 ;  /* 0x0000001fff007819 */ /* 0x000fe20000011407 */
[----:B------:R-:W-:Y:S02]  /*13860*/  IMAD.IADD R5, R5, 0x1, R9 ;  /* 0x0000000105057824 */ /* 0x000fe400078e0209 */
[----:B------:R-:W-:-:S02]  /*13870*/  IMAD.SHL.U32 R9, R30, 0x8, RZ ;  /* 0x000000081e097824 */ /* 0x000fc400078e00ff */
[----:B------:R-:W-:Y:S02]  /*13880*/  IMAD R0, R0, UR4, RZ ;  /* 0x0000000400007c24 */ /* 0x000fe4000f8e02ff */
[----:B------:R-:W-:-:S04]  /*13890*/  IMAD.WIDE.U32 R4, R7, UR4, R4 ;  /* 0x0000000407047c25 */ /* 0x000fc8000f8e0004 */
[----:B------:R-:W-:Y:S01]  /*138a0*/  IMAD R3, R7, UR5, R0 ;  /* 0x0000000507037c24 */ /* 0x000fe2000f8e0200 */
[----:B------:R-:W-:Y:S01]  /*138b0*/  ULDC.64 UR4, c[0x0][0xa80] ;  /* 0x0002a00000047ab9 */ /* 0x000fe20000000a00 */
[----:B------:R-:W-:Y:S01]  /*138c0*/  VIADD R7, R9, 0x20 ;  /* 0x0000002009077836 */ /* 0x000fe20000000000 */
[C---:B------:R-:W-:Y:S01]  /*138d0*/  LEA R0, P0, R4.reuse, UR4, 0x1 ;  /* 0x0000000404007c11 */ /* 0x040fe2000f8008ff */
[----:B------:R-:W-:Y:S01]  /*138e0*/  IMAD.IADD R3, R5, 0x1, R3 ;  /* 0x0000000105037824 */ /* 0x000fe200078e0203 */
[----:B------:R-:W-:Y:S01]  /*138f0*/  UMOV UR4, 0xffffffff ;  /* 0xffffffff00047882 */ /* 0x000fe20000000000 */
[----:B------:R-:W-:Y:S01]  /*13900*/  VIADD R10, R9, 0x40 ;  /* 0x00000040090a7836 */ /* 0x000fe20000000000 */
[----:B------:R-:W-:Y:S02]  /*13910*/  SHF.R.S32.HI R8, RZ, 0x1f, R7 ;  /* 0x0000001fff087819 */ /* 0x000fe40000011407 */
[----:B------:R-:W-:Y:S02]  /*13920*/  LEA.HI.X R4, R4, UR5, R3, 0x1, P0 ;  /* 0x0000000504047c11 */ /* 0x000fe400080f0c03 */
[----:B------:R-:W-:Y:S01]  /*13930*/  SHF.R.S32.HI R24, RZ, 0x1f, R10 ;  /* 0x0000001fff187819 */ /* 0x000fe2000001140a */
[----:B------:R-:W-:Y:S06]  /*13940*/  BRA.DIV UR4, `(.L_x_545) ;  /* 0x0000008204d87947 */ /* 0x000fec000b800000 */
[----:B------:R0:W2:Y:S04]  /*13950*/  SHFL.IDX PT, R3, R4, RZ, 0x1c1f ;  /* 0x001c1fff04037589 */ /* 0x0000a800000e0000 */
[----:B------:R0:W3:Y:S02]  /*13960*/  SHFL.IDX PT, R14, R0, RZ, 0x1c1f ;  /* 0x001c1fff000e7589 */ /* 0x0000e400000e0000 */
.L_x_721:
[----:B------:R-:W-:Y:S01]  /*13970*/  IMAD R21, R20, R21, RZ ;  /* 0x0000001514157224 */ /* 0x000fe200078e02ff */
[----:B------:R-:W-:Y:S01]  /*13980*/  BSSY B1, `(.L_x_546) ;  /* 0x0000011000017945 */ /* 0x000fe20003800000 */
[----:B------:R-:W-:-:S05]  /*13990*/  IMAD R6, R27, 0xc0, R25 ;  /* 0x000000c01b067824 */ /* 0x000fca00078e0219 */
[----:B------:R-:W-:-:S13]  /*139a0*/  ISETP.GE.AND P0, PT, R6, R21, PT ;  /* 0x000000150600720c */ /* 0x000fda0003f06270 */
[----:B------:R-:W-:Y:S05]  /*139b0*/  @P0 BRA `(.L_x_547) ;  /* 0x0000000000340947 */ /* 0x000fea0003800000 */
[----:B------:R-:W-:Y:S02]  /*139c0*/  ULDC UR4, c[0x0][0xac8] ;  /* 0x0002b20000047ab9 */ /* 0x000fe40000000800 */
[----:B------:R-:W-:Y:S02]  /*139d0*/  ISETP.GE.AND P2, PT, R9, UR4, PT ;  /* 0x0000000409007c0c */ /* 0x000fe4000bf46270 */
[----:B------:R-:W-:Y:S02]  /*139e0*/  ISETP.GE.AND P3, PT, R7, UR4, PT ;  /* 0x0000000407007c0c */ /* 0x000fe4000bf66270 */
[----:B------:R-:W-:-:S09]  /*139f0*/  ISETP.GE.AND P4, PT, R10, UR4, PT ;  /* 0x000000040a007c0c */ /* 0x000fd2000bf86270 */
[----:B--2---:R-:W-:Y:S02]  /*13a00*/  @!P2 IMAD.MOV.U32 R15, RZ, RZ, R3 ;  /* 0x000000ffff0fa224 */ /* 0x004fe400078e0003 */
[-C--:B---3--:R-:W-:Y:S02]  /*13a10*/  @!P3 LEA R26, P0, R7, R14.reuse, 0x1 ;  /* 0x0000000e071ab211 */ /* 0x088fe400078008ff */
[C---:B------:R-:W-:Y:S01]  /*13a20*/  @!P4 LEA R28, P1, R10.reuse, R14, 0x1 ;  /* 0x0000000e0a1cc211 */ /* 0x040fe200078208ff */
[----:B------:R-:W-:Y:S01]  /*13a30*/  @!P2 IMAD.WIDE R12, R9, 0x2, R14 ;  /* 0x00000002090ca825 */ /* 0x000fe200078e020e */
[-C--:B------:R-:W-:Y:S02]  /*13a40*/  @!P3 LEA.HI.X R27, R7, R3.reuse, R8, 0x1, P0 ;  /* 0x00000003071bb211 */ /* 0x080fe400000f0c08 */
[----:B------:R-:W-:Y:S02]  /*13a50*/  @!P4 LEA.HI.X R29, R10, R3, R24, 0x1, P1 ;  /* 0x000000030a1dc211 */ /* 0x000fe400008f0c18 */
[----:B------:R4:W-:Y:S04]  /*13a60*/  @!P2 ST.E.128 desc[UR42][R12.64], RZ ;  /* 0x000000ff0c00a985 */ /* 0x0009e8000c101d2a */
[----:B------:R4:W-:Y:S04]  /*13a70*/  @!P3 ST.E.128 desc[UR42][R26.64], RZ ;  /* 0x000000ff1a00b985 */ /* 0x0009e8000c101d2a */
[----:B------:R4:W-:Y:S02]  /*13a80*/  @!P4 ST.E.128 desc[UR42][R28.64], RZ ;  /* 0x000000ff1c00c985 */ /* 0x0009e4000c101d2a */
.L_x_547:
[----:B------:R-:W-:Y:S05]  /*13a90*/  BSYNC B1 ;  /* 0x0000000000017941 */ /* 0x000fea0003800000 */
.L_x_546:
[----:B------:R-:W-:-:S03]  /*13aa0*/  UMOV UR4, 0xffffffff ;  /* 0xffffffff00047882 */ /* 0x000fc60000000000 */
[----:B------:R-:W-:Y:S05]  /*13ab0*/  BRA.DIV UR4, `(.L_x_548) ;  /* 0x0000008204b07947 */ /* 0x000fea000b800000 */
[----:B--2---:R2:W0:Y:S04]  /*13ac0*/  SHFL.IDX PT, R3, R4, 0x1, 0x1c1f ;  /* 0x003c1f0004037f89 */ /* 0x00442800000e0000 */
[----:B---3--:R2:W3:Y:S02]  /*13ad0*/  SHFL.IDX PT, R14, R0, 0x1, 0x1c1f ;  /* 0x003c1f00000e7f89 */ /* 0x0084e400000e0000 */
.L_x_725:
[----:B0-2---:R-:W-:-:S05]  /*13ae0*/  VIADD R0, R6, 0x60 ;  /* 0x0000006006007836 */ /* 0x005fca0000000000 */
[----:B------:R-:W-:-:S13]  /*13af0*/  ISETP.GE.AND P0, PT, R0, R21, PT ;  /* 0x000000150000720c */ /* 0x000fda0003f06270 */
[----:B------:R-:W-:Y:S05]  /*13b00*/  @P0 BRA `(.L_x_537) ;  /* 0x0000000000340947 */ /* 0x000fea0003800000 */
[----:B------:R-:W-:Y:S02]  /*13b10*/  ULDC UR4, c[0x0][0xac8] ;  /* 0x0002b20000047ab9 */ /* 0x000fe40000000800 */
[----:B------:R-:W-:Y:S02]  /*13b20*/  ISETP.GE.AND P2, PT, R9, UR4, PT ;  /* 0x0000000409007c0c */ /* 0x000fe4000bf46270 */
[----:B------:R-:W-:Y:S02]  /*13b30*/  ISETP.GE.AND P3, PT, R7, UR4, PT ;  /* 0x0000000407007c0c */ /* 0x000fe4000bf66270 */
[----:B------:R-:W-:-:S09]  /*13b40*/  ISETP.GE.AND P4, PT, R10, UR4, PT ;  /* 0x000000040a007c0c */ /* 0x000fd2000bf86270 */
[----:B------:R-:W-:Y:S02]  /*13b50*/  @!P2 IMAD.MOV.U32 R15, RZ, RZ, R3 ;  /* 0x000000ffff0fa224 */ /* 0x000fe400078e0003 */
[-C--:B---3--:R-:W-:Y:S02]  /*13b60*/  @!P3 LEA R6, P0, R7, R14.reuse, 0x1 ;  /* 0x0000000e0706b211 */ /* 0x088fe400078008ff */
[C---:B----4-:R-:W-:Y:S01]  /*13b70*/  @!P4 LEA R12, P1, R10.reuse, R14, 0x1 ;  /* 0x0000000e0a0cc211 */ /* 0x050fe200078208ff */
[----:B------:R-:W-:Y:S01]  /*13b80*/  @!P2 IMAD.WIDE R4, R9, 0x2, R14 ;  /* 0x000000020904a825 */ /* 0x000fe200078e020e */
[-C--:B------:R-:W-:Y:S02]  /*13b90*/  @!P3 LEA.HI.X R7, R7, R3.reuse, R8, 0x1, P0 ;  /* 0x000000030707b211 */ /* 0x080fe400000f0c08 */
[----:B------:R-:W-:Y:S02]  /*13ba0*/  @!P4 LEA.HI.X R13, R10, R3, R24, 0x1, P1 ;  /* 0x000000030a0dc211 */ /* 0x000fe400008f0c18 */
[----:B------:R2:W-:Y:S04]  /*13bb0*/  @!P2 ST.E.128 desc[UR42][R4.64], RZ ;  /* 0x000000ff0400a985 */ /* 0x0005e8000c101d2a */
[----:B------:R2:W-:Y:S04]  /*13bc0*/  @!P3 ST.E.128 desc[UR42][R6.64], RZ ;  /* 0x000000ff0600b985 */ /* 0x0005e8000c101d2a */
[----:B------:R2:W-:Y:S02]  /*13bd0*/  @!P4 ST.E.128 desc[UR42][R12.64], RZ ;  /* 0x000000ff0c00c985 */ /* 0x0005e4000c101d2a */
.L_x_537:
[----:B------:R-:W-:Y:S05]  /*13be0*/  BSYNC B0 ;  /* 0x0000000000007941 */ /* 0x000fea0003800000 */
.L_x_529:
[----:B------:R-:W-:Y:S02]  /*13bf0*/  ULDC UR4, c[0x0][0xc3c] ;  /* 0x00030f0000047ab9 */ /* 0x000fe40000000800 */
[----:B------:R-:W-:-:S13]  /*13c00*/  ISETP.GE.AND P0, PT, R99, UR4, PT ;  /* 0x0000000463007c0c */ /* 0x000fda000bf06270 */
[----:B------:R-:W-:Y:S05]  /*13c10*/  @!P0 BRA `(.L_x_549) ;  /* 0xfffffed800688947 */ /* 0x000fea000383ffff */
[----:B------:R-:W-:Y:S05]  /*13c20*/  BRA `(.L_x_396) ;  /* 0x0000007000687947 */ /* 0x000fea0003800000 */
.L_x_394:
        /* <DEDUP_REMOVED lines=16> */
.L_x_550:
        /* <DEDUP_REMOVED lines=41> */
[----:B------:R-:W-:Y:S01]  /*13fc0*/  IMAD.MOV.U32 R6, RZ, RZ, R3 ;  /* 0x000000ffff067224 */ /* 0x000fe200078e0003 */
[----:B------:R-:W-:Y:S01]  /*13fd0*/  UMOV UR4, URZ ;  /* 0x0000003f00047c82 */ /* 0x000fe20008000000 */
[----:B------:R-:W-:-:S05]  /*13fe0*/  ULDC UR5, c[0x0][0xc38] ;  /* 0x00030e0000057ab9 */ /* 0x000fca0000000800 */
.L_x_554:
[----:B------:R-:W0:Y:S01]  /*13ff0*/  LDC R0, c[0x0][0xc3c] ;  /* 0x00030f00ff007b82 */ /* 0x000e220000000800 */
[----:B------:R-:W-:Y:S01]  /*14000*/  UIADD3 UR4, UR4, 0x1f, URZ ;  /* 0x0000001f04047890 */ /* 0x000fe2000fffe03f */
[----:B------:R-:W-:Y:S02]  /*14010*/  ULDC UR7, c[0x0][0xc3c] ;  /* 0x00030f0000077ab9 */ /* 0x000fe40000000800 */
[----:B------:R-:W-:-:S03]  /*14020*/  IMAD.U32 R27, RZ, RZ, UR7 ;  /* 0x00000007ff1b7e24 */ /* 0x000fc6000f8e00ff */
        /* <DEDUP_REMOVED lines=33> */
.L_x_552:
        /* <DEDUP_REMOVED lines=19> */
.L_x_555:
        /* <DEDUP_REMOVED lines=43> */
[----:B------:R-:W-:Y:S02]  /*14620*/  @!P1 IMAD.IADD R4, R4, 0x1, -R5 ;  /* 0x0000000104049824 */ /* 0x000fe400078e0a05 */
        /* <DEDUP_REMOVED lines=11> */
.L_x_553:
[----:B------:R-:W-:Y:S02]  /*146e0*/  IMAD.MOV.U32 R25, RZ, RZ, RZ ;  /* 0x000000ffff197224 */ /* 0x000fe400078e00ff */
[----:B------:R-:W-:Y:S02]  /*146f0*/  IMAD.U32 R24, RZ, RZ, UR6 ;  /* 0x00000006ff187e24 */ /* 0x000fe4000f8e00ff */
[----:B------:R-:W-:-:S07]  /*14700*/  IMAD.MOV.U32 R26, RZ, RZ, RZ ;  /* 0x000000ffff1a7224 */ /* 0x000fce00078e00ff */
.L_x_556:
[----:B------:R-:W-:-:S13]  /*14710*/  ISETP.NE.AND P0, PT, R7, RZ, PT ;  /* 0x000000ff0700720c */ /* 0x000fda0003f05270 */
[----:B------:R-:W0:Y:S01]  /*14720*/  @!P0 S2R R3, SR_CgaCtaId ;  /* 0x0000000000038919 */ /* 0x000e220000008800 */
[----:B------:R-:W-:-:S04]  /*14730*/  @!P0 MOV R0, 0x400 ;  /* 0x0000040000008802 */ /* 0x000fc80000000f00 */
[----:B0-----:R-:W-:-:S05]  /*14740*/  @!P0 LEA R0, R3, R0, 0x18 ;  /* 0x0000000003008211 */ /* 0x001fca00078ec0ff */
[----:B------:R0:W-:Y:S01]  /*14750*/  @!P0 STS.128 [R0+0x2d8d0], R24 ;  /* 0x02d8d01800008388 */ /* 0x0001e20000000c00 */
[----:B------:R-:W-:Y:S06]  /*14760*/  BAR.ARV 0x5, 0x200 ;  /* 0x0148000000007b1d */ /* 0x000fec0000002000 */
.L_x_551:
[----:B0-----:R-:W-:Y:S01]  /*14770*/  IMAD.MOV.U32 R0, RZ, RZ, 0x1 ;  /* 0x00000001ff007424 */ /* 0x001fe200078e00ff */
[----:B------:R-:W-:Y:S01]  /*14780*/  ULDC UR4, c[0x0][0xc3c] ;  /* 0x00030f0000047ab9 */ /* 0x000fe20000000800 */
[----:B------:R-:W-:Y:S01]  /*14790*/  IMAD.MOV.U32 R28, RZ, RZ, RZ ;  /* 0x000000ffff1c7224 */ /* 0x000fe200078e00ff */
[----:B-1----:R-:W-:Y:S02]  /*147a0*/  ISETP.GE.AND P0, PT, R27, UR4, PT ;  /* 0x000000041b007c0c */ /* 0x002fe4000bf06270 */
[----:B------:R0:W-:Y:S04]  /*147b0*/  STL [R1], R0 ;  /* 0x0000000001007387 */ /* 0x0001e80000100800 */
[----:B------:R0:W-:Y:S07]  /*147c0*/  STL [R1+0x4c], RZ ;  /* 0x00004cff01007387 */ /* 0x0001ee0000100800 */
[----:B------:R-:W-:Y:S05]  /*147d0*/  @P0 BRA `(.L_x_557) ;  /* 0x0000006000980947 */ /* 0x000fea0003800000 */
[----:B------:R-:W1:Y:S01]  /*147e0*/  S2R R7, SR_TID.X ;  /* 0x0000000000077919 */ /* 0x000e620000002100 */
[----:B------:R-:W2:Y:S01]  /*147f0*/  S2UR UR5, SR_CgaCtaId ;  /* 0x00000000000579c3 */ /* 0x000ea20000008800 */
[----:B------:R-:W-:Y:S01]  /*14800*/  UMOV UR4, 0x400 ;  /* 0x0000040000047882 */ /* 0x000fe20000000000 */
[----:B------:R-:W-:Y:S01]  /*14810*/  BSSY B8, `(.L_x_557) ;  /* 0x0000622000087945 */ /* 0x000fe20003800000 */
[----:B------:R-:W-:Y:S01]  /*14820*/  CS2R R28, SRZ ;  /* 0x00000000001c7805 */ /* 0x000fe2000001ff00 */
[----:B------:R-:W-:Y:S01]  /*14830*/  ULDC.64 UR40, c[0x0][0x198] ;  /* 0x0000660000287ab9 */ /* 0x000fe20000000a00 */
[----:B------:R-:W-:Y:S01]  /*14840*/  ULOP3.LUT UR38, UR36, 0x2, URZ, 0xfc, !UPT ;  /* 0x0000000224267892 */ /* 0x000fe2000f8efc3f */
[----:B------:R-:W-:Y:S01]  /*14850*/  ULDC UR37, c[0x0][0xc] ;  /* 0x0000030000257ab9 */ /* 0x000fe20000000800 */
[----:B--2---:R-:W-:-:S06]  /*14860*/  ULEA UR4, UR5, UR4, 0x18 ;  /* 0x0000000405047291 */ /* 0x004fcc000f8ec03f */
[----:B------:R-:W-:Y:S01]  /*14870*/  IMAD.U32 R16, RZ, RZ, UR4 ;  /* 0x00000004ff107e24 */ /* 0x000fe2000f8e00ff */
[C---:B-1----:R-:W-:Y:S01]  /*14880*/  LOP3.LUT R6, R7.reuse, 0x7f, RZ, 0xc0, !PT ;  /* 0x0000007f07067812 */ /* 0x042fe200078ec0ff */
[----:B0-----:R-:W-:-:S04]  /*14890*/  IMAD.SHL.U32 R0, R7, 0x8, RZ ;  /* 0x0000000807007824 */ /* 0x001fc800078e00ff */
[----:B------:R-:W-:Y:S01]  /*148a0*/  IMAD.SHL.U32 R4, R6, 0x8, RZ ;  /* 0x0000000806047824 */ /* 0x000fe200078e00ff */
[C---:B------:R-:W-:Y:S02]  /*148b0*/  LOP3.LUT R3, R0.reuse, 0x20, RZ, 0xc0, !PT ;  /* 0x0000002000037812 */ /* 0x040fe400078ec0ff */
[----:B------:R-:W-:Y:S02]  /*148c0*/  LOP3.LUT R2, R0, 0xd8, RZ, 0xc0, !PT ;  /* 0x000000d800027812 */ /* 0x000fe400078ec0ff */
[----:B------:R-:W-:Y:S01]  /*148d0*/  LOP3.LUT R3, R3, 0x300, R4, 0xf8, !PT ;  /* 0x0000030003037812 */ /* 0x000fe200078ef804 */
[----:B------:R-:W-:Y:S01]  /*148e0*/  IMAD.MOV.U32 R4, RZ, RZ, 0x1 ;  /* 0x00000001ff047424 */ /* 0x000fe200078e00ff */
[----:B------:R-:W-:Y:S02]  /*148f0*/  LOP3.LUT R2, R2, 0x18, R7, 0x78, !PT ;  /* 0x0000001802027812 */ /* 0x000fe400078e7807 */
[----:B------:R-:W-:Y:S02]  /*14900*/  LOP3.LUT R0, R0, 0x18, RZ, 0xc0, !PT ;  /* 0x0000001800007812 */ /* 0x000fe400078ec0ff */
[----:B------:R-:W-:Y:S01]  /*14910*/  LOP3.LUT R5, R3, R2, RZ, 0xfc, !PT ;  /* 0x0000000203057212 */ /* 0x000fe200078efcff */
[----:B------:R-:W-:Y:S01]  /*14920*/  IMAD.SHL.U32 R2, R7, 0x20, RZ ;  /* 0x0000002007027824 */ /* 0x000fe200078e00ff */
[----:B------:R-:W-:Y:S01]  /*14930*/  SHF.R.U32.HI R3, RZ, 0x2, R6 ;  /* 0x00000002ff037819 */ /* 0x000fe20000011606 */
[----:B------:R-:W-:-:S02]  /*14940*/  IMAD.MOV.U32 R6, RZ, RZ, 0x1 ;  /* 0x00000001ff067424 */ /* 0x000fc400078e00ff */
[----:B------:R-:W-:Y:S01]  /*14950*/  STL [R1+0x10], R5 ;  /* 0x0000100501007387 */ /* 0x000fe20000100800 */
[----:B------:R-:W-:-:S03]  /*14960*/  LOP3.LUT R2, R2, 0x60, RZ, 0xc0, !PT ;  /* 0x0000006002027812 */ /* 0x000fc600078ec0ff */
[----:B------:R-:W-:Y:S04]  /*14970*/  STL [R1+0x4c], RZ ;  /* 0x00004cff01007387 */ /* 0x000fe80000100800 */
[----:B------:R0:W-:Y:S04]  /*14980*/  STL [R1+0x4], R4 ;  /* 0x0000040401007387 */ /* 0x0001e80000100800 */
[----:B------:R1:W-:Y:S01]  /*14990*/  STL [R1], R6 ;  /* 0x0000000601007387 */ /* 0x0003e20000100800 */
[----:B0-----:R-:W-:Y:S02]  /*149a0*/  LOP3.LUT R4, R3, R2, RZ, 0xfc, !PT ;  /* 0x0000000203047212 */ /* 0x001fe400078efcff */
[----:B------:R-:W-:-:S02]  /*149b0*/  LOP3.LUT R3, R0, 0x20, RZ, 0xfc, !PT ;  /* 0x0000002000037812 */ /* 0x000fc400078efcff */
[----:B------:R-:W-:Y:S01]  /*149c0*/  LOP3.LUT R2, R0, 0x40, RZ, 0xfc, !PT ;  /* 0x0000004000027812 */ /* 0x000fe200078efcff */
[----:B------:R-:W-:-:S05]  /*149d0*/  IMAD R0, R5, 0x2, R16 ;  /* 0x0000000205007824 */ /* 0x000fca00078e0210 */
[----:B------:R1:W-:Y:S02]  /*149e0*/  STL [R1+0x30], R0 ;  /* 0x0000300001007387 */ /* 0x0003e40000100800 */
.L_x_660:
[----:B0-----:R-:W0:Y:S02]  /*149f0*/  LDC.64 R2, c[0x0][0xc88] ;  /* 0x00032200ff027b82 */ /* 0x001e240000000a00 */
[----:B0-----:R-:W-:-:S05]  /*14a00*/  IMAD.WIDE R2, R27, 0x4, R2 ;  /* 0x000000041b027825 */ /* 0x001fca00078e0202 */
[----:B--2---:R-:W2:Y:S01]  /*14a10*/  LDG.E R10, desc[UR42][R2.64] ;  /* 0x0000002a020a7981 */ /* 0x004ea2000c1e1900 */
[----:B------:R-:W-:Y:S05]  /*14a20*/  YIELD ;  /* 0x0000000000007946 */ /* 0x000fea0003800000 */
[----:B------:R-:W-:Y:S01]  /*14a30*/  ULDC.64 UR4, c[0x0][0xa28] ;  /* 0x00028a0000047ab9 */ /* 0x000fe20000000a00 */
[----:B-1----:R-:W-:Y:S01]  /*14a40*/  IMAD.MOV.U32 R9, RZ, RZ, RZ ;  /* 0x000000ffff097224 */ /* 0x002fe200078e00ff */
[----:B------:R-:W-:Y:S01]  /*14a50*/  ISETP.NE.U32.AND P0, PT, RZ, UR4, PT ;  /* 0x00000004ff007c0c */ /* 0x000fe2000bf05070 */
[----:B-1----:R-:W-:Y:S01]  /*14a60*/  IMAD.MOV.U32 R6, RZ, RZ, RZ ;  /* 0x000000ffff067224 */ /* 0x002fe200078e00ff */
[----:B------:R-:W-:Y:S01]  /*14a70*/  ULDC.64 UR8, c[0x0][0xa18] ;  /* 0x0002860000087ab9 */ /* 0x000fe20000000a00 */
[----:B------:R-:W-:Y:S01]  /*14a80*/  ULDC.64 UR6, c[0x0][0xa10] ;  /* 0x0002840000067ab9 */ /* 0x000fe20000000a00 */
[----:B------:R-:W-:-:S02]  /*14a90*/  ISETP.NE.AND.EX P0, PT, RZ, UR5, PT, P0 ;  /* 0x00000005ff007c0c */ /* 0x000fc4000bf05300 */
[----:B--2---:R-:W-:Y:S01]  /*14aa0*/  SHF.R.S32.HI R0, RZ, 0x1f, R10 ;  /* 0x0000001fff007819 */ /* 0x004fe2000001140a */
[----:B------:R-:W-:-:S10]  /*14ab0*/  IMAD.SHL.U32 R18, R10, 0x4, RZ ;  /* 0x000000040a127824 */ /* 0x000fd400078e00ff */
[C---:B------:R-:W-:Y:S01]  /*14ac0*/  @P0 LEA R2, P1, R10.reuse, UR4, 0x2 ;  /* 0x000000040a020c11 */ /* 0x040fe2000f8210ff */
[----:B------:R-:W-:Y:S03]  /*14ad0*/  STL [R1+0x8], R10 ;  /* 0x0000080a01007387 */ /* 0x000fe60000100800 */
[C-C-:B------:R-:W-:Y:S01]  /*14ae0*/  @P0 LEA.HI.X R3, R10.reuse, UR5, R0.reuse, 0x2, P1 ;  /* 0x000000050a030c11 */ /* 0x140fe200088f1400 */
[----:B------:R-:W-:Y:S01]  /*14af0*/  ULDC.64 UR4, c[0x0][0xa00] ;  /* 0x0002800000047ab9 */ /* 0x000fe20000000a00 */
[----:B------:R-:W-:Y:S01]  /*14b00*/  SHF.L.U64.HI R22, R10, 0x2, R0 ;  /* 0x000000020a167819 */ /* 0x000fe20000010200 */
[----:B------:R0:W-:Y:S04]  /*14b10*/  STL [R1+0x44], R0 ;  /* 0x0000440001007387 */ /* 0x0001e80000100800 */
[----:B------:R1:W2:Y:S01]  /*14b20*/  @P0 LDG.E R9, desc[UR42][R2.64] ;  /* 0x0000002a02090981 */ /* 0x0002a2000c1e1900 */
[----:B------:R-:W-:-:S02]  /*14b30*/  ISETP.NE.U32.AND P0, PT, RZ, UR4, PT ;  /* 0x00000004ff007c0c */ /* 0x000fc4000bf05070 */
[----:B------:R-:W-:Y:S02]  /*14b40*/  ISETP.NE.U32.AND P1, PT, RZ, UR8, PT ;  /* 0x00000008ff007c0c */ /* 0x000fe4000bf25070 */
[----:B------:R-:W-:Y:S01]  /*14b50*/  ISETP.NE.AND.EX P0, PT, RZ, UR5, PT, P0 ;  /* 0x00000005ff007c0c */ /* 0x000fe2000bf05300 */
[----:B0-----:R-:W-:Y:S01]  /*14b60*/  IMAD.MOV.U32 R0, RZ, RZ, RZ ;  /* 0x000000ffff007224 */ /* 0x001fe200078e00ff */
[----:B------:R-:W-:Y:S02]  /*14b70*/  ISETP.NE.AND.EX P1, PT, RZ, UR9, PT, P1 ;  /* 0x00000009ff007c0c */ /* 0x000fe4000bf25310 */
[----:B------:R-:W-:Y:S02]  /*14b80*/  ISETP.NE.U32.AND P2, PT, RZ, UR6, PT ;  /* 0x00000006ff007c0c */ /* 0x000fe4000bf45070 */
[----:B-1----:R-:W-:Y:S02]  /*14b90*/  IADD3 R2, P3, R18, UR4, RZ ;  /* 0x0000000412027c10 */ /* 0x002fe4000ff7e0ff */
[----:B------:R-:W-:-:S02]  /*14ba0*/  ISETP.NE.AND.EX P2, PT, RZ, UR7, PT, P2 ;  /* 0x00000007ff007c0c */ /* 0x000fc4000bf45320 */
[----:B------:R-:W-:Y:S02]  /*14bb0*/  IADD3.X R3, R22, UR5, RZ, P3, !PT ;  /* 0x0000000516037c10 */ /* 0x000fe40009ffe4ff */
[----:B------:R-:W-:-:S03]  /*14bc0*/  IADD3 R4, P4, R18, UR6, RZ ;  /* 0x0000000612047c10 */ /* 0x000fc6000ff9e0ff */
[----:B---3--:R-:W3:Y:S01]  /*14bd0*/  @P0 LDG.E R6, desc[UR42][R2.64] ;  /* 0x0000002a02060981 */ /* 0x008ee2000c1e1900 */
[----:B------:R-:W-:Y:S01]  /*14be0*/  ULDC UR4, c[0x0][0x288] ;  /* 0x0000a20000047ab9 */ /* 0x000fe20000000800 */
[----:B------:R-:W-:Y:S01]  /*14bf0*/  IADD3.X R5, R22, UR7, RZ, P4, !PT ;  /* 0x0000000716057c10 */ /* 0x000fe2000a7fe4ff */
[----:B------:R-:W-:Y:S01]  /*14c00*/  IMAD.U32 R8, RZ, RZ, UR4 ;  /* 0x00000004ff087e24 */ /* 0x000fe2000f8e00ff */
[----:B------:R-:W-:-:S03]  /*14c10*/  ULDC.64 UR4, c[0x0][0x418] ;  /* 0x0001060000047ab9 */ /* 0x000fc60000000a00 */
[----:B-----5:R-:W5:Y:S04]  /*14c20*/  @P2 LDG.E R0, desc[UR42][R4.64] ;  /* 0x0000002a04002981 */ /* 0x020f68000c1e1900 */
[----:B---3--:R0:W-:Y:S02]  /*14c30*/  STL [R1+0x34], R6 ;  /* 0x0000340601007387 */ /* 0x0081e40000100800 */
[----:B0-----:R-:W-:-:S04]  /*14c40*/  @P1 IADD3 R6, P3, R18, UR8, RZ ;  /* 0x0000000812061c10 */ /* 0x001fc8000ff7e0ff */
[----:B------:R-:W-:-:S05]  /*14c50*/  @P1 IADD3.X R7, R22, UR9, RZ, P3, !PT ;  /* 0x0000000916071c10 */ /* 0x000fca0009ffe4ff */
[----:B------:R0:W3:Y:S01]  /*14c60*/  @P1 LDG.E R8, desc[UR42][R6.64] ;  /* 0x0000002a06081981 */ /* 0x0000e2000c1e1900 */
[----:B------:R-:W-:-:S03]  /*14c70*/  UISETP.NE.U32.AND UP0, UPT, UR4, URZ, UPT ;  /* 0x0000003f0400728c */ /* 0x000fc6000bf05070 */
[----:B------:R-:W-:Y:S01]  /*14c80*/  ULDC UR4, c[0x0][0x424] ;  /* 0x0001090000047ab9 */ /* 0x000fe20000000800 */
[----:B------:R-:W-:-:S03]  /*14c90*/  UISETP.NE.AND.EX UP0, UPT, UR5, URZ, UPT, UP0 ;  /* 0x0000003f0500728c */ /* 0x000fc6000bf05300 */
[----:B------:R-:W-:Y:S01]  /*14ca0*/  ULDC UR5, c[0x0][0x2f0] ;  /* 0x0000bc0000057ab9 */ /* 0x000fe20000000800 */
[----:B------:R-:W-:-:S04]  /*14cb0*/  USEL UR4, UR4, 0x1, UP0 ;  /* 0x0000000104047887 */ /* 0x000fc80008000000 */
[----:B------:R-:W-:-:S03]  /*14cc0*/  UIMAD UR4, UR4, UR5, URZ ;  /* 0x00000005040472a4 */ /* 0x000fc6000f8e023f */
[----:B------:R-:W-:-:S03]  /*14cd0*/  ULDC UR5, c[0x0][0x348] ;  /* 0x0000d20000057ab9 */ /* 0x000fc60000000800 */
[----:B0-----:R-:W-:Y:S01]  /*14ce0*/  IMAD.U32 R7, RZ, RZ, UR4 ;  /* 0x00000004ff077e24 */ /* 0x001fe2000f8e00ff */
[----:B---3--:R0:W-:Y:S04]  /*14cf0*/  STL [R1+0x48], R8 ;  /* 0x0000480801007387 */ /* 0x0081e80000100800 */
[----:B--2---:R1:W-:Y:S01]  /*14d00*/  STL [R1+0x28], R9 ;  /* 0x0000280901007387 */ /* 0x0043e20000100800 */
[----:B0-----:R-:W-:Y:S01]  /*14d10*/  IMAD.U32 R8, RZ, RZ, UR5 ;  /* 0x00000005ff087e24 */ /* 0x001fe2000f8e00ff */
[----:B------:R-:W-:Y:S06]  /*14d20*/  @P1 BRA `(.L_x_558) ;  /* 0x0000000000141947 */ /* 0x000fec0003800000 */
[----:B------:R-:W-:Y:S05]  /*14d30*/  @!P0 BRA `(.L_x_558) ;  /* 0x0000000000108947 */ /* 0x000fea0003800000 */
[----:B------:R-:W2:Y:S04]  /*14d40*/  LDG.E R6, desc[UR42][R2.64] ;  /* 0x0000002a02067981 */ /* 0x000ea8000c1e1900 */
[----:B------:R-:W2:Y:S02]  /*14d50*/  LDG.E R2, desc[UR42][R2.64+0x4] ;  /* 0x0000042a02027981 */ /* 0x000ea4000c1e1900 */
[----:B--2---:R-:W-:-:S05]  /*14d60*/  IMAD.IADD R2, R2, 0x1, -R6 ;  /* 0x0000000102027824 */ /* 0x004fca00078e0a06 */
[----:B------:R0:W-:Y:S02]  /*14d70*/  STL [R1+0x48], R2 ;  /* 0x0000480201007387 */ /* 0x0001e40000100800 */
.L_x_558:
[----:B------:R-:W-:Y:S01]  /*14d80*/  IMAD.MOV.U32 R11, RZ, RZ, R10 ;  /* 0x000000ffff0b7224 */ /* 0x000fe200078e000a */
[----:B------:R-:W-:Y:S01]  /*14d90*/  ULDC.64 UR4, c[0x0][0xa20] ;  /* 0x0002880000047ab9 */ /* 0x000fe20000000a00 */
[C---:B------:R-:W-:Y:S02]  /*14da0*/  LOP3.LUT R6, R26.reuse, 0xff000000, RZ, 0xc0, !PT ;  /* 0xff0000001a067812 */ /* 0x040fe400078ec0ff */
[----:B------:R-:W-:Y:S01]  /*14db0*/  ISETP.NE.U32.AND P0, PT, RZ, UR4, PT ;  /* 0x00000004ff007c0c */ /* 0x000fe2000bf05070 */
[----:B------:R2:W-:Y:S01]  /*14dc0*/  STL [R1+0xc], R11 ;  /* 0x00000c0b01007387 */ /* 0x0005e20000100800 */
[----:B------:R-:W-:Y:S02]  /*14dd0*/  SHF.R.U32.HI R6, RZ, 0x8, R6 ;  /* 0x00000008ff067819 */ /* 0x000fe40000011606 */
[----:B------:R-:W-:Y:S02]  /*14de0*/  ISETP.NE.AND.EX P0, PT, RZ, UR5, PT, P0 ;  /* 0x00000005ff007c0c */ /* 0x000fe4000bf05300 */
[----:B0-----:R-:W-:-:S02]  /*14df0*/  LOP3.LUT R2, R26, 0xff0000, RZ, 0xc0, !PT ;  /* 0x00ff00001a027812 */ /* 0x001fc400078ec0ff */
[----:B------:R-:W-:Y:S02]  /*14e00*/  LOP3.LUT R17, R26, 0xffff, RZ, 0xc0, !PT ;  /* 0x0000ffff1a117812 */ /* 0x000fe400078ec0ff */
[----:B------:R-:W-:-:S07]  /*14e10*/  LEA.HI R6, R2, R6, RZ, 0x10 ;  /* 0x0000000602067211 */ /* 0x000fce00078f80ff */
[----:B--2---:R-:W-:Y:S05]  /*14e20*/  @!P0 BRA `(.L_x_559) ;  /* 0x0000000000108947 */ /* 0x004fea0003800000 */
[----:B------:R-:W-:-:S04]  /*14e30*/  IADD3 R2, P0, R18, UR4, RZ ;  /* 0x0000000412027c10 */ /* 0x000fc8000ff1e0ff */
[----:B------:R-:W-:-:S05]  /*14e40*/  IADD3.X R3, R22, UR5, RZ, P0, !PT ;  /* 0x0000000516037c10 */ /* 0x000fca00087fe4ff */
[----:B------:R0:W5:Y:S01]  /*14e50*/  LDG.E R7, desc[UR42][R2.64] ;  /* 0x0000002a02077981 */ /* 0x000162000c1e1900 */
[----:B------:R-:W-:Y:S05]  /*14e60*/  BRA `(.L_x_560) ;  /* 0x0000000000247947 */ /* 0x000fea0003800000 */
.L_x_559:
[----:B------:R-:W-:Y:S02]  /*14e70*/  ULDC.64 UR4, c[0x0][0xa08] ;  /* 0x0002820000047ab9 */ /* 0x000fe40000000a00 */
[----:B------:R-:W-:-:S04]  /*14e80*/  ISETP.NE.U32.AND P0, PT, RZ, UR4, PT ;  /* 0x00000004ff007c0c */ /* 0x000fc8000bf05070 */
[----:B------:R-:W-:-:S13]  /*14e90*/  ISETP.NE.AND.EX P0, PT, RZ, UR5, PT, P0 ;  /* 0x00000005ff007c0c */ /* 0x000fda000bf05300 */
[----:B------:R-:W-:Y:S05]  /*14ea0*/  @!P0 BRA `(.L_x_560) ;  /* 0x0000000000148947 */ /* 0x000fea0003800000 */
[----:B------:R-:W0:Y:S02]  /*14eb0*/  LDC.64 R2, c[0x0][0xa08] ;  /* 0x00028200ff027b82 */ /* 0x000e240000000a00 */
[----:B0-----:R-:W-:-:S05]  /*14ec0*/  IMAD.WIDE R2, R11, 0x4, R2 ;  /* 0x000000040b027825 */ /* 0x001fca00078e0202 */
[----:B------:R-:W2:Y:S04]  /*14ed0*/  LDG.E R7, desc[UR42][R2.64] ;  /* 0x0000002a02077981 */ /* 0x000ea8000c1e1900 */
[----:B------:R-:W2:Y:S02]  /*14ee0*/  LDG.E R2, desc[UR42][R2.64+0x4] ;  /* 0x0000042a02027981 */ /* 0x000ea4000c1e1900 */
[----:B--2---:R-:W-:-:S07]  /*14ef0*/  IMAD.IADD R7, R2, 0x1, -R7 ;  /* 0x0000000102077824 */ /* 0x004fce00078e0a07 */
.L_x_560:
[----:B0-----:R-:W2:Y:S04]  /*14f00*/  @P2 LDG.E R2, desc[UR42][R4.64] ;  /* 0x0000002a04022981 */ /* 0x001ea8000c1e1900 */
[----:B------:R0:W2:Y:S01]  /*14f10*/  @P2 LDG.E R4, desc[UR42][R4.64+0x4] ;  /* 0x0000042a04042981 */ /* 0x0000a2000c1e1900 */
[----:B------:R-:W-:Y:S01]  /*14f20*/  BSSY B0, `(.L_x_561) ;  /* 0x000002b000007945 */ /* 0x000fe20003800000 */
[----:B------:R-:W-:Y:S01]  /*14f30*/  LOP3.LUT R21, R6, 0xff, RZ, 0xc0, !PT ;  /* 0x000000ff06157812 */ /* 0x000fe200078ec0ff */
[----:B0----5:R-:W-:Y:S02]  /*14f40*/  IMAD.IADD R5, R7, 0x1, -R9 ;  /* 0x0000000107057824 */ /* 0x021fe400078e0a09 */
[----:B--2---:R-:W-:Y:S01]  /*14f50*/  @P2 IMAD.IADD R8, R4, 0x1, -R2 ;  /* 0x0000000104082824 */ /* 0x004fe200078e0a02 */
[----:B------:R-:W-:-:S03]  /*14f60*/  SHF.R.U32.HI R4, RZ, 0x10, R6 ;  /* 0x00000010ff047819 */ /* 0x000fc60000011606 */
[----:B------:R-:W-:-:S04]  /*14f70*/  IMAD.IADD R2, R5, 0x1, R8 ;  /* 0x0000000105027824 */ /* 0x000fc800078e0208 */
[C---:B------:R-:W-:Y:S01]  /*14f80*/  VIADD R20, R2.reuse, 0x7f ;  /* 0x0000007f02147836 */ /* 0x040fe20000000000 */
[----:B------:R-:W-:Y:S01]  /*14f90*/  ISETP.GE.AND P1, PT, R2, 0x1, PT ;  /* 0x000000010200780c */ /* 0x000fe20003f26270 */
[----:B------:R0:W-:Y:S03]  /*14fa0*/  STL [R1+0x20], R2 ;  /* 0x0000200201007387 */ /* 0x0001e60000100800 */
[----:B0-----:R-:W-:-:S04]  /*14fb0*/  SHF.R.S32.HI R2, RZ, 0x1f, R20 ;  /* 0x0000001fff027819 */ /* 0x001fc80000011414 */
[----:B------:R-:W-:Y:S01]  /*14fc0*/  LEA.HI R20, R2, R20, RZ, 0x7 ;  /* 0x0000001402147211 */ /* 0x000fe200078f38ff */
[----:B------:R-:W-:-:S03]  /*14fd0*/  IMAD.MOV.U32 R2, RZ, RZ, RZ ;  /* 0x000000ffff027224 */ /* 0x000fc600078e00ff */
[----:B------:R-:W-:Y:S01]  /*14fe0*/  SHF.R.S32.HI R20, RZ, 0x7, R20 ;  /* 0x00000007ff147819 */ /* 0x000fe20000011414 */
[----:B------:R-:W-:Y:S06]  /*14ff0*/  @!P1 BRA `(.L_x_562) ;  /* 0x0000000000749947 */ /* 0x000fec0003800000 */
[----:B------:R-:W-:Y:S01]  /*15000*/  ISETP.NE.AND P0, PT, R4, RZ, PT ;  /* 0x000000ff0400720c */ /* 0x000fe20003f05270 */
[----:B------:R-:W-:-:S03]  /*15010*/  ULDC UR4, c[0x0][0x9f0] ;  /* 0x00027c0000047ab9 */ /* 0x000fc60000000800 */
[----:B------:R-:W-:-:S04]  /*15020*/  SEL R6, R4, UR4, P0 ;  /* 0x0000000404067c07 */ /* 0x000fc80008000000 */
[----:B------:R-:W-:Y:S02]  /*15030*/  IABS R7, R6 ;  /* 0x0000000600077213 */ /* 0x000fe40000000000 */
[----:B-1----:R-:W-:Y:S02]  /*15040*/  IADD3 R9, R6, -0x1, R20 ;  /* 0xffffffff06097810 */ /* 0x002fe40007ffe014 */
        /* <DEDUP_REMOVED lines=12> */
[----:B------:R-:W-:-:S04]  /*15110*/  IMAD.MOV R2, RZ, RZ, -R2 ;  /* 0x000000ffff027224 */ /* 0x000fc800078e0a02 */
[----:B------:R-:W-:Y:S02]  /*15120*/  IMAD.MOV.U32 R9, RZ, RZ, R2 ;  /* 0x000000ffff097224 */ /* 0x000fe400078e0002 */
        /* <DEDUP_REMOVED lines=9> */
[----:B------:R-:W-:-:S07]  /*151c0*/  @!P3 LOP3.LUT R2, RZ, R6, RZ, 0x33, !PT ;  /* 0x00000006ff02b212 */ /* 0x000fce00078e33ff */
.L_x_562:
[----:B------:R-:W-:Y:S05]  /*151d0*/  BSYNC B0 ;  /* 0x0000000000007941 */ /* 0x000fea0003800000 */
.L_x_561:
[-C--:B------:R-:W-:Y:S01]  /*151e0*/  IMAD R3, R21, R2.reuse, RZ ;  /* 0x0000000215037224 */ /* 0x080fe200078e02ff */
[----:B------:R-:W-:Y:S04]  /*151f0*/  BSSY B0, `(.L_x_563) ;  /* 0x0000156000007945 */ /* 0x000fe80003800000 */
[C---:B------:R-:W-:Y:S01]  /*15200*/  VIADDMNMX R2, R3.reuse, R2, R20, PT ;  /* 0x0000000203027246 */ /* 0x040fe20003800114 */
[----:B------:R-:W-:-:S04]  /*15210*/  IMAD R3, R3, 0x80, -R5 ;  /* 0x0000008003037824 */ /* 0x000fc800078e0a05 */
[----:B------:R-:W-:Y:S01]  /*15220*/  IMAD R2, R2, 0x80, -R5 ;  /* 0x0000008002027824 */ /* 0x000fe200078e0a05 */
[----:B------:R-:W-:-:S04]  /*15230*/  VIMNMX R3, RZ, R3, !PT ;  /* 0x00000003ff037248 */ /* 0x000fc80007fe0100 */
[----:B------:R-:W-:-:S04]  /*15240*/  VIMNMX R2, R2, R8, PT ;  /* 0x0000000802027248 */ /* 0x000fc80003fe0100 */
[----:B------:R-:W-:Y:S02]  /*15250*/  ISETP.GT.AND P0, PT, R2, R3, PT ;  /* 0x000000030200720c */ /* 0x000fe40003f04270 */
[----:B------:R-:W-:-:S11]  /*15260*/  SHF.R.U32.HI R3, RZ, 0x7, R3 ;  /* 0x00000007ff037819 */ /* 0x000fd60000011603 */
[----:B------:R-:W-:-:S05]  /*15270*/  @P0 VIADD R2, R2, 0x7f ;  /* 0x0000007f02020836 */ /* 0x000fca0000000000 */
[----:B------:R-:W-:-:S04]  /*15280*/  @P0 SHF.R.S32.HI R5, RZ, 0x1f, R2 ;  /* 0x0000001fff050819 */ /* 0x000fc80000011402 */
[----:B------:R-:W-:Y:S01]  /*15290*/  @P0 LEA.HI R2, R5, R2, RZ, 0x7 ;  /* 0x0000000205020211 */ /* 0x000fe200078f38ff */
[----:B------:R-:W-:-:S03]  /*152a0*/  IMAD.MOV.U32 R5, RZ, RZ, R3 ;  /* 0x000000ffff057224 */ /* 0x000fc600078e0003 */
[----:B------:R-:W-:Y:S02]  /*152b0*/  @P0 SHF.R.S32.HI R5, RZ, 0x7, R2 ;  /* 0x00000007ff050819 */ /* 0x000fe40000011402 */
[----:B------:R-:W-:Y:S02]  /*152c0*/  PLOP3.LUT P0, PT, PT, PT, PT, 0x80, 0x0 ;  /* 0x000000000000781c */ /* 0x000fe40003f0f070 */
[----:B------:R-:W-:-:S13]  /*152d0*/  ISETP.GT.AND P3, PT, R5, R3, PT ;  /* 0x000000030500720c */ /* 0x000fda0003f64270 */
[----:B------:R-:W-:Y:S05]  /*152e0*/  @!P3 BRA `(.L_x_564) ;  /* 0x000000140018b947 */ /* 0x000fea0003800000 */
[----:B------:R-:W-:Y:S01]  /*152f0*/  UMOV UR4, 0xffffffff ;  /* 0xffffffff00047882 */ /* 0x000fe20000000000 */
[----:B------:R-:W-:Y:S02]  /*15300*/  SEL R2, R11, RZ, !P2 ;  /* 0x000000ff0b027207 */ /* 0x000fe40005000000 */
[----:B------:R-:W-:Y:S05]  /*15310*/  BRA.DIV UR4, `(.L_x_565) ;  /* 0x0000006a04e07947 */ /* 0x000fea000b800000 */
[----:B------:R-:W0:Y:S02]  /*15320*/  S2R R6, SR_TID.X ;  /* 0x0000000000067919 */ /* 0x000e240000002100 */
[----:B0-----:R-:W-:-:S04]  /*15330*/  SHF.R.U32.HI R6, RZ, 0x5, R6 ;  /* 0x00000005ff067819 */ /* 0x001fc80000011606 */
[----:B------:R-:W-:-:S05]  /*15340*/  LOP3.LUT R6, R6, 0x3, RZ, 0xc0, !PT ;  /* 0x0000000306067812 */ /* 0x000fca00078ec0ff */
[----:B------:R0:W2:Y:S02]  /*15350*/  SHFL.IDX PT, R14, R6, RZ, 0x1f ;  /* 0x00001fff060e7589 */ /* 0x0000a400000e0000 */
.L_x_728:
[----:B--2---:R-:W-:Y:S02]  /*15360*/  ISETP.NE.AND P0, PT, R14, RZ, PT ;  /* 0x000000ff0e00720c */ /* 0x004fe40003f05270 */
[----:B------:R-:W-:-:S11]  /*15370*/  PLOP3.LUT P6, PT, PT, PT, PT, 0x8, 0x0 ;  /* 0x000000000000781c */ /* 0x000fd60003fce170 */
[----:B------:R-:W-:Y:S05]  /*15380*/  @P0 BRA `(.L_x_566) ;  /* 0x00000000000c0947 */ /* 0x000fea0003800000 */
[----:B------:R-:W-:-:S03]  /*15390*/  UMOV UR4, 0xffffffff ;  /* 0xffffffff00047882 */ /* 0x000fc60000000000 */
[----:B------:R-:W-:Y:S05]  /*153a0*/  BRA.DIV UR4, `(.L_x_567) ;  /* 0x0000006a04f07947 */ /* 0x000fea000b800000 */
[----:B------:R-:W-:-:S13]  /*153b0*/  ELECT P6, URZ, PT ;  /* 0x00000000003f782f */ /* 0x000fda00038c0000 */
.L_x_566:
[----:B0-----:R-:W2:Y:S01]  /*153c0*/  LDL R6, [R1+0x4c] ;  /* 0x00004c0001067983 */ /* 0x001ea20000100800 */
[----:B------:R-:W-:Y:S01]  /*153d0*/  BSSY B1, `(.L_x_568) ;  /* 0x0000008000017945 */ /* 0x000fe20003800000 */
[----:B--2---:R-:W-:-:S05]  /*153e0*/  VIADD R6, R6, 0x1 ;  /* 0x0000000106067836 */ /* 0x004fca0000000000 */
[----:B------:R-:W-:-:S04]  /*153f0*/  LEA.HI R7, R6, R6, RZ, 0x1 ;  /* 0x0000000606077211 */ /* 0x000fc800078f08ff */
[----:B------:R-:W-:-:S05]  /*15400*/  LOP3.LUT R7, R7, 0xfffffffe, RZ, 0xc0, !PT ;  /* 0xfffffffe07077812 */ /* 0x000fca00078ec0ff */
[----:B------:R-:W-:-:S05]  /*15410*/  IMAD.IADD R6, R6, 0x1, -R7 ;  /* 0x0000000106067824 */ /* 0x000fca00078e0a07 */
[----:B------:R-:W-:-:S04]  /*15420*/  SHF.L.U32 R6, R6, 0x1f, RZ ;  /* 0x0000001f06067819 */ /* 0x000fc800000006ff */
[----:B------:R-:W0:Y:S02]  /*15430*/  SYNCS.PHASECHK.TRANS64.TRYWAIT P0, [R16+URZ+0x2d820], R6 ;  /* 0x02d82006100075a7 */ /* 0x000e24000800017f */
[----:B0-----:R-:W-:Y:S05]  /*15440*/  @!P0 BRA `(.L_x_569) ;  /* 0x0000006800e88947 */ /* 0x001fea0003800000 */
.L_x_731:
[----:B------:R-:W-:Y:S05]  /*15450*/  BSYNC B1 ;  /* 0x0000000000017941 */ /* 0x000fea0003800000 */
.L_x_568:
[----:B------:R-:W-:Y:S04]  /*15460*/  BSSY B1, `(.L_x_570) ;  /* 0x000008c000017945 */ /* 0x000fe80003800000 */
[----:B------:R-:W-:Y:S05]  /*15470*/  @!P6 BRA `(.L_x_571) ;  /* 0x000000080028e947 */ /* 0x000fea0003800000 */
[----:B------:R-:W2:Y:S01]  /*15480*/  LDL R8, [R1+0x4] ;  /* 0x0000040001087983 */ /* 0x000ea20000100800 */
[----:B-1----:R-:W-:Y:S01]  /*15490*/  IMAD R9, R29, 0x8, R16 ;  /* 0x000000081d097824 */ /* 0x002fe200078e0210 */
[----:B------:R-:W1:Y:S01]  /*154a0*/  S2R R7, SR_TID.X ;  /* 0x0000000000077919 */ /* 0x000e620000002100 */
[----:B------:R-:W-:Y:S01]  /*154b0*/  BSSY B2, `(.L_x_572) ;  /* 0x0000006000027945 */ /* 0x000fe20003800000 */
[----:B-1----:R-:W-:-:S04]  /*154c0*/  LOP3.LUT R7, R7, 0x7f, RZ, 0xc0, !PT ;  /* 0x0000007f07077812 */ /* 0x002fc800078ec0ff */
[----:B------:R-:W-:Y:S02]  /*154d0*/  ISETP.NE.AND P2, PT, R7, RZ, PT ;  /* 0x000000ff0700720c */ /* 0x000fe40003f45270 */
[----:B--2---:R-:W-:-:S04]  /*154e0*/  SHF.L.U32 R11, R8, 0x1f, RZ ;  /* 0x0000001f080b7819 */ /* 0x004fc800000006ff */
[----:B------:R-:W1:Y:S02]  /*154f0*/  SYNCS.PHASECHK.TRANS64.TRYWAIT P0, [R9+URZ+0x2d8a0], R11 ;  /* 0x02d8a00b090075a7 */ /* 0x000e64000800017f */
[----:B-1----:R-:W-:Y:S05]  /*15500*/  @!P0 BRA `(.L_x_573) ;  /* 0x0000006800cc8947 */ /* 0x002fea0003800000 */
.L_x_732:
[----:B------:R-:W-:Y:S05]  /*15510*/  BSYNC B2 ;  /* 0x0000000000027941 */ /* 0x000fea0003800000 */
.L_x_572:
[----:B------:R-:W-:Y:S04]  /*15520*/  BSSY B2, `(.L_x_574) ;  /* 0x0000009000027945 */ /* 0x000fe80003800000 */
[----:B------:R-:W-:Y:S05]  /*15530*/  @P2 BRA `(.L_x_575) ;  /* 0x00000000001c2947 */ /* 0x000fea0003800000 */
[----:B0-----:R-:W0:Y:S02]  /*15540*/  S2R R6, SR_TID.X ;  /* 0x0000000000067919 */ /* 0x001e240000002100 */
[----:B0-----:R-:W-:Y:S01]  /*15550*/  LOP3.LUT R7, R6, 0x1f, RZ, 0xc0, !PT ;  /* 0x0000001f06077812 */ /* 0x001fe200078ec0ff */
[----:B------:R-:W-:-:S03]  /*15560*/  IMAD.MOV.U32 R6, RZ, RZ, 0x6000 ;  /* 0x00006000ff067424 */ /* 0x000fc600078e00ff */
[----:B------:R-:W-:Y:S01]  /*15570*/  ISETP.NE.AND P0, PT, R7, RZ, PT ;  /* 0x000000ff0700720c */ /* 0x000fe20003f05270 */
[----:B------:R2:W-:-:S12]  /*15580*/  SYNCS.ARRIVE.TRANS64 RZ, [R9+URZ+0x2d890], R6 ;  /* 0x02d8900609ff79a7 */ /* 0x0005d8000800003f */
[----:B--2---:R-:W-:Y:S05]  /*15590*/  @!P0 BRA `(.L_x_575) ;  /* 0x0000000000048947 */ /* 0x004fea0003800000 */
[----:B------:R-:W-:Y:S01]  /*155a0*/  BPT.TRAP 0x1 ;  /* 0x000000040000795c */ /* 0x000fe20000300000 */
.L_x_575:
[----:B------:R-:W-:Y:S05]  /*155b0*/  BSYNC B2 ;  /* 0x0000000000027941 */ /* 0x000fea0003800000 */
.L_x_574:
[----:B------:R-:W-:Y:S01]  /*155c0*/  IMAD.MOV.U32 R14, RZ, RZ, RZ ;  /* 0x000000ffff0e7224 */ /* 0x000fe200078e00ff */
[----:B------:R-:W-:Y:S01]  /*155d0*/  UIADD3 UR4, UP0, UR40, 0x570, URZ ;  /* 0x0000057028047890 */ /* 0x000fe2000ff1e03f */
[----:B------:R-:W-:Y:S01]  /*155e0*/  IMAD R7, R5, 0x80, R0 ;  /* 0x0000008005077824 */ /* 0x000fe200078e0200 */
[----:B------:R-:W-:Y:S01]  /*155f0*/  PLOP3.LUT P0, PT, PT, PT, PT, 0x80, 0x0 ;  /* 0x000000000000781c */ /* 0x000fe20003f0f070 */
[----:B------:R-:W-:Y:S01]  /*15600*/  IMAD R8, R29, 0x6000, R16 ;  /* 0x000060001d087824 */ /* 0x000fe200078e0210 */
[----:B------:R-:W-:Y:S01]  /*15610*/  R2UR UR10, R14 ;  /* 0x000000000e0a72ca */ /* 0x000fe200000e0000 */
[----:B------:R-:W-:Y:S01]  /*15620*/  VIADD R7, R7, 0xffffff80 ;  /* 0xffffff8007077836 */ /* 0x000fe20000000000 */
[----:B------:R-:W-:Y:S01]  /*15630*/  UIADD3.X UR5, URZ, UR41, URZ, UP0, !UPT ;  /* 0x000000293f057290 */ /* 0x000fe200087fe43f */
[----:B0-----:R-:W-:Y:S01]  /*15640*/  VIADD R6, R9, 0x2d890 ;  /* 0x0002d89009067836 */ /* 0x001fe20000000000 */
[----:B------:R-:W-:Y:S01]  /*15650*/  UMOV UR6, 0x0 ;  /* 0x0000000000067882 */ /* 0x000fe20000000000 */
[----:B------:R-:W-:Y:S01]  /*15660*/  VIADD R10, R8, 0x15400 ;  /* 0x00015400080a7836 */ /* 0x000fe20000000000 */
[----:B------:R-:W-:-:S09]  /*15670*/  UMOV UR7, 0x12f00000 ;  /* 0x12f0000000077882 */ /* 0x000fd20000000000 */
.L_x_576:
[----:B------:R-:W-:-:S13]  /*15680*/  @P0 ELECT P3, URZ, PT ;  /* 0x00000000003f082f */ /* 0x000fda0003860000 */
[----:B------:R-:W-:Y:S02]  /*15690*/  @P3 R2UR UR13, R2 ;  /* 0x00000000020d32ca */ /* 0x000fe400000e0000 */
[----:B------:R-:W-:Y:S02]  /*156a0*/  @P3 R2UR UR12, R17 ;  /* 0x00000000110c32ca */ /* 0x000fe400000e0000 */
[----:B------:R-:W-:Y:S02]  /*156b0*/  @P3 R2UR UR11, R7 ;  /* 0x00000000070b32ca */ /* 0x000fe400000e0000 */
[----:B------:R-:W-:Y:S02]  /*156c0*/  @P3 R2UR UR9, R6 ;  /* 0x00000000060932ca */ /* 0x000fe400000e0000 */
[----:B------:R-:W-:Y:S02]  /*156d0*/  @P3 R2UR UR8, R10 ;  /* 0x000000000a0832ca */ /* 0x000fe400000e0000 */
[----:B------:R-:W-:-:S02]  /*156e0*/  @P3 PLOP3.LUT P0, PT, P3, PT, PT, 0x8, 0x0 ;  /* 0x000000000000381c */ /* 0x000fc40001f0e170 */
[----:B------:R-:W-:-:S09]  /*156f0*/  PLOP3.LUT P3, PT, PT, PT, PT, 0x8, 0x0 ;  /* 0x000000000000781c */ /* 0x000fd20003f6e170 */
[----:B------:R0:W-:Y:S02]  /*15700*/  UTMALDG.4D [UR8], [UR4], desc[UR6] ;  /* 0x00000608040075b4 */ /* 0x0001e40008019000 */
[----:B0-----:R-:W-:Y:S05]  /*15710*/  @P0 BRA.U.ANY `(.L_x_576) ;  /* 0xfffffffd00d80947 */ /* 0x001fea000393ffff */
[----:B------:R-:W-:Y:S01]  /*15720*/  IMAD.MOV.U32 R13, RZ, RZ, 0x20 ;  /* 0x00000020ff0d7424 */ /* 0x000fe200078e00ff */
[----:B------:R-:W-:Y:S01]  /*15730*/  PLOP3.LUT P0, PT, PT, PT, PT, 0x80, 0x0 ;  /* 0x000000000000781c */ /* 0x000fe20003f0f070 */
[----:B------:R-:W-:Y:S01]  /*15740*/  VIADD R10, R8, 0x17400 ;  /* 0x00017400080a7836 */ /* 0x000fe20000000000 */
[----:B------:R-:W-:Y:S01]  /*15750*/  UMOV UR6, 0x0 ;  /* 0x0000000000067882 */ /* 0x000fe20000000000 */
[----:B------:R-:W-:Y:S01]  /*15760*/  UMOV UR7, 0x12f00000 ;  /* 0x12f0000000077882 */ /* 0x000fe20000000000 */
[----:B------:R-:W-:-:S15]  /*15770*/  R2UR UR10, R13 ;  /* 0x000000000d0a72ca */ /* 0x000fde00000e0000 */
.L_x_577:
        /* <DEDUP_REMOVED lines=16> */
.L_x_578:
        /* <DEDUP_REMOVED lines=10> */
[----:B------:R-:W0:Y:S01]  /*15920*/  SYNCS.PHASECHK.TRANS64.TRYWAIT P0, [R9+URZ+0x2d8c0], R11 ;  /* 0x02d8c00b090075a7 */ /* 0x000e22000800017f */
[----:B------:R-:W-:Y:S04]  /*15930*/  BSSY B2, `(.L_x_579) ;  /* 0x0000002000027945 */ /* 0x000fe80003800000 */
[----:B0-----:R-:W-:Y:S05]  /*15940*/  @!P0 BRA `(.L_x_580) ;  /* 0x0000006400d08947 */ /* 0x001fea0003800000 */
.L_x_733:
[----:B------:R-:W-:Y:S05]  /*15950*/  BSYNC B2 ;  /* 0x0000000000027941 */ /* 0x000fea0003800000 */
.L_x_579:
[----:B------:R-:W-:Y:S01]  /*15960*/  BSSY B2, `(.L_x_581) ;  /* 0x000000b000027945 */ /* 0x000fe20003800000 */
[----:B------:R-:W-:Y:S02]  /*15970*/  IMAD.MOV.U32 R10, RZ, RZ, 0x0 ;  /* 0x00000000ff0a7424 */ /* 0x000fe400078e00ff */
[----:B01----:R-:W-:Y:S01]  /*15980*/  IMAD.MOV.U32 R11, RZ, RZ, 0x12f00000 ;  /* 0x12f00000ff0b7424 */ /* 0x003fe200078e00ff */
[----:B------:R-:W-:Y:S06]  /*15990*/  @P2 BRA `(.L_x_582) ;  /* 0x00000000001c2947 */ /* 0x000fec0003800000 */
[----:B------:R-:W0:Y:S02]  /*159a0*/  S2R R6, SR_TID.X ;  /* 0x0000000000067919 */ /* 0x000e240000002100 */
[----:B0-----:R-:W-:Y:S01]  /*159b0*/  LOP3.LUT R15, R6, 0x1f, RZ, 0xc0, !PT ;  /* 0x0000001f060f7812 */ /* 0x001fe200078ec0ff */
[----:B------:R-:W-:-:S03]  /*159c0*/  IMAD.MOV.U32 R6, RZ, RZ, 0x6000 ;  /* 0x00006000ff067424 */ /* 0x000fc600078e00ff */
[----:B------:R-:W-:Y:S01]  /*159d0*/  ISETP.NE.AND P0, PT, R15, RZ, PT ;  /* 0x000000ff0f00720c */ /* 0x000fe20003f05270 */
[----:B------:R0:W-:-:S12]  /*159e0*/  SYNCS.ARRIVE.TRANS64 RZ, [R9+URZ+0x2d8b0], R6 ;  /* 0x02d8b00609ff79a7 */ /* 0x0001d8000800003f */
[----:B0-----:R-:W-:Y:S05]  /*159f0*/  @!P0 BRA `(.L_x_582) ;  /* 0x0000000000048947 */ /* 0x001fea0003800000 */
[----:B------:R-:W-:Y:S01]  /*15a00*/  BPT.TRAP 0x1 ;  /* 0x000000040000795c */ /* 0x000fe20000300000 */
.L_x_582:
[----:B------:R-:W-:Y:S05]  /*15a10*/  BSYNC B2 ;  /* 0x0000000000027941 */ /* 0x000fea0003800000 */
.L_x_581:
[----:B------:R-:W-:Y:S01]  /*15a20*/  R2UR UR10, R14 ;  /* 0x000000000e0a72ca */ /* 0x000fe200000e0000 */
[----:B------:R-:W-:Y:S01]  /*15a30*/  UIADD3 UR4, UP0, UR40, 0x670, URZ ;  /* 0x0000067028047890 */ /* 0x000fe2000ff1e03f */
[----:B------:R-:W-:Y:S01]  /*15a40*/  R2UR UR6, R10 ;  /* 0x000000000a0672ca */ /* 0x000fe200000e0000 */
[----:B------:R-:W-:Y:S01]  /*15a50*/  VIADD R9, R9, 0x2d8b0 ;  /* 0x0002d8b009097836 */ /* 0x000fe20000000000 */
[----:B------:R-:W-:Y:S01]  /*15a60*/  R2UR UR7, R11 ;  /* 0x000000000b0772ca */ /* 0x000fe200000e0000 */
[----:B------:R-:W-:Y:S01]  /*15a70*/  VIADD R6, R8, 0x400 ;  /* 0x0000040008067836 */ /* 0x000fe20000000000 */
[----:B------:R-:W-:Y:S01]  /*15a80*/  PLOP3.LUT P0, PT, PT, PT, PT, 0x80, 0x0 ;  /* 0x000000000000781c */ /* 0x000fe20003f0f070 */
[----:B------:R-:W-:-:S12]  /*15a90*/  UIADD3.X UR5, URZ, UR41, URZ, UP0, !UPT ;  /* 0x000000293f057290 */ /* 0x000fd800087fe43f */
.L_x_583:
        /* <DEDUP_REMOVED lines=10> */
[----:B------:R-:W-:Y:S01]  /*15b40*/  R2UR UR10, R13 ;  /* 0x000000000d0a72ca */ /* 0x000fe200000e0000 */
[----:B------:R-:W-:Y:S01]  /*15b50*/  VIADD R6, R8, 0x2400 ;  /* 0x0000240008067836 */ /* 0x000fe20000000000 */
[----:B------:R-:W-:Y:S02]  /*15b60*/  R2UR UR6, R10 ;  /* 0x000000000a0672ca */ /* 0x000fe400000e0000 */
[----:B------:R-:W-:Y:S02]  /*15b70*/  R2UR UR7, R11 ;  /* 0x000000000b0772ca */ /* 0x000fe400000e0000 */
[----:B------:R-:W-:-:S13]  /*15b80*/  PLOP3.LUT P0, PT, PT, PT, PT, 0x80, 0x0 ;  /* 0x000000000000781c */ /* 0x000fda0003f0f070 */
.L_x_584:
        /* <DEDUP_REMOVED lines=15> */
.L_x_585:
        /* <DEDUP_REMOVED lines=9> */
[----:B--2---:R-:W-:Y:S05]  /*15d10*/  @P0 BRA.U.ANY `(.L_x_585) ;  /* 0xfffffffd00d80947 */ /* 0x004fea000393ffff */
.L_x_571:
[----:B------:R-:W-:Y:S05]  /*15d20*/  BSYNC B1 ;  /* 0x0000000000017941 */ /* 0x000fea0003800000 */
.L_x_570:
[----:B0-----:R-:W2:Y:S01]  /*15d30*/  LDL.LU R6, [R1+0x4] ;  /* 0x0000040001067983 */ /* 0x001ea20000300800 */
[----:B------:R-:W-:Y:S01]  /*15d40*/  VIADD R29, R29, 0x1 ;  /* 0x000000011d1d7836 */ /* 0x000fe20000000000 */
[----:B------:R-:W-:Y:S01]  /*15d50*/  PLOP3.LUT P0, PT, PT, PT, PT, 0x8, 0x0 ;  /* 0x000000000000781c */ /* 0x000fe20003f0e170 */
[----:B------:R-:W-:-:S03]  /*15d60*/  VIADD R10, R5, 0xfffffffe ;  /* 0xfffffffe050a7836 */ /* 0x000fc60000000000 */
[C---:B------:R-:W-:Y:S02]  /*15d70*/  ISETP.NE.AND P2, PT, R29.reuse, 0x2, PT ;  /* 0x000000021d00780c */ /* 0x040fe40003f45270 */
[----:B------:R-:W-:Y:S02]  /*15d80*/  ISETP.GE.AND P3, PT, R10, R3, PT ;  /* 0x000000030a00720c */ /* 0x000fe40003f66270 */
[----:B------:R-:W-:Y:S02]  /*15d90*/  SEL R5, RZ, 0x1, P2 ;  /* 0x00000001ff057807 */ /* 0x000fe40001000000 */
[----:B------:R-:W-:Y:S02]  /*15da0*/  SEL R29, R29, RZ, P2 ;  /* 0x000000ff1d1d7207 */ /* 0x000fe40001000000 */
[----:B--2---:R-:W-:-:S05]  /*15db0*/  LOP3.LUT R6, R6, R5, RZ, 0x3c, !PT ;  /* 0x0000000506067212 */ /* 0x004fca00078e3cff */
[----:B------:R0:W-:Y:S02]  /*15dc0*/  STL [R1+0x4], R6 ;  /* 0x0000040601007387 */ /* 0x0001e40000100800 */
[----:B------:R-:W-:Y:S05]  /*15dd0*/  @!P3 BRA `(.L_x_564) ;  /* 0x00000008005cb947 */ /* 0x000fea0003800000 */
.L_x_602:
[----:B------:R-:W-:Y:S05]  /*15de0*/  YIELD ;  /* 0x0000000000007946 */ /* 0x000fea0003800000 */
[----:B------:R-:W-:Y:S04]  /*15df0*/  BSSY B1, `(.L_x_586) ;  /* 0x000008b000017945 */ /* 0x000fe80003800000 */
[----:B--2---:R-:W-:Y:S05]  /*15e00*/  @!P6 BRA `(.L_x_587) ;  /* 0x000000080024e947 */ /* 0x004fea0003800000 */
[----:B0-----:R-:W2:Y:S01]  /*15e10*/  LDL R6, [R1+0x4] ;  /* 0x0000040001067983 */ /* 0x001ea20000100800 */
[----:B-1----:R-:W-:Y:S01]  /*15e20*/  IMAD R9, R29, 0x8, R16 ;  /* 0x000000081d097824 */ /* 0x002fe200078e0210 */
[----:B------:R-:W0:Y:S01]  /*15e30*/  S2R R5, SR_TID.X ;  /* 0x0000000000057919 */ /* 0x000e220000002100 */
[----:B------:R-:W-:Y:S01]  /*15e40*/  BSSY B2, `(.L_x_588) ;  /* 0x0000006000027945 */ /* 0x000fe20003800000 */
[----:B0-----:R-:W-:-:S04]  /*15e50*/  LOP3.LUT R5, R5, 0x7f, RZ, 0xc0, !PT ;  /* 0x0000007f05057812 */ /* 0x001fc800078ec0ff */
[----:B------:R-:W-:Y:S02]  /*15e60*/  ISETP.NE.AND P3, PT, R5, RZ, PT ;  /* 0x000000ff0500720c */ /* 0x000fe40003f65270 */
[----:B--2---:R-:W-:-:S04]  /*15e70*/  SHF.L.U32 R8, R6, 0x1f, RZ ;  /* 0x0000001f06087819 */ /* 0x004fc800000006ff */
[----:B------:R-:W0:Y:S02]  /*15e80*/  SYNCS.PHASECHK.TRANS64.TRYWAIT P2, [R9+URZ+0x2d8a0], R8 ;  /* 0x02d8a008090075a7 */ /* 0x000e24000804017f */
[----:B0-----:R-:W-:Y:S05]  /*15e90*/  @!P2 BRA `(.L_x_589) ;  /* 0x000000600090a947 */ /* 0x001fea0003800000 */
.L_x_734:
[----:B------:R-:W-:Y:S05]  /*15ea0*/  BSYNC B2 ;  /* 0x0000000000027941 */ /* 0x000fea0003800000 */
.L_x_588:
[----:B------:R-:W-:Y:S04]  /*15eb0*/  BSSY B2, `(.L_x_590) ;  /* 0x0000009000027945 */ /* 0x000fe80003800000 */
[----:B------:R-:W-:Y:S05]  /*15ec0*/  @P3 BRA `(.L_x_591) ;  /* 0x00000000001c3947 */ /* 0x000fea0003800000 */
[----:B------:R-:W1:Y:S02]  /*15ed0*/  S2R R5, SR_TID.X ;  /* 0x0000000000057919 */ /* 0x000e640000002100 */
[----:B-1----:R-:W-:Y:S01]  /*15ee0*/  LOP3.LUT R6, R5, 0x1f, RZ, 0xc0, !PT ;  /* 0x0000001f05067812 */ /* 0x002fe200078ec0ff */
[----:B------:R-:W-:-:S03]  /*15ef0*/  IMAD.MOV.U32 R5, RZ, RZ, 0x6000 ;  /* 0x00006000ff057424 */ /* 0x000fc600078e00ff */
[----:B------:R-:W-:Y:S01]  /*15f00*/  ISETP.NE.AND P2, PT, R6, RZ, PT ;  /* 0x000000ff0600720c */ /* 0x000fe20003f45270 */
[----:B------:R1:W-:-:S12]  /*15f10*/  SYNCS.ARRIVE.TRANS64 RZ, [R9+URZ+0x2d890], R5 ;  /* 0x02d8900509ff79a7 */ /* 0x0003d8000800003f */
[----:B-1----:R-:W-:Y:S05]  /*15f20*/  @!P2 BRA `(.L_x_591) ;  /* 0x000000000004a947 */ /* 0x002fea0003800000 */
[----:B------:R-:W-:Y:S01]  /*15f30*/  BPT.TRAP 0x1 ;  /* 0x000000040000795c */ /* 0x000fe20000300000 */
.L_x_591:
[----:B------:R-:W-:Y:S05]  /*15f40*/  BSYNC B2 ;  /* 0x0000000000027941 */ /* 0x000fea0003800000 */
.L_x_590:
        /* <DEDUP_REMOVED lines=8> */
[----:B------:R-:W-:Y:S01]  /*15fd0*/  VIADD R11, R7, 0x15400 ;  /* 0x00015400070b7836 */ /* 0x000fe20000000000 */
[----:B------:R-:W-:Y:S01]  /*15fe0*/  UMOV UR6, 0x0 ;  /* 0x0000000000067882 */ /* 0x000fe20000000000 */
[----:B------:R-:W-:-:S10]  /*15ff0*/  UMOV UR7, 0x12f00000 ;  /* 0x12f0000000077882 */ /* 0x000fd40000000000 */
.L_x_592:
        /* <DEDUP_REMOVED lines=9> */
[----:B-1----:R-:W-:Y:S05]  /*16090*/  @P2 BRA.U.ANY `(.L_x_592) ;  /* 0xfffffffd00d82947 */ /* 0x002fea000393ffff */
[----:B------:R-:W-:Y:S01]  /*160a0*/  IMAD.MOV.U32 R23, RZ, RZ, 0x20 ;  /* 0x00000020ff177424 */ /* 0x000fe200078e00ff */
[----:B------:R-:W-:Y:S01]  /*160b0*/  PLOP3.LUT P2, PT, PT, PT, PT, 0x80, 0x0 ;  /* 0x000000000000781c */ /* 0x000fe20003f4f070 */
[----:B------:R-:W-:Y:S01]  /*160c0*/  VIADD R11, R7, 0x17400 ;  /* 0x00017400070b7836 */ /* 0x000fe20000000000 */
[----:B------:R-:W-:Y:S01]  /*160d0*/  UMOV UR6, 0x0 ;  /* 0x0000000000067882 */ /* 0x000fe20000000000 */
[----:B------:R-:W-:Y:S01]  /*160e0*/  UMOV UR7, 0x12f00000 ;  /* 0x12f0000000077882 */ /* 0x000fe20000000000 */
[----:B------:R-:W-:-:S15]  /*160f0*/  R2UR UR10, R23 ;  /* 0x00000000170a72ca */ /* 0x000fde00000e0000 */
.L_x_593:
        /* <DEDUP_REMOVED lines=16> */
.L_x_594:
        /* <DEDUP_REMOVED lines=10> */
[----:B------:R-:W1:Y:S01]  /*162a0*/  SYNCS.PHASECHK.TRANS64.TRYWAIT P2, [R9+URZ+0x2d8c0], R8 ;  /* 0x02d8c008090075a7 */ /* 0x000e62000804017f */
[----:B------:R-:W-:Y:S04]  /*162b0*/  BSSY B2, `(.L_x_595) ;  /* 0x0000002000027945 */ /* 0x000fe80003800000 */
[----:B-1----:R-:W-:Y:S05]  /*162c0*/  @!P2 BRA `(.L_x_596) ;  /* 0x0000005c0098a947 */ /* 0x002fea0003800000 */
.L_x_735:
[----:B------:R-:W-:Y:S05]  /*162d0*/  BSYNC B2 ;  /* 0x0000000000027941 */ /* 0x000fea0003800000 */
.L_x_595:
[----:B------:R-:W-:Y:S01]  /*162e0*/  BSSY B2, `(.L_x_597) ;  /* 0x000000b000027945 */ /* 0x000fe20003800000 */
[----:B------:R-:W-:Y:S02]  /*162f0*/  IMAD.MOV.U32 R12, RZ, RZ, 0x0 ;  /* 0x00000000ff0c7424 */ /* 0x000fe400078e00ff */
[----:B------:R-:W-:Y:S01]  /*16300*/  IMAD.MOV.U32 R13, RZ, RZ, 0x12f00000 ;  /* 0x12f00000ff0d7424 */ /* 0x000fe200078e00ff */
[----:B------:R-:W-:Y:S06]  /*16310*/  @P3 BRA `(.L_x_598) ;  /* 0x00000000001c3947 */ /* 0x000fec0003800000 */
[----:B------:R-:W2:Y:S02]  /*16320*/  S2R R5, SR_TID.X ;  /* 0x0000000000057919 */ /* 0x000ea40000002100 */
[----:B--2---:R-:W-:Y:S01]  /*16330*/  LOP3.LUT R11, R5, 0x1f, RZ, 0xc0, !PT ;  /* 0x0000001f050b7812 */ /* 0x004fe200078ec0ff */
[----:B------:R-:W-:-:S03]  /*16340*/  IMAD.MOV.U32 R5, RZ, RZ, 0x6000 ;  /* 0x00006000ff057424 */ /* 0x000fc600078e00ff */
[----:B------:R-:W-:Y:S01]  /*16350*/  ISETP.NE.AND P2, PT, R11, RZ, PT ;  /* 0x000000ff0b00720c */ /* 0x000fe20003f45270 */
[----:B------:R2:W-:-:S12]  /*16360*/  SYNCS.ARRIVE.TRANS64 RZ, [R9+URZ+0x2d8b0], R5 ;  /* 0x02d8b00509ff79a7 */ /* 0x0005d8000800003f */
[----:B--2---:R-:W-:Y:S05]  /*16370*/  @!P2 BRA `(.L_x_598) ;  /* 0x000000000004a947 */ /* 0x004fea0003800000 */
[----:B------:R-:W-:Y:S01]  /*16380*/  BPT.TRAP 0x1 ;  /* 0x000000040000795c */ /* 0x000fe20000300000 */
.L_x_598:
[----:B------:R-:W-:Y:S05]  /*16390*/  BSYNC B2 ;  /* 0x0000000000027941 */ /* 0x000fea0003800000 */
.L_x_597:
[----:B------:R-:W-:Y:S01]  /*163a0*/  R2UR UR10, R14 ;  /* 0x000000000e0a72ca */ /* 0x000fe200000e0000 */
[----:B------:R-:W-:Y:S01]  /*163b0*/  UIADD3 UR4, UP0, UR40, 0x670, URZ ;  /* 0x0000067028047890 */ /* 0x000fe2000ff1e03f */
[----:B------:R-:W-:Y:S01]  /*163c0*/  R2UR UR6, R12 ;  /* 0x000000000c0672ca */ /* 0x000fe200000e0000 */
[----:B01----:R-:W-:Y:S01]  /*163d0*/  VIADD R9, R9, 0x2d8b0 ;  /* 0x0002d8b009097836 */ /* 0x003fe20000000000 */
[----:B------:R-:W-:Y:S01]  /*163e0*/  R2UR UR7, R13 ;  /* 0x000000000d0772ca */ /* 0x000fe200000e0000 */
[----:B------:R-:W-:Y:S01]  /*163f0*/  VIADD R5, R7, 0x400 ;  /* 0x0000040007057836 */ /* 0x000fe20000000000 */
[----:B------:R-:W-:Y:S01]  /*16400*/  PLOP3.LUT P2, PT, PT, PT, PT, 0x80, 0x0 ;  /* 0x000000000000781c */ /* 0x000fe20003f4f070 */
[----:B------:R-:W-:-:S12]  /*16410*/  UIADD3.X UR5, URZ, UR41, URZ, UP0, !UPT ;  /* 0x000000293f057290 */ /* 0x000fd800087fe43f */
.L_x_599:
        /* <DEDUP_REMOVED lines=15> */
.L_x_600:
        /* <DEDUP_REMOVED lines=15> */
.L_x_601:
        /* <DEDUP_REMOVED lines=10> */
.L_x_587:
[----:B------:R-:W-:Y:S05]  /*166a0*/  BSYNC B1 ;  /* 0x0000000000017941 */ /* 0x000fea0003800000 */
.L_x_586:
[----:B------:R-:W2:Y:S01]  /*166b0*/  LDL.LU R8, [R1+0x4] ;  /* 0x0000040001087983 */ /* 0x000ea20000300800 */
[----:B------:R-:W-:Y:S01]  /*166c0*/  VIADD R29, R29, 0x1 ;  /* 0x000000011d1d7836 */ /* 0x000fe20000000000 */
[C---:B------:R-:W-:Y:S01]  /*166d0*/  ISETP.GT.AND P3, PT, R10.reuse, R3, PT ;  /* 0x000000030a00720c */ /* 0x040fe20003f64270 */
[----:B------:R-:W-:-:S03]  /*166e0*/  VIADD R10, R10, 0xffffffff ;  /* 0xffffffff0a0a7836 */ /* 0x000fc60000000000 */
[----:B------:R-:W-:-:S04]  /*166f0*/  ISETP.NE.AND P2, PT, R29, 0x2, PT ;  /* 0x000000021d00780c */ /* 0x000fc80003f45270 */
[----:B------:R-:W-:Y:S02]  /*16700*/  SEL R5, RZ, 0x1, P2 ;  /* 0x00000001ff057807 */ /* 0x000fe40001000000 */
[----:B------:R-:W-:Y:S02]  /*16710*/  SEL R29, R29, RZ, P2 ;  /* 0x000000ff1d1d7207 */ /* 0x000fe40001000000 */
[----:B--2---:R-:W-:-:S05]  /*16720*/  LOP3.LUT R8, R8, R5, RZ, 0x3c, !PT ;  /* 0x0000000508087212 */ /* 0x004fca00078e3cff */
[----:B------:R2:W-:Y:S01]  /*16730*/  STL [R1+0x4], R8 ;  /* 0x0000040801007387 */ /* 0x0005e20000100800 */
[----:B------:R-:W-:Y:S05]  /*16740*/  @P3 BRA `(.L_x_602) ;  /* 0xfffffff400a43947 */ /* 0x000fea000383ffff */
.L_x_564:
[----:B------:R-:W-:Y:S05]  /*16750*/  BSYNC B0 ;  /* 0x0000000000007941 */ /* 0x000fea0003800000 */
.L_x_563:
[----:B------:R-:W-:Y:S05]  /*16760*/  @!P0 WARPSYNC.ALL ;  /* 0x0000000000008948 */ /* 0x000fea0003800000 */
[----:B------:R-:W-:Y:S01]  /*16770*/  @!P0 BAR.SYNC.DEFER_BLOCKING 0xc, 0x200 ;  /* 0x0308000000008b1d */ /* 0x000fe20000010000 */
[----:B------:R-:W-:-:S05]  /*16780*/  IMAD.MOV.U32 R0, RZ, RZ, RZ ;  /* 0x000000ffff007224 */ /* 0x000fca00078e00ff */
[----:B------:R-:W-:Y:S04]  /*16790*/  BSSY B0, `(.L_x_603) ;  /* 0x000001e000007945 */ /* 0x000fe80003800000 */
[----:B------:R-:W-:Y:S05]  /*167a0*/  @!P1 BRA `(.L_x_604) ;  /* 0x0000000000709947 */ /* 0x000fea0003800000 */
[----:B------:R-:W-:-:S13]  /*167b0*/  ISETP.NE.AND P0, PT, R4, RZ, PT ;  /* 0x000000ff0400720c */ /* 0x000fda0003f05270 */
[----:B------:R-:W3:Y:S02]  /*167c0*/  @!P0 LDC R4, c[0x0][0x9f0] ;  /* 0x00027c00ff048b82 */ /* 0x000ee40000000800 */
[-C--:B---3--:R-:W-:Y:S02]  /*167d0*/  IABS R0, R4.reuse ;  /* 0x0000000400007213 */ /* 0x088fe40000000000 */
[----:B0-----:R-:W-:Y:S02]  /*167e0*/  IABS R6, R4 ;  /* 0x0000000400067213 */ /* 0x001fe40000000000 */
[----:B------:R-:W0:Y:S03]  /*167f0*/  I2F.RP R2, R0 ;  /* 0x0000000000027306 */ /* 0x000e260000209400 */
[----:B------:R-:W-:-:S05]  /*16800*/  IMAD.MOV R6, RZ, RZ, -R6 ;  /* 0x000000ffff067224 */ /* 0x000fca00078e0a06 */
[----:B0-----:R-:W0:Y:S02]  /*16810*/  MUFU.RCP R2, R2 ;  /* 0x0000000200027308 */ /* 0x001e240000001000 */
[----:B0-----:R-:W-:-:S06]  /*16820*/  VIADD R2, R2, 0xffffffe ;  /* 0x0ffffffe02027836 */ /* 0x001fcc0000000000 */
[----:B------:R-:W0:Y:S02]  /*16830*/  F2I.FTZ.U32.TRUNC.NTZ R3, R2 ;  /* 0x0000000200037305 */ /* 0x000e24000021f000 */
[----:B0-----:R-:W-:-:S04]  /*16840*/  IMAD.MOV R2, RZ, RZ, -R3 ;  /* 0x000000ffff027224 */ /* 0x001fc800078e0a03 */
[----:B------:R-:W-:Y:S02]  /*16850*/  IMAD R5, R2, R0, RZ ;  /* 0x0000000002057224 */ /* 0x000fe400078e02ff */
[----:B------:R-:W-:-:S04]  /*16860*/  IMAD.MOV.U32 R2, RZ, RZ, RZ ;  /* 0x000000ffff027224 */ /* 0x000fc800078e00ff */
[----:B------:R-:W-:Y:S01]  /*16870*/  IMAD.HI.U32 R2, R3, R5, R2 ;  /* 0x0000000503027227 */ /* 0x000fe200078e0002 */
[----:B------:R-:W-:-:S04]  /*16880*/  IADD3 R5, R20, -0x1, R4 ;  /* 0xffffffff14057810 */ /* 0x000fc80007ffe004 */
[----:B------:R-:W-:Y:S02]  /*16890*/  IABS R3, R5 ;  /* 0x0000000500037213 */ /* 0x000fe40000000000 */
[----:B------:R-:W-:-:S03]  /*168a0*/  LOP3.LUT R5, R5, R4, RZ, 0x3c, !PT ;  /* 0x0000000405057212 */ /* 0x000fc600078e3cff */
[----:B------:R-:W-:Y:S01]  /*168b0*/  IMAD.HI.U32 R2, R2, R3, RZ ;  /* 0x0000000302027227 */ /* 0x000fe200078e00ff */
[----:B------:R-:W-:-:S03]  /*168c0*/  ISETP.GE.AND P2, PT, R5, RZ, PT ;  /* 0x000000ff0500720c */ /* 0x000fc60003f46270 */
        /* <DEDUP_REMOVED lines=10> */
.L_x_604:
[----:B------:R-:W-:Y:S05]  /*16970*/  BSYNC B0 ;  /* 0x0000000000007941 */ /* 0x000fea0003800000 */
.L_x_603:
[-C--:B------:R-:W-:Y:S01]  /*16980*/  IMAD R2, R21, R0.reuse, RZ ;  /* 0x0000000015027224 */ /* 0x080fe200078e02ff */
[----:B------:R-:W-:Y:S04]  /*16990*/  BSSY B7, `(.L_x_605) ;  /* 0x0000347000077945 */ /* 0x000fe80003800000 */
[----:B------:R-:W-:Y:S01]  /*169a0*/  VIADDMNMX R26, R2, R0, R20, PT ;  /* 0x00000000021a7246 */ /* 0x000fe20003800114 */
[----:B------:R3:W-:Y:S03]  /*169b0*/  STL [R1+0x24], R2 ;  /* 0x0000240201007387 */ /* 0x0007e60000100800 */
[----:B------:R-:W-:Y:S01]  /*169c0*/  ISETP.GT.AND P0, PT, R26, R2, PT ;  /* 0x000000021a00720c */ /* 0x000fe20003f04270 */
[----:B------:R3:W-:-:S12]  /*169d0*/  STL [R1+0x40], R26 ;  /* 0x0000401a01007387 */ /* 0x0007d80000100800 */
[----:B---3--:R-:W-:Y:S05]  /*169e0*/  @P0 BRA `(.L_x_606) ;  /* 0x0000000000440947 */ /* 0x008fea0003800000 */
[----:B------:R-:W3:Y:S02]  /*169f0*/  S2R R2, SR_TID.X ;  /* 0x0000000000027919 */ /* 0x000ee40000002100 */
[----:B---3--:R-:W-:-:S04]  /*16a00*/  LOP3.LUT R2, R2, 0x7f, RZ, 0xc0, !PT ;  /* 0x0000007f02027812 */ /* 0x008fc800078ec0ff */
[----:B------:R-:W-:-:S13]  /*16a10*/  ISETP.NE.AND P0, PT, R2, RZ, PT ;  /* 0x000000ff0200720c */ /* 0x000fda0003f05270 */
[----:B------:R-:W-:Y:S05]  /*16a20*/  @P0 BRA `(.L_x_607) ;  /* 0x0000003000f40947 */ /* 0x000fea0003800000 */
[----:B------:R-:W3:Y:S01]  /*16a30*/  S2R R5, SR_LANEID ;  /* 0x0000000000057919 */ /* 0x000ee20000000000 */
[----:B------:R-:W-:Y:S01]  /*16a40*/  VOTEU.ANY UR4, UPT, PT ;  /* 0x0000000000047886 */ /* 0x000fe200038e0100 */
[----:B------:R-:W4:Y:S01]  /*16a50*/  LDC.64 R2, c[0x0][0xc60] ;  /* 0x00031800ff027b82 */ /* 0x000f220000000a00 */
[----:B------:R-:W3:Y:S02]  /*16a60*/  FLO.U32 R0, UR4 ;  /* 0x0000000400007d00 */ /* 0x000ee400080e0000 */
[----:B---3--:R-:W-:-:S06]  /*16a70*/  ISETP.EQ.U32.AND P0, PT, R0, R5, PT ;  /* 0x000000050000720c */ /* 0x008fcc0003f02070 */
[----:B------:R-:W4:Y:S07]  /*16a80*/  POPC R5, UR4 ;  /* 0x0000000400057d09 */ /* 0x000f2e0008000000 */
[----:B----4-:R-:W3:Y:S01]  /*16a90*/  @P0 ATOMG.E.ADD.STRONG.GPU PT, R3, desc[UR42][R2.64], R5 ;  /* 0x00000005020309a8 */ /* 0x010ee200081ee1ea */
[----:B------:R-:W4:Y:S02]  /*16aa0*/  S2R R4, SR_LTMASK ;  /* 0x0000000000047919 */ /* 0x000f240000003900 */
[----:B----4-:R-:W-:-:S04]  /*16ab0*/  LOP3.LUT R4, R4, UR4, RZ, 0xc0, !PT ;  /* 0x0000000404047c12 */ /* 0x010fc8000f8ec0ff */
[----:B------:R-:W4:Y:S01]  /*16ac0*/  POPC R7, R4 ;  /* 0x0000000400077309 */ /* 0x000f220000000000 */
[----:B---3--:R-:W4:Y:S02]  /*16ad0*/  SHFL.IDX PT, R0, R3, R0, 0x1f ;  /* 0x00001f0003007589 */ /* 0x008f2400000e0000 */
[----:B----4-:R-:W-:Y:S01]  /*16ae0*/  IADD3 R24, R0, UR37, R7 ;  /* 0x0000002500187c10 */ /* 0x010fe2000fffe007 */
[----:B------:R-:W-:Y:S06]  /*16af0*/  BRA `(.L_x_607) ;  /* 0x0000003000c07947 */ /* 0x000fec0003800000 */
.L_x_606:
        /* <DEDUP_REMOVED lines=9> */
[----:B------:R-:W3:Y:S01]  /*16b90*/  LDC.64 R2, c[0x4][R2] ;  /* 0x0100000002027b82 */ /* 0x000ee20000000a00 */
[----:B------:R-:W-:Y:S02]  /*16ba0*/  IMAD.U32 R5, RZ, RZ, UR7 ;  /* 0x00000007ff057e24 */ /* 0x000fe4000f8e00ff */
[----:B0-----:R-:W-:Y:S02]  /*16bb0*/  IMAD.U32 R6, RZ, RZ, UR8 ;  /* 0x00000008ff067e24 */ /* 0x001fe4000f8e00ff */
[----:B------:R-:W-:-:S02]  /*16bc0*/  IMAD.U32 R7, RZ, RZ, UR9 ;  /* 0x00000009ff077e24 */ /* 0x000fc4000f8e00ff */
[----:B------:R-:W-:Y:S02]  /*16bd0*/  IMAD.U32 R10, RZ, RZ, UR4 ;  /* 0x00000004ff0a7e24 */ /* 0x000fe4000f8e00ff */
[----:B------:R-:W-:Y:S02]  /*16be0*/  IMAD.U32 R11, RZ, RZ, UR5 ;  /* 0x00000005ff0b7e24 */ /* 0x000fe4000f8e00ff */
[----:B--2---:R-:W-:Y:S02]  /*16bf0*/  IMAD.MOV.U32 R8, RZ, RZ, 0x70 ;  /* 0x00000070ff087424 */ /* 0x004fe400078e00ff */
[----:B------:R-:W-:Y:S02]  /*16c00*/  IMAD.MOV.U32 R12, RZ, RZ, 0x1 ;  /* 0x00000001ff0c7424 */ /* 0x000fe400078e00ff */
[----:B------:R-:W-:-:S07]  /*16c10*/  IMAD.MOV.U32 R13, RZ, RZ, RZ ;  /* 0x000000ffff0d7224 */ /* 0x000fce00078e00ff */
[----:B------:R-:W-:-:S07]  /*16c20*/  LEPC R20, `(.L_x_609) ;  /* 0x000000001014794e */ /* 0x000fce0000000000 */
[----:B-1-3--:R-:W-:Y:S05]  /*16c30*/  CALL.ABS.NOINC R2 ;  /* 0x0000000002007343 */ /* 0x00afea0003c00000 */
.L_x_609:
[----:B------:R-:W-:Y:S05]  /*16c40*/  BSYNC B6 ;  /* 0x0000000000067941 */ /* 0x000fea0003800000 */
.L_x_608:
        /* <DEDUP_REMOVED lines=8> */
[----:B------:R3:W4:Y:S01]  /*16cd0*/  LDC.64 R2, c[0x4][R23] ;  /* 0x0100000017027b82 */ /* 0x0007220000000a00 */
[----:B------:R-:W-:Y:S02]  /*16ce0*/  IMAD.U32 R4, RZ, RZ, UR6 ;  /* 0x00000006ff047e24 */ /* 0x000fe4000f8e00ff */
[----:B------:R-:W-:Y:S02]  /*16cf0*/  IMAD.U32 R5, RZ, RZ, UR7 ;  /* 0x00000007ff057e24 */ /* 0x000fe4000f8e00ff */
[----:B0-----:R-:W-:Y:S02]  /*16d00*/  IMAD.U32 R6, RZ, RZ, UR8 ;  /* 0x00000008ff067e24 */ /* 0x001fe4000f8e00ff */
[----:B------:R-:W-:-:S02]  /*16d10*/  IMAD.U32 R7, RZ, RZ, UR9 ;  /* 0x00000009ff077e24 */ /* 0x000fc4000f8e00ff */
[----:B------:R-:W-:Y:S02]  /*16d20*/  IMAD.U32 R10, RZ, RZ, UR4 ;  /* 0x00000004ff0a7e24 */ /* 0x000fe4000f8e00ff */
[----:B------:R-:W-:Y:S02]  /*16d30*/  IMAD.U32 R11, RZ, RZ, UR5 ;  /* 0x00000005ff0b7e24 */ /* 0x000fe4000f8e00ff */
[----:B--2---:R-:W-:Y:S02]  /*16d40*/  IMAD.MOV.U32 R8, RZ, RZ, 0x70 ;  /* 0x00000070ff087424 */ /* 0x004fe400078e00ff */
[----:B------:R-:W-:Y:S02]  /*16d50*/  IMAD.MOV.U32 R12, RZ, RZ, 0x1 ;  /* 0x00000001ff0c7424 */ /* 0x000fe400078e00ff */
[----:B---3--:R-:W-:-:S07]  /*16d60*/  IMAD.MOV.U32 R13, RZ, RZ, RZ ;  /* 0x000000ffff0d7224 */ /* 0x008fce00078e00ff */
[----:B------:R-:W-:-:S07]  /*16d70*/  LEPC R20, `(.L_x_612) ;  /* 0x000000001014794e */ /* 0x000fce0000000000 */
[----:B-1--4-:R-:W-:Y:S05]  /*16d80*/  CALL.ABS.NOINC R2 ;  /* 0x0000000002007343 */ /* 0x012fea0003c00000 */
.L_x_612:
        /* <DEDUP_REMOVED lines=15> */
.L_x_611:
[----:B------:R-:W-:Y:S05]  /*16e80*/  BSYNC B6 ;  /* 0x0000000000067941 */ /* 0x000fea0003800000 */
.L_x_610:
[----:B------:R-:W3:Y:S01]  /*16e90*/  LDL R20, [R1+0xc] ;  /* 0x00000c0001147983 */ /* 0x000ee20000100800 */
[----:B------:R-:W-:Y:S01]  /*16ea0*/  ULDC.64 UR4, c[0x0][0x9f8] ;  /* 0x00027e0000047ab9 */ /* 0x000fe20000000a00 */
[----:B------:R-:W-:Y:S01]  /*16eb0*/  IMAD.MOV.U32 R23, RZ, RZ, R26 ;  /* 0x000000ffff177224 */ /* 0x000fe200078e001a */
[----:B------:R-:W-:Y:S01]  /*16ec0*/  ISETP.NE.U32.AND P0, PT, RZ, UR4, PT ;  /* 0x00000004ff007c0c */ /* 0x000fe2000bf05070 */
[----:B------:R-:W4:Y:S01]  /*16ed0*/  LDL R26, [R1+0x20] ;  /* 0x00002000011a7983 */ /* 0x000f220000100800 */
[----:B------:R-:W0:Y:S02]  /*16ee0*/  LDC R5, c[0x0][0x430] ;  /* 0x00010c00ff057b82 */ /* 0x000e240000000800 */
[----:B------:R-:W-:Y:S01]  /*16ef0*/  ISETP.NE.AND.EX P0, PT, RZ, UR5, PT, P0 ;  /* 0x00000005ff007c0c */ /* 0x000fe2000bf05300 */
[----:B------:R-:W2:-:S12]  /*16f00*/  LDL R21, [R1+0x28] ;  /* 0x0000280001157983 */ /* 0x000e980000100800 */
[----:B------:R-:W-:Y:S01]  /*16f10*/  @P0 IADD3 R2, P1, R18, UR4, RZ ;  /* 0x0000000412020c10 */ /* 0x000fe2000ff3e0ff */
[----:B------:R-:W1:Y:S01]  /*16f20*/  S2R R4, SR_TID.X ;  /* 0x0000000000047919 */ /* 0x000e620000002100 */
[----:B------:R-:W1:Y:S02]  /*16f30*/  S2R R0, SR_TID.X ;  /* 0x0000000000007919 */ /* 0x000e640000002100 */
[----:B------:R-:W-:Y:S01]  /*16f40*/  @P0 IADD3.X R3, R22, UR5, RZ, P1, !PT ;  /* 0x0000000516030c10 */ /* 0x000fe20008ffe4ff */
[----:B------:R-:W-:Y:S01]  /*16f50*/  VIADD R23, R23, 0xffffffff ;  /* 0xffffffff17177836 */ /* 0x000fe20000000000 */
[----:B------:R-:W-:Y:S01]  /*16f60*/  ULDC UR4, c[0x0][0x2f4] ;  /* 0x0000bd0000047ab9 */ /* 0x000fe20000000800 */
[----:B0-----:R-:W-:Y:S02]  /*16f70*/  ISETP.NE.AND P1, PT, R5, 0x1, PT ;  /* 0x000000010500780c */ /* 0x001fe40003f25270 */
[----:B---3--:R0:W3:Y:S01]  /*16f80*/  @P0 LDG.E R20, desc[UR42][R2.64] ;  /* 0x0000002a02140981 */ /* 0x0080e2000c1e1900 */
[----:B-1----:R-:W-:Y:S01]  /*16f90*/  IMAD.SHL.U32 R4, R4, 0x20, RZ ;  /* 0x0000002004047824 */ /* 0x002fe200078e00ff */
[----:B------:R-:W-:-:S09]  /*16fa0*/  LOP3.LUT R0, R0, 0x7f, RZ, 0xc0, !PT ;  /* 0x0000007f00007812 */ /* 0x000fd200078ec0ff */
[----:B0-----:R-:W0:Y:S01]  /*16fb0*/  @P1 LDC R2, c[0x0][0x434] ;  /* 0x00010d00ff021b82 */ /* 0x001e220000000800 */
[----:B------:R-:W-:Y:S01]  /*16fc0*/  IMAD.SHL.U32 R10, R23, 0x80, RZ ;  /* 0x00000080170a7824 */ /* 0x000fe200078e00ff */
[----:B------:R-:W-:Y:S02]  /*16fd0*/  SHF.R.U32.HI R0, RZ, 0x2, R0 ;  /* 0x00000002ff007819 */ /* 0x000fe40000011600 */
[----:B------:R-:W-:-:S04]  /*16fe0*/  LOP3.LUT R4, R4, 0x60, RZ, 0xc0, !PT ;  /* 0x0000006004047812 */ /* 0x000fc800078ec0ff */
[----:B------:R-:W1:Y:S01]  /*16ff0*/  @P1 LDC R3, c[0x0][0x438] ;  /* 0x00010e00ff031b82 */ /* 0x000e620000000800 */
[----:B------:R-:W-:Y:S01]  /*17000*/  LOP3.LUT R0, R10, R0, R4, 0xfe, !PT ;  /* 0x000000000a007212 */ /* 0x000fe200078efe04 */
[----:B------:R-:W4:Y:S01]  /*17010*/  S2R R11, SR_TID.X ;  /* 0x00000000000b7919 */ /* 0x000f220000002100 */
[----:B------:R-:W-:Y:S01]  /*17020*/  LOP3.LUT R19, R19, 0xfffffff7, RZ, 0xc0, !PT ;  /* 0xfffffff713137812 */ /* 0x000fe200078ec0ff */
[----:B----4-:R-:W-:-:S05]  /*17030*/  IMAD.SHL.U32 R11, R11, 0x8, RZ ;  /* 0x000000080b0b7824 */ /* 0x010fca00078e00ff */
[----:B------:R-:W-:-:S04]  /*17040*/  LOP3.LUT R11, R11, 0x18, RZ, 0xc0, !PT ;  /* 0x000000180b0b7812 */ /* 0x000fc800078ec0ff */
[----:B------:R-:W-:Y:S01]  /*17050*/  LOP3.LUT R12, R11, 0x20, RZ, 0xfc, !PT ;  /* 0x000000200b0c7812 */ /* 0x000fe200078efcff */
[----:B------:R-:W-:Y:S01]  /*17060*/  UMOV UR5, 0xffffffff ;  /* 0xffffffff00057882 */ /* 0x000fe20000000000 */
[----:B---3--:R-:W-:Y:S01]  /*17070*/  @P0 STL [R1+0xc], R20 ;  /* 0x00000c1401000387 */ /* 0x008fe20000100800 */
[C---:B------:R-:W-:Y:S01]  /*17080*/  ISETP.GE.AND P0, PT, R0.reuse, R26, PT ;  /* 0x0000001a0000720c */ /* 0x040fe20003f06270 */
[----:B--2---:R-:W-:-:S04]  /*17090*/  IMAD.IADD R0, R0, 0x1, R21 ;  /* 0x0000000100007824 */ /* 0x004fc800078e0215 */
[----:B0-----:R-:W-:-:S04]  /*170a0*/  @P1 IMAD.HI.U32 R2, R0, R2, RZ ;  /* 0x0000000200021227 */ /* 0x001fc800078e00ff */
[----:B------:R-:W-:Y:S01]  /*170b0*/  IMAD.MOV.U32 R6, RZ, RZ, R0 ;  /* 0x000000ffff067224 */ /* 0x000fe200078e0000 */
[----:B-1----:R-:W-:-:S03]  /*170c0*/  @P1 SHF.R.U32.HI R6, RZ, R3, R2 ;  /* 0x00000003ff061219 */ /* 0x002fc60000011602 */
[----:B------:R-:W0:Y:S01]  /*170d0*/  @!P0 LDC.64 R2, c[0x0][0x428] ;  /* 0x00010a00ff028b82 */ /* 0x000e220000000a00 */
[----:B------:R-:W-:Y:S01]  /*170e0*/  SHF.R.S32.HI R8, RZ, 0x1f, R20 ;  /* 0x0000001fff087819 */ /* 0x000fe20000011414 */
[--C-:B------:R-:W-:Y:S01]  /*170f0*/  IMAD.MOV R4, RZ, RZ, -R6.reuse ;  /* 0x000000ffff047224 */ /* 0x100fe200078e0a06 */
[----:B------:R-:W-:-:S03]  /*17100*/  @!P0 SHF.R.S32.HI R7, RZ, 0x1f, R6 ;  /* 0x0000001fff078819 */ /* 0x000fc60000011406 */
[----:B------:R-:W-:Y:S02]  /*17110*/  IMAD R4, R5, R4, R0 ;  /* 0x0000000405047224 */ /* 0x000fe400078e0200 */
[-C--:B0-----:R-:W-:Y:S02]  /*17120*/  @!P0 IMAD R0, R8, R2.reuse, RZ ;  /* 0x0000000208008224 */ /* 0x081fe400078e02ff */
[----:B------:R-:W-:-:S04]  /*17130*/  @!P0 IMAD.WIDE.U32 R6, R20, R2, R6 ;  /* 0x0000000214068225 */ /* 0x000fc800078e0006 */
[----:B------:R-:W-:Y:S02]  /*17140*/  @!P0 IMAD R0, R20, R3, R0 ;  /* 0x0000000314008224 */ /* 0x000fe400078e0200 */
[----:B------:R-:W0:Y:S01]  /*17150*/  @!P0 LDC.64 R2, c[0x0][0x418] ;  /* 0x00010600ff028b82 */ /* 0x000e220000000a00 */
[----:B------:R-:W-:Y:S01]  /*17160*/  IMAD.U32 R5, RZ, RZ, UR38 ;  /* 0x00000026ff057e24 */ /* 0x000fe2000f8e00ff */
[----:B------:R0:W-:Y:S01]  /*17170*/  STL [R1+0x2c], R8 ;  /* 0x00002c0801007387 */ /* 0x0001e20000100800 */
[----:B------:R-:W-:-:S03]  /*17180*/  @!P0 IMAD.IADD R0, R7, 0x1, R0 ;  /* 0x0000000107008824 */ /* 0x000fc600078e0200 */
[----:B------:R-:W-:Y:S02]  /*17190*/  ISETP.NE.AND P2, PT, R5, 0x3, PT ;  /* 0x000000030500780c */ /* 0x000fe40003f45270 */
[----:B0-----:R-:W-:Y:S01]  /*171a0*/  @!P0 LEA R8, P1, R6, R2, 0x2 ;  /* 0x0000000206088211 */ /* 0x001fe200078210ff */
[----:B------:R-:W-:-:S03]  /*171b0*/  IMAD.MOV.U32 R2, RZ, RZ, RZ ;  /* 0x000000ffff027224 */ /* 0x000fc600078e00ff */
[----:B------:R-:W-:-:S05]  /*171c0*/  @!P0 LEA.HI.X R9, R6, R3, R0, 0x2, P1 ;  /* 0x0000000306098211 */ /* 0x000fca00008f1400 */
[----:B------:R0:W5:Y:S01]  /*171d0*/  @!P0 LDG.E R2, desc[UR42][R8.64] ;  /* 0x0000002a08028981 */ /* 0x000162000c1e1900 */
[----:B------:R-:W-:Y:S02]  /*171e0*/  ISETP.GE.AND P0, PT, R11, UR4, PT ;  /* 0x000000040b007c0c */ /* 0x000fe4000bf06270 */
[----:B------:R-:W-:-:S04]  /*171f0*/  @P2 LOP3.LUT R19, R19, 0x8, RZ, 0xfc, !PT ;  /* 0x0000000813132812 */ /* 0x000fc800078efcff */
        /* <DEDUP_REMOVED lines=10> */
.L_x_738:
[----:B------:R-:W-:Y:S05]  /*172a0*/  @!P2 BRA `(.L_x_614) ;  /* 0x000000000004a947 */ /* 0x000fea0003800000 */
[----:B------:R-:W-:Y:S01]  /*172b0*/  BPT.TRAP 0x1 ;  /* 0x000000040000795c */ /* 0x000fe20000300000 */
.L_x_614:
[----:B------:R-:W2:Y:S01]  /*172c0*/  LDL R5, [R1] ;  /* 0x0000000001057983 */ /* 0x000ea20000100800 */
[----:B------:R-:W-:Y:S01]  /*172d0*/  SHF.R.S32.HI R3, RZ, 0x1f, R4 ;  /* 0x0000001fff037819 */ /* 0x000fe20000011404 */
[----:B------:R-:W-:Y:S01]  /*172e0*/  ULDC.64 UR4, c[0x0][0x328] ;  /* 0x0000ca0000047ab9 */ /* 0x000fe20000000a00 */
[----:B-----5:R-:W-:Y:S01]  /*172f0*/  SHF.R.S32.HI R8, RZ, 0x1f, R2 ;  /* 0x0000001fff087819 */ /* 0x020fe20000011402 */
[----:B------:R-:W-:Y:S01]  /*17300*/  IMAD.WIDE.U32 R6, R4, UR4, RZ ;  /* 0x0000000404067c25 */ /* 0x000fe2000f8e00ff */
[----:B------:R-:W-:Y:S01]  /*17310*/  ULDC.64 UR6, c[0x0][0x318] ;  /* 0x0000c60000067ab9 */ /* 0x000fe20000000a00 */
[----:B------:R-:W-:Y:S02]  /*17320*/  BSSY B0, `(.L_x_615) ;  /* 0x0000012000007945 */ /* 0x000fe40003800000 */
[----:B------:R-:W-:-:S04]  /*17330*/  IMAD R0, R3, UR4, RZ ;  /* 0x0000000403007c24 */ /* 0x000fc8000f8e02ff */
        /* <DEDUP_REMOVED lines=8> */
[----:B------:R-:W-:Y:S02]  /*173c0*/  IMAD R0, R28, 0x8, R16 ;  /* 0x000000081c007824 */ /* 0x000fe400078e0210 */
[----:B------:R-:W-:-:S04]  /*173d0*/  IMAD.WIDE.U32 R6, R17, UR4, R6 ;  /* 0x0000000411067c25 */ /* 0x000fc8000f8e0006 */
[----:B------:R-:W-:Y:S01]  /*173e0*/  IMAD R22, R17, UR5, R7 ;  /* 0x0000000511167c24 */ /* 0x000fe2000f8e0207 */
[----:B------:R-:W-:-:S04]  /*173f0*/  LEA R18, P0, R6, UR6, 0x1 ;  /* 0x0000000606127c11 */ /* 0x000fc8000f8008ff */
[----:B------:R-:W-:Y:S02]  /*17400*/  LEA.HI.X R22, R6, UR7, R22, 0x1, P0 ;  /* 0x0000000706167c11 */ /* 0x000fe400080f0c16 */
[----:B--2---:R-:W-:-:S06]  /*17410*/  SHF.L.U32 R5, R5, 0x1f, RZ ;  /* 0x0000001f05057819 */ /* 0x004fcc00000006ff */
[----:B------:R-:W0:Y:S02]  /*17420*/  SYNCS.PHASECHK.TRANS64.TRYWAIT P0, [R0+URZ+0x2d840], R5 ;  /* 0x02d84005000075a7 */ /* 0x000e24000800017f */
[----:B0-----:R-:W-:Y:S05]  /*17430*/  @!P0 BRA `(.L_x_616) ;  /* 0x0000004c00848947 */ /* 0x001fea0003800000 */
.L_x_739:
[----:B------:R-:W-:Y:S05]  /*17440*/  BSYNC B0 ;  /* 0x0000000000007941 */ /* 0x000fea0003800000 */
.L_x_615:
[----:B------:R-:W2:Y:S01]  /*17450*/  LDL R9, [R1+0x10] ;  /* 0x0000100001097983 */ /* 0x000ea20000100800 */
[----:B------:R-:W-:Y:S01]  /*17460*/  ULDC.64 UR4, c[0x0][0x300] ;  /* 0x0000c00000047ab9 */ /* 0x000fe20000000a00 */
[----:B------:R-:W-:Y:S02]  /*17470*/  ULDC.64 UR6, c[0x0][0x2e8] ;  /* 0x0000ba0000067ab9 */ /* 0x000fe40000000a00 */
[----:B------:R-:W3:Y:S01]  /*17480*/  LDL R12, [R1+0x20] ;  /* 0x00002000010c7983 */ /* 0x000ee20000100800 */
[----:B------:R-:W1:Y:S01]  /*17490*/  S2R R6, SR_TID.X ;  /* 0x0000000000067919 */ /* 0x000e620000002100 */
[----:B------:R-:W-:-:S04]  /*174a0*/  IMAD R3, R3, UR4, RZ ;  /* 0x0000000403037c24 */ /* 0x000fc8000f8e02ff */
[C---:B------:R-:W-:Y:S02]  /*174b0*/  IMAD R3, R4.reuse, UR5, R3 ;  /* 0x0000000504037c24 */ /* 0x040fe4000f8e0203 */
[----:B0-----:R-:W-:Y:S01]  /*174c0*/  IMAD.WIDE.U32 R4, R4, UR4, RZ ;  /* 0x0000000404047c25 */ /* 0x001fe2000f8e00ff */
[----:B------:R-:W-:-:S03]  /*174d0*/  ULDC.64 UR4, c[0x0][0x310] ;  /* 0x0000c40000047ab9 */ /* 0x000fc60000000a00 */
[----:B------:R-:W-:Y:S02]  /*174e0*/  IMAD.IADD R5, R5, 0x1, R3 ;  /* 0x0000000105057824 */ /* 0x000fe400078e0203 */
[----:B------:R-:W-:Y:S01]  /*174f0*/  IMAD R8, R8, UR4, RZ ;  /* 0x0000000408087c24 */ /* 0x000fe2000f8e02ff */
[----:B-1----:R-:W-:-:S04]  /*17500*/  LOP3.LUT R6, R6, 0x7f, RZ, 0xc0, !PT ;  /* 0x0000007f06067812 */ /* 0x002fc800078ec0ff */
[----:B------:R-:W-:Y:S02]  /*17510*/  SHF.R.U32.HI R11, RZ, 0x2, R6 ;  /* 0x00000002ff0b7819 */ /* 0x000fe40000011606 */
[----:B------:R-:W0:Y:S01]  /*17520*/  S2R R6, SR_TID.X ;  /* 0x0000000000067919 */ /* 0x000e220000002100 */
[----:B------:R-:W-:-:S04]  /*17530*/  IMAD.WIDE.U32 R4, R2, UR4, R4 ;  /* 0x0000000402047c25 */ /* 0x000fc8000f8e0004 */
[----:B------:R-:W-:Y:S01]  /*17540*/  IMAD R2, R2, UR5, R8 ;  /* 0x0000000502027c24 */ /* 0x000fe2000f8e0208 */
[----:B------:R-:W-:-:S03]  /*17550*/  ULDC.64 UR4, c[0x0][0x308] ;  /* 0x0000c20000047ab9 */ /* 0x000fc60000000a00 */
[----:B------:R-:W-:Y:S02]  /*17560*/  IMAD.IADD R3, R5, 0x1, R2 ;  /* 0x0000000105037824 */ /* 0x000fe400078e0202 */
[----:B------:R-:W-:-:S04]  /*17570*/  IMAD.MOV.U32 R2, RZ, RZ, R4 ;  /* 0x000000ffff027224 */ /* 0x000fc800078e0004 */
[----:B------:R-:W-:Y:S01]  /*17580*/  IMAD.WIDE.U32 R4, R17, UR4, R2 ;  /* 0x0000000411047c25 */ /* 0x000fe2000f8e0002 */
[----:B------:R-:W-:-:S03]  /*17590*/  UMOV UR4, 0xffffffff ;  /* 0xffffffff00047882 */ /* 0x000fc60000000000 */
[----:B------:R-:W-:Y:S01]  /*175a0*/  IMAD R7, R17, UR5, R5 ;  /* 0x0000000511077c24 */ /* 0x000fe2000f8e0205 */
[----:B------:R-:W-:-:S04]  /*175b0*/  LEA R2, P0, R4, UR6, 0x1 ;  /* 0x0000000604027c11 */ /* 0x000fc8000f8008ff */
[----:B------:R-:W-:Y:S02]  /*175c0*/  LEA.HI.X R7, R4, UR7, R7, 0x1, P0 ;  /* 0x0000000704077c11 */ /* 0x000fe400080f0c07 */
[C---:B------:R-:W-:Y:S02]  /*175d0*/  LOP3.LUT P4, RZ, R19.reuse, 0x4, RZ, 0xc0, !PT ;  /* 0x0000000413ff7812 */ /* 0x040fe4000788c0ff */
[C---:B------:R-:W-:Y:S02]  /*175e0*/  LOP3.LUT P3, RZ, R19.reuse, 0x2, RZ, 0xc0, !PT ;  /* 0x0000000213ff7812 */ /* 0x040fe4000786c0ff */
[----:B------:R-:W-:Y:S01]  /*175f0*/  LOP3.LUT P2, RZ, R19, 0x1, RZ, 0xc0, !PT ;  /* 0x0000000113ff7812 */ /* 0x000fe2000784c0ff */
[----:B--2---:R-:W-:Y:S02]  /*17600*/  IMAD R8, R28, 0x3000, R9 ;  /* 0x000030001c087824 */ /* 0x004fe400078e0209 */
[----:B0-----:R-:W-:Y:S01]  /*17610*/  IMAD.SHL.U32 R9, R6, 0x8, RZ ;  /* 0x0000000806097824 */ /* 0x001fe200078e00ff */
[----:B---3--:R-:W-:-:S04]  /*17620*/  IADD3 R3, -R11, R12, -R10 ;  /* 0x0000000c0b037210 */ /* 0x008fc80007ffe90a */
[----:B------:R-:W-:Y:S02]  /*17630*/  LOP3.LUT R9, R9, 0x18, RZ, 0xc0, !PT ;  /* 0x0000001809097812 */ /* 0x000fe400078ec0ff */
[----:B------:R-:W-:Y:S01]  /*17640*/  ISETP.GE.AND P0, PT, R3, 0x1, PT ;  /* 0x000000010300780c */ /* 0x000fe20003f06270 */
[----:B------:R-:W-:-:S12]  /*17650*/  BRA.DIV UR4, `(.L_x_617) ;  /* 0x0000004e04107947 */ /* 0x000fd8000b800000 */
[----:B------:R-:W0:Y:S04]  /*17660*/  SHFL.IDX PT, R4, R2, RZ, 0x1c1f ;  /* 0x001c1fff02047589 */ /* 0x000e2800000e0000 */
[----:B------:R-:W1:Y:S01]  /*17670*/  SHFL.IDX PT, R6, R7, RZ, 0x1c1f ;  /* 0x001c1fff07067589 */ /* 0x000e6200000e0000 */
[----:B0-----:R-:W-:-:S05]  /*17680*/  @P0 LEA R5, P1, R9, R4, 0x1 ;  /* 0x0000000409050211 */ /* 0x001fca00078208ff */
[----:B-1----:R-:W-:Y:S01]  /*17690*/  @P0 IMAD.X R4, RZ, RZ, R6, P1 ;  /* 0x000000ffff040224 */ /* 0x002fe200008e0606 */
[----:B------:R-:W-:Y:S01]  /*176a0*/  ISETP.GE.AND P1, PT, R3, 0x21, PT ;  /* 0x000000210300780c */ /* 0x000fe20003f26270 */
[----:B------:R-:W-:-:S03]  /*176b0*/  @P0 IMAD R6, R8, 0x2, R16 ;  /* 0x0000000208060824 */ /* 0x000fc600078e0210 */
[----:B------:R-:W-:-:S04]  /*176c0*/  @P0 LOP3.LUT R5, R5, R4, RZ, 0x3c, !PT ;  /* 0x0000000405050212 */ /* 0x000fc800078e3cff */
[----:B------:R-:W-:-:S04]  /*176d0*/  @P0 LOP3.LUT R4, R5, R4, RZ, 0x3c, !PT ;  /* 0x0000000405040212 */ /* 0x000fc800078e3cff */
[----:B------:R-:W-:-:S05]  /*176e0*/  @P0 LOP3.LUT R5, R5, R4, RZ, 0x3c, !PT ;  /* 0x0000000405050212 */ /* 0x000fca00078e3cff */
[----:B------:R-:W-:Y:S01]  /*176f0*/  @!PT LDS RZ, [RZ] ;  /* 0x00000000fffff984 */ /* 0x000fe20000000800 */
[----:B------:R-:W-:Y:S04]  /*17700*/  @P0 LDGSTS.E.BYPASS.LTC128B.128 [R6+0x15400], desc[UR42][R4.64], !P4 ;  /* 0x1540000004060fae */ /* 0x000fe8000e101d6a */
[----:B------:R-:W-:Y:S04]  /*17710*/  @P0 LDGSTS.E.BYPASS.LTC128B.128 [R6+0x17400], desc[UR42][R4.64+0x40], !P3 ;  /* 0x1740004004060fae */ /* 0x000fe8000d901d6a */
[----:B------:R0:W-:Y:S04]  /*17720*/  @P0 LDGSTS.E.BYPASS.LTC128B.128 [R6+0x19400], desc[UR42][R4.64+0x80], !P2 ;  /* 0x1940008004060fae */ /* 0x0001e8000d101d6a */
[----:B0-----:R-:W0:Y:S04]  /*17730*/  SHFL.IDX PT, R4, R2, 0x1, 0x1c1f ;  /* 0x003c1f0002047f89 */ /* 0x001e2800000e0000 */
[----:B------:R-:W1:Y:S01]  /*17740*/  SHFL.IDX PT, R6, R7, 0x1, 0x1c1f ;  /* 0x003c1f0007067f89 */ /* 0x000e6200000e0000 */
[----:B0-----:R-:W-:-:S05]  /*17750*/  @P1 LEA R5, P0, R9, R4, 0x1 ;  /* 0x0000000409051211 */ /* 0x001fca00078008ff */
[----:B-1----:R-:W-:Y:S02]  /*17760*/  @P1 IMAD.X R4, RZ, RZ, R6, P0 ;  /* 0x000000ffff041224 */ /* 0x002fe400000e0606 */
[----:B------:R-:W-:-:S03]  /*17770*/  @P1 IMAD R6, R8, 0x2, R16 ;  /* 0x0000000208061824 */ /* 0x000fc600078e0210 */
[----:B------:R-:W-:-:S04]  /*17780*/  @P1 LOP3.LUT R5, R5, R4, RZ, 0x3c, !PT ;  /* 0x0000000405051212 */ /* 0x000fc800078e3cff */
[----:B------:R-:W-:-:S04]  /*17790*/  @P1 LOP3.LUT R4, R5, R4, RZ, 0x3c, !PT ;  /* 0x0000000405041212 */ /* 0x000fc800078e3cff */
[----:B------:R-:W-:-:S05]  /*177a0*/  @P1 LOP3.LUT R5, R5, R4, RZ, 0x3c, !PT ;  /* 0x0000000405051212 */ /* 0x000fca00078e3cff */
[----:B------:R-:W-:Y:S04]  /*177b0*/  @P1 LDGSTS.E.BYPASS.LTC128B.128 [R6+0x15c00], desc[UR42][R4.64], !P4 ;  /* 0x15c0000004061fae */ /* 0x000fe8000e101d6a */
[----:B------:R-:W-:Y:S04]  /*177c0*/  @P1 LDGSTS.E.BYPASS.LTC128B.128 [R6+0x17c00], desc[UR42][R4.64+0x40], !P3 ;  /* 0x17c0004004061fae */ /* 0x000fe8000d901d6a */
[----:B------:R0:W-:Y:S01]  /*177d0*/  @P1 LDGSTS.E.BYPASS.LTC128B.128 [R6+0x19c00], desc[UR42][R4.64+0x80], !P2 ;  /* 0x19c0008004061fae */ /* 0x0001e2000d101d6a */
[----:B------:R-:W-:-:S03]  /*177e0*/  ISETP.GE.AND P1, PT, R3, 0x41, PT ;  /* 0x000000410300780c */ /* 0x000fc60003f26270 */
[----:B0-----:R-:W0:Y:S04]  /*177f0*/  SHFL.IDX PT, R4, R2, 0x2, 0x1c1f ;  /* 0x005c1f0002047f89 */ /* 0x001e2800000e0000 */
[----:B------:R-:W1:Y:S04]  /*17800*/  SHFL.IDX PT, R6, R7, 0x2, 0x1c1f ;  /* 0x005c1f0007067f89 */ /* 0x000e6800000e0000 */
[----:B------:R-:W2:Y:S04]  /*17810*/  SHFL.IDX PT, R7, R7, 0x3, 0x1c1f ;  /* 0x007c1f0007077f89 */ /* 0x000ea800000e0000 */
[----:B------:R-:W3:Y:S01]  /*17820*/  SHFL.IDX PT, R2, R2, 0x3, 0x1c1f ;  /* 0x007c1f0002027f89 */ /* 0x000ee200000e0000 */
[----:B0-----:R-:W-:-:S05]  /*17830*/  @P1 LEA R5, P0, R9, R4, 0x1 ;  /* 0x0000000409051211 */ /* 0x001fca00078008ff */
[----:B-1----:R-:W-:Y:S02]  /*17840*/  @P1 IMAD.X R4, RZ, RZ, R6, P0 ;  /* 0x000000ffff041224 */ /* 0x002fe400000e0606 */
[----:B------:R-:W-:-:S03]  /*17850*/  @P1 IMAD R6, R8, 0x2, R16 ;  /* 0x0000000208061824 */ /* 0x000fc600078e0210 */
[----:B------:R-:W-:-:S04]  /*17860*/  @P1 LOP3.LUT R5, R5, R4, RZ, 0x3c, !PT ;  /* 0x0000000405051212 */ /* 0x000fc800078e3cff */
[----:B------:R-:W-:-:S04]  /*17870*/  @P1 LOP3.LUT R4, R5, R4, RZ, 0x3c, !PT ;  /* 0x0000000405041212 */ /* 0x000fc800078e3cff */
[----:B------:R-:W-:-:S05]  /*17880*/  @P1 LOP3.LUT R5, R5, R4, RZ, 0x3c, !PT ;  /* 0x0000000405051212 */ /* 0x000fca00078e3cff */
[----:B------:R1:W-:Y:S04]  /*17890*/  @P1 LDGSTS.E.BYPASS.LTC128B.128 [R6+0x16400], desc[UR42][R4.64], !P4 ;  /* 0x1640000004061fae */ /* 0x0003e8000e101d6a */
[----:B------:R1:W-:Y:S04]  /*178a0*/  @P1 LDGSTS.E.BYPASS.LTC128B.128 [R6+0x18400], desc[UR42][R4.64+0x40], !P3 ;  /* 0x1840004004061fae */ /* 0x0003e8000d901d6a */
[----:B--23--:R1:W-:Y:S02]  /*178b0*/  @P1 LDGSTS.E.BYPASS.LTC128B.128 [R6+0x1a400], desc[UR42][R4.64+0x80], !P2 ;  /* 0x1a40008004061fae */ /* 0x00c3e4000d101d6a */
.L_x_749:
[----:B------:R-:W-:-:S13]  /*178c0*/  ISETP.GE.AND P0, PT, R3, 0x61, PT ;  /* 0x000000610300780c */ /* 0x000fda0003f06270 */
[----:B------:R-:W-:Y:S01]  /*178d0*/  @P0 LEA R2, P1, R9, R2, 0x1 ;  /* 0x0000000209020211 */ /* 0x000fe200078208ff */
        /* <DEDUP_REMOVED lines=10> */
.L_x_618:
[----:B------:R-:W-:Y:S02]  /*17980*/  PLOP3.LUT P1, PT, P1, P0, PT, 0xa2, 0x0 ;  /* 0x000000000000781c */ /* 0x000fe40000f21472 */
[----:B------:R-:W-:-:S08]  /*17990*/  @P0 R2UR P1, UR4, R0 ;  /* 0x00000000000402ca */ /* 0x000fd00000020000 */
[----:B------:R-:W-:-:S05]  /*179a0*/  @P0 PLOP3.LUT P0, PT, P1, PT, PT, 0x80, 0x0 ;  /* 0x000000000000081c */ /* 0x000fca0000f0f070 */
[----:B------:R-:W-:Y:S01]  /*179b0*/  @!P1 SYNCS.ARRIVE.TRANS64.RED.A0T1 RZ, [UR4+0x2d830], RZ ;  /* 0x02d830ffffff99a7 */ /* 0x000fe20008200404 */
[----:B------:R-:W-:Y:S07]  /*179c0*/  @!P1 ARRIVES.LDGSTSBAR.64.TRANSCNT [UR4+0x2d830] ;  /* 0x02d83000ff0099b0 */ /* 0x000fee0008000a84 */
[----:B------:R-:W-:Y:S05]  /*179d0*/  @P0 BRA.U.ANY `(.L_x_618) ;  /* 0xfffffffd00e80947 */ /* 0x000fea000393ffff */
[----:B------:R-:W-:Y:S01]  /*179e0*/  NOP ;  /* 0x0000000000007918 */ /* 0x000fe20000000000 */
[----:B--2---:R-:W-:-:S05]  /*179f0*/  IMAD.U32 R2, RZ, RZ, UR38 ;  /* 0x00000026ff027e24 */ /* 0x004fca000f8e00ff */
[----:B------:R-:W-:-:S13]  /*17a00*/  ISETP.NE.AND P2, PT, R2, 0x3, PT ;  /* 0x000000030200780c */ /* 0x000fda0003f45270 */
[----:B------:R-:W-:Y:S05]  /*17a10*/  @!P2 BRA `(.L_x_619) ;  /* 0x000000000004a947 */ /* 0x000fea0003800000 */
[----:B------:R-:W-:Y:S01]  /*17a20*/  BPT.TRAP 0x1 ;  /* 0x000000040000795c */ /* 0x000fe20000300000 */
.L_x_619:
[----:B01----:R0:W5:Y:S01]  /*17a30*/  LDL.LU R4, [R1+0x34] ;  /* 0x0000340001047983 */ /* 0x0031620000300800 */
[----:B------:R0:W-:Y:S03]  /*17a40*/  SYNCS.ARRIVE.TRANS64.A1T0 RZ, [R0+URZ+0x2d830], RZ ;  /* 0x02d830ff00ff79a7 */ /* 0x0001e6000810003f */
[----:B------:R0:W5:Y:S04]  /*17a50*/  LDL.LU R6, [R1+0x8] ;  /* 0x0000080001067983 */ /* 0x0001680000300800 */
[----:B------:R0:W5:Y:S02]  /*17a60*/  LDL.LU R3, [R1+0x44] ;  /* 0x0000440001037983 */ /* 0x0001640000300800 */
[----:B------:R-:W-:Y:S05]  /*17a70*/  WARPSYNC.ALL ;  /* 0x0000000000007948 */ /* 0x000fea0003800000 */
[----:B------:R-:W-:Y:S01]  /*17a80*/  ULDC.64 UR4, c[0x0][0x298] ;  /* 0x0000a60000047ab9 */ /* 0x000fe20000000a00 */
[----:B------:R-:W-:Y:S01]  /*17a90*/  ULDC.64 UR6, c[0x0][0xa00] ;  /* 0x0002800000067ab9 */ /* 0x000fe20000000a00 */
[----:B0-----:R-:W-:Y:S01]  /*17aa0*/  VIADD R0, R16, 0xc400 ;  /* 0x0000c40010007836 */ /* 0x001fe20000000000 */
[----:B------:R-:W-:Y:S01]  /*17ab0*/  BAR.SYNC.DEFER_BLOCKING 0x8, 0x200 ;  /* 0x0208000000007b1d */ /* 0x000fe20000010000 */
[----:B------:R-:W-:-:S03]  /*17ac0*/  ISETP.NE.U32.AND P0, PT, RZ, UR6, PT ;  /* 0x00000006ff007c0c */ /* 0x000fc6000bf05070 */
[----:B------:R-:W-:Y:S02]  /*17ad0*/  LOP3.LUT P1, RZ, R0, 0x1bf, RZ, 0xc0, !PT ;  /* 0x000001bf00ff7812 */ /* 0x000fe4000782c0ff */
[----:B------:R-:W-:Y:S01]  /*17ae0*/  ISETP.NE.AND.EX P0, PT, RZ, UR7, PT, P0 ;  /* 0x00000007ff007c0c */ /* 0x000fe2000bf05300 */
[----:B------:R-:W-:Y:S01]  /*17af0*/  BSSY B6, `(.L_x_620) ;  /* 0x000001c000067945 */ /* 0x000fe20003800000 */
[----:B-----5:R-:W-:Y:S02]  /*17b00*/  SHF.R.S32.HI R2, RZ, 0x1f, R4 ;  /* 0x0000001fff027819 */ /* 0x020fe40000011404 */
[----:B------:R-:W-:-:S03]  /*17b10*/  SEL R26, R6, RZ, !P0 ;  /* 0x000000ff061a7207 */ /* 0x000fc60004000000 */
[----:B------:R-:W-:-:S04]  /*17b20*/  IMAD R2, R2, UR4, RZ ;  /* 0x0000000402027c24 */ /* 0x000fc8000f8e02ff */
[C---:B------:R-:W-:Y:S01]  /*17b30*/  IMAD R0, R4.reuse, UR5, R2 ;  /* 0x0000000504007c24 */ /* 0x040fe2000f8e0202 */
[----:B------:R-:W-:Y:S01]  /*17b40*/  SEL R2, R3, RZ, !P0 ;  /* 0x000000ff03027207 */ /* 0x000fe20004000000 */
[----:B------:R-:W-:-:S04]  /*17b50*/  IMAD.WIDE.U32 R4, R4, UR4, RZ ;  /* 0x0000000404047c25 */ /* 0x000fc8000f8e00ff */
[----:B------:R-:W-:Y:S01]  /*17b60*/  IMAD.IADD R0, R5, 0x1, R0 ;  /* 0x0000000105007824 */ /* 0x000fe200078e0200 */
[----:B------:R0:W-:Y:S04]  /*17b70*/  STL.64 [R1+0x38], R4 ;  /* 0x0000380401007387 */ /* 0x0001e80000100a00 */
[----:B------:R0:W-:Y:S04]  /*17b80*/  STL [R1+0x34], R2 ;  /* 0x0000340201007387 */ /* 0x0001e80000100800 */
[----:B------:R0:W-:Y:S01]  /*17b90*/  STL [R1+0x8], R0 ;  /* 0x0000080001007387 */ /* 0x0001e20000100800 */
        /* <DEDUP_REMOVED lines=17> */
.L_x_621:
[----:B------:R-:W-:Y:S05]  /*17cb0*/  BSYNC B6 ;  /* 0x0000000000067941 */ /* 0x000fea0003800000 */
.L_x_620:
[----:B0-----:R-:W2:Y:S01]  /*17cc0*/  LDL.LU R2, [R1+0x8] ;  /* 0x0000080001027983 */ /* 0x001ea20000300800 */
[----:B------:R-:W0:Y:S01]  /*17cd0*/  LDC R9, c[0x0][0x448] ;  /* 0x00011200ff097b82 */ /* 0x000e220000000800 */
[----:B------:R-:W-:Y:S01]  /*17ce0*/  ULDC.64 UR4, c[0x0][0x2d8] ;  /* 0x0000b60000047ab9 */ /* 0x000fe20000000a00 */
[----:B------:R-:W-:Y:S01]  /*17cf0*/  ULDC.64 UR6, c[0x0][0x2e0] ;  /* 0x0000b80000067ab9 */ /* 0x000fe20000000a00 */
[----:B------:R-:W3:Y:S01]  /*17d00*/  LDL.LU.64 R20, [R1+0x38] ;  /* 0x0000380001147983 */ /* 0x000ee20000300a00 */
[----:B------:R-:W-:-:S03]  /*17d10*/  ULDC.64 UR8, c[0x0][0x280] ;  /* 0x0000a00000087ab9 */ /* 0x000fc60000000a00 */
[----:B------:R-:W4:Y:S01]  /*17d20*/  LDL.LU R0, [R1+0x34] ;  /* 0x0000340001007983 */ /* 0x000f220000300800 */
[----:B0-----:R-:W-:-:S13]  /*17d30*/  ISETP.NE.AND P0, PT, R9, 0x1, PT ;  /* 0x000000010900780c */ /* 0x001fda0003f05270 */
[----:B------:R-:W0:Y:S08]  /*17d40*/  @P0 LDC R5, c[0x0][0x44c] ;  /* 0x00011300ff050b82 */ /* 0x000e300000000800 */
[----:B------:R-:W1:Y:S08]  /*17d50*/  @P0 LDC R6, c[0x0][0x450] ;  /* 0x00011400ff060b82 */ /* 0x000e700000000800 */
[----:B------:R-:W1:Y:S01]  /*17d60*/  @P0 LDC R8, c[0x0][0x450] ;  /* 0x00011400ff080b82 */ /* 0x000e620000000800 */
[----:B--2---:R-:W-:-:S02]  /*17d70*/  IMAD.MOV.U32 R3, RZ, RZ, R2 ;  /* 0x000000ffff037224 */ /* 0x004fc400078e0002 */
        /* <DEDUP_REMOVED lines=16> */
[----:B------:R2:W5:Y:S03]  /*17e80*/  LDL R21, [R1+0x48] ;  /* 0x0000480001157983 */ /* 0x0005660000100800 */
[----:B------:R-:W-:-:S04]  /*17e90*/  IMAD R0, R25, 0xc0, R20 ;  /* 0x000000c019007824 */ /* 0x000fc800078e0214 */
[----:B0-----:R-:W-:-:S04]  /*17ea0*/  @P0 IMAD.HI.U32 R5, R0, R5, RZ ;  /* 0x0000000500050227 */ /* 0x001fc800078e00ff */
[----:B------:R-:W-:Y:S01]  /*17eb0*/  IMAD.MOV.U32 R4, RZ, RZ, R0 ;  /* 0x000000ffff047224 */ /* 0x000fe200078e0000 */
[----:B-1----:R-:W-:-:S04]  /*17ec0*/  @P0 SHF.R.U32.HI R4, RZ, R6, R5 ;  /* 0x00000006ff040219 */ /* 0x002fc80000011605 */
[--C-:B------:R-:W-:Y:S01]  /*17ed0*/  SHF.R.S32.HI R5, RZ, 0x1f, R4.reuse ;  /* 0x0000001fff057819 */ /* 0x100fe20000011404 */
[----:B------:R-:W-:-:S04]  /*17ee0*/  IMAD.MOV R7, RZ, RZ, -R4 ;  /* 0x000000ffff077224 */ /* 0x000fc800078e0a04 */
[----:B------:R-:W-:-:S04]  /*17ef0*/  IMAD R5, R5, UR4, RZ ;  /* 0x0000000405057c24 */ /* 0x000fc8000f8e02ff */
[C---:B------:R-:W-:Y:S02]  /*17f00*/  IMAD R6, R4.reuse, UR5, R5 ;  /* 0x0000000504067c24 */ /* 0x040fe4000f8e0205 */
[----:B------:R-:W-:-:S04]  /*17f10*/  IMAD.WIDE.U32 R4, R4, UR4, R2 ;  /* 0x0000000404047c25 */ /* 0x000fc8000f8e0002 */
[----:B------:R-:W-:Y:S02]  /*17f20*/  IMAD.IADD R5, R5, 0x1, R6 ;  /* 0x0000000105057824 */ /* 0x000fe400078e0206 */
[----:B------:R-:W-:-:S05]  /*17f30*/  IMAD R6, R9, R7, R0 ;  /* 0x0000000709067224 */ /* 0x000fca00078e0200 */
[----:B------:R-:W-:Y:S01]  /*17f40*/  SHF.R.S32.HI R7, RZ, 0x1f, R6 ;  /* 0x0000001fff077819 */ /* 0x000fe20000011406 */
[----:B------:R-:W-:-:S04]  /*17f50*/  IMAD.WIDE.U32 R4, R6, UR6, R4 ;  /* 0x0000000606047c25 */ /* 0x000fc8000f8e0004 */
[----:B------:R-:W-:-:S04]  /*17f60*/  IMAD R7, R7, UR6, RZ ;  /* 0x0000000607077c24 */ /* 0x000fc8000f8e02ff */
[----:B------:R-:W-:Y:S02]  /*17f70*/  IMAD R6, R6, UR7, R7 ;  /* 0x0000000706067c24 */ /* 0x000fe4000f8e0207 */
[----:B------:R-:W0:Y:S01]  /*17f80*/  @P0 LDC R7, c[0x0][0x44c] ;  /* 0x00011300ff070b82 */ /* 0x000e220000000800 */
[----:B------:R-:W-:Y:S02]  /*17f90*/  VIADD R0, R0, 0x80 ;  /* 0x0000008000007836 */ /* 0x000fe40000000000 */
[----:B------:R-:W-:Y:S01]  /*17fa0*/  IMAD.IADD R6, R5, 0x1, R6 ;  /* 0x0000000105067824 */ /* 0x000fe200078e0206 */
[----:B------:R-:W-:-:S04]  /*17fb0*/  LEA R5, P1, R4, UR8, 0x1 ;  /* 0x0000000804057c11 */ /* 0x000fc8000f8208ff */
[----:B------:R-:W-:Y:S01]  /*17fc0*/  LEA.HI.X R4, R4, UR9, R6, 0x1, P1 ;  /* 0x0000000904047c11 */ /* 0x000fe200088f0c06 */
[----:B------:R-:W-:Y:S02]  /*17fd0*/  IMAD.MOV.U32 R6, RZ, RZ, R0 ;  /* 0x000000ffff067224 */ /* 0x000fe400078e0000 */
[----:B0-----:R-:W-:-:S05]  /*17fe0*/  @P0 IMAD.HI.U32 R7, R0, R7, RZ ;  /* 0x0000000700070227 */ /* 0x001fca00078e00ff */
[----:B------:R-:W-:Y:S02]  /*17ff0*/  @P0 SHF.R.U32.HI R6, RZ, R8, R7 ;  /* 0x00000008ff060219 */ /* 0x000fe40000011607 */
[----:B------:R2:W5:Y:S01]  /*18000*/  LDL R8, [R1+0x30] ;  /* 0x0000300001087983 */ /* 0x0005620000100800 */
[----:B------:R-:W0:Y:S02]  /*18010*/  S2R R13, SR_TID.X ;  /* 0x00000000000d7919 */ /* 0x000e240000002100 */
[----:B------:R-:W-:-:S04]  /*18020*/  IMAD.MOV R7, RZ, RZ, -R6 ;  /* 0x000000ffff077224 */ /* 0x000fc800078e0a06 */
[----:B------:R-:W-:Y:S01]  /*18030*/  IMAD R0, R9, R7, R0 ;  /* 0x0000000709007224 */ /* 0x000fe200078e0200 */
[----:B------:R-:W-:Y:S01]  /*18040*/  SHF.R.S32.HI R7, RZ, 0x1f, R6 ;  /* 0x0000001fff077819 */ /* 0x000fe20000011406 */
[----:B------:R-:W-:-:S04]  /*18050*/  IMAD.WIDE.U32 R2, R6, UR4, R2 ;  /* 0x0000000406027c25 */ /* 0x000fc8000f8e0002 */
[----:B------:R-:W-:Y:S01]  /*18060*/  IMAD R7, R7, UR4, RZ ;  /* 0x0000000407077c24 */ /* 0x000fe2000f8e02ff */
[----:B------:R-:W-:-:S03]  /*18070*/  ULDC UR4, c[0x0][0x2b8] ;  /* 0x0000ae0000047ab9 */ /* 0x000fc60000000800 */
[----:B------:R-:W-:Y:S01]  /*18080*/  IMAD R7, R6, UR5, R7 ;  /* 0x0000000506077c24 */ /* 0x000fe2000f8e0207 */
[----:B------:R-:W-:-:S03]  /*18090*/  SHF.R.S32.HI R6, RZ, 0x1f, R0 ;  /* 0x0000001fff067819 */ /* 0x000fc60000011400 */
[----:B------:R-:W-:Y:S02]  /*180a0*/  IMAD.IADD R3, R3, 0x1, R7 ;  /* 0x0000000103037824 */ /* 0x000fe400078e0207 */
[----:B------:R-:W-:Y:S02]  /*180b0*/  IMAD R6, R6, UR6, RZ ;  /* 0x0000000606067c24 */ /* 0x000fe4000f8e02ff */
[----:B------:R-:W-:-:S04]  /*180c0*/  IMAD.WIDE.U32 R2, R0, UR6, R2 ;  /* 0x0000000600027c25 */ /* 0x000fc8000f8e0002 */
[----:B------:R-:W-:Y:S02]  /*180d0*/  IMAD R6, R0, UR7, R6 ;  /* 0x0000000700067c24 */ /* 0x000fe4000f8e0206 */
[C---:B0-----:R-:W-:Y:S02]  /*180e0*/  IMAD.SHL.U32 R11, R13.reuse, 0x8, RZ ;  /* 0x000000080d0b7824 */ /* 0x041fe400078e00ff */
[----:B------:R-:W-:-:S03]  /*180f0*/  IMAD.SHL.U32 R10, R13, 0x8, RZ ;  /* 0x000000080d0a7824 */ /* 0x000fc600078e00ff */
[----:B------:R-:W-:Y:S01]  /*18100*/  LOP3.LUT R11, R11, 0x18, RZ, 0xc0, !PT ;  /* 0x000000180b0b7812 */ /* 0x000fe200078ec0ff */
[----:B------:R-:W-:Y:S01]  /*18110*/  IMAD.IADD R6, R3, 0x1, R6 ;  /* 0x0000000103067824 */ /* 0x000fe200078e0206 */
[----:B------:R-:W-:Y:S02]  /*18120*/  LEA R7, P0, R2, UR8, 0x1 ;  /* 0x0000000802077c11 */ /* 0x000fe4000f8008ff */
[C---:B------:R-:W-:Y:S02]  /*18130*/  LOP3.LUT R12, R11.reuse, 0x20, RZ, 0xfc, !PT ;  /* 0x000000200b0c7812 */ /* 0x040fe400078efcff */
[----:B------:R-:W-:Y:S02]  /*18140*/  LOP3.LUT R10, R10, 0x18, RZ, 0xc0, !PT ;  /* 0x000000180a0a7812 */ /* 0x000fe400078ec0ff */
[----:B------:R-:W-:Y:S01]  /*18150*/  LOP3.LUT R11, R11, 0x40, RZ, 0xfc, !PT ;  /* 0x000000400b0b7812 */ /* 0x000fe200078efcff */
[----:B------:R-:W-:Y:S01]  /*18160*/  UMOV UR5, 0xffffffff ;  /* 0xffffffff00057882 */ /* 0x000fe20000000000 */
[----:B------:R-:W-:-:S02]  /*18170*/  LEA.HI.X R6, R2, UR9, R6, 0x1, P0 ;  /* 0x0000000902067c11 */ /* 0x000fc400080f0c06 */
[----:B------:R-:W-:Y:S02]  /*18180*/  LOP3.LUT R20, R13, 0x7f, RZ, 0xc0, !PT ;  /* 0x0000007f0d147812 */ /* 0x000fe400078ec0ff */
[----:B------:R-:W-:Y:S02]  /*18190*/  ISETP.GE.AND P0, PT, R10, UR4, PT ;  /* 0x000000040a007c0c */ /* 0x000fe4000bf06270 */
[----:B------:R-:W-:Y:S02]  /*181a0*/  ISETP.GE.AND P1, PT, R12, UR4, PT ;  /* 0x000000040c007c0c */ /* 0x000fe4000bf26270 */
[----:B------:R-:W-:Y:S02]  /*181b0*/  ISETP.GE.AND P2, PT, R11, UR4, PT ;  /* 0x000000040b007c0c */ /* 0x000fe4000bf46270 */
[----:B------:R-:W-:Y:S01]  /*181c0*/  SHF.R.U32.HI R20, RZ, 0x2, R20 ;  /* 0x00000002ff147819 */ /* 0x000fe20000011614 */
[----:B--2---:R-:W-:Y:S10]  /*181d0*/  BRA.DIV UR5, `(.L_x_622) ;  /* 0x0000004605987947 */ /* 0x004ff4000b800000 */
[----:B------:R-:W0:Y:S01]  /*181e0*/  SHFL.IDX PT, R3, R5, RZ, 0x1c1f ;  /* 0x001c1fff05037589 */ /* 0x000e2200000e0000 */
[----:B-----5:R-:W-:Y:S02]  /*181f0*/  IMAD R0, R21, R9, RZ ;  /* 0x0000000915007224 */ /* 0x020fe400078e02ff */
[----:B------:R-:W-:Y:S01]  /*18200*/  IMAD R25, R25, 0xc0, R20 ;  /* 0x000000c019197824 */ /* 0x000fe200078e0214 */
[----:B------:R-:W1:Y:S04]  /*18210*/  SHFL.IDX PT, R2, R4, RZ, 0x1c1f ;  /* 0x001c1fff04027589 */ /* 0x000e6800000e0000 */
[----:B------:R-:W-:-:S13]  /*18220*/  ISETP.GE.AND P3, PT, R25, R0, PT ;  /* 0x000000001900720c */ /* 0x000fda0003f66270 */
[----:B0-----:R-:W-:-:S05]  /*18230*/  @!P3 LEA R3, P4, R10, R3, 0x1 ;  /* 0x000000030a03b211 */ /* 0x001fca00078808ff */
[----:B-1----:R-:W-:-:S05]  /*18240*/  @!P3 IMAD.X R2, RZ, RZ, R2, P4 ;  /* 0x000000ffff02b224 */ /* 0x002fca00020e0602 */
[----:B------:R-:W-:-:S04]  /*18250*/  @!P3 LOP3.LUT R3, R3, R2, RZ, 0x3c, !PT ;  /* 0x000000020303b212 */ /* 0x000fc800078e3cff */
[----:B------:R-:W-:-:S04]  /*18260*/  @!P3 LOP3.LUT R2, R3, R2, RZ, 0x3c, !PT ;  /* 0x000000020302b212 */ /* 0x000fc800078e3cff */
[----:B------:R-:W-:-:S05]  /*18270*/  @!P3 LOP3.LUT R3, R3, R2, RZ, 0x3c, !PT ;  /* 0x000000020303b212 */ /* 0x000fca00078e3cff */
[----:B------:R-:W-:Y:S01]  /*18280*/  @!PT LDS RZ, [RZ] ;  /* 0x00000000fffff984 */ /* 0x000fe20000000800 */
[----:B------:R-:W-:Y:S04]  /*18290*/  @!P3 LDGSTS.E.BYPASS.LTC128B.128 [R8+0xc400], desc[UR42][R2.64], !P0 ;  /* 0x0c4000000208bfae */ /* 0x000fe8000c101d6a */
[----:B------:R-:W-:Y:S04]  /*182a0*/  @!P3 LDGSTS.E.BYPASS.LTC128B.128 [R8+0xf400], desc[UR42][R2.64+0x40], !P1 ;  /* 0x0f4000400208bfae */ /* 0x000fe8000c901d6a */
[----:B------:R0:W-:Y:S02]  /*182b0*/  @!P3 LDGSTS.E.BYPASS.LTC128B.128 [R8+0x12400], desc[UR42][R2.64+0x80], !P2 ;  /* 0x124000800208bfae */ /* 0x0001e4000d101d6a */
[----:B0-----:R-:W-:-:S02]  /*182c0*/  VIADD R2, R25, 0x20 ;  /* 0x0000002019027836 */ /* 0x001fc40000000000 */
[----:B------:R-:W0:Y:S03]  /*182d0*/  SHFL.IDX PT, R3, R5, 0x1, 0x1c1f ;  /* 0x003c1f0005037f89 */ /* 0x000e2600000e0000 */
[----:B------:R-:W-:Y:S02]  /*182e0*/  ISETP.GE.AND P3, PT, R2, R0, PT ;  /* 0x000000000200720c */ /* 0x000fe40003f66270 */
[----:B------:R-:W1:Y:S11]  /*182f0*/  SHFL.IDX PT, R2, R4, 0x1, 0x1c1f ;  /* 0x003c1f0004027f89 */ /* 0x000e7600000e0000 */
[----:B0-----:R-:W-:-:S05]  /*18300*/  @!P3 LEA R3, P4, R10, R3, 0x1 ;  /* 0x000000030a03b211 */ /* 0x001fca00078808ff */
[----:B-1----:R-:W-:-:S05]  /*18310*/  @!P3 IMAD.X R2, RZ, RZ, R2, P4 ;  /* 0x000000ffff02b224 */ /* 0x002fca00020e0602 */
[----:B------:R-:W-:-:S04]  /*18320*/  @!P3 LOP3.LUT R3, R3, R2, RZ, 0x3c, !PT ;  /* 0x000000020303b212 */ /* 0x000fc800078e3cff */
[----:B------:R-:W-:-:S04]  /*18330*/  @!P3 LOP3.LUT R2, R3, R2, RZ, 0x3c, !PT ;  /* 0x000000020302b212 */ /* 0x000fc800078e3cff */
[----:B------:R-:W-:-:S05]  /*18340*/  @!P3 LOP3.LUT R3, R3, R2, RZ, 0x3c, !PT ;  /* 0x000000020303b212 */ /* 0x000fca00078e3cff */
[----:B------:R-:W-:Y:S04]  /*18350*/  @!P3 LDGSTS.E.BYPASS.LTC128B.128 [R8+0xcc00], desc[UR42][R2.64], !P0 ;  /* 0x0cc000000208bfae */ /* 0x000fe8000c101d6a */
[----:B------:R-:W-:Y:S04]  /*18360*/  @!P3 LDGSTS.E.BYPASS.LTC128B.128 [R8+0xfc00], desc[UR42][R2.64+0x40], !P1 ;  /* 0x0fc000400208bfae */ /* 0x000fe8000c901d6a */
[----:B------:R0:W-:Y:S02]  /*18370*/  @!P3 LDGSTS.E.BYPASS.LTC128B.128 [R8+0x12c00], desc[UR42][R2.64+0x80], !P2 ;  /* 0x12c000800208bfae */ /* 0x0001e4000d101d6a */
[----:B0-----:R-:W-:-:S02]  /*18380*/  VIADD R2, R25, 0x40 ;  /* 0x0000004019027836 */ /* 0x001fc40000000000 */
[----:B------:R-:W0:Y:S03]  /*18390*/  SHFL.IDX PT, R3, R5, 0x2, 0x1c1f ;  /* 0x005c1f0005037f89 */ /* 0x000e2600000e0000 */
[----:B------:R-:W-:Y:S01]  /*183a0*/  ISETP.GE.AND P3, PT, R2, R0, PT ;  /* 0x000000000200720c */ /* 0x000fe20003f66270 */
[----:B------:R-:W-:Y:S04]  /*183b0*/  SHFL.IDX PT, R5, R5, 0x3, 0x1c1f ;  /* 0x007c1f0005057f89 */ /* 0x000fe800000e0000 */
[----:B------:R-:W1:Y:S04]  /*183c0*/  SHFL.IDX PT, R2, R4, 0x2, 0x1c1f ;  /* 0x005c1f0004027f89 */ /* 0x000e6800000e0000 */
[----:B------:R-:W2:Y:S04]  /*183d0*/  SHFL.IDX PT, R4, R4, 0x3, 0x1c1f ;  /* 0x007c1f0004047f89 */ /* 0x000ea800000e0000 */
        /* <DEDUP_REMOVED lines=8> */
[----:B0-----:R-:W-:-:S05]  /*18460*/  VIADD R2, R25, 0x60 ;  /* 0x0000006019027836 */ /* 0x001fca0000000000 */
[----:B------:R-:W-:-:S13]  /*18470*/  ISETP.GE.AND P3, PT, R2, R0, PT ;  /* 0x000000000200720c */ /* 0x000fda0003f66270 */
[----:B------:R-:W-:-:S05]  /*18480*/  @!P3 LEA R2, P4, R10, R5, 0x1 ;  /* 0x000000050a02b211 */ /* 0x000fca00078808ff */
[----:B--2---:R-:W-:Y:S02]  /*18490*/  @!P3 IMAD.X R3, RZ, RZ, R4, P4 ;  /* 0x000000ffff03b224 */ /* 0x004fe400020e0604 */
[----:B------:R-:W-:-:S03]  /*184a0*/  VIADD R4, R25, 0x80 ;  /* 0x0000008019047836 */ /* 0x000fc60000000000 */
[----:B------:R-:W-:Y:S04]  /*184b0*/  @!P3 LDGSTS.E.BYPASS.LTC128B.128 [R8+0xdc00], desc[UR42][R2.64], !P0 ;  /* 0x0dc000000208bfae */ /* 0x000fe8000c101d6a */
[----:B------:R-:W-:Y:S04]  /*184c0*/  @!P3 LDGSTS.E.BYPASS.LTC128B.128 [R8+0x10c00], desc[UR42][R2.64+0x40], !P1 ;  /* 0x10c000400208bfae */ /* 0x000fe8000c901d6a */
[----:B------:R0:W-:Y:S01]  /*184d0*/  @!P3 LDGSTS.E.BYPASS.LTC128B.128 [R8+0x13c00], desc[UR42][R2.64+0x80], !P2 ;  /* 0x13c000800208bfae */ /* 0x0001e2000d101d6a */
[----:B------:R-:W-:-:S03]  /*184e0*/  ISETP.GE.AND P3, PT, R4, R0, PT ;  /* 0x000000000400720c */ /* 0x000fc60003f66270 */
[----:B0-----:R-:W0:Y:S04]  /*184f0*/  SHFL.IDX PT, R3, R7, RZ, 0x1c1f ;  /* 0x001c1fff07037589 */ /* 0x001e2800000e0000 */
[----:B------:R-:W1:Y:S04]  /*18500*/  SHFL.IDX PT, R2, R6, RZ, 0x1c1f ;  /* 0x001c1fff06027589 */ /* 0x000e6800000e0000 */
[----:B------:R-:W2:Y:S02]  /*18510*/  SHFL.IDX PT, R6, R6, 0x1, 0x1c1f ;  /* 0x003c1f0006067f89 */ /* 0x000ea400000e0000 */
[----:B0-----:R-:W-:-:S05]  /*18520*/  @!P3 LEA R3, P4, R10, R3, 0x1 ;  /* 0x000000030a03b211 */ /* 0x001fca00078808ff */
[----:B-1----:R-:W-:-:S05]  /*18530*/  @!P3 IMAD.X R2, RZ, RZ, R2, P4 ;  /* 0x000000ffff02b224 */ /* 0x002fca00020e0602 */
[----:B------:R-:W-:-:S04]  /*18540*/  @!P3 LOP3.LUT R3, R3, R2, RZ, 0x3c, !PT ;  /* 0x000000020303b212 */ /* 0x000fc800078e3cff */
[----:B------:R-:W-:-:S04]  /*18550*/  @!P3 LOP3.LUT R2, R3, R2, RZ, 0x3c, !PT ;  /* 0x000000020302b212 */ /* 0x000fc800078e3cff */
[----:B------:R-:W-:-:S05]  /*18560*/  @!P3 LOP3.LUT R3, R3, R2, RZ, 0x3c, !PT ;  /* 0x000000020303b212 */ /* 0x000fca00078e3cff */
[----:B------:R-:W-:Y:S04]  /*18570*/  @!P3 LDGSTS.E.BYPASS.LTC128B.128 [R8+0xe400], desc[UR42][R2.64], !P0 ;  /* 0x0e4000000208bfae */ /* 0x000fe8000c101d6a */
[----:B------:R-:W-:Y:S04]  /*18580*/  @!P3 LDGSTS.E.BYPASS.LTC128B.128 [R8+0x11400], desc[UR42][R2.64+0x40], !P1 ;  /* 0x114000400208bfae */ /* 0x000fe8000c901d6a */
[----:B------:R0:W-:Y:S04]  /*18590*/  @!P3 LDGSTS.E.BYPASS.LTC128B.128 [R8+0x14400], desc[UR42][R2.64+0x80], !P2 ;  /* 0x144000800208bfae */ /* 0x0001e8000d101d6a */
[----:B0-2---:R0:W1:Y:S02]  /*185a0*/  SHFL.IDX PT, R2, R7, 0x1, 0x1c1f ;  /* 0x003c1f0007027f89 */ /* 0x00506400000e0000 */
.L_x_762:
[----:B------:R-:W-:-:S05]  /*185b0*/  VIADD R25, R25, 0xa0 ;  /* 0x000000a019197836 */ /* 0x000fca0000000000 */
[----:B------:R-:W-:-:S13]  /*185c0*/  ISETP.GE.AND P3, PT, R25, R0, PT ;  /* 0x000000001900720c */ /* 0x000fda0003f66270 */
[----:B-1----:R-:W-:-:S05]  /*185d0*/  @!P3 LEA R2, P4, R10, R2, 0x1 ;  /* 0x000000020a02b211 */ /* 0x002fca00078808ff */
[----:B------:R-:W-:-:S05]  /*185e0*/  @!P3 IMAD.X R3, RZ, RZ, R6, P4 ;  /* 0x000000ffff03b224 */ /* 0x000fca00020e0606 */
[----:B------:R-:W-:Y:S01]  /*185f0*/  @!PT LDS RZ, [RZ] ;  /* 0x00000000fffff984 */ /* 0x000fe20000000800 */
[----:B------:R-:W-:Y:S01]  /*18600*/  @!PT LDS RZ, [RZ] ;  /* 0x00000000fffff984 */ /* 0x000fe20000000800 */
[----:B------:R-:W-:Y:S01]  /*18610*/  @!PT LDS RZ, [RZ] ;  /* 0x00000000fffff984 */ /* 0x000fe20000000800 */
[----:B------:R1:W-:Y:S01]  /*18620*/  @!P3 LDGSTS.E.BYPASS.LTC128B.128 [R8+0xec00], desc[UR42][R2.64], !P0 ;  /* 0x0ec000000208bfae */ /* 0x0003e2000c101d6a */
[----:B------:R-:W-:-:S03]  /*18630*/  PLOP3.LUT P0, PT, PT, PT, PT, 0x80, 0x0 ;  /* 0x000000000000781c */ /* 0x000fc60003f0f070 */
[----:B------:R1:W-:Y:S04]  /*18640*/  @!P3 LDGSTS.E.BYPASS.LTC128B.128 [R8+0x11c00], desc[UR42][R2.64+0x40], !P1 ;  /* 0x11c000400208bfae */ /* 0x0003e8000c901d6a */
[----:B------:R1:W-:Y:S01]  /*18650*/  @!P3 LDGSTS.E.BYPASS.LTC128B.128 [R8+0x14c00], desc[UR42][R2.64+0x80], !P2 ;  /* 0x14c000800208bfae */ /* 0x0003e2000d101d6a */
[----:B------:R-:W-:-:S05]  /*18660*/  NOP ;  /* 0x0000000000007918 */ /* 0x000fca0000000000 */
.L_x_623:
        /* <DEDUP_REMOVED lines=18> */
.L_x_763:
[----:B------:R-:W-:Y:S05]  /*18790*/  BSYNC B0 ;  /* 0x0000000000007941 */ /* 0x000fea0003800000 */
.L_x_624:
[----:B------:R-:W1:Y:S04]  /*187a0*/  LDL.LU R3, [R1+0x40] ;  /* 0x0000400001037983 */ /* 0x000e680000300800 */
[----:B------:R-:W2:Y:S01]  /*187b0*/  LDL R2, [R1+0x24] ;  /* 0x0000240001027983 */ /* 0x000ea20000100800 */
[----:B------:R-:W-:Y:S01]  /*187c0*/  BSSY B0, `(.L_x_626) ;  /* 0x00000f1000007945 */ /* 0x000fe20003800000 */
[----:B-1----:R-:W-:-:S05]  /*187d0*/  VIADD R0, R3, 0xfffffffe ;  /* 0xfffffffe03007836 */ /* 0x002fca0000000000 */
[----:B--2---:R-:W-:-:S13]  /*187e0*/  ISETP.GE.AND P0, PT, R0, R2, PT ;  /* 0x000000020000720c */ /* 0x004fda0003f06270 */
[----:B------:R-:W-:Y:S05]  /*187f0*/  @!P0 BRA `(.L_x_627) ;  /* 0x0000000c00b48947 */ /* 0x000fea0003800000 */
[----:B------:R-:W1:Y:S01]  /*18800*/  S2R R2, SR_TID.X ;  /* 0x0000000000027919 */ /* 0x000e620000002100 */
[----:B------:R-:W-:Y:S01]  /*18810*/  ULDC UR4, c[0x0][0x2f4] ;  /* 0x0000bd0000047ab9 */ /* 0x000fe20000000800 */
[----:B------:R-:W-:Y:S01]  /*18820*/  IMAD.MOV.U32 R10, RZ, RZ, R28 ;  /* 0x000000ffff0a7224 */ /* 0x000fe200078e001c */
[----:B------:R2:W5:Y:S04]  /*18830*/  LDL.LU R20, [R1] ;  /* 0x0000000001147983 */ /* 0x0005680000300800 */
[----:B------:R2:W-:Y:S01]  /*18840*/  STL [R1+0x8], R23 ;  /* 0x0000081701007387 */ /* 0x0005e20000100800 */
[----:B-1----:R-:W-:-:S05]  /*18850*/  IMAD.SHL.U32 R4, R2, 0x8, RZ ;  /* 0x0000000802047824 */ /* 0x002fca00078e00ff */
[----:B------:R-:W-:-:S04]  /*18860*/  LOP3.LUT R4, R4, 0x18, RZ, 0xc0, !PT ;  /* 0x0000001804047812 */ /* 0x000fc800078ec0ff */
[C---:B------:R-:W-:Y:S02]  /*18870*/  LOP3.LUT R3, R4.reuse, 0x20, RZ, 0xfc, !PT ;  /* 0x0000002004037812 */ /* 0x040fe400078efcff */
[C---:B------:R-:W-:Y:S02]  /*18880*/  LOP3.LUT R2, R4.reuse, 0x40, RZ, 0xfc, !PT ;  /* 0x0000004004027812 */ /* 0x040fe400078efcff */
[----:B------:R-:W-:Y:S02]  /*18890*/  ISETP.GE.AND P3, PT, R4, UR4, PT ;  /* 0x0000000404007c0c */ /* 0x000fe4000bf66270 */
[----:B------:R-:W-:Y:S02]  /*188a0*/  ISETP.GE.AND P2, PT, R3, UR4, PT ;  /* 0x0000000403007c0c */ /* 0x000fe4000bf46270 */
[----:B--2---:R-:W-:-:S13]  /*188b0*/  ISETP.GE.AND P1, PT, R2, UR4, PT ;  /* 0x0000000402007c0c */ /* 0x004fda000bf26270 */
.L_x_640:
[----:B------:R-:W2:Y:S01]  /*188c0*/  LDL R8, [R1+0x28] ;  /* 0x0000280001087983 */ /* 0x000ea20000100800 */
[----:B------:R-:W1:Y:S03]  /*188d0*/  LDC R9, c[0x0][0x430] ;  /* 0x00010c00ff097b82 */ /* 0x000e660000000800 */
[----:B0-----:R-:W3:Y:S04]  /*188e0*/  LDL R7, [R1+0x2c] ;  /* 0x00002c0001077983 */ /* 0x001ee80000100800 */
[----:B------:R-:W4:Y:S01]  /*188f0*/  LDL R6, [R1+0xc] ;  /* 0x00000c0001067983 */ /* 0x000f220000100800 */
[----:B------:R-:W0:Y:S01]  /*18900*/  S2R R2, SR_TID.X ;  /* 0x0000000000027919 */ /* 0x000e220000002100 */
[----:B-1----:R-:W-:-:S13]  /*18910*/  ISETP.NE.AND P0, PT, R9, 0x1, PT ;  /* 0x000000010900780c */ /* 0x002fda0003f05270 */
[----:B------:R-:W1:Y:S01]  /*18920*/  @P0 LDC R5, c[0x0][0x434] ;  /* 0x00010d00ff050b82 */ /* 0x000e620000000800 */
[----:B0-----:R-:W-:-:S04]  /*18930*/  LOP3.LUT R3, R2, 0x7f, RZ, 0xc0, !PT ;  /* 0x0000007f02037812 */ /* 0x001fc800078ec0ff */
[----:B------:R-:W-:-:S03]  /*18940*/  SHF.R.U32.HI R4, RZ, 0x2, R3 ;  /* 0x00000002ff047819 */ /* 0x000fc60000011603 */
[----:B------:R-:W0:Y:S01]  /*18950*/  @P0 LDC R3, c[0x0][0x438] ;  /* 0x00010e00ff030b82 */ /* 0x000e220000000800 */
[----:B------:R-:W-:Y:S02]  /*18960*/  IMAD.SHL.U32 R2, R2, 0x20, RZ ;  /* 0x0000002002027824 */ /* 0x000fe400078e00ff */
[----:B------:R-:W-:-:S03]  /*18970*/  IMAD R4, R0, 0x80, R4 ;  /* 0x0000008000047824 */ /* 0x000fc600078e0204 */
[----:B------:R-:W-:Y:S01]  /*18980*/  LOP3.LUT R2, R2, 0x60, RZ, 0xc0, !PT ;  /* 0x0000006002027812 */ /* 0x000fe200078ec0ff */
[----:B------:R-:W-:Y:S05]  /*18990*/  YIELD ;  /* 0x0000000000007946 */ /* 0x000fea0003800000 */
[----:B------:R-:W-:Y:S01]  /*189a0*/  ULDC.64 UR4, c[0x0][0x428] ;  /* 0x00010a0000047ab9 */ /* 0x000fe20000000a00 */
[----:B--2---:R-:W-:-:S05]  /*189b0*/  IADD3 R4, R2, R4, R8 ;  /* 0x0000000402047210 */ /* 0x004fca0007ffe008 */
[----:B-1----:R-:W-:-:S04]  /*189c0*/  @P0 IMAD.HI.U32 R5, R4, R5, RZ ;  /* 0x0000000504050227 */ /* 0x002fc800078e00ff */
[----:B------:R-:W-:Y:S01]  /*189d0*/  IMAD.MOV.U32 R2, RZ, RZ, R4 ;  /* 0x000000ffff027224 */ /* 0x000fe200078e0004 */
[----:B0-----:R-:W-:-:S05]  /*189e0*/  @P0 SHF.R.U32.HI R2, RZ, R3, R5 ;  /* 0x00000003ff020219 */ /* 0x001fca0000011605 */
[----:B------:R-:W-:-:S04]  /*189f0*/  IMAD.MOV R3, RZ, RZ, -R2 ;  /* 0x000000ffff037224 */ /* 0x000fc800078e0a02 */
[----:B------:R-:W-:Y:S01]  /*18a00*/  IMAD R9, R9, R3, R4 ;  /* 0x0000000309097224 */ /* 0x000fe200078e0204 */
[----:B------:R-:W-:Y:S01]  /*18a10*/  SHF.R.S32.HI R3, RZ, 0x1f, R2 ;  /* 0x0000001fff037819 */ /* 0x000fe20000011402 */
[----:B---3--:R-:W-:-:S04]  /*18a20*/  IMAD R4, R7, UR4, RZ ;  /* 0x0000000407047c24 */ /* 0x008fc8000f8e02ff */
[C---:B----4-:R-:W-:Y:S02]  /*18a30*/  IMAD R4, R6.reuse, UR5, R4 ;  /* 0x0000000506047c24 */ /* 0x050fe4000f8e0204 */
[----:B------:R-:W-:Y:S01]  /*18a40*/  IMAD.WIDE.U32 R2, R6, UR4, R2 ;  /* 0x0000000406027c25 */ /* 0x000fe2000f8e0002 */
[----:B------:R-:W-:-:S03]  /*18a50*/  ULDC.64 UR4, c[0x0][0x418] ;  /* 0x0001060000047ab9 */ /* 0x000fc60000000a00 */
[----:B------:R-:W-:Y:S01]  /*18a60*/  IMAD.IADD R3, R4, 0x1, R3 ;  /* 0x0000000104037824 */ /* 0x000fe200078e0203 */
[----:B------:R-:W-:-:S04]  /*18a70*/  LEA R4, P0, R2, UR4, 0x2 ;  /* 0x0000000402047c11 */ /* 0x000fc8000f8010ff */
[----:B------:R-:W-:-:S05]  /*18a80*/  LEA.HI.X R5, R2, UR5, R3, 0x2, P0 ;  /* 0x0000000502057c11 */ /* 0x000fca00080f1403 */
[----:B------:R-:W2:Y:S01]  /*18a90*/  LDG.E R8, desc[UR42][R4.64] ;  /* 0x0000002a04087981 */ /* 0x000ea2000c1e1900 */
[----:B------:R-:W-:-:S05]  /*18aa0*/  VIADD R28, R10, 0x1 ;  /* 0x000000010a1c7836 */ /* 0x000fca0000000000 */
[----:B------:R-:W-:-:S04]  /*18ab0*/  ISETP.NE.AND P0, PT, R28, 0x2, PT ;  /* 0x000000021c00780c */ /* 0x000fc80003f05270 */
[----:B------:R-:W-:-:S04]  /*18ac0*/  SEL R2, RZ, 0x1, P0 ;  /* 0x00000001ff027807 */ /* 0x000fc80000000000 */
[----:B-----5:R-:W-:Y:S01]  /*18ad0*/  LOP3.LUT R2, R20, R2, RZ, 0x3c, !PT ;  /* 0x0000000214027212 */ /* 0x020fe200078e3cff */
[----:B------:R-:W-:-:S04]  /*18ae0*/  IMAD.U32 R6, RZ, RZ, UR38 ;  /* 0x00000026ff067e24 */ /* 0x000fc8000f8e00ff */
[----:B------:R0:W-:Y:S01]  /*18af0*/  STL [R1], R2 ;  /* 0x0000000201007387 */ /* 0x0001e20000100800 */
[----:B------:R-:W-:Y:S01]  /*18b00*/  ISETP.NE.AND P4, PT, R6, 0x3, PT ;  /* 0x000000030600780c */ /* 0x000fe20003f85270 */
[----:B------:R-:W-:Y:S01]  /*18b10*/  IMAD.MOV.U32 R23, RZ, RZ, R0 ;  /* 0x000000ffff177224 */ /* 0x000fe200078e0000 */
[----:B------:R-:W-:Y:S02]  /*18b20*/  SEL R28, R28, RZ, P0 ;  /* 0x000000ff1c1c7207 */ /* 0x000fe40000000000 */
[----:B--2---:R-:W-:-:S09]  /*18b30*/  SHF.R.S32.HI R26, RZ, 0x1f, R8 ;  /* 0x0000001fff1a7819 */ /* 0x004fd20000011408 */
[----:B0-----:R-:W-:Y:S05]  /*18b40*/  @!P4 BRA `(.L_x_628) ;  /* 0x000000000004c947 */ /* 0x001fea0003800000 */
[----:B------:R-:W-:Y:S01]  /*18b50*/  BPT.TRAP 0x1 ;  /* 0x000000040000795c */ /* 0x000fe20000300000 */
.L_x_628:
[----:B------:R-:W-:Y:S01]  /*18b60*/  IMAD R5, R28, 0x8, R16 ;  /* 0x000000081c057824 */ /* 0x000fe200078e0210 */
[----:B------:R-:W-:Y:S01]  /*18b70*/  SHF.L.U32 R0, R2, 0x1f, RZ ;  /* 0x0000001f02007819 */ /* 0x000fe200000006ff */
[----:B------:R-:W-:Y:S03]  /*18b80*/  BSSY B1, `(.L_x_629) ;  /* 0x0000003000017945 */ /* 0x000fe60003800000 */
[----:B------:R-:W0:Y:S02]  /*18b90*/  SYNCS.PHASECHK.TRANS64.TRYWAIT P0, [R5+URZ+0x2d840], R0 ;  /* 0x02d84000050075a7 */ /* 0x000e24000800017f */
[----:B0-----:R-:W-:Y:S05]  /*18ba0*/  @!P0 BRA `(.L_x_630) ;  /* 0x0000004400488947 */ /* 0x001fea0003800000 */
.L_x_764:
[----:B------:R-:W-:Y:S05]  /*18bb0*/  BSYNC B1 ;  /* 0x0000000000017941 */ /* 0x000fea0003800000 */
.L_x_629:
[----:B------:R-:W2:Y:S01]  /*18bc0*/  LDL R4, [R1+0x10] ;  /* 0x0000100001047983 */ /* 0x000ea20000100800 */
        /* <DEDUP_REMOVED lines=18> */
[----:B------:R-:W-:-:S04]  /*18cf0*/  LEA R6, P0, R2, UR6, 0x1 ;  /* 0x0000000602067c11 */ /* 0x000fc8000f8008ff */
[----:B------:R-:W-:Y:S01]  /*18d00*/  LEA.HI.X R7, R2, UR7, R7, 0x1, P0 ;  /* 0x0000000702077c11 */ /* 0x000fe200080f0c07 */
[----:B--2---:R-:W-:Y:S01]  /*18d10*/  IMAD R4, R28, 0x3000, R4 ;  /* 0x000030001c047824 */ /* 0x004fe200078e0204 */
[----:B------:R-:W-:Y:S07]  /*18d20*/  BRA.DIV UR4, `(.L_x_631) ;  /* 0x0000004204fc7947 */ /* 0x000fee000b800000 */
        /* <DEDUP_REMOVED lines=29> */
.L_x_774:
        /* <DEDUP_REMOVED lines=11> */
.L_x_632:
[----:B------:R-:W-:Y:S02]  /*18fb0*/  PLOP3.LUT P4, PT, P4, P0, PT, 0xa2, 0x0 ;  /* 0x000000000000781c */ /* 0x000fe40002781472 */
[----:B------:R-:W-:-:S08]  /*18fc0*/  @P0 R2UR P4, UR4, R5 ;  /* 0x00000000050402ca */ /* 0x000fd00000080000 */
[----:B------:R-:W-:-:S05]  /*18fd0*/  @P0 PLOP3.LUT P0, PT, P4, PT, PT, 0x80, 0x0 ;  /* 0x000000000000081c */ /* 0x000fca000270f070 */
[----:B------:R-:W-:Y:S01]  /*18fe0*/  @!P4 SYNCS.ARRIVE.TRANS64.RED.A0T1 RZ, [UR4+0x2d830], RZ ;  /* 0x02d830ffffffc9a7 */ /* 0x000fe20008200404 */
[----:B------:R-:W-:Y:S07]  /*18ff0*/  @!P4 ARRIVES.LDGSTSBAR.64.TRANSCNT [UR4+0x2d830] ;  /* 0x02d83000ff00c9b0 */ /* 0x000fee0008000a84 */
[----:B------:R-:W-:Y:S05]  /*19000*/  @P0 BRA.U.ANY `(.L_x_632) ;  /* 0xfffffffd00e80947 */ /* 0x000fea000393ffff */
[----:B------:R-:W-:Y:S01]  /*19010*/  NOP ;  /* 0x0000000000007918 */ /* 0x000fe20000000000 */
[----:B-1----:R-:W-:-:S05]  /*19020*/  IMAD.U32 R2, RZ, RZ, UR38 ;  /* 0x00000026ff027e24 */ /* 0x002fca000f8e00ff */
[----:B------:R-:W-:-:S13]  /*19030*/  ISETP.NE.AND P5, PT, R2, 0x3, PT ;  /* 0x000000030200780c */ /* 0x000fda0003fa5270 */
[----:B------:R-:W-:Y:S05]  /*19040*/  @!P5 BRA `(.L_x_633) ;  /* 0x000000000004d947 */ /* 0x000fea0003800000 */
[----:B------:R-:W-:Y:S01]  /*19050*/  BPT.TRAP 0x1 ;  /* 0x000000040000795c */ /* 0x000fe20000300000 */
.L_x_633:
[----:B------:R1:W-:Y:S01]  /*19060*/  SYNCS.ARRIVE.TRANS64.A1T0 RZ, [R5+URZ+0x2d830], RZ ;  /* 0x02d830ff05ff79a7 */ /* 0x0003e2000810003f */
[----:B------:R-:W-:Y:S05]  /*19070*/  @!P5 BRA `(.L_x_634) ;  /* 0x000000000004d947 */ /* 0x000fea0003800000 */
[----:B------:R-:W-:Y:S01]  /*19080*/  BPT.TRAP 0x1 ;  /* 0x000000040000795c */ /* 0x000fe20000300000 */
.L_x_634:
[----:B------:R-:W-:Y:S01]  /*19090*/  SHF.L.U32 R2, R20, 0x1f, RZ ;  /* 0x0000001f14027819 */ /* 0x000fe200000006ff */
[----:B-1----:R-:W-:Y:S01]  /*190a0*/  IMAD R5, R10, 0x8, R16 ;  /* 0x000000080a057824 */ /* 0x002fe200078e0210 */
[----:B------:R-:W-:Y:S03]  /*190b0*/  BSSY B1, `(.L_x_635) ;  /* 0x0000003000017945 */ /* 0x000fe60003800000 */
[----:B------:R-:W1:Y:S02]  /*190c0*/  SYNCS.PHASECHK.TRANS64.TRYWAIT P0, [R5+URZ+0x2d860], R2 ;  /* 0x02d86002050075a7 */ /* 0x000e64000800017f */
[----:B-1----:R-:W-:Y:S05]  /*190d0*/  @!P0 BRA `(.L_x_636) ;  /* 0x0000004400648947 */ /* 0x002fea0003800000 */
.L_x_775:
[----:B------:R-:W-:Y:S05]  /*190e0*/  BSYNC B1 ;  /* 0x0000000000017941 */ /* 0x000fea0003800000 */
.L_x_635:
[----:B0-----:R-:W2:Y:S04]  /*190f0*/  LDL R7, [R1+0x20] ;  /* 0x0000200001077983 */ /* 0x001ea80000100800 */
[----:B------:R-:W2:Y:S04]  /*19100*/  LDL.LU R6, [R1+0x8] ;  /* 0x0000080001067983 */ /* 0x000ea80000300800 */
[----:B------:R-:W3:Y:S01]  /*19110*/  LDL R4, [R1+0x10] ;  /* 0x0000100001047983 */ /* 0x000ee20000100800 */
[----:B------:R-:W0:Y:S01]  /*19120*/  S2R R3, SR_TID.X ;  /* 0x0000000000037919 */ /* 0x000e220000002100 */
[----:B------:R-:W-:Y:S01]  /*19130*/  UMOV UR4, 0xffffffff ;  /* 0xffffffff00047882 */ /* 0x000fe20000000000 */
[----:B0-----:R-:W-:-:S04]  /*19140*/  LOP3.LUT R3, R3, 0x7f, RZ, 0xc0, !PT ;  /* 0x0000007f03037812 */ /* 0x001fc800078ec0ff */
[----:B------:R-:W-:Y:S01]  /*19150*/  SHF.R.U32.HI R3, RZ, 0x2, R3 ;  /* 0x00000002ff037819 */ /* 0x000fe20000011603 */
[----:B--2---:R-:W-:Y:S02]  /*19160*/  IMAD R6, R6, -0x80, R7 ;  /* 0xffffff8006067824 */ /* 0x004fe400078e0207 */
[----:B---3--:R-:W-:Y:S02]  /*19170*/  IMAD R4, R10, 0x3000, R4 ;  /* 0x000030000a047824 */ /* 0x008fe400078e0204 */
        /* <DEDUP_REMOVED lines=36> */
.L_x_785:
        /* <DEDUP_REMOVED lines=29> */
.L_x_638:
[----:B------:R-:W-:Y:S02]  /*19590*/  PLOP3.LUT P4, PT, P4, P0, PT, 0xa2, 0x0 ;  /* 0x000000000000781c */ /* 0x000fe40002781472 */
[----:B------:R-:W-:-:S08]  /*195a0*/  @P0 R2UR P4, UR4, R5 ;  /* 0x00000000050402ca */ /* 0x000fd00000080000 */
[----:B------:R-:W-:-:S05]  /*195b0*/  @P0 PLOP3.LUT P0, PT, P4, PT, PT, 0x80, 0x0 ;  /* 0x000000000000081c */ /* 0x000fca000270f070 */
[----:B------:R-:W-:Y:S01]  /*195c0*/  @!P4 SYNCS.ARRIVE.TRANS64.RED.A0T1 RZ, [UR4+0x2d850], RZ ;  /* 0x02d850ffffffc9a7 */ /* 0x000fe20008200404 */
[----:B------:R-:W-:Y:S07]  /*195d0*/  @!P4 ARRIVES.LDGSTSBAR.64.TRANSCNT [UR4+0x2d850] ;  /* 0x02d85000ff00c9b0 */ /* 0x000fee0008000a84 */
[----:B------:R-:W-:Y:S05]  /*195e0*/  @P0 BRA.U.ANY `(.L_x_638) ;  /* 0xfffffffd00e80947 */ /* 0x000fea000393ffff */
[----:B------:R-:W-:Y:S01]  /*195f0*/  NOP ;  /* 0x0000000000007918 */ /* 0x000fe20000000000 */
[----:B------:R-:W-:Y:S02]  /*19600*/  IMAD.U32 R2, RZ, RZ, UR38 ;  /* 0x00000026ff027e24 */ /* 0x000fe4000f8e00ff */
[----:B------:R-:W-:-:S03]  /*19610*/  IMAD.MOV.U32 R22, RZ, RZ, R0 ;  /* 0x000000ffff167224 */ /* 0x000fc600078e0000 */
[----:B------:R-:W-:-:S13]  /*19620*/  ISETP.NE.AND P5, PT, R2, 0x3, PT ;  /* 0x000000030200780c */ /* 0x000fda0003fa5270 */
[----:B------:R-:W-:Y:S05]  /*19630*/  @!P5 BRA `(.L_x_639) ;  /* 0x000000000004d947 */ /* 0x000fea0003800000 */
[----:B------:R-:W-:Y:S01]  /*19640*/  BPT.TRAP 0x1 ;  /* 0x000000040000795c */ /* 0x000fe20000300000 */
.L_x_639:
[----:B------:R-:W2:Y:S01]  /*19650*/  LDL R2, [R1+0x24] ;  /* 0x0000240001027983 */ /* 0x000ea20000100800 */
[----:B------:R1:W-:Y:S01]  /*19660*/  SYNCS.ARRIVE.TRANS64.A1T0 RZ, [R5+URZ+0x2d850], RZ ;  /* 0x02d850ff05ff79a7 */ /* 0x0003e2000810003f */
[----:B------:R-:W-:Y:S02]  /*19670*/  VIADD R0, R23, 0xffffffff ;  /* 0xffffffff17007836 */ /* 0x000fe40000000000 */
[----:B------:R1:W5:Y:S01]  /*19680*/  LDL R20, [R1] ;  /* 0x0000000001147983 */ /* 0x0003620000100800 */
[----:B------:R-:W-:-:S03]  /*19690*/  IMAD.MOV.U32 R10, RZ, RZ, R28 ;  /* 0x000000ffff0a7224 */ /* 0x000fc600078e001c */
[----:B------:R1:W-:Y:S01]  /*196a0*/  STL [R1+0x8], R23 ;  /* 0x0000081701007387 */ /* 0x0003e20000100800 */
[----:B--2---:R-:W-:-:S13]  /*196b0*/  ISETP.GT.AND P0, PT, R23, R2, PT ;  /* 0x000000021700720c */ /* 0x004fda0003f04270 */
[----:B-1----:R-:W-:Y:S05]  /*196c0*/  @P0 BRA `(.L_x_640) ;  /* 0xfffffff0007c0947 */ /* 0x002fea000383ffff */
.L_x_627:
[----:B------:R-:W-:Y:S05]  /*196d0*/  BSYNC B0 ;  /* 0x0000000000007941 */ /* 0x000fea0003800000 */
.L_x_626:
[----:B------:R-:W1:Y:S01]  /*196e0*/  S2R R2, SR_TID.X ;  /* 0x0000000000027919 */ /* 0x000e620000002100 */
[----:B------:R-:W-:Y:S01]  /*196f0*/  BSSY B0, `(.L_x_641) ;  /* 0x0000010000007945 */ /* 0x000fe20003800000 */
[----:B-1----:R-:W-:-:S04]  /*19700*/  LOP3.LUT R2, R2, 0x7f, RZ, 0xc0, !PT ;  /* 0x0000007f02027812 */ /* 0x002fc800078ec0ff */
[----:B------:R-:W-:-:S13]  /*19710*/  ISETP.NE.AND P0, PT, R2, RZ, PT ;  /* 0x000000ff0200720c */ /* 0x000fda0003f05270 */
[----:B------:R-:W-:Y:S05]  /*19720*/  @P0 BRA `(.L_x_642) ;  /* 0x0000000000300947 */ /* 0x000fea0003800000 */
[----:B------:R-:W1:Y:S01]  /*19730*/  S2R R5, SR_LANEID ;  /* 0x0000000000057919 */ /* 0x000e620000000000 */
[----:B------:R-:W-:Y:S01]  /*19740*/  VOTEU.ANY UR4, UPT, PT ;  /* 0x0000000000047886 */ /* 0x000fe200038e0100 */
[----:B------:R-:W2:Y:S01]  /*19750*/  LDC.64 R2, c[0x0][0xc60] ;  /* 0x00031800ff027b82 */ /* 0x000ea20000000a00 */
[----:B------:R-:W1:Y:S02]  /*19760*/  FLO.U32 R0, UR4 ;  /* 0x0000000400007d00 */ /* 0x000e6400080e0000 */
[----:B-1----:R-:W-:-:S06]  /*19770*/  ISETP.EQ.U32.AND P0, PT, R0, R5, PT ;  /* 0x000000050000720c */ /* 0x002fcc0003f02070 */
[----:B------:R-:W2:Y:S07]  /*19780*/  POPC R5, UR4 ;  /* 0x0000000400057d09 */ /* 0x000eae0008000000 */
[----:B--2---:R-:W2:Y:S01]  /*19790*/  @P0 ATOMG.E.ADD.STRONG.GPU PT, R3, desc[UR42][R2.64], R5 ;  /* 0x00000005020309a8 */ /* 0x004ea200081ee1ea */
[----:B------:R-:W1:Y:S02]  /*197a0*/  S2R R4, SR_LTMASK ;  /* 0x0000000000047919 */ /* 0x000e640000003900 */
[----:B-1----:R-:W-:-:S04]  /*197b0*/  LOP3.LUT R4, R4, UR4, RZ, 0xc0, !PT ;  /* 0x0000000404047c12 */ /* 0x002fc8000f8ec0ff */
[----:B0-----:R-:W0:Y:S01]  /*197c0*/  POPC R7, R4 ;  /* 0x0000000400077309 */ /* 0x001e220000000000 */
[----:B--2---:R-:W0:Y:S02]  /*197d0*/  SHFL.IDX PT, R0, R3, R0, 0x1f ;  /* 0x00001f0003007589 */ /* 0x004e2400000e0000 */
[----:B0-----:R-:W-:-:S07]  /*197e0*/  IADD3 R24, R0, UR37, R7 ;  /* 0x0000002500187c10 */ /* 0x001fce000fffe007 */
.L_x_642:
[----:B------:R-:W-:Y:S05]  /*197f0*/  BSYNC B0 ;  /* 0x0000000000007941 */ /* 0x000fea0003800000 */
.L_x_641:
[----:B------:R-:W-:-:S05]  /*19800*/  IMAD.U32 R0, RZ, RZ, UR38 ;  /* 0x00000026ff007e24 */ /* 0x000fca000f8e00ff */
[----:B------:R-:W-:-:S13]  /*19810*/  ISETP.NE.AND P0, PT, R0, 0x3, PT ;  /* 0x000000030000780c */ /* 0x000fda0003f05270 */
[----:B------:R-:W-:Y:S05]  /*19820*/  @!P0 BRA `(.L_x_643) ;  /* 0x0000000000048947 */ /* 0x000fea0003800000 */
[----:B------:R-:W-:Y:S01]  /*19830*/  BPT.TRAP 0x1 ;  /* 0x000000040000795c */ /* 0x000fe20000300000 */
.L_x_643:
[----:B------:R-:W2:Y:S04]  /*19840*/  LDL R3, [R1] ;  /* 0x0000000001037983 */ /* 0x000ea80000100800 */
[----:B------:R-:W3:Y:S01]  /*19850*/  LDL.LU R2, [R1+0x20] ;  /* 0x0000200001027983 */ /* 0x000ee20000300800 */
[----:B------:R-:W-:Y:S01]  /*19860*/  IMAD R0, R28, 0x8, R16 ;  /* 0x000000081c007824 */ /* 0x000fe200078e0210 */
[----:B------:R-:W-:Y:S01]  /*19870*/  BSSY B0, `(.L_x_644) ;  /* 0x0000005000007945 */ /* 0x000fe20003800000 */
[----:B--2---:R-:W-:-:S04]  /*19880*/  SHF.L.U32 R3, R3, 0x1f, RZ ;  /* 0x0000001f03037819 */ /* 0x004fc800000006ff */
[----:B------:R-:W1:Y:S01]  /*19890*/  SYNCS.PHASECHK.TRANS64.TRYWAIT P0, [R0+URZ+0x2d860], R3 ;  /* 0x02d86003000075a7 */ /* 0x000e62000800017f */
[----:B---3--:R-:W-:Y:S01]  /*198a0*/  IMAD R6, R23, -0x80, R2 ;  /* 0xffffff8017067824 */ /* 0x008fe200078e0202 */
[----:B-1----:R-:W-:Y:S06]  /*198b0*/  @!P0 BRA `(.L_x_645) ;  /* 0x0000004000e48947 */ /* 0x002fec0003800000 */
.L_x_786:
[----:B------:R-:W-:Y:S05]  /*198c0*/  BSYNC B0 ;  /* 0x0000000000007941 */ /* 0x000fea0003800000 */
.L_x_644:
[----:B------:R-:W2:Y:S02]  /*198d0*/  S2R R2, SR_TID.X ;  /* 0x0000000000027919 */ /* 0x000ea40000002100 */
[----:B--2---:R-:W-:-:S04]  /*198e0*/  LOP3.LUT R2, R2, 0x7f, RZ, 0xc0, !PT ;  /* 0x0000007f02027812 */ /* 0x004fc800078ec0ff */
[----:B------:R-:W-:Y:S02]  /*198f0*/  SHF.R.U32.HI R4, RZ, 0x2, R2 ;  /* 0x00000002ff047819 */ /* 0x000fe40000011602 */
[----:B------:R-:W2:Y:S01]  /*19900*/  LDL R2, [R1+0x10] ;  /* 0x0000100001027983 */ /* 0x000ea20000100800 */
[----:B------:R-:W-:Y:S02]  /*19910*/  UMOV UR4, 0xffffffff ;  /* 0xffffffff00047882 */ /* 0x000fe40000000000 */
[----:B------:R-:W-:Y:S02]  /*19920*/  IMAD.IADD R6, R6, 0x1, -R4 ;  /* 0x0000000106067824 */ /* 0x000fe400078e0a04 */
[----:B--2---:R-:W-:Y:S01]  /*19930*/  IMAD R4, R28, 0x3000, R2 ;  /* 0x000030001c047824 */ /* 0x004fe200078e0202 */
        /* <DEDUP_REMOVED lines=44> */
.L_x_796:
        /* <DEDUP_REMOVED lines=13> */
.L_x_647:
[----:B------:R-:W-:Y:S02]  /*19cd0*/  PLOP3.LUT P1, PT, P1, P0, PT, 0xa2, 0x0 ;  /* 0x000000000000781c */ /* 0x000fe40000f21472 */
[----:B------:R-:W-:-:S08]  /*19ce0*/  @P0 R2UR P1, UR4, R0 ;  /* 0x00000000000402ca */ /* 0x000fd00000020000 */
[----:B------:R-:W-:-:S05]  /*19cf0*/  @P0 PLOP3.LUT P0, PT, P1, PT, PT, 0x80, 0x0 ;  /* 0x000000000000081c */ /* 0x000fca0000f0f070 */
[----:B------:R-:W-:Y:S01]  /*19d00*/  @!P1 SYNCS.ARRIVE.TRANS64.RED.A0T1 RZ, [UR4+0x2d850], RZ ;  /* 0x02d850ffffff99a7 */ /* 0x000fe20008200404 */
[----:B------:R-:W-:Y:S07]  /*19d10*/  @!P1 ARRIVES.LDGSTSBAR.64.TRANSCNT [UR4+0x2d850] ;  /* 0x02d85000ff0099b0 */ /* 0x000fee0008000a84 */
[----:B------:R-:W-:Y:S05]  /*19d20*/  @P0 BRA.U.ANY `(.L_x_647) ;  /* 0xfffffffd00e80947 */ /* 0x000fea000393ffff */
[----:B------:R-:W-:Y:S01]  /*19d30*/  NOP ;  /* 0x0000000000007918 */ /* 0x000fe20000000000 */
[----:B0-----:R-:W-:-:S05]  /*19d40*/  IMAD.U32 R2, RZ, RZ, UR38 ;  /* 0x00000026ff027e24 */ /* 0x001fca000f8e00ff */
[----:B------:R-:W-:-:S13]  /*19d50*/  ISETP.NE.AND P2, PT, R2, 0x3, PT ;  /* 0x000000030200780c */ /* 0x000fda0003f45270 */
[----:B------:R-:W-:Y:S05]  /*19d60*/  @!P2 BRA `(.L_x_648) ;  /* 0x000000000004a947 */ /* 0x000fea0003800000 */
[----:B------:R-:W-:Y:S01]  /*19d70*/  BPT.TRAP 0x1 ;  /* 0x000000040000795c */ /* 0x000fe20000300000 */
.L_x_648:
[----:B------:R-:W2:Y:S01]  /*19d80*/  LDL.LU R2, [R1] ;  /* 0x0000000001027983 */ /* 0x000ea20000300800 */
[----:B------:R-:W-:Y:S01]  /*19d90*/  VIADD R28, R28, 0x1 ;  /* 0x000000011c1c7836 */ /* 0x000fe20000000000 */
[----:B------:R0:W-:Y:S04]  /*19da0*/  SYNCS.ARRIVE.TRANS64.A1T0 RZ, [R0+URZ+0x2d850], RZ ;  /* 0x02d850ff00ff79a7 */ /* 0x0001e8000810003f */
[----:B------:R-:W-:-:S04]  /*19db0*/  ISETP.NE.AND P0, PT, R28, 0x2, PT ;  /* 0x000000021c00780c */ /* 0x000fc80003f05270 */
[----:B0-----:R-:W-:Y:S02]  /*19dc0*/  SEL R0, RZ, 0x1, P0 ;  /* 0x00000001ff007807 */ /* 0x001fe40000000000 */
[----:B------:R-:W-:Y:S02]  /*19dd0*/  SEL R28, R28, RZ, P0 ;  /* 0x000000ff1c1c7207 */ /* 0x000fe40000000000 */
[----:B--2---:R-:W-:-:S05]  /*19de0*/  LOP3.LUT R2, R2, R0, RZ, 0x3c, !PT ;  /* 0x0000000002027212 */ /* 0x004fca00078e3cff */
[----:B------:R0:W-:Y:S02]  /*19df0*/  STL [R1], R2 ;  /* 0x0000000201007387 */ /* 0x0001e40000100800 */
.L_x_607:
[----:B------:R-:W-:Y:S05]  /*19e00*/  BSYNC B7 ;  /* 0x0000000000077941 */ /* 0x000fea0003800000 */
.L_x_605:
[----:B------:R-:W-:-:S13]  /*19e10*/  LOP3.LUT P0, RZ, R19, 0x10, RZ, 0xc0, !PT ;  /* 0x0000001013ff7812 */ /* 0x000fda000780c0ff */
[----:B------:R-:W-:Y:S05]  /*19e20*/  @!P0 BRA `(.L_x_649) ;  /* 0x0000000000248947 */ /* 0x000fea0003800000 */
[----:B------:R-:W-:Y:S05]  /*19e30*/  WARPSYNC.ALL ;  /* 0x0000000000007948 */ /* 0x000fea0003800000 */
[----:B------:R-:W3:Y:S08]  /*19e40*/  S2UR UR5, SR_CgaCtaId ;  /* 0x00000000000579c3 */ /* 0x000ef00000008800 */
[----:B------:R-:W-:Y:S06]  /*19e50*/  BAR.SYNC.DEFER_BLOCKING 0x5, 0x200 ;  /* 0x0148000000007b1d */ /* 0x000fec0000010000 */
[----:B------:R-:W-:-:S02]  /*19e60*/  UMOV UR4, 0x400 ;  /* 0x0000040000047882 */ /* 0x000fc40000000000 */
[----:B---3--:R-:W-:-:S06]  /*19e70*/  ULEA UR4, UR5, UR4, 0x18 ;  /* 0x0000000405047291 */ /* 0x008fcc000f8ec03f */
[----:B------:R-:W-:-:S05]  /*19e80*/  IMAD.U32 R16, RZ, RZ, UR4 ;  /* 0x00000004ff107e24 */ /* 0x000fca000f8e00ff */
[----:B------:R3:W4:Y:S01]  /*19e90*/  LDS.128 R24, [R16+0x2d8d0] ;  /* 0x02d8d00010187984 */ /* 0x0007220000000c00 */
[----:B------:R-:W-:Y:S06]  /*19ea0*/  BAR.ARV 0x4, 0x200 ;  /* 0x0108000000007b1d */ /* 0x000fec0000002000 */
[----:B------:R-:W-:Y:S05]  /*19eb0*/  BRA `(.L_x_650) ;  /* 0x0000000800d07947 */ /* 0x000fea0003800000 */
.L_x_649:
[----:B------:R-:W2:Y:S01]  /*19ec0*/  S2R R0, SR_TID.X ;  /* 0x0000000000007919 */ /* 0x000ea20000002100 */
[----:B------:R-:W-:Y:S01]  /*19ed0*/  UMOV UR4, 0xffffffff ;  /* 0xffffffff00047882 */ /* 0x000fe20000000000 */
[----:B--2---:R-:W-:-:S04]  /*19ee0*/  LOP3.LUT R8, R0, 0x1f, RZ, 0xc0, !PT ;  /* 0x0000001f00087812 */ /* 0x004fc800078ec0ff */
[----:B------:R-:W-:Y:S01]  /*19ef0*/  ISETP.NE.AND P0, PT, R8, 0x1f, PT ;  /* 0x0000001f0800780c */ /* 0x000fe20003f05270 */
[----:B------:R-:W-:-:S12]  /*19f00*/  BRA.DIV UR4, `(.L_x_651) ;  /* 0x0000004204d47947 */ /* 0x000fd8000b800000 */
[----:B-1----:R-:W-:Y:S01]  /*19f10*/  IMAD.IADD R9, R27, 0x1, R8 ;  /* 0x000000011b097824 */ /* 0x002fe200078e0208 */
[----:B------:R-:W-:-:S04]  /*19f20*/  ULDC UR4, c[0x0][0xc3c] ;  /* 0x00030f0000047ab9 */ /* 0x000fc80000000800 */
[----:B------:R-:W-:-:S13]  /*19f30*/  ISETP.GE.OR P1, PT, R9, UR4, !P0 ;  /* 0x0000000409007c0c */ /* 0x000fda000c726670 */
[----:B0-----:R-:W0:Y:S08]  /*19f40*/  @!P1 LDC.64 R2, c[0x0][0xc80] ;  /* 0x00032000ff029b82 */ /* 0x001e300000000a00 */
        /* <DEDUP_REMOVED lines=34> */
.L_x_806:
[----:B------:R-:W-:Y:S02]  /*1a170*/  ULDC UR4, c[0x0][0xc38] ;  /* 0x00030e0000047ab9 */ /* 0x000fe40000000800 */
[----:B------:R-:W-:-:S04]  /*1a180*/  IMAD.U32 R3, RZ, RZ, UR4 ;  /* 0x00000004ff037e24 */ /* 0x000fc8000f8e00ff */
[----:B-1----:R-:W-:-:S04]  /*1a190*/  IMAD R5, R14, R3, RZ ;  /* 0x000000030e057224 */ /* 0x002fc800078e02ff */
[----:B------:R-:W-:-:S05]  /*1a1a0*/  IMAD.IADD R6, R6, 0x1, R5 ;  /* 0x0000000106067824 */ /* 0x000fca00078e0205 */
[----:B------:R-:W-:-:S13]  /*1a1b0*/  ISETP.GT.AND P6, PT, R6, R0, PT ;  /* 0x000000000600720c */ /* 0x000fda0003fc4270 */
[----:B------:R-:W-:Y:S05]  /*1a1c0*/  @P6 BRA `(.L_x_652) ;  /* 0x0000000000a46947 */ /* 0x000fea0003800000 */
.L_x_655:
        /* <DEDUP_REMOVED lines=35> */
.L_x_814:
[----:B------:R-:W-:Y:S02]  /*1a400*/  ULDC UR4, c[0x0][0xc38] ;  /* 0x00030e0000047ab9 */ /* 0x000fe40000000800 */
[----:B------:R-:W-:-:S04]  /*1a410*/  IMAD.U32 R3, RZ, RZ, UR4 ;  /* 0x00000004ff037e24 */ /* 0x000fc8000f8e00ff */
[----:B-1----:R-:W-:-:S04]  /*1a420*/  IMAD R5, R14, R3, RZ ;  /* 0x000000030e057224 */ /* 0x002fc800078e02ff */
[----:B------:R-:W-:-:S05]  /*1a430*/  IMAD.IADD R6, R5, 0x1, R6 ;  /* 0x0000000105067824 */ /* 0x000fca00078e0206 */
[----:B------:R-:W-:-:S13]  /*1a440*/  ISETP.GT.AND P6, PT, R6, R0, PT ;  /* 0x000000000600720c */ /* 0x000fda0003fc4270 */
[----:B------:R-:W-:Y:S05]  /*1a450*/  @!P6 BRA `(.L_x_655) ;  /* 0xfffffffc005ce947 */ /* 0x000fea000383ffff */
.L_x_652:
        /* <DEDUP_REMOVED lines=9> */
.L_x_819:
[----:B------:R-:W-:-:S13]  /*1a4f0*/  ISETP.NE.AND P0, PT, R6, RZ, PT ;  /* 0x000000ff0600720c */ /* 0x000fda0003f05270 */
[----:B------:R-:W-:Y:S05]  /*1a500*/  @!P0 BRA `(.L_x_657) ;  /* 0x0000000000108947 */ /* 0x000fea0003800000 */
[----:B------:R-:W-:Y:S01]  /*1a510*/  UMOV UR4, 0xffffffff ;  /* 0xffffffff00047882 */ /* 0x000fe20000000000 */
[----:B------:R-:W-:Y:S02]  /*1a520*/  VIADD R12, R5, 0xffffffff ;  /* 0xffffffff050c7836 */ /* 0x000fe40000000000 */
[----:B------:R-:W-:Y:S05]  /*1a530*/  BRA.DIV UR4, `(.L_x_658) ;  /* 0x0000004604987947 */ /* 0x000fea000b800000 */
[----:B------:R4:W0:Y:S02]  /*1a540*/  SHFL.IDX PT, R24, R2, R12, 0x1f ;  /* 0x00001f0c02187589 */ /* 0x00082400000e0000 */
.L_x_657:
        /* <DEDUP_REMOVED lines=50> */
[----:B------:R-:W-:-:S06]  /*1a870*/  @P0 VIADD R2, R2, 0x1 ;  /* 0x0000000102020836 */ /* 0x000fcc0000000000 */
[----:B------:R-:W-:Y:S01]  /*1a880*/  @!P2 IMAD.MOV R2, RZ, RZ, -R2 ;  /* 0x000000ffff02a224 */ /* 0x000fe200078e0a02 */
[----:B------:R-:W-:-:S05]  /*1a890*/  @!P1 LOP3.LUT R2, RZ, R7, RZ, 0x33, !PT ;  /* 0x00000007ff029212 */ /* 0x000fca00078e33ff */
[----:B------:R-:W-:-:S04]  /*1a8a0*/  IMAD.MOV R0, RZ, RZ, -R2 ;  /* 0x000000ffff007224 */ /* 0x000fc800078e0a02 */
[C---:B------:R-:W-:Y:S02]  /*1a8b0*/  IMAD R6, R7.reuse, R0, R6 ;  /* 0x0000000007067224 */ /* 0x040fe400078e0206 */
[----:B------:R-:W-:-:S04]  /*1a8c0*/  IMAD R7, R7, 0x1000000, R2 ;  /* 0x0100000007077824 */ /* 0x000fc800078e0202 */
[----:B------:R-:W-:Y:S01]  /*1a8d0*/  IMAD R26, R6, 0x10000, R7 ;  /* 0x00010000061a7824 */ /* 0x000fe200078e0207 */
[----:B------:R-:W-:Y:S06]  /*1a8e0*/  BRA `(.L_x_659) ;  /* 0x00000000001c7947 */ /* 0x000fec0003800000 */
.L_x_653:
[----:B------:R-:W-:Y:S01]  /*1a8f0*/  UMOV UR4, URZ ;  /* 0x0000003f00047c82 */ /* 0x000fe20008000000 */
[----:B------:R-:W-:Y:S01]  /*1a900*/  UMOV UR5, URZ ;  /* 0x0000003f00057c82 */ /* 0x000fe20008000000 */
[----:B------:R-:W-:Y:S01]  /*1a910*/  ULDC UR6, c[0x0][0xc3c] ;  /* 0x00030f0000067ab9 */ /* 0x000fe20000000800 */
[----:B------:R-:W-:Y:S02]  /*1a920*/  IMAD.MOV.U32 R24, RZ, RZ, R0 ;  /* 0x000000ffff187224 */ /* 0x000fe400078e0000 */
[----:B------:R-:W-:Y:S02]  /*1a930*/  IMAD.U32 R25, RZ, RZ, UR4 ;  /* 0x00000004ff197e24 */ /* 0x000fe4000f8e00ff */
[----:B------:R-:W-:Y:S02]  /*1a940*/  IMAD.U32 R26, RZ, RZ, UR5 ;  /* 0x00000005ff1a7e24 */ /* 0x000fe4000f8e00ff */
[----:B------:R-:W-:-:S07]  /*1a950*/  IMAD.U32 R27, RZ, RZ, UR6 ;  /* 0x00000006ff1b7e24 */ /* 0x000fce000f8e00ff */
.L_x_659:
        /* <DEDUP_REMOVED lines=10> */
.L_x_650:
[----:B------:R-:W-:Y:S02]  /*1aa00*/  ULDC UR4, c[0x0][0xc3c] ;  /* 0x00030f0000047ab9 */ /* 0x000fe40000000800 */
[----:B----4-:R-:W-:-:S13]  /*1aa10*/  ISETP.GE.AND P0, PT, R27, UR4, PT ;  /* 0x000000041b007c0c */ /* 0x010fda000bf06270 */
[----:B------:R-:W-:Y:S05]  /*1aa20*/  @!P0 BRA `(.L_x_660) ;  /* 0xffffff9c00f08947 */ /* 0x000fea000383ffff */
[----:B------:R-:W-:Y:S05]  /*1aa30*/  BSYNC B8 ;  /* 0x0000000000087941 */ /* 0x000fea0003800000 */
.L_x_557:
[----:B0-----:R-:W4:Y:S01]  /*1aa40*/  LDL.LU R0, [R1+0x4c] ;  /* 0x00004c0001007983 */ /* 0x001f220000300800 */
[----:B------:R-:W-:Y:S01]  /*1aa50*/  BSSY B0, `(.L_x_661) ;  /* 0x000000b000007945 */ /* 0x000fe20003800000 */
[----:B-1----:R-:W0:Y:S01]  /*1aa60*/  S2R R5, SR_CgaCtaId ;  /* 0x0000000000057919 */ /* 0x002e220000008800 */
[----:B----4-:R-:W-:-:S05]  /*1aa70*/  VIADD R0, R0, 0x1 ;  /* 0x0000000100007836 */ /* 0x010fca0000000000 */
        /* <DEDUP_REMOVED lines=8> */
.L_x_822:
[----:B------:R-:W-:Y:S05]  /*1ab00*/  BSYNC B0 ;  /* 0x0000000000007941 */ /* 0x000fea0003800000 */
.L_x_661:
[----:B------:R-:W-:-:S03]  /*1ab10*/  UMOV UR4, 0xffffffff ;  /* 0xffffffff00047882 */ /* 0x000fc60000000000 */
[----:B------:R-:W-:Y:S05]  /*1ab20*/  BRA.DIV UR4, `(.L_x_663) ;  /* 0x0000004204587947 */ /* 0x000fea000b800000 */
[----:B0-----:R-:W0:Y:S02]  /*1ab30*/  S2R R0, SR_TID.X ;  /* 0x0000000000007919 */ /* 0x001e240000002100 */
[----:B0-----:R-:W-:-:S04]  /*1ab40*/  SHF.R.U32.HI R0, RZ, 0x5, R0 ;  /* 0x00000005ff007819 */ /* 0x001fc80000011600 */
[----:B------:R-:W-:-:S05]  /*1ab50*/  LOP3.LUT R0, R0, 0x3, RZ, 0xc0, !PT ;  /* 0x0000000300007812 */ /* 0x000fca00078ec0ff */
[----:B------:R0:W1:Y:S02]  /*1ab60*/  SHFL.IDX PT, R14, R0, RZ, 0x1f ;  /* 0x00001fff000e7589 */ /* 0x00006400000e0000 */
.L_x_825:
[----:B-1----:R-:W-:-:S13]  /*1ab70*/  ISETP.NE.AND P0, PT, R14, RZ, PT ;  /* 0x000000ff0e00720c */ /* 0x002fda0003f05270 */
[----:B------:R-:W-:Y:S05]  /*1ab80*/  @P0 BRA `(.L_x_396) ;  /* 0x0000000000900947 */ /* 0x000fea0003800000 */
[----:B------:R-:W-:-:S03]  /*1ab90*/  UMOV UR4, 0xffffffff ;  /* 0xffffffff00047882 */ /* 0x000fc60000000000 */
[----:B------:R-:W-:Y:S05]  /*1aba0*/  BRA.DIV UR4, `(.L_x_664) ;  /* 0x00000042046c7947 */ /* 0x000fea000b800000 */
[----:B------:R-:W-:-:S13]  /*1abb0*/  ELECT P6, URZ, PT ;  /* 0x00000000003f782f */ /* 0x000fda00038c0000 */
.L_x_828:
[----:B------:R-:W-:Y:S05]  /*1abc0*/  @!P6 BRA `(.L_x_396) ;  /* 0x000000000080e947 */ /* 0x000fea0003800000 */
[----:B------:R-:W-:-:S06]  /*1abd0*/  ULOP3.LUT UR4, UR36, 0x2, URZ, 0xfc, !UPT ;  /* 0x0000000224047892 */ /* 0x000fcc000f8efc3f */
[----:B0-----:R-:W-:-:S05]  /*1abe0*/  IMAD.U32 R0, RZ, RZ, UR4 ;  /* 0x00000004ff007e24 */ /* 0x001fca000f8e00ff */
[----:B------:R-:W-:-:S13]  /*1abf0*/  ISETP.NE.AND P0, PT, R0, 0x3, PT ;  /* 0x000000030000780c */ /* 0x000fda0003f05270 */
[----:B------:R-:W-:Y:S05]  /*1ac00*/  @!P0 BRA `(.L_x_665) ;  /* 0x0000000000048947 */ /* 0x000fea0003800000 */
[----:B------:R-:W-:Y:S01]  /*1ac10*/  BPT.TRAP 0x1 ;  /* 0x000000040000795c */ /* 0x000fe20000300000 */
.L_x_665:
[----:B------:R-:W4:Y:S01]  /*1ac20*/  LDL R0, [R1] ;  /* 0x0000000001007983 */ /* 0x000f220000100800 */
[C---:B------:R-:W-:Y:S02]  /*1ac30*/  IMAD R3, R28.reuse, 0x8, R5 ;  /* 0x000000081c037824 */ /* 0x040fe400078e0205 */
[----:B------:R-:W-:-:S05]  /*1ac40*/  VIADD R28, R28, 0x1 ;  /* 0x000000011c1c7836 */ /* 0x000fca0000000000 */
[----:B------:R-:W-:Y:S02]  /*1ac50*/  ISETP.NE.AND P2, PT, R28, 0x2, PT ;  /* 0x000000021c00780c */ /* 0x000fe40003f45270 */
[----:B----4-:R-:W-:Y:S02]  /*1ac60*/  SHF.L.U32 R2, R0, 0x1f, RZ ;  /* 0x0000001f00027819 */ /* 0x010fe400000006ff */
[----:B------:R-:W-:Y:S02]  /*1ac70*/  SEL R0, RZ, 0x1, P2 ;  /* 0x00000001ff007807 */ /* 0x000fe40001000000 */
[----:B------:R-:W0:Y:S02]  /*1ac80*/  SYNCS.PHASECHK.TRANS64.TRYWAIT P1, [R3+URZ+0x2d840], R2 ;  /* 0x02d84002030075a7 */ /* 0x000e24000802017f */
[----:B0-----:R-:W-:Y:S05]  /*1ac90*/  @!P1 BRA `(.L_x_666) ;  /* 0x0000004000509947 */ /* 0x001fea0003800000 */
.L_x_829:
[----:B------:R-:W4:Y:S01]  /*1aca0*/  LDL.LU R4, [R1] ;  /* 0x0000000001047983 */ /* 0x000f220000300800 */
[----:B------:R-:W-:Y:S02]  /*1acb0*/  SEL R28, R28, RZ, P2 ;  /* 0x000000ff1c1c7207 */ /* 0x000fe40001000000 */
[----:B----4-:R-:W-:Y:S01]  /*1acc0*/  LOP3.LUT R0, R4, R0, RZ, 0x3c, !PT ;  /* 0x0000000004007212 */ /* 0x010fe200078e3cff */
[----:B------:R-:W-:Y:S06]  /*1acd0*/  @!P0 BRA `(.L_x_667) ;  /* 0x0000000000048947 */ /* 0x000fec0003800000 */
[----:B------:R-:W-:Y:S01]  /*1ace0*/  BPT.TRAP 0x1 ;  /* 0x000000040000795c */ /* 0x000fe20000300000 */
.L_x_667:
[----:B------:R-:W-:Y:S01]  /*1acf0*/  IMAD R5, R28, 0x8, R5 ;  /* 0x000000081c057824 */ /* 0x000fe200078e0205 */
[----:B------:R-:W-:-:S04]  /*1ad00*/  SHF.L.U32 R0, R0, 0x1f, RZ ;  /* 0x0000001f00007819 */ /* 0x000fc800000006ff */
[----:B------:R-:W1:Y:S02]  /*1ad10*/  SYNCS.PHASECHK.TRANS64.TRYWAIT P1, [R5+URZ+0x2d840], R0 ;  /* 0x02d84000050075a7 */ /* 0x000e64000802017f */
[----:B-1----:R-:W-:Y:S05]  /*1ad20*/  @!P1 BRA `(.L_x_668) ;  /* 0x0000004000409947 */ /* 0x002fea0003800000 */
.L_x_830:
[----:B------:R-:W-:Y:S05]  /*1ad30*/  @!P0 BRA `(.L_x_669) ;  /* 0x0000000000048947 */ /* 0x000fea0003800000 */
[----:B------:R-:W-:Y:S01]  /*1ad40*/  BPT.TRAP 0x1 ;  /* 0x000000040000795c */ /* 0x000fe20000300000 */
.L_x_669:
[----:B------:R-:W4:Y:S02]  /*1ad50*/  SYNCS.PHASECHK.TRANS64.TRYWAIT P1, [R3+URZ+0x2d860], R2 ;  /* 0x02d86002030075a7 */ /* 0x000f24000802017f */
[----:B----4-:R-:W-:Y:S05]  /*1ad60*/  @!P1 BRA `(.L_x_670) ;  /* 0x0000004000449947 */ /* 0x010fea0003800000 */
.L_x_831:
[----:B------:R-:W-:Y:S05]  /*1ad70*/  @!P0 BRA `(.L_x_671) ;  /* 0x0000000000048947 */ /* 0x000fea0003800000 */
[----:B------:R-:W-:Y:S01]  /*1ad80*/  BPT.TRAP 0x1 ;  /* 0x000000040000795c */ /* 0x000fe20000300000 */
.L_x_671:
[----:B------:R0:W0:Y:S02]  /*1ad90*/  SYNCS.PHASECHK.TRANS64.TRYWAIT P0, [R5+URZ+0x2d860], R0 ;  /* 0x02d86000050075a7 */ /* 0x000024000800017f */
[----:B0-----:R-:W-:Y:S05]  /*1ada0*/  @!P0 NANOSLEEP.SYNCS 0x989680 ;  /* 0x009896800000895d */ /* 0x001fea0003900000 */
[----:B------:R-:W0:Y:S02]  /*1adb0*/  @!P0 SYNCS.PHASECHK.TRANS64 P0, [R5+URZ+0x2d860], R0 ;  /* 0x02d86000050085a7 */ /* 0x000e24000800007f */
[----:B0-----:R-:W-:Y:S05]  /*1adc0*/  @!P0 BRA `(.L_x_671) ;  /* 0xfffffffc00f08947 */ /* 0x001fea000383ffff */
.L_x_396:
[----:B------:R-:W-:Y:S05]  /*1add0*/  BSYNC B9 ;  /* 0x0000000000097941 */ /* 0x000fea0003800000 */
.L_x_393:
[----:B------:R-:W-:Y:S05]  /*1ade0*/  EXIT ;  /* 0x000000000000794d */ /* 0x000fea0003800000 */
.L_x_414:
[----:B0-----:R0:W1:Y:S02]  /*1adf0*/  SYNCS.PHASECHK.TRANS64.TRYWAIT P4, [R31+URZ+0x2d890], R79 ;  /* 0x02d8904f1f0075a7 */ /* 0x001064000808017f */
[----:B-1----:R-:W-:Y:S05]  /*1ae00*/  @!P4 NANOSLEEP.SYNCS 0x989680 ;  /* 0x009896800000c95d */ /* 0x002fea0003900000 */
[----:B------:R-:W1:Y:S02]  /*1ae10*/  @!P4 SYNCS.PHASECHK.TRANS64 P4, [R31+URZ+0x2d890], R79 ;  /* 0x02d8904f1f00c5a7 */ /* 0x000e64000808007f */
[----:B-1----:R-:W-:Y:S05]  /*1ae20*/  @!P4 BRA `(.L_x_414) ;  /* 0xfffffffc00f0c947 */ /* 0x002fea000383ffff */
[----:B------:R-:W-:Y:S05]  /*1ae30*/  BRA `(.L_x_672) ;  /* 0xfffffe8400a87947 */ /* 0x000fea000383ffff */
.L_x_415:
        /* <DEDUP_REMOVED lines=8> */
.L_x_674:
[----:B------:R-:W-:Y:S05]  /*1aec0*/  BSYNC B1 ;  /* 0x0000000000017941 */ /* 0x000fea0003800000 */
.L_x_673:
[----:B------:R-:W-:Y:S02]  /*1aed0*/  IMAD.MOV.U32 R13, RZ, RZ, R56 ;  /* 0x000000ffff0d7224 */ /* 0x000fe400078e0038 */
[----:B------:R-:W-:Y:S02]  /*1aee0*/  IMAD.MOV.U32 R12, RZ, RZ, RZ ;  /* 0x000000ffff0c7224 */ /* 0x000fe400078e00ff */
[----:B------:R-:W-:Y:S02]  /*1aef0*/  IMAD.MOV.U32 R11, RZ, RZ, 0x1e1f ;  /* 0x00001e1fff0b7424 */ /* 0x000fe400078e00ff */
[----:B------:R-:W-:Y:S02]  /*1af00*/  IMAD.MOV.U32 R15, RZ, RZ, -0x1 ;  /* 0xffffffffff0f7424 */ /* 0x000fe400078e00ff */
[----:B------:R-:W-:-:S07]  /*1af10*/  IMAD.MOV.U32 R57, RZ, RZ, R14 ;  /* 0x000000ffff397224 */ /* 0x000fce00078e000e */
[----:B------:R-:W-:Y:S05]  /*1af20*/  WARPSYNC.COLLECTIVE R15, `(.L_x_675) ;  /* 0x000000000f087348 */ /* 0x000fea0003c00000 */
[----:B------:R0:W1:Y:S02]  /*1af30*/  SHFL.IDX P6, R14, R13, R12, R11 ;  /* 0x0000000c0d0e7389 */ /* 0x00006400000c000b */
[----:B01----:R-:W-:Y:S01]  /*1af40*/  ENDCOLLECTIVE ;  /* 0x000000000000791b */ /* 0x003fe20003800000 */
.L_x_675:
[----:B------:R-:W-:Y:S01]  /*1af50*/  IMAD.MOV.U32 R56, RZ, RZ, R14 ;  /* 0x000000ffff387224 */ /* 0x000fe200078e000e */
[----:B------:R-:W-:Y:S06]  /*1af60*/  BRA `(.L_x_676) ;  /* 0xfffffe8400707947 */ /* 0x000fec000383ffff */
.L_x_443:
[----:B0-----:R0:W1:Y:S02]  /*1af70*/  SYNCS.PHASECHK.TRANS64.TRYWAIT P4, [R31+URZ+0x2d890], R79 ;  /* 0x02d8904f1f0075a7 */ /* 0x001064000808017f */
[----:B-1----:R-:W-:Y:S05]  /*1af80*/  @!P4 NANOSLEEP.SYNCS 0x989680 ;  /* 0x009896800000c95d */ /* 0x002fea0003900000 */
[----:B------:R-:W1:Y:S02]  /*1af90*/  @!P4 SYNCS.PHASECHK.TRANS64 P4, [R31+URZ+0x2d890], R79 ;  /* 0x02d8904f1f00c5a7 */ /* 0x000e64000808007f */
[----:B-1----:R-:W-:Y:S05]  /*1afa0*/  @!P4 BRA `(.L_x_443) ;  /* 0xfffffffc00f0c947 */ /* 0x002fea000383ffff */
[----:B------:R-:W-:Y:S05]  /*1afb0*/  BRA `(.L_x_677) ;  /* 0xfffffea000687947 */ /* 0x000fea000383ffff */
.L_x_444:
        /* <DEDUP_REMOVED lines=8> */
.L_x_679:
[----:B------:R-:W-:Y:S05]  /*1b040*/  BSYNC B1 ;  /* 0x0000000000017941 */ /* 0x000fea0003800000 */
.L_x_678:
        /* <DEDUP_REMOVED lines=8> */
.L_x_680:
[----:B------:R-:W-:Y:S01]  /*1b0d0*/  IMAD.MOV.U32 R82, RZ, RZ, R14 ;  /* 0x000000ffff527224 */ /* 0x000fe200078e000e */
[----:B------:R-:W-:Y:S06]  /*1b0e0*/  BRA `(.L_x_681) ;  /* 0xfffffea000307947 */ /* 0x000fec000383ffff */
.L_x_457:
[----:B0-----:R0:W1:Y:S02]  /*1b0f0*/  SYNCS.PHASECHK.TRANS64.TRYWAIT P3, [R31+URZ+0x2d890], R79 ;  /* 0x02d8904f1f0075a7 */ /* 0x001064000806017f */
[----:B-1----:R-:W-:Y:S05]  /*1b100*/  @!P3 NANOSLEEP.SYNCS 0x989680 ;  /* 0x009896800000b95d */ /* 0x002fea0003900000 */
[----:B------:R-:W1:Y:S02]  /*1b110*/  @!P3 SYNCS.PHASECHK.TRANS64 P3, [R31+URZ+0x2d890], R79 ;  /* 0x02d8904f1f00b5a7 */ /* 0x000e64000806007f */
[----:B-1----:R-:W-:Y:S05]  /*1b120*/  @!P3 BRA `(.L_x_457) ;  /* 0xfffffffc00f0b947 */ /* 0x002fea000383ffff */
[----:B------:R-:W-:Y:S05]  /*1b130*/  BRA `(.L_x_682) ;  /* 0xfffffeb800447947 */ /* 0x000fea000383ffff */
.L_x_458:
[----:B------:R-:W-:Y:S01]  /*1b140*/  BSSY B1, `(.L_x_683) ;  /* 0x0000007000017945 */ /* 0x000fe20003800000 */
[----:B------:R-:W-:Y:S02]  /*1b150*/  IMAD.MOV.U32 R12, RZ, RZ, RZ ;  /* 0x000000ffff0c7224 */ /* 0x000fe400078e00ff */
[----:B------:R-:W-:Y:S02]  /*1b160*/  IMAD.MOV.U32 R11, RZ, RZ, 0x1e1f ;  /* 0x00001e1fff0b7424 */ /* 0x000fe400078e00ff */
[----:B------:R-:W-:-:S07]  /*1b170*/  IMAD.MOV.U32 R15, RZ, RZ, -0x1 ;  /* 0xffffffffff0f7424 */ /* 0x000fce00078e00ff */
[----:B0-----:R-:W-:Y:S05]  /*1b180*/  WARPSYNC.COLLECTIVE R15, `(.L_x_684) ;  /* 0x000000000f087348 */ /* 0x001fea0003c00000 */
[----:B------:R1:W2:Y:S02]  /*1b190*/  SHFL.IDX P6, R14, R13, R12, R11 ;  /* 0x0000000c0d0e7389 */ /* 0x0002a400000c000b */
[----:B012---:R-:W-:Y:S01]  /*1b1a0*/  ENDCOLLECTIVE ;  /* 0x000000000000791b */ /* 0x007fe20003800000 */
.L_x_684:
[----:B------:R-:W-:Y:S05]  /*1b1b0*/  BSYNC B1 ;  /* 0x0000000000017941 */ /* 0x000fea0003800000 */
.L_x_683:
        /* <DEDUP_REMOVED lines=8> */
.L_x_685:
[----:B------:R-:W-:Y:S01]  /*1b240*/  IMAD.MOV.U32 R39, RZ, RZ, R14 ;  /* 0x000000ffff277224 */ /* 0x000fe200078e000e */
[----:B------:R-:W-:Y:S06]  /*1b250*/  BRA `(.L_x_686) ;  /* 0xfffffeb800607947 */ /* 0x000fec000383ffff */
.L_x_462:
[----:B------:R0:W0:Y:S02]  /*1b260*/  SYNCS.PHASECHK.TRANS64.TRYWAIT P2, [R31+URZ+0x2d8b0], R79 ;  /* 0x02d8b04f1f0075a7 */ /* 0x000024000804017f */
[----:B0-----:R-:W-:Y:S05]  /*1b270*/  @!P2 NANOSLEEP.SYNCS 0x989680 ;  /* 0x009896800000a95d */ /* 0x001fea0003900000 */
[----:B------:R-:W0:Y:S02]  /*1b280*/  @!P2 SYNCS.PHASECHK.TRANS64 P2, [R31+URZ+0x2d8b0], R79 ;  /* 0x02d8b04f1f00a5a7 */ /* 0x000e24000804007f */
[----:B0-----:R-:W-:Y:S05]  /*1b290*/  @!P2 BRA `(.L_x_462) ;  /* 0xfffffffc00f0a947 */ /* 0x001fea000383ffff */
[----:B------:R-:W-:Y:S05]  /*1b2a0*/  BRA `(.L_x_687) ;  /* 0xfffffebc00307947 */ /* 0x000fea000383ffff */
.L_x_470:
[----:B------:R-:W-:Y:S01]  /*1b2b0*/  BSSY B0, `(.L_x_688) ;  /* 0x0000007000007945 */ /* 0x000fe20003800000 */
[----:B------:R-:W-:Y:S02]  /*1b2c0*/  IMAD.MOV.U32 R12, RZ, RZ, RZ ;  /* 0x000000ffff0c7224 */ /* 0x000fe400078e00ff */
[----:B------:R-:W-:Y:S02]  /*1b2d0*/  IMAD.MOV.U32 R11, RZ, RZ, 0x1f ;  /* 0x0000001fff0b7424 */ /* 0x000fe400078e00ff */
[----:B------:R-:W-:-:S07]  /*1b2e0*/  IMAD.MOV.U32 R15, RZ, RZ, -0x1 ;  /* 0xffffffffff0f7424 */ /* 0x000fce00078e00ff */
[----:B0--3-5:R-:W-:Y:S05]  /*1b2f0*/  WARPSYNC.COLLECTIVE R15, `(.L_x_689) ;  /* 0x000000000f087348 */ /* 0x029fea0003c00000 */
[----:B------:R1:W2:Y:S02]  /*1b300*/  SHFL.IDX P6, R14, R13, R12, R11 ;  /* 0x0000000c0d0e7389 */ /* 0x0002a400000c000b */
[----:B0123-5:R-:W-:Y:S01]  /*1b310*/  ENDCOLLECTIVE ;  /* 0x000000000000791b */ /* 0x02ffe20003800000 */
.L_x_689:
[----:B------:R-:W-:Y:S05]  /*1b320*/  BSYNC B0 ;  /* 0x0000000000007941 */ /* 0x000fea0003800000 */
.L_x_688:
[----:B------:R0:W-:Y:S01]  /*1b330*/  STL [R1+0x40], R14 ;  /* 0x0000400e01007387 */ /* 0x0001e20000100800 */
[----:B------:R-:W-:Y:S05]  /*1b340*/  BRA `(.L_x_690) ;  /* 0xfffffec4007c7947 */ /* 0x000fea000383ffff */
.L_x_481:
[----:B------:R-:W-:Y:S01]  /*1b350*/  BSSY B1, `(.L_x_691) ;  /* 0x0000008000017945 */ /* 0x000fe20003800000 */
[----:B------:R-:W-:Y:S02]  /*1b360*/  IMAD.MOV.U32 R13, RZ, RZ, R25 ;  /* 0x000000ffff0d7224 */ /* 0x000fe400078e0019 */
[----:B------:R-:W-:Y:S02]  /*1b370*/  IMAD.MOV.U32 R12, RZ, RZ, RZ ;  /* 0x000000ffff0c7224 */ /* 0x000fe400078e00ff */
[----:B------:R-:W-:Y:S02]  /*1b380*/  IMAD.MOV.U32 R11, RZ, RZ, 0x1e1f ;  /* 0x00001e1fff0b7424 */ /* 0x000fe400078e00ff */
[----:B------:R-:W-:-:S07]  /*1b390*/  IMAD.MOV.U32 R15, RZ, RZ, -0x1 ;  /* 0xffffffffff0f7424 */ /* 0x000fce00078e00ff */
[----:B0--3--:R-:W-:Y:S05]  /*1b3a0*/  WARPSYNC.COLLECTIVE R15, `(.L_x_692) ;  /* 0x000000000f087348 */ /* 0x009fea0003c00000 */
[----:B0-----:R0:W1:Y:S02]  /*1b3b0*/  SHFL.IDX P6, R14, R13, R12, R11 ;  /* 0x0000000c0d0e7389 */ /* 0x00106400000c000b */
[----:B01-3--:R-:W-:Y:S01]  /*1b3c0*/  ENDCOLLECTIVE ;  /* 0x000000000000791b */ /* 0x00bfe20003800000 */
.L_x_692:
[----:B------:R-:W-:Y:S05]  /*1b3d0*/  BSYNC B1 ;  /* 0x0000000000017941 */ /* 0x000fea0003800000 */
.L_x_691:
        /* <DEDUP_REMOVED lines=8> */
.L_x_693:
[----:B------:R-:W-:Y:S02]  /*1b460*/  IMAD.MOV.U32 R13, RZ, RZ, R37 ;  /* 0x000000ffff0d7224 */ /* 0x000fe400078e0025 */
[----:B------:R-:W-:-:S07]  /*1b470*/  IMAD.MOV.U32 R38, RZ, RZ, R14 ;  /* 0x000000ffff267224 */ /* 0x000fce00078e000e */
[----:B------:R-:W-:Y:S05]  /*1b480*/  WARPSYNC.COLLECTIVE R15, `(.L_x_694) ;  /* 0x000000000f087348 */ /* 0x000fea0003c00000 */
[----:B------:R0:W1:Y:S02]  /*1b490*/  SHFL.IDX P6, R14, R13, R12, R11 ;  /* 0x0000000c0d0e7389 */ /* 0x00006400000c000b */
[----:B01----:R-:W-:Y:S01]  /*1b4a0*/  ENDCOLLECTIVE ;  /* 0x000000000000791b */ /* 0x003fe20003800000 */
.L_x_694:
[----:B------:R-:W-:Y:S02]  /*1b4b0*/  IMAD.MOV.U32 R13, RZ, RZ, R39 ;  /* 0x000000ffff0d7224 */ /* 0x000fe400078e0027 */
[----:B------:R-:W-:-:S07]  /*1b4c0*/  IMAD.MOV.U32 R0, RZ, RZ, R14 ;  /* 0x000000ffff007224 */ /* 0x000fce00078e000e */
[----:B------:R-:W-:Y:S05]  /*1b4d0*/  WARPSYNC.COLLECTIVE R15, `(.L_x_695) ;  /* 0x000000000f087348 */ /* 0x000fea0003c00000 */
[----:B------:R0:W1:Y:S02]  /*1b4e0*/  SHFL.IDX P6, R14, R13, R12, R11 ;  /* 0x0000000c0d0e7389 */ /* 0x00006400000c000b */
[----:B01----:R-:W-:Y:S01]  /*1b4f0*/  ENDCOLLECTIVE ;  /* 0x000000000000791b */ /* 0x003fe20003800000 */
.L_x_695:
[----:B------:R-:W-:Y:S01]  /*1b500*/  IMAD.MOV.U32 R39, RZ, RZ, R14 ;  /* 0x000000ffff277224 */ /* 0x000fe200078e000e */
[----:B------:R-:W-:Y:S06]  /*1b510*/  BRA `(.L_x_696) ;  /* 0xfffffec800847947 */ /* 0x000fec000383ffff */
.L_x_485:
[----:B0-----:R0:W1:Y:S02]  /*1b520*/  SYNCS.PHASECHK.TRANS64.TRYWAIT P0, [R2+URZ+0x2d800], R3 ;  /* 0x02d80003020075a7 */ /* 0x001064000800017f */
[----:B-1----:R-:W-:Y:S05]  /*1b530*/  @!P0 NANOSLEEP.SYNCS 0x989680 ;  /* 0x009896800000895d */ /* 0x002fea0003900000 */
[----:B------:R-:W1:Y:S02]  /*1b540*/  @!P0 SYNCS.PHASECHK.TRANS64 P0, [R2+URZ+0x2d800], R3 ;  /* 0x02d80003020085a7 */ /* 0x000e64000800007f */
[----:B-1----:R-:W-:Y:S05]  /*1b550*/  @!P0 BRA `(.L_x_485) ;  /* 0xfffffffc00f08947 */ /* 0x002fea000383ffff */
[----:B------:R-:W-:Y:S05]  /*1b560*/  BRA `(.L_x_697) ;  /* 0xfffffed000c87947 */ /* 0x000fea000383ffff */
.L_x_497:
        /* <DEDUP_REMOVED lines=8> */
.L_x_699:
[----:B------:R-:W-:Y:S05]  /*1b5f0*/  BSYNC B1 ;  /* 0x0000000000017941 */ /* 0x000fea0003800000 */
.L_x_698:
        /* <DEDUP_REMOVED lines=8> */
.L_x_700:
[----:B------:R-:W-:Y:S02]  /*1b680*/  IMAD.MOV.U32 R13, RZ, RZ, R37 ;  /* 0x000000ffff0d7224 */ /* 0x000fe400078e0025 */
[----:B------:R-:W-:-:S07]  /*1b690*/  IMAD.MOV.U32 R3, RZ, RZ, R14 ;  /* 0x000000ffff037224 */ /* 0x000fce00078e000e */
[----:B------:R-:W-:Y:S05]  /*1b6a0*/  WARPSYNC.COLLECTIVE R15, `(.L_x_701) ;  /* 0x000000000f087348 */ /* 0x000fea0003c00000 */
[----:B------:R0:W1:Y:S02]  /*1b6b0*/  SHFL.IDX P6, R14, R13, R12, R11 ;  /* 0x0000000c0d0e7389 */ /* 0x00006400000c000b */
[----:B01----:R-:W-:Y:S01]  /*1b6c0*/  ENDCOLLECTIVE ;  /* 0x000000000000791b */ /* 0x003fe20003800000 */
.L_x_701:
[----:B------:R-:W-:Y:S02]  /*1b6d0*/  IMAD.MOV.U32 R13, RZ, RZ, R39 ;  /* 0x000000ffff0d7224 */ /* 0x000fe400078e0027 */
[----:B------:R-:W-:-:S07]  /*1b6e0*/  IMAD.MOV.U32 R37, RZ, RZ, R14 ;  /* 0x000000ffff257224 */ /* 0x000fce00078e000e */
[----:B------:R-:W-:Y:S05]  /*1b6f0*/  WARPSYNC.COLLECTIVE R15, `(.L_x_702) ;  /* 0x000000000f087348 */ /* 0x000fea0003c00000 */
[----:B------:R0:W1:Y:S02]  /*1b700*/  SHFL.IDX P6, R14, R13, R12, R11 ;  /* 0x0000000c0d0e7389 */ /* 0x00006400000c000b */
[----:B01----:R-:W-:Y:S01]  /*1b710*/  ENDCOLLECTIVE ;  /* 0x000000000000791b */ /* 0x003fe20003800000 */
.L_x_702:
[----:B------:R-:W-:Y:S01]  /*1b720*/  IMAD.MOV.U32 R38, RZ, RZ, R14 ;  /* 0x000000ffff267224 */ /* 0x000fe200078e000e */
[----:B------:R-:W-:Y:S06]  /*1b730*/  BRA `(.L_x_703) ;  /* 0xfffffee400687947 */ /* 0x000fec000383ffff */
.L_x_501:
[----:B0-----:R0:W1:Y:S02]  /*1b740*/  SYNCS.PHASECHK.TRANS64.TRYWAIT P0, [R2+URZ+0x2d800], R3 ;  /* 0x02d80003020075a7 */ /* 0x001064000800017f */
[----:B-1----:R-:W-:Y:S05]  /*1b750*/  @!P0 NANOSLEEP.SYNCS 0x989680 ;  /* 0x009896800000895d */ /* 0x002fea0003900000 */
[----:B------:R-:W1:Y:S02]  /*1b760*/  @!P0 SYNCS.PHASECHK.TRANS64 P0, [R2+URZ+0x2d800], R3 ;  /* 0x02d80003020085a7 */ /* 0x000e64000800007f */
[----:B-1----:R-:W-:Y:S05]  /*1b770*/  @!P0 BRA `(.L_x_501) ;  /* 0xfffffffc00f08947 */ /* 0x002fea000383ffff */
[----:B------:R-:W-:Y:S05]  /*1b780*/  BRA `(.L_x_704) ;  /* 0xfffffeec001c7947 */ /* 0x000fea000383ffff */
.L_x_509:
[----:B-1----:R1:W3:Y:S02]  /*1b790*/  SYNCS.PHASECHK.TRANS64.TRYWAIT P1, [R8+URZ+0x2d830], R3 ;  /* 0x02d83003080075a7 */ /* 0x0022e4000802017f */
[----:B---3--:R-:W-:Y:S05]  /*1b7a0*/  @!P1 NANOSLEEP.SYNCS 0x989680 ;  /* 0x009896800000995d */ /* 0x008fea0003900000 */
[----:B------:R-:W3:Y:S02]  /*1b7b0*/  @!P1 SYNCS.PHASECHK.TRANS64 P1, [R8+URZ+0x2d830], R3 ;  /* 0x02d83003080095a7 */ /* 0x000ee4000802007f */
[----:B---3--:R-:W-:Y:S05]  /*1b7c0*/  @!P1 BRA `(.L_x_509) ;  /* 0xfffffffc00f09947 */ /* 0x008fea000383ffff */
[----:B------:R-:W-:Y:S05]  /*1b7d0*/  BRA `(.L_x_508) ;  /* 0xffffff0000e87947 */ /* 0x000fea000383ffff */
.L_x_516:
[----:B-1----:R1:W2:Y:S02]  /*1b7e0*/  SYNCS.PHASECHK.TRANS64.TRYWAIT P2, [R3+URZ+0x2d830], R0 ;  /* 0x02d83000030075a7 */ /* 0x0022a4000804017f */
[----:B--2---:R-:W-:Y:S05]  /*1b7f0*/  @!P2 NANOSLEEP.SYNCS 0x989680 ;  /* 0x009896800000a95d */ /* 0x004fea0003900000 */
[----:B------:R-:W2:Y:S02]  /*1b800*/  @!P2 SYNCS.PHASECHK.TRANS64 P2, [R3+URZ+0x2d830], R0 ;  /* 0x02d830000300a5a7 */ /* 0x000ea4000804007f */
[----:B--2---:R-:W-:Y:S05]  /*1b810*/  @!P2 BRA `(.L_x_516) ;  /* 0xfffffffc00f0a947 */ /* 0x004fea000383ffff */
[----:B------:R-:W-:Y:S05]  /*1b820*/  BRA `(.L_x_515) ;  /* 0xffffff28001c7947 */ /* 0x000fea000383ffff */
.L_x_520:
[----:B-1----:R1:W2:Y:S02]  /*1b830*/  SYNCS.PHASECHK.TRANS64.TRYWAIT P1, [R3+URZ+0x2d850], R0 ;  /* 0x02d85000030075a7 */ /* 0x0022a4000802017f */
[----:B--2---:R-:W-:Y:S05]  /*1b840*/  @!P1 NANOSLEEP.SYNCS 0x989680 ;  /* 0x009896800000995d */ /* 0x004fea0003900000 */
[----:B------:R-:W2:Y:S02]  /*1b850*/  @!P1 SYNCS.PHASECHK.TRANS64 P1, [R3+URZ+0x2d850], R0 ;  /* 0x02d85000030095a7 */ /* 0x000ea4000802007f */
[----:B--2---:R-:W-:Y:S05]  /*1b860*/  @!P1 BRA `(.L_x_520) ;  /* 0xfffffffc00f09947 */ /* 0x004fea000383ffff */
[----:B------:R-:W-:Y:S05]  /*1b870*/  BRA `(.L_x_517) ;  /* 0xffffff2c003c7947 */ /* 0x000fea000383ffff */
.L_x_527:
[----:B-1----:R1:W2:Y:S02]  /*1b880*/  SYNCS.PHASECHK.TRANS64.TRYWAIT P1, [R12+URZ+0x2d850], R7 ;  /* 0x02d850070c0075a7 */ /* 0x0022a4000802017f */
[----:B--2---:R-:W-:Y:S05]  /*1b890*/  @!P1 NANOSLEEP.SYNCS 0x989680 ;  /* 0x009896800000995d */ /* 0x004fea0003900000 */
[----:B------:R-:W2:Y:S02]  /*1b8a0*/  @!P1 SYNCS.PHASECHK.TRANS64 P1, [R12+URZ+0x2d850], R7 ;  /* 0x02d850070c0095a7 */ /* 0x000ea4000802007f */
[----:B--2---:R-:W-:Y:S05]  /*1b8b0*/  @!P1 BRA `(.L_x_527) ;  /* 0xfffffffc00f09947 */ /* 0x004fea000383ffff */
[----:B------:R-:W-:Y:S05]  /*1b8c0*/  BRA `(.L_x_526) ;  /* 0xffffff4c00187947 */ /* 0x000fea000383ffff */
.L_x_533:
[----:B------:R-:W-:Y:S02]  /*1b8d0*/  IMAD.MOV.U32 R13, RZ, RZ, R20 ;  /* 0x000000ffff0d7224 */ /* 0x000fe400078e0014 */
[----:B------:R-:W-:Y:S02]  /*1b8e0*/  IMAD.MOV.U32 R12, RZ, RZ, RZ ;  /* 0x000000ffff0c7224 */ /* 0x000fe400078e00ff */
[----:B------:R-:W-:Y:S02]  /*1b8f0*/  IMAD.MOV.U32 R11, RZ, RZ, 0x1c1f ;  /* 0x00001c1fff0b7424 */ /* 0x000fe400078e00ff */
[----:B------:R-:W-:-:S07]  /*1b900*/  IMAD.MOV.U32 R15, RZ, RZ, -0x1 ;  /* 0xffffffffff0f7424 */ /* 0x000fce00078e00ff */
[----:B-----5:R-:W-:Y:S05]  /*1b910*/  WARPSYNC.COLLECTIVE R15, `(.L_x_705) ;  /* 0x000000000f087348 */ /* 0x020fea0003c00000 */
[----:B------:R0:W1:Y:S02]  /*1b920*/  SHFL.IDX P6, R14, R13, R12, R11 ;  /* 0x0000000c0d0e7389 */ /* 0x00006400000c000b */
[----:B01---5:R-:W-:Y:S01]  /*1b930*/  ENDCOLLECTIVE ;  /* 0x000000000000791b */ /* 0x023fe20003800000 */
.L_x_705:
[----:B------:R-:W-:Y:S02]  /*1b940*/  IMAD.MOV.U32 R13, RZ, RZ, R0 ;  /* 0x000000ffff0d7224 */ /* 0x000fe400078e0000 */
[----:B------:R-:W-:-:S07]  /*1b950*/  IMAD.MOV.U32 R3, RZ, RZ, R14 ;  /* 0x000000ffff037224 */ /* 0x000fce00078e000e */
[----:B------:R-:W-:Y:S05]  /*1b960*/  WARPSYNC.COLLECTIVE R15, `(.L_x_706) ;  /* 0x000000000f087348 */ /* 0x000fea0003c00000 */
[----:B------:R0:W1:Y:S02]  /*1b970*/  SHFL.IDX P6, R14, R13, R12, R11 ;  /* 0x0000000c0d0e7389 */ /* 0x00006400000c000b */
[----:B01----:R-:W-:Y:S01]  /*1b980*/  ENDCOLLECTIVE ;  /* 0x000000000000791b */ /* 0x003fe20003800000 */
.L_x_706:
[----:B------:R-:W-:Y:S05]  /*1b990*/  BRA `(.L_x_707) ;  /* 0xffffff6400e87947 */ /* 0x000fea000383ffff */
.L_x_536:
[----:B------:R-:W-:Y:S01]  /*1b9a0*/  BSSY B1, `(.L_x_708) ;  /* 0x0000008000017945 */ /* 0x000fe20003800000 */
[----:B---3--:R-:W-:Y:S02]  /*1b9b0*/  IMAD.MOV.U32 R13, RZ, RZ, R20 ;  /* 0x000000ffff0d7224 */ /* 0x008fe400078e0014 */
[----:B------:R-:W-:Y:S02]  /*1b9c0*/  IMAD.MOV.U32 R12, RZ, RZ, 0x1 ;  /* 0x00000001ff0c7424 */ /* 0x000fe400078e00ff */
[----:B------:R-:W-:Y:S02]  /*1b9d0*/  IMAD.MOV.U32 R11, RZ, RZ, 0x1c1f ;  /* 0x00001c1fff0b7424 */ /* 0x000fe400078e00ff */
[----:B------:R-:W-:-:S07]  /*1b9e0*/  IMAD.MOV.U32 R15, RZ, RZ, -0x1 ;  /* 0xffffffffff0f7424 */ /* 0x000fce00078e00ff */
[----:B012--5:R-:W-:Y:S05]  /*1b9f0*/  WARPSYNC.COLLECTIVE R15, `(.L_x_709) ;  /* 0x000000000f087348 */ /* 0x027fea0003c00000 */
[----:B--2---:R2:W3:Y:S02]  /*1ba00*/  SHFL.IDX P6, R14, R13, R12, R11 ;  /* 0x0000000c0d0e7389 */ /* 0x0044e400000c000b */
[----:B0123-5:R-:W-:Y:S01]  /*1ba10*/  ENDCOLLECTIVE ;  /* 0x000000000000791b */ /* 0x02ffe20003800000 */
.L_x_709:
[----:B------:R-:W-:Y:S05]  /*1ba20*/  BSYNC B1 ;  /* 0x0000000000017941 */ /* 0x000fea0003800000 */
.L_x_708:
[----:B------:R-:W-:Y:S02]  /*1ba30*/  IMAD.MOV.U32 R13, RZ, RZ, R0 ;  /* 0x000000ffff0d7224 */ /* 0x000fe400078e0000 */
[----:B------:R-:W-:Y:S02]  /*1ba40*/  IMAD.MOV.U32 R12, RZ, RZ, 0x1 ;  /* 0x00000001ff0c7424 */ /* 0x000fe400078e00ff */
[----:B------:R-:W-:Y:S02]  /*1ba50*/  IMAD.MOV.U32 R11, RZ, RZ, 0x1c1f ;  /* 0x00001c1fff0b7424 */ /* 0x000fe400078e00ff */
[----:B------:R-:W-:Y:S02]  /*1ba60*/  IMAD.MOV.U32 R15, RZ, RZ, -0x1 ;  /* 0xffffffffff0f7424 */ /* 0x000fe400078e00ff */
[----:B------:R-:W-:-:S07]  /*1ba70*/  IMAD.MOV.U32 R3, RZ, RZ, R14 ;  /* 0x000000ffff037224 */ /* 0x000fce00078e000e */
[----:B------:R-:W-:Y:S05]  /*1ba80*/  WARPSYNC.COLLECTIVE R15, `(.L_x_710) ;  /* 0x000000000f087348 */ /* 0x000fea0003c00000 */
[----:B------:R0:W1:Y:S02]  /*1ba90*/  SHFL.IDX P6, R14, R13, R12, R11 ;  /* 0x0000000c0d0e7389 */ /* 0x00006400000c000b */
[----:B01----:R-:W-:Y:S01]  /*1baa0*/  ENDCOLLECTIVE ;  /* 0x000000000000791b */ /* 0x003fe20003800000 */
.L_x_710:
[----:B------:R-:W-:Y:S05]  /*1bab0*/  BRA `(.L_x_711) ;  /* 0xffffff6400f87947 */ /* 0x000fea000383ffff */
.L_x_538:
[----:B------:R-:W-:Y:S02]  /*1bac0*/  IMAD.MOV.U32 R13, RZ, RZ, R26 ;  /* 0x000000ffff0d7224 */ /* 0x000fe400078e001a */
[----:B------:R-:W-:Y:S02]  /*1bad0*/  IMAD.MOV.U32 R12, RZ, RZ, RZ ;  /* 0x000000ffff0c7224 */ /* 0x000fe400078e00ff */
[----:B------:R-:W-:Y:S02]  /*1bae0*/  IMAD.MOV.U32 R11, RZ, RZ, 0x1c1f ;  /* 0x00001c1fff0b7424 */ /* 0x000fe400078e00ff */
[----:B------:R-:W-:-:S07]  /*1baf0*/  IMAD.MOV.U32 R15, RZ, RZ, -0x1 ;  /* 0xffffffffff0f7424 */ /* 0x000fce00078e00ff */
[----:B------:R-:W-:Y:S05]  /*1bb00*/  WARPSYNC.COLLECTIVE R15, `(.L_x_712) ;  /* 0x000000000f087348 */ /* 0x000fea0003c00000 */
[----:B------:R0:W1:Y:S02]  /*1bb10*/  SHFL.IDX P6, R14, R13, R12, R11 ;  /* 0x0000000c0d0e7389 */ /* 0x00006400000c000b */
[----:B01----:R-:W-:Y:S01]  /*1bb20*/  ENDCOLLECTIVE ;  /* 0x000000000000791b */ /* 0x003fe20003800000 */
.L_x_712:
[----:B------:R-:W-:Y:S02]  /*1bb30*/  IMAD.MOV.U32 R13, RZ, RZ, R0 ;  /* 0x000000ffff0d7224 */ /* 0x000fe400078e0000 */
[----:B------:R-:W-:-:S07]  /*1bb40*/  IMAD.MOV.U32 R3, RZ, RZ, R14 ;  /* 0x000000ffff037224 */ /* 0x000fce00078e000e */
[----:B------:R-:W-:Y:S05]  /*1bb50*/  WARPSYNC.COLLECTIVE R15, `(.L_x_713) ;  /* 0x000000000f087348 */ /* 0x000fea0003c00000 */
[----:B------:R0:W1:Y:S02]  /*1bb60*/  SHFL.IDX P6, R14, R13, R12, R11 ;  /* 0x0000000c0d0e7389 */ /* 0x00006400000c000b */
[----:B01----:R-:W-:Y:S01]  /*1bb70*/  ENDCOLLECTIVE ;  /* 0x000000000000791b */ /* 0x003fe20003800000 */
.L_x_713:
[----:B------:R-:W-:Y:S05]  /*1bb80*/  BRA `(.L_x_714) ;  /* 0xffffff6800c47947 */ /* 0x000fea000383ffff */
.L_x_541:
[----:B------:R-:W-:Y:S01]  /*1bb90*/  BSSY B1, `(.L_x_715) ;  /* 0x0000008000017945 */ /* 0x000fe20003800000 */
[----:B---3--:R-:W-:Y:S02]  /*1bba0*/  IMAD.MOV.U32 R13, RZ, RZ, R26 ;  /* 0x000000ffff0d7224 */ /* 0x008fe400078e001a */
[----:B------:R-:W-:Y:S02]  /*1bbb0*/  IMAD.MOV.U32 R12, RZ, RZ, 0x1 ;  /* 0x00000001ff0c7424 */ /* 0x000fe400078e00ff */
[----:B------:R-:W-:Y:S02]  /*1bbc0*/  IMAD.MOV.U32 R11, RZ, RZ, 0x1c1f ;  /* 0x00001c1fff0b7424 */ /* 0x000fe400078e00ff */
[----:B------:R-:W-:-:S07]  /*1bbd0*/  IMAD.MOV.U32 R15, RZ, RZ, -0x1 ;  /* 0xffffffffff0f7424 */ /* 0x000fce00078e00ff */
[----:B012---:R-:W-:Y:S05]  /*1bbe0*/  WARPSYNC.COLLECTIVE R15, `(.L_x_716) ;  /* 0x000000000f087348 */ /* 0x007fea0003c00000 */
[----:B--2---:R2:W3:Y:S02]  /*1bbf0*/  SHFL.IDX P6, R14, R13, R12, R11 ;  /* 0x0000000c0d0e7389 */ /* 0x0044e400000c000b */
[----:B0123--:R-:W-:Y:S01]  /*1bc00*/  ENDCOLLECTIVE ;  /* 0x000000000000791b */ /* 0x00ffe20003800000 */
.L_x_716:
[----:B------:R-:W-:Y:S05]  /*1bc10*/  BSYNC B1 ;  /* 0x0000000000017941 */ /* 0x000fea0003800000 */
.L_x_715:
        /* <DEDUP_REMOVED lines=8> */
.L_x_717:
[----:B------:R-:W-:Y:S05]  /*1bca0*/  BRA `(.L_x_718) ;  /* 0xffffff6c00c07947 */ /* 0x000fea000383ffff */
.L_x_545:
[----:B------:R-:W-:Y:S02]  /*1bcb0*/  IMAD.MOV.U32 R13, RZ, RZ, R4 ;  /* 0x000000ffff0d7224 */ /* 0x000fe400078e0004 */
[----:B------:R-:W-:Y:S02]  /*1bcc0*/  IMAD.MOV.U32 R12, RZ, RZ, RZ ;  /* 0x000000ffff0c7224 */ /* 0x000fe400078e00ff */
[----:B------:R-:W-:Y:S02]  /*1bcd0*/  IMAD.MOV.U32 R11, RZ, RZ, 0x1c1f ;  /* 0x00001c1fff0b7424 */ /* 0x000fe400078e00ff */
[----:B------:R-:W-:-:S07]  /*1bce0*/  IMAD.MOV.U32 R15, RZ, RZ, -0x1 ;  /* 0xffffffffff0f7424 */ /* 0x000fce00078e00ff */
[----:B-1----:R-:W-:Y:S05]  /*1bcf0*/  WARPSYNC.COLLECTIVE R15, `(.L_x_719) ;  /* 0x000000000f087348 */ /* 0x002fea0003c00000 */
[----:B------:R0:W2:Y:S02]  /*1bd00*/  SHFL.IDX P6, R14, R13, R12, R11 ;  /* 0x0000000c0d0e7389 */ /* 0x0000a400000c000b */
[----:B012---:R-:W-:Y:S01]  /*1bd10*/  ENDCOLLECTIVE ;  /* 0x000000000000791b */ /* 0x007fe20003800000 */
.L_x_719:
[----:B------:R-:W-:Y:S02]  /*1bd20*/  IMAD.MOV.U32 R13, RZ, RZ, R0 ;  /* 0x000000ffff0d7224 */ /* 0x000fe400078e0000 */
[----:B------:R-:W-:-:S07]  /*1bd30*/  IMAD.MOV.U32 R3, RZ, RZ, R14 ;  /* 0x000000ffff037224 */ /* 0x000fce00078e000e */
[----:B------:R-:W-:Y:S05]  /*1bd40*/  WARPSYNC.COLLECTIVE R15, `(.L_x_720) ;  /* 0x000000000f087348 */ /* 0x000fea0003c00000 */
[----:B------:R0:W1:Y:S02]  /*1bd50*/  SHFL.IDX P6, R14, R13, R12, R11 ;  /* 0x0000000c0d0e7389 */ /* 0x00006400000c000b */
[----:B01----:R-:W-:Y:S01]  /*1bd60*/  ENDCOLLECTIVE ;  /* 0x000000000000791b */ /* 0x003fe20003800000 */
.L_x_720:
[----:B------:R-:W-:Y:S05]  /*1bd70*/  BRA `(.L_x_721) ;  /* 0xffffff7800fc7947 */ /* 0x000fea000383ffff */
.L_x_548:
[----:B------:R-:W-:Y:S01]  /*1bd80*/  BSSY B1, `(.L_x_722) ;  /* 0x0000008000017945 */ /* 0x000fe20003800000 */
[----:B----4-:R-:W-:Y:S02]  /*1bd90*/  IMAD.MOV.U32 R13, RZ, RZ, R4 ;  /* 0x000000ffff0d7224 */ /* 0x010fe400078e0004 */
[----:B------:R-:W-:Y:S02]  /*1bda0*/  IMAD.MOV.U32 R12, RZ, RZ, 0x1 ;  /* 0x00000001ff0c7424 */ /* 0x000fe400078e00ff */
[----:B------:R-:W-:Y:S02]  /*1bdb0*/  IMAD.MOV.U32 R11, RZ, RZ, 0x1c1f ;  /* 0x00001c1fff0b7424 */ /* 0x000fe400078e00ff */
[----:B------:R-:W-:-:S07]  /*1bdc0*/  IMAD.MOV.U32 R15, RZ, RZ, -0x1 ;  /* 0xffffffffff0f7424 */ /* 0x000fce00078e00ff */
[----:B0123--:R-:W-:Y:S05]  /*1bdd0*/  WARPSYNC.COLLECTIVE R15, `(.L_x_723) ;  /* 0x000000000f087348 */ /* 0x00ffea0003c00000 */
[----:B---3--:R3:W4:Y:S02]  /*1bde0*/  SHFL.IDX P6, R14, R13, R12, R11 ;  /* 0x0000000c0d0e7389 */ /* 0x00872400000c000b */
[----:B01234-:R-:W-:Y:S01]  /*1bdf0*/  ENDCOLLECTIVE ;  /* 0x000000000000791b */ /* 0x01ffe20003800000 */
.L_x_723:
[----:B------:R-:W-:Y:S05]  /*1be00*/  BSYNC B1 ;  /* 0x0000000000017941 */ /* 0x000fea0003800000 */
.L_x_722:
        /* <DEDUP_REMOVED lines=8> */
.L_x_724:
[----:B------:R-:W-:Y:S05]  /*1be90*/  BRA `(.L_x_725) ;  /* 0xffffff7c00107947 */ /* 0x000fea000383ffff */
.L_x_565:
        /* <DEDUP_REMOVED lines=8> */
[----:B-1----:R-:W-:Y:S05]  /*1bf20*/  WARPSYNC.COLLECTIVE R15, `(.L_x_727) ;  /* 0x000000000f087348 */ /* 0x002fea0003c00000 */
[----:B------:R0:W2:Y:S02]  /*1bf30*/  SHFL.IDX P6, R14, R13, R12, R11 ;  /* 0x0000000c0d0e7389 */ /* 0x0000a400000c000b */
[----:B012---:R-:W-:Y:S01]  /*1bf40*/  ENDCOLLECTIVE ;  /* 0x000000000000791b */ /* 0x007fe20003800000 */
.L_x_727:
[----:B------:R-:W-:Y:S05]  /*1bf50*/  BSYNC B1 ;  /* 0x0000000000017941 */ /* 0x000fea0003800000 */
.L_x_726:
[----:B------:R-:W-:Y:S05]  /*1bf60*/  BRA `(.L_x_728) ;  /* 0xffffff9000fc7947 */ /* 0x000fea000383ffff */
.L_x_567:
[----:B------:R-:W-:Y:S01]  /*1bf70*/  BSSY B1, `(.L_x_729) ;  /* 0x0000006000017945 */ /* 0x000fe20003800000 */
[----:B------:R-:W-:-:S07]  /*1bf80*/  IMAD.MOV.U32 R15, RZ, RZ, -0x1 ;  /* 0xffffffffff0f7424 */ /* 0x000fce00078e00ff */
[----:B01----:R-:W-:Y:S05]  /*1bf90*/  WARPSYNC.COLLECTIVE R15, `(.L_x_730) ;  /* 0x000000000f0c7348 */ /* 0x003fea0003c00000 */
[----:B------:R-:W-:Y:S02]  /*1bfa0*/  ELECT P6, UR62, PT ;  /* 0x00000000003e782f */ /* 0x000fe400038c0000 */
[----:B------:R-:W-:Y:S01]  /*1bfb0*/  MOV R14, UR62 ;  /* 0x0000003e000e7c02 */ /* 0x000fe20008000f00 */
[----:B01----:R-:W-:Y:S10]  /*1bfc0*/  ENDCOLLECTIVE ;  /* 0x000000000000791b */ /* 0x003ff40003800000 */
.L_x_730:
[----:B------:R-:W-:Y:S05]  /*1bfd0*/  BSYNC B1 ;  /* 0x0000000000017941 */ /* 0x000fea0003800000 */
.L_x_729:
[----:B------:R-:W-:Y:S05]  /*1bfe0*/  BRA `(.L_x_566) ;  /* 0xffffff9000f47947 */ /* 0x000fea000383ffff */
.L_x_569:
[----:B0-----:R0:W2:Y:S02]  /*1bff0*/  SYNCS.PHASECHK.TRANS64.TRYWAIT P0, [R16+URZ+0x2d820], R6 ;  /* 0x02d82006100075a7 */ /* 0x0010a4000800017f */
[----:B--2---:R-:W-:Y:S05]  /*1c000*/  @!P0 NANOSLEEP.SYNCS 0x989680 ;  /* 0x009896800000895d */ /* 0x004fea0003900000 */
[----:B------:R-:W2:Y:S02]  /*1c010*/  @!P0 SYNCS.PHASECHK.TRANS64 P0, [R16+URZ+0x2d820], R6 ;  /* 0x02d82006100085a7 */ /* 0x000ea4000800007f */
[----:B--2---:R-:W-:Y:S05]  /*1c020*/  @!P0 BRA `(.L_x_569) ;  /* 0xfffffffc00f08947 */ /* 0x004fea000383ffff */
[----:B------:R-:W-:Y:S05]  /*1c030*/  BRA `(.L_x_731) ;  /* 0xffffff9400047947 */ /* 0x000fea000383ffff */
.L_x_573:
[----:B-1----:R1:W2:Y:S02]  /*1c040*/  SYNCS.PHASECHK.TRANS64.TRYWAIT P0, [R9+URZ+0x2d8a0], R11 ;  /* 0x02d8a00b090075a7 */ /* 0x0022a4000800017f */
[----:B--2---:R-:W-:Y:S05]  /*1c050*/  @!P0 NANOSLEEP.SYNCS 0x989680 ;  /* 0x009896800000895d */ /* 0x004fea0003900000 */
[----:B------:R-:W2:Y:S02]  /*1c060*/  @!P0 SYNCS.PHASECHK.TRANS64 P0, [R9+URZ+0x2d8a0], R11 ;  /* 0x02d8a00b090085a7 */ /* 0x000ea4000800007f */
[----:B--2---:R-:W-:Y:S05]  /*1c070*/  @!P0 BRA `(.L_x_573) ;  /* 0xfffffffc00f08947 */ /* 0x004fea000383ffff */
[----:B------:R-:W-:Y:S05]  /*1c080*/  BRA `(.L_x_732) ;  /* 0xffffff9400207947 */ /* 0x000fea000383ffff */
.L_x_580:
[----:B0-----:R0:W2:Y:S02]  /*1c090*/  SYNCS.PHASECHK.TRANS64.TRYWAIT P0, [R9+URZ+0x2d8c0], R11 ;  /* 0x02d8c00b090075a7 */ /* 0x0010a4000800017f */
[----:B--2---:R-:W-:Y:S05]  /*1c0a0*/  @!P0 NANOSLEEP.SYNCS 0x989680 ;  /* 0x009896800000895d */ /* 0x004fea0003900000 */
[----:B------:R-:W2:Y:S02]  /*1c0b0*/  @!P0 SYNCS.PHASECHK.TRANS64 P0, [R9+URZ+0x2d8c0], R11 ;  /* 0x02d8c00b090085a7 */ /* 0x000ea4000800007f */
[----:B--2---:R-:W-:Y:S05]  /*1c0c0*/  @!P0 BRA `(.L_x_580) ;  /* 0xfffffffc00f08947 */ /* 0x004fea000383ffff */
[----:B------:R-:W-:Y:S05]  /*1c0d0*/  BRA `(.L_x_733) ;  /* 0xffffff98001c7947 */ /* 0x000fea000383ffff */
.L_x_589:
[----:B0-----:R0:W1:Y:S02]  /*1c0e0*/  SYNCS.PHASECHK.TRANS64.TRYWAIT P2, [R9+URZ+0x2d8a0], R8 ;  /* 0x02d8a008090075a7 */ /* 0x001064000804017f */
[----:B-1----:R-:W-:Y:S05]  /*1c0f0*/  @!P2 NANOSLEEP.SYNCS 0x989680 ;  /* 0x009896800000a95d */ /* 0x002fea0003900000 */
[----:B------:R-:W1:Y:S02]  /*1c100*/  @!P2 SYNCS.PHASECHK.TRANS64 P2, [R9+URZ+0x2d8a0], R8 ;  /* 0x02d8a0080900a5a7 */ /* 0x000e64000804007f */
[----:B-1----:R-:W-:Y:S05]  /*1c110*/  @!P2 BRA `(.L_x_589) ;  /* 0xfffffffc00f0a947 */ /* 0x002fea000383ffff */
[----:B------:R-:W-:Y:S05]  /*1c120*/  BRA `(.L_x_734) ;  /* 0xffffff9c005c7947 */ /* 0x000fea000383ffff */
.L_x_596:
[----:B-1----:R1:W2:Y:S02]  /*1c130*/  SYNCS.PHASECHK.TRANS64.TRYWAIT P2, [R9+URZ+0x2d8c0], R8 ;  /* 0x02d8c008090075a7 */ /* 0x0022a4000804017f */
[----:B--2---:R-:W-:Y:S05]  /*1c140*/  @!P2 NANOSLEEP.SYNCS 0x989680 ;  /* 0x009896800000a95d */ /* 0x004fea0003900000 */
[----:B------:R-:W2:Y:S02]  /*1c150*/  @!P2 SYNCS.PHASECHK.TRANS64 P2, [R9+URZ+0x2d8c0], R8 ;  /* 0x02d8c0080900a5a7 */ /* 0x000ea4000804007f */
[----:B--2---:R-:W-:Y:S05]  /*1c160*/  @!P2 BRA `(.L_x_596) ;  /* 0xfffffffc00f0a947 */ /* 0x004fea000383ffff */
[----:B------:R-:W-:Y:S05]  /*1c170*/  BRA `(.L_x_735) ;  /* 0xffffffa000547947 */ /* 0x000fea000383ffff */
.L_x_613:
[----:B------:R-:W0:Y:S01]  /*1c180*/  S2R R20, SR_TID.X ;  /* 0x0000000000147919 */ /* 0x000e220000002100 */
[----:B------:R-:W-:Y:S01]  /*1c190*/  BSSY B0, `(.L_x_736) ;  /* 0x000000a000007945 */ /* 0x000fe20003800000 */
[----:B------:R-:W-:Y:S02]  /*1c1a0*/  IMAD.MOV.U32 R12, RZ, RZ, RZ ;  /* 0x000000ffff0c7224 */ /* 0x000fe400078e00ff */
[----:B------:R-:W-:Y:S01]  /*1c1b0*/  IMAD.MOV.U32 R15, RZ, RZ, -0x1 ;  /* 0xffffffffff0f7424 */ /* 0x000fe200078e00ff */
[----:B0-----:R-:W-:-:S04]  /*1c1c0*/  SHF.R.U32.HI R11, RZ, 0x5, R20 ;  /* 0x00000005ff0b7819 */ /* 0x001fc80000011614 */
[----:B------:R-:W-:-:S05]  /*1c1d0*/  LOP3.LUT R11, R11, 0x3, RZ, 0xc0, !PT ;  /* 0x000000030b0b7812 */ /* 0x000fca00078ec0ff */
[----:B------:R-:W-:Y:S02]  /*1c1e0*/  IMAD.MOV.U32 R13, RZ, RZ, R11 ;  /* 0x000000ffff0d7224 */ /* 0x000fe400078e000b */
[----:B------:R-:W-:-:S07]  /*1c1f0*/  IMAD.MOV.U32 R11, RZ, RZ, 0x1f ;  /* 0x0000001fff0b7424 */ /* 0x000fce00078e00ff */
[----:B-----5:R-:W-:Y:S05]  /*1c200*/  WARPSYNC.COLLECTIVE R15, `(.L_x_737) ;  /* 0x000000000f087348 */ /* 0x020fea0003c00000 */
[----:B------:R0:W1:Y:S02]  /*1c210*/  SHFL.IDX P6, R14, R13, R12, R11 ;  /* 0x0000000c0d0e7389 */ /* 0x00006400000c000b */
[----:B01---5:R-:W-:Y:S01]  /*1c220*/  ENDCOLLECTIVE ;  /* 0x000000000000791b */ /* 0x023fe20003800000 */
.L_x_737:
[----:B------:R-:W-:Y:S05]  /*1c230*/  BSYNC B0 ;  /* 0x0000000000007941 */ /* 0x000fea0003800000 */
.L_x_736:
[----:B------:R-:W-:Y:S05]  /*1c240*/  BRA `(.L_x_738) ;  /* 0xffffffb000147947 */ /* 0x000fea000383ffff */
.L_x_616:
[----:B0-----:R0:W1:Y:S02]  /*1c250*/  SYNCS.PHASECHK.TRANS64.TRYWAIT P0, [R0+URZ+0x2d840], R5 ;  /* 0x02d84005000075a7 */ /* 0x001064000800017f */
[----:B-1----:R-:W-:Y:S05]  /*1c260*/  @!P0 NANOSLEEP.SYNCS 0x989680 ;  /* 0x009896800000895d */ /* 0x002fea0003900000 */
[----:B------:R-:W1:Y:S02]  /*1c270*/  @!P0 SYNCS.PHASECHK.TRANS64 P0, [R0+URZ+0x2d840], R5 ;  /* 0x02d84005000085a7 */ /* 0x000e64000800007f */
[----:B-1----:R-:W-:Y:S05]  /*1c280*/  @!P0 BRA `(.L_x_616) ;  /* 0xfffffffc00f08947 */ /* 0x002fea000383ffff */
[----:B------:R-:W-:Y:S05]  /*1c290*/  BRA `(.L_x_739) ;  /* 0xffffffb000687947 */ /* 0x000fea000383ffff */
.L_x_617:
        /* <DEDUP_REMOVED lines=8> */
.L_x_741:
[----:B------:R-:W-:Y:S05]  /*1c320*/  BSYNC B0 ;  /* 0x0000000000007941 */ /* 0x000fea0003800000 */
.L_x_740:
        /* <DEDUP_REMOVED lines=8> */
.L_x_742:
[----:B------:R-:W-:Y:S02]  /*1c3b0*/  IMAD.MOV.U32 R13, RZ, RZ, R7 ;  /* 0x000000ffff0d7224 */ /* 0x000fe400078e0007 */
[----:B------:R-:W-:Y:S02]  /*1c3c0*/  IMAD.MOV.U32 R12, RZ, RZ, 0x1 ;  /* 0x00000001ff0c7424 */ /* 0x000fe400078e00ff */
[----:B------:R-:W-:-:S07]  /*1c3d0*/  IMAD.MOV.U32 R4, RZ, RZ, R14 ;  /* 0x000000ffff047224 */ /* 0x000fce00078e000e */
[----:B------:R-:W-:Y:S05]  /*1c3e0*/  WARPSYNC.COLLECTIVE R15, `(.L_x_743) ;  /* 0x000000000f087348 */ /* 0x000fea0003c00000 */
[----:B------:R0:W1:Y:S02]  /*1c3f0*/  SHFL.IDX P6, R14, R13, R12, R11 ;  /* 0x0000000c0d0e7389 */ /* 0x00006400000c000b */
[----:B01----:R-:W-:Y:S01]  /*1c400*/  ENDCOLLECTIVE ;  /* 0x000000000000791b */ /* 0x003fe20003800000 */
.L_x_743:
[----:B------:R-:W-:-:S05]  /*1c410*/  @P0 LEA R5, P1, R9, R4, 0x1 ;  /* 0x0000000409050211 */ /* 0x000fca00078208ff */
[----:B------:R-:W-:Y:S01]  /*1c420*/  @P0 IMAD.X R4, RZ, RZ, R6, P1 ;  /* 0x000000ffff040224 */ /* 0x000fe200008e0606 */
[----:B------:R-:W-:Y:S01]  /*1c430*/  ISETP.GE.AND P1, PT, R3, 0x21, PT ;  /* 0x000000210300780c */ /* 0x000fe20003f26270 */
[----:B------:R-:W-:-:S03]  /*1c440*/  @P0 IMAD R6, R8, 0x2, R16 ;  /* 0x0000000208060824 */ /* 0x000fc600078e0210 */
        /* <DEDUP_REMOVED lines=14> */
.L_x_744:
[----:B------:R-:W-:Y:S02]  /*1c530*/  IMAD.MOV.U32 R13, RZ, RZ, R7 ;  /* 0x000000ffff0d7224 */ /* 0x000fe400078e0007 */
[----:B------:R-:W-:Y:S02]  /*1c540*/  IMAD.MOV.U32 R12, RZ, RZ, 0x2 ;  /* 0x00000002ff0c7424 */ /* 0x000fe400078e00ff */
[----:B------:R-:W-:-:S07]  /*1c550*/  IMAD.MOV.U32 R4, RZ, RZ, R14 ;  /* 0x000000ffff047224 */ /* 0x000fce00078e000e */
[----:B------:R-:W-:Y:S05]  /*1c560*/  WARPSYNC.COLLECTIVE R15, `(.L_x_745) ;  /* 0x000000000f087348 */ /* 0x000fea0003c00000 */
[----:B------:R0:W1:Y:S02]  /*1c570*/  SHFL.IDX P6, R14, R13, R12, R11 ;  /* 0x0000000c0d0e7389 */ /* 0x00006400000c000b */
[----:B01----:R-:W-:Y:S01]  /*1c580*/  ENDCOLLECTIVE ;  /* 0x000000000000791b */ /* 0x003fe20003800000 */
.L_x_745:
[----:B------:R-:W-:-:S05]  /*1c590*/  @P1 LEA R5, P0, R9, R4, 0x1 ;  /* 0x0000000409051211 */ /* 0x000fca00078008ff */
[----:B------:R-:W-:Y:S02]  /*1c5a0*/  @P1 IMAD.X R4, RZ, RZ, R6, P0 ;  /* 0x000000ffff041224 */ /* 0x000fe400000e0606 */
        /* <DEDUP_REMOVED lines=16> */
.L_x_746:
[----:B------:R-:W-:Y:S02]  /*1c6b0*/  IMAD.MOV.U32 R13, RZ, RZ, R7 ;  /* 0x000000ffff0d7224 */ /* 0x000fe400078e0007 */
[----:B------:R-:W-:Y:S02]  /*1c6c0*/  IMAD.MOV.U32 R12, RZ, RZ, 0x3 ;  /* 0x00000003ff0c7424 */ /* 0x000fe400078e00ff */
[----:B------:R-:W-:-:S07]  /*1c6d0*/  IMAD.MOV.U32 R4, RZ, RZ, R14 ;  /* 0x000000ffff047224 */ /* 0x000fce00078e000e */
[----:B------:R-:W-:Y:S05]  /*1c6e0*/  WARPSYNC.COLLECTIVE R15, `(.L_x_747) ;  /* 0x000000000f087348 */ /* 0x000fea0003c00000 */
[----:B------:R0:W1:Y:S02]  /*1c6f0*/  SHFL.IDX P6, R14, R13, R12, R11 ;  /* 0x0000000c0d0e7389 */ /* 0x00006400000c000b */
[----:B01----:R-:W-:Y:S01]  /*1c700*/  ENDCOLLECTIVE ;  /* 0x000000000000791b */ /* 0x003fe20003800000 */
.L_x_747:
[----:B------:R-:W-:-:S05]  /*1c710*/  @P1 LEA R5, P0, R9, R4, 0x1 ;  /* 0x0000000409051211 */ /* 0x000fca00078008ff */
[----:B------:R-:W-:Y:S02]  /*1c720*/  @P1 IMAD.X R4, RZ, RZ, R6, P0 ;  /* 0x000000ffff041224 */ /* 0x000fe400000e0606 */
[----:B------:R-:W-:-:S03]  /*1c730*/  @P1 IMAD R6, R8, 0x2, R16 ;  /* 0x0000000208061824 */ /* 0x000fc600078e0210 */
        /* <DEDUP_REMOVED lines=8> */
.L_x_748:
        /* <DEDUP_REMOVED lines=8> */
.L_x_622:
[----:B------:R-:W-:Y:S02]  /*1c840*/  IMAD.MOV.U32 R13, RZ, RZ, R4 ;  /* 0x000000ffff0d7224 */ /* 0x000fe400078e0004 */
[----:B------:R-:W-:Y:S02]  /*1c850*/  IMAD.MOV.U32 R12, RZ, RZ, RZ ;  /* 0x000000ffff0c7224 */ /* 0x000fe400078e00ff */
[----:B------:R-:W-:Y:S02]  /*1c860*/  IMAD.MOV.U32 R11, RZ, RZ, 0x1c1f ;  /* 0x00001c1fff0b7424 */ /* 0x000fe400078e00ff */
[----:B------:R-:W-:Y:S02]  /*1c870*/  IMAD.MOV.U32 R15, RZ, RZ, -0x1 ;  /* 0xffffffffff0f7424 */ /* 0x000fe400078e00ff */
[----:B-----5:R-:W-:Y:S02]  /*1c880*/  IMAD R0, R21, R9, RZ ;  /* 0x0000000915007224 */ /* 0x020fe400078e02ff */
[----:B------:R-:W-:-:S07]  /*1c890*/  IMAD R25, R25, 0xc0, R20 ;  /* 0x000000c019197824 */ /* 0x000fce00078e0214 */
[----:B------:R-:W-:Y:S05]  /*1c8a0*/  WARPSYNC.COLLECTIVE R15, `(.L_x_750) ;  /* 0x000000000f087348 */ /* 0x000fea0003c00000 */
[----:B------:R0:W1:Y:S02]  /*1c8b0*/  SHFL.IDX P6, R14, R13, R12, R11 ;  /* 0x0000000c0d0e7389 */ /* 0x00006400000c000b */
[----:B01----:R-:W-:Y:S01]  /*1c8c0*/  ENDCOLLECTIVE ;  /* 0x000000000000791b */ /* 0x003fe20003800000 */
.L_x_750:
[C---:B------:R-:W-:Y:S01]  /*1c8d0*/  VIADD R9, R25.reuse, 0x20 ;  /* 0x0000002019097836 */ /* 0x040fe20000000000 */
[----:B------:R-:W-:Y:S01]  /*1c8e0*/  ISETP.GE.AND P3, PT, R25, R0, PT ;  /* 0x000000001900720c */ /* 0x000fe20003f66270 */
[----:B------:R-:W-:Y:S02]  /*1c8f0*/  IMAD.MOV.U32 R13, RZ, RZ, R5 ;  /* 0x000000ffff0d7224 */ /* 0x000fe400078e0005 */
[----:B------:R-:W-:-:S10]  /*1c900*/  IMAD.MOV.U32 R2, RZ, RZ, R14 ;  /* 0x000000ffff027224 */ /* 0x000fd400078e000e */
[----:B------:R-:W-:Y:S05]  /*1c910*/  WARPSYNC.COLLECTIVE R15, `(.L_x_751) ;  /* 0x000000000f087348 */ /* 0x000fea0003c00000 */
[----:B------:R0:W1:Y:S02]  /*1c920*/  SHFL.IDX P6, R14, R13, R12, R11 ;  /* 0x0000000c0d0e7389 */ /* 0x00006400000c000b */
[----:B01----:R-:W-:Y:S01]  /*1c930*/  ENDCOLLECTIVE ;  /* 0x000000000000791b */ /* 0x003fe20003800000 */
.L_x_751:
[----:B------:R-:W-:Y:S02]  /*1c940*/  IMAD.MOV.U32 R13, RZ, RZ, R4 ;  /* 0x000000ffff0d7224 */ /* 0x000fe400078e0004 */
[----:B------:R-:W-:Y:S02]  /*1c950*/  IMAD.MOV.U32 R12, RZ, RZ, 0x1 ;  /* 0x00000001ff0c7424 */ /* 0x000fe400078e00ff */
[----:B------:R-:W-:-:S07]  /*1c960*/  IMAD.MOV.U32 R3, RZ, RZ, R14 ;  /* 0x000000ffff037224 */ /* 0x000fce00078e000e */
[----:B------:R-:W-:Y:S05]  /*1c970*/  WARPSYNC.COLLECTIVE R15, `(.L_x_752) ;  /* 0x000000000f087348 */ /* 0x000fea0003c00000 */
[----:B------:R0:W1:Y:S02]  /*1c980*/  SHFL.IDX P6, R14, R13, R12, R11 ;  /* 0x0000000c0d0e7389 */ /* 0x00006400000c000b */
[----:B01----:R-:W-:Y:S01]  /*1c990*/  ENDCOLLECTIVE ;  /* 0x000000000000791b */ /* 0x003fe20003800000 */
.L_x_752:
[----:B------:R-:W-:-:S05]  /*1c9a0*/  @!P3 LEA R3, P4, R10, R3, 0x1 ;  /* 0x000000030a03b211 */ /* 0x000fca00078808ff */
[----:B------:R-:W-:-:S05]  /*1c9b0*/  @!P3 IMAD.X R2, RZ, RZ, R2, P4 ;  /* 0x000000ffff02b224 */ /* 0x000fca00020e0602 */
[----:B------:R-:W-:Y:S01]  /*1c9c0*/  @!P3 LOP3.LUT R3, R3, R2, RZ, 0x3c, !PT ;  /* 0x000000020303b212 */ /* 0x000fe200078e3cff */
[----:B------:R-:W-:-:S03]  /*1c9d0*/  IMAD.MOV.U32 R13, RZ, RZ, R5 ;  /* 0x000000ffff0d7224 */ /* 0x000fc600078e0005 */
[----:B------:R-:W-:-:S04]  /*1c9e0*/  @!P3 LOP3.LUT R2, R3, R2, RZ, 0x3c, !PT ;  /* 0x000000020302b212 */ /* 0x000fc800078e3cff */
[----:B------:R-:W-:-:S05]  /*1c9f0*/  @!P3 LOP3.LUT R3, R3, R2, RZ, 0x3c, !PT ;  /* 0x000000020303b212 */ /* 0x000fca00078e3cff */
[----:B------:R-:W-:Y:S01]  /*1ca00*/  @!PT LDS RZ, [RZ] ;  /* 0x00000000fffff984 */ /* 0x000fe20000000800 */
[----:B------:R-:W-:Y:S01]  /*1ca10*/  @!PT LDS RZ, [RZ] ;  /* 0x00000000fffff984 */ /* 0x000fe20000000800 */
[----:B------:R-:W-:Y:S01]  /*1ca20*/  @!PT LDS RZ, [RZ] ;  /* 0x00000000fffff984 */ /* 0x000fe20000000800 */
[----:B------:R-:W-:Y:S04]  /*1ca30*/  @!P3 LDGSTS.E.BYPASS.LTC128B.128 [R8+0xc400], desc[UR42][R2.64], !P0 ;  /* 0x0c4000000208bfae */ /* 0x000fe8000c101d6a */
[----:B------:R-:W-:Y:S04]  /*1ca40*/  @!P3 LDGSTS.E.BYPASS.LTC128B.128 [R8+0xf400], desc[UR42][R2.64+0x40], !P1 ;  /* 0x0f4000400208bfae */ /* 0x000fe8000c901d6a */
[----:B------:R0:W-:Y:S01]  /*1ca50*/  @!P3 LDGSTS.E.BYPASS.LTC128B.128 [R8+0x12400], desc[UR42][R2.64+0x80], !P2 ;  /* 0x124000800208bfae */ /* 0x0001e2000d101d6a */
[----:B------:R-:W-:Y:S01]  /*1ca60*/  ISETP.GE.AND P3, PT, R9, R0, PT ;  /* 0x000000000900720c */ /* 0x000fe20003f66270 */
[----:B0-----:R-:W-:-:S12]  /*1ca70*/  IMAD.MOV.U32 R2, RZ, RZ, R14 ;  /* 0x000000ffff027224 */ /* 0x001fd800078e000e */
[----:B------:R-:W-:Y:S05]  /*1ca80*/  WARPSYNC.COLLECTIVE R15, `(.L_x_753) ;  /* 0x000000000f087348 */ /* 0x000fea0003c00000 */
[----:B------:R0:W1:Y:S02]  /*1ca90*/  SHFL.IDX P6, R14, R13, R12, R11 ;  /* 0x0000000c0d0e7389 */ /* 0x00006400000c000b */
[----:B01----:R-:W-:Y:S01]  /*1caa0*/  ENDCOLLECTIVE ;  /* 0x000000000000791b */ /* 0x003fe20003800000 */
.L_x_753:
[----:B------:R-:W-:Y:S02]  /*1cab0*/  IMAD.MOV.U32 R13, RZ, RZ, R4 ;  /* 0x000000ffff0d7224 */ /* 0x000fe400078e0004 */
[----:B------:R-:W-:Y:S02]  /*1cac0*/  IMAD.MOV.U32 R12, RZ, RZ, 0x2 ;  /* 0x00000002ff0c7424 */ /* 0x000fe400078e00ff */
[----:B------:R-:W-:-:S07]  /*1cad0*/  IMAD.MOV.U32 R3, RZ, RZ, R14 ;  /* 0x000000ffff037224 */ /* 0x000fce00078e000e */
[----:B------:R-:W-:Y:S05]  /*1cae0*/  WARPSYNC.COLLECTIVE R15, `(.L_x_754) ;  /* 0x000000000f087348 */ /* 0x000fea0003c00000 */
[----:B------:R0:W1:Y:S02]  /*1caf0*/  SHFL.IDX P6, R14, R13, R12, R11 ;  /* 0x0000000c0d0e7389 */ /* 0x00006400000c000b */
[----:B01----:R-:W-:Y:S01]  /*1cb00*/  ENDCOLLECTIVE ;  /* 0x000000000000791b */ /* 0x003fe20003800000 */
.L_x_754:
        /* <DEDUP_REMOVED lines=11> */
[----:B------:R0:W-:Y:S02]  /*1cbc0*/  @!P3 LDGSTS.E.BYPASS.LTC128B.128 [R8+0x12c00], desc[UR42][R2.64+0x80], !P2 ;  /* 0x12c000800208bfae */ /* 0x0001e4000d101d6a */
[----:B0-----:R-:W-:-:S05]  /*1cbd0*/  VIADD R2, R25, 0x40 ;  /* 0x0000004019027836 */ /* 0x001fca0000000000 */
[----:B------:R-:W-:Y:S01]  /*1cbe0*/  ISETP.GE.AND P3, PT, R2, R0, PT ;  /* 0x000000000200720c */ /* 0x000fe20003f66270 */
[----:B------:R-:W-:-:S12]  /*1cbf0*/  IMAD.MOV.U32 R2, RZ, RZ, R14 ;  /* 0x000000ffff027224 */ /* 0x000fd800078e000e */
[----:B------:R-:W-:Y:S05]  /*1cc00*/  WARPSYNC.COLLECTIVE R15, `(.L_x_755) ;  /* 0x000000000f087348 */ /* 0x000fea0003c00000 */
[----:B------:R0:W1:Y:S02]  /*1cc10*/  SHFL.IDX P6, R14, R13, R12, R11 ;  /* 0x0000000c0d0e7389 */ /* 0x00006400000c000b */
[----:B01----:R-:W-:Y:S01]  /*1cc20*/  ENDCOLLECTIVE ;  /* 0x000000000000791b */ /* 0x003fe20003800000 */
.L_x_755:
[----:B------:R-:W-:Y:S02]  /*1cc30*/  IMAD.MOV.U32 R13, RZ, RZ, R4 ;  /* 0x000000ffff0d7224 */ /* 0x000fe400078e0004 */
[----:B------:R-:W-:Y:S02]  /*1cc40*/  IMAD.MOV.U32 R12, RZ, RZ, 0x3 ;  /* 0x00000003ff0c7424 */ /* 0x000fe400078e00ff */
[----:B------:R-:W-:-:S07]  /*1cc50*/  IMAD.MOV.U32 R3, RZ, RZ, R14 ;  /* 0x000000ffff037224 */ /* 0x000fce00078e000e */
[----:B------:R-:W-:Y:S05]  /*1cc60*/  WARPSYNC.COLLECTIVE R15, `(.L_x_756) ;  /* 0x000000000f087348 */ /* 0x000fea0003c00000 */
[----:B------:R0:W1:Y:S02]  /*1cc70*/  SHFL.IDX P6, R14, R13, R12, R11 ;  /* 0x0000000c0d0e7389 */ /* 0x00006400000c000b */
[----:B01----:R-:W-:Y:S01]  /*1cc80*/  ENDCOLLECTIVE ;  /* 0x000000000000791b */ /* 0x003fe20003800000 */
.L_x_756:
[----:B------:R-:W-:-:S05]  /*1cc90*/  @!P3 LEA R3, P4, R10, R3, 0x1 ;  /* 0x000000030a03b211 */ /* 0x000fca00078808ff */
[----:B------:R-:W-:-:S05]  /*1cca0*/  @!P3 IMAD.X R2, RZ, RZ, R2, P4 ;  /* 0x000000ffff02b224 */ /* 0x000fca00020e0602 */
[----:B------:R-:W-:Y:S01]  /*1ccb0*/  @!P3 LOP3.LUT R3, R3, R2, RZ, 0x3c, !PT ;  /* 0x000000020303b212 */ /* 0x000fe200078e3cff */
[----:B------:R-:W-:-:S03]  /*1ccc0*/  IMAD.MOV.U32 R13, RZ, RZ, R5 ;  /* 0x000000ffff0d7224 */ /* 0x000fc600078e0005 */
[----:B------:R-:W-:-:S04]  /*1ccd0*/  @!P3 LOP3.LUT R2, R3, R2, RZ, 0x3c, !PT ;  /* 0x000000020302b212 */ /* 0x000fc800078e3cff */
[----:B------:R-:W-:Y:S01]  /*1cce0*/  @!P3 LOP3.LUT R3, R3, R2, RZ, 0x3c, !PT ;  /* 0x000000020303b212 */ /* 0x000fe200078e3cff */
[----:B------:R-:W-:-:S07]  /*1ccf0*/  IMAD.MOV.U32 R4, RZ, RZ, R14 ;  /* 0x000000ffff047224 */ /* 0x000fce00078e000e */
[----:B------:R-:W-:Y:S05]  /*1cd00*/  WARPSYNC.COLLECTIVE R15, `(.L_x_757) ;  /* 0x000000000f087348 */ /* 0x000fea0003c00000 */
[----:B------:R0:W1:Y:S02]  /*1cd10*/  SHFL.IDX P6, R14, R13, R12, R11 ;  /* 0x0000000c0d0e7389 */ /* 0x00006400000c000b */
[----:B01----:R-:W-:Y:S01]  /*1cd20*/  ENDCOLLECTIVE ;  /* 0x000000000000791b */ /* 0x003fe20003800000 */
.L_x_757:
[----:B------:R-:W-:Y:S01]  /*1cd30*/  @!PT LDS RZ, [RZ] ;  /* 0x00000000fffff984 */ /* 0x000fe20000000800 */
[----:B------:R-:W-:Y:S01]  /*1cd40*/  @!PT LDS RZ, [RZ] ;  /* 0x00000000fffff984 */ /* 0x000fe20000000800 */
[----:B------:R-:W-:Y:S01]  /*1cd50*/  @!PT LDS RZ, [RZ] ;  /* 0x00000000fffff984 */ /* 0x000fe20000000800 */
[----:B------:R-:W-:Y:S04]  /*1cd60*/  @!P3 LDGSTS.E.BYPASS.LTC128B.128 [R8+0xd400], desc[UR42][R2.64], !P0 ;  /* 0x0d4000000208bfae */ /* 0x000fe8000c101d6a */
[----:B------:R-:W-:Y:S04]  /*1cd70*/  @!P3 LDGSTS.E.BYPASS.LTC128B.128 [R8+0x10400], desc[UR42][R2.64+0x40], !P1 ;  /* 0x104000400208bfae */ /* 0x000fe8000c901d6a */
[----:B------:R0:W-:Y:S01]  /*1cd80*/  @!P3 LDGSTS.E.BYPASS.LTC128B.128 [R8+0x13400], desc[UR42][R2.64+0x80], !P2 ;  /* 0x134000800208bfae */ /* 0x0001e2000d101d6a */
[----:B------:R-:W-:Y:S02]  /*1cd90*/  IMAD.MOV.U32 R13, RZ, RZ, R6 ;  /* 0x000000ffff0d7224 */ /* 0x000fe400078e0006 */
[----:B------:R-:W-:-:S02]  /*1cda0*/  IMAD.MOV.U32 R12, RZ, RZ, RZ ;  /* 0x000000ffff0c7224 */ /* 0x000fc400078e00ff */
[----:B0-----:R-:W-:Y:S02]  /*1cdb0*/  VIADD R2, R25, 0x60 ;  /* 0x0000006019027836 */ /* 0x001fe40000000000 */
[----:B------:R-:W-:-:S07]  /*1cdc0*/  IMAD.MOV.U32 R5, RZ, RZ, R14 ;  /* 0x000000ffff057224 */ /* 0x000fce00078e000e */
[----:B------:R-:W-:Y:S05]  /*1cdd0*/  WARPSYNC.COLLECTIVE R15, `(.L_x_758) ;  /* 0x000000000f087348 */ /* 0x000fea0003c00000 */
[----:B------:R0:W1:Y:S02]  /*1cde0*/  SHFL.IDX P6, R14, R13, R12, R11 ;  /* 0x0000000c0d0e7389 */ /* 0x00006400000c000b */
[----:B01----:R-:W-:Y:S01]  /*1cdf0*/  ENDCOLLECTIVE ;  /* 0x000000000000791b */ /* 0x003fe20003800000 */
.L_x_758:
[----:B------:R-:W-:-:S13]  /*1ce00*/  ISETP.GE.AND P3, PT, R2, R0, PT ;  /* 0x000000000200720c */ /* 0x000fda0003f66270 */
[----:B------:R-:W-:Y:S01]  /*1ce10*/  @!P3 LEA R2, P4, R10, R5, 0x1 ;  /* 0x000000050a02b211 */ /* 0x000fe200078808ff */
[----:B------:R-:W-:-:S04]  /*1ce20*/  IMAD.MOV.U32 R13, RZ, RZ, R7 ;  /* 0x000000ffff0d7224 */ /* 0x000fc800078e0007 */
[----:B------:R-:W-:-:S05]  /*1ce30*/  @!P3 IMAD.X R3, RZ, RZ, R4, P4 ;  /* 0x000000ffff03b224 */ /* 0x000fca00020e0604 */
        /* <DEDUP_REMOVED lines=12> */
.L_x_759:
[----:B------:R-:W-:Y:S02]  /*1cf00*/  IMAD.MOV.U32 R13, RZ, RZ, R6 ;  /* 0x000000ffff0d7224 */ /* 0x000fe400078e0006 */
[----:B------:R-:W-:Y:S02]  /*1cf10*/  IMAD.MOV.U32 R12, RZ, RZ, 0x1 ;  /* 0x00000001ff0c7424 */ /* 0x000fe400078e00ff */
[----:B------:R-:W-:-:S07]  /*1cf20*/  IMAD.MOV.U32 R3, RZ, RZ, R14 ;  /* 0x000000ffff037224 */ /* 0x000fce00078e000e */
[----:B------:R-:W-:Y:S05]  /*1cf30*/  WARPSYNC.COLLECTIVE R15, `(.L_x_760) ;  /* 0x000000000f087348 */ /* 0x000fea0003c00000 */
[----:B------:R0:W1:Y:S02]  /*1cf40*/  SHFL.IDX P6, R14, R13, R12, R11 ;  /* 0x0000000c0d0e7389 */ /* 0x00006400000c000b */
[----:B01----:R-:W-:Y:S01]  /*1cf50*/  ENDCOLLECTIVE ;  /* 0x000000000000791b */ /* 0x003fe20003800000 */
.L_x_760:
        /* <DEDUP_REMOVED lines=10> */
.L_x_761:
[----:B------:R-:W-:Y:S01]  /*1d000*/  @!PT LDS RZ, [RZ] ;  /* 0x00000000fffff984 */ /* 0x000fe20000000800 */
[----:B------:R-:W-:Y:S01]  /*1d010*/  @!PT LDS RZ, [RZ] ;  /* 0x00000000fffff984 */ /* 0x000fe20000000800 */
[----:B------:R-:W-:Y:S01]  /*1d020*/  @!PT LDS RZ, [RZ] ;  /* 0x00000000fffff984 */ /* 0x000fe20000000800 */
[----:B------:R-:W-:Y:S04]  /*1d030*/  @!P3 LDGSTS.E.BYPASS.LTC128B.128 [R8+0xe400], desc[UR42][R2.64], !P0 ;  /* 0x0e4000000208bfae */ /* 0x000fe8000c101d6a */
[----:B------:R-:W-:Y:S04]  /*1d040*/  @!P3 LDGSTS.E.BYPASS.LTC128B.128 [R8+0x11400], desc[UR42][R2.64+0x40], !P1 ;  /* 0x114000400208bfae */ /* 0x000fe8000c901d6a */
[----:B------:R0:W-:Y:S02]  /*1d050*/  @!P3 LDGSTS.E.BYPASS.LTC128B.128 [R8+0x14400], desc[UR42][R2.64+0x80], !P2 ;  /* 0x144000800208bfae */ /* 0x0001e4000d101d6a */
[----:B0-----:R-:W-:Y:S01]  /*1d060*/  IMAD.MOV.U32 R2, RZ, RZ, R14 ;  /* 0x000000ffff027224 */ /* 0x001fe200078e000e */
[----:B------:R-:W-:Y:S06]  /*1d070*/  BRA `(.L_x_762) ;  /* 0xffffffb4004c7947 */ /* 0x000fec000383ffff */
.L_x_625:
[----:B-1----:R1:W2:Y:S02]  /*1d080*/  SYNCS.PHASECHK.TRANS64.TRYWAIT P0, [R16+URZ+0x2d820], R0 ;  /* 0x02d82000100075a7 */ /* 0x0022a4000800017f */
[----:B--2---:R-:W-:Y:S05]  /*1d090*/  @!P0 NANOSLEEP.SYNCS 0x989680 ;  /* 0x009896800000895d */ /* 0x004fea0003900000 */
[----:B------:R-:W2:Y:S02]  /*1d0a0*/  @!P0 SYNCS.PHASECHK.TRANS64 P0, [R16+URZ+0x2d820], R0 ;  /* 0x02d82000100085a7 */ /* 0x000ea4000800007f */
[----:B--2---:R-:W-:Y:S05]  /*1d0b0*/  @!P0 BRA `(.L_x_625) ;  /* 0xfffffffc00f08947 */ /* 0x004fea000383ffff */
[----:B------:R-:W-:Y:S05]  /*1d0c0*/  BRA `(.L_x_763) ;  /* 0xffffffb400b07947 */ /* 0x000fea000383ffff */
.L_x_630:
[----:B0-----:R0:W1:Y:S02]  /*1d0d0*/  SYNCS.PHASECHK.TRANS64.TRYWAIT P0, [R5+URZ+0x2d840], R0 ;  /* 0x02d84000050075a7 */ /* 0x001064000800017f */
[----:B-1----:R-:W-:Y:S05]  /*1d0e0*/  @!P0 NANOSLEEP.SYNCS 0x989680 ;  /* 0x009896800000895d */ /* 0x002fea0003900000 */
[----:B------:R-:W1:Y:S02]  /*1d0f0*/  @!P0 SYNCS.PHASECHK.TRANS64 P0, [R5+URZ+0x2d840], R0 ;  /* 0x02d84000050085a7 */ /* 0x000e64000800007f */
[----:B-1----:R-:W-:Y:S05]  /*1d100*/  @!P0 BRA `(.L_x_630) ;  /* 0xfffffffc00f08947 */ /* 0x002fea000383ffff */
[----:B------:R-:W-:Y:S05]  /*1d110*/  BRA `(.L_x_764) ;  /* 0xffffffb800a47947 */ /* 0x000fea000383ffff */
.L_x_631:
        /* <DEDUP_REMOVED lines=8> */
.L_x_766:
[----:B------:R-:W-:Y:S05]  /*1d1a0*/  BSYNC B1 ;  /* 0x0000000000017941 */ /* 0x000fea0003800000 */
.L_x_765:
        /* <DEDUP_REMOVED lines=13> */
.L_x_767:
[----:B------:R-:W-:Y:S02]  /*1d280*/  IMAD.MOV.U32 R13, RZ, RZ, R7 ;  /* 0x000000ffff0d7224 */ /* 0x000fe400078e0007 */
[----:B------:R-:W-:Y:S02]  /*1d290*/  IMAD.MOV.U32 R12, RZ, RZ, 0x1 ;  /* 0x00000001ff0c7424 */ /* 0x000fe400078e00ff */
[----:B------:R-:W-:Y:S02]  /*1d2a0*/  IMAD.SHL.U32 R21, R21, 0x8, RZ ;  /* 0x0000000815157824 */ /* 0x000fe400078e00ff */
[----:B------:R-:W-:-:S03]  /*1d2b0*/  IMAD.MOV.U32 R2, RZ, RZ, R14 ;  /* 0x000000ffff027224 */ /* 0x000fc600078e000e */
[----:B------:R-:W-:-:S07]  /*1d2c0*/  LOP3.LUT R21, R21, 0x18, RZ, 0xc0, !PT ;  /* 0x0000001815157812 */ /* 0x000fce00078ec0ff */
[----:B------:R-:W-:Y:S05]  /*1d2d0*/  WARPSYNC.COLLECTIVE R15, `(.L_x_768) ;  /* 0x000000000f087348 */ /* 0x000fea0003c00000 */
[----:B------:R0:W1:Y:S02]  /*1d2e0*/  SHFL.IDX P6, R14, R13, R12, R11 ;  /* 0x0000000c0d0e7389 */ /* 0x00006400000c000b */
[----:B01----:R-:W-:Y:S01]  /*1d2f0*/  ENDCOLLECTIVE ;  /* 0x000000000000791b */ /* 0x003fe20003800000 */
.L_x_768:
        /* <DEDUP_REMOVED lines=14> */
.L_x_769:
[----:B------:R-:W-:Y:S02]  /*1d3e0*/  IMAD.MOV.U32 R13, RZ, RZ, R7 ;  /* 0x000000ffff0d7224 */ /* 0x000fe400078e0007 */
[----:B------:R-:W-:Y:S02]  /*1d3f0*/  IMAD.MOV.U32 R12, RZ, RZ, 0x2 ;  /* 0x00000002ff0c7424 */ /* 0x000fe400078e00ff */
[----:B------:R-:W-:-:S07]  /*1d400*/  IMAD.MOV.U32 R2, RZ, RZ, R14 ;  /* 0x000000ffff027224 */ /* 0x000fce00078e000e */
[----:B------:R-:W-:Y:S05]  /*1d410*/  WARPSYNC.COLLECTIVE R15, `(.L_x_770) ;  /* 0x000000000f087348 */ /* 0x000fea0003c00000 */
[----:B------:R0:W1:Y:S02]  /*1d420*/  SHFL.IDX P6, R14, R13, R12, R11 ;  /* 0x0000000c0d0e7389 */ /* 0x00006400000c000b */
[----:B01----:R-:W-:Y:S01]  /*1d430*/  ENDCOLLECTIVE ;  /* 0x000000000000791b */ /* 0x003fe20003800000 */
.L_x_770:
        /* <DEDUP_REMOVED lines=13> */
.L_x_771:
[----:B------:R-:W-:Y:S02]  /*1d510*/  IMAD.MOV.U32 R13, RZ, RZ, R7 ;  /* 0x000000ffff0d7224 */ /* 0x000fe400078e0007 */
[----:B------:R-:W-:Y:S02]  /*1d520*/  IMAD.MOV.U32 R12, RZ, RZ, 0x3 ;  /* 0x00000003ff0c7424 */ /* 0x000fe400078e00ff */
[----:B------:R-:W-:-:S07]  /*1d530*/  IMAD.MOV.U32 R2, RZ, RZ, R14 ;  /* 0x000000ffff027224 */ /* 0x000fce00078e000e */
[----:B------:R-:W-:Y:S05]  /*1d540*/  WARPSYNC.COLLECTIVE R15, `(.L_x_772) ;  /* 0x000000000f087348 */ /* 0x000fea0003c00000 */
[----:B------:R0:W1:Y:S02]  /*1d550*/  SHFL.IDX P6, R14, R13, R12, R11 ;  /* 0x0000000c0d0e7389 */ /* 0x00006400000c000b */
[----:B01----:R-:W-:Y:S01]  /*1d560*/  ENDCOLLECTIVE ;  /* 0x000000000000791b */ /* 0x003fe20003800000 */
.L_x_772:
        /* <DEDUP_REMOVED lines=14> */
.L_x_773:
[----:B------:R-:W-:Y:S01]  /*1d650*/  IMAD.MOV.U32 R2, RZ, RZ, R14 ;  /* 0x000000ffff027224 */ /* 0x000fe200078e000e */
[----:B------:R-:W-:Y:S06]  /*1d660*/  BRA `(.L_x_774) ;  /* 0xffffffb800247947 */ /* 0x000fec000383ffff */
.L_x_636:
[----:B-1----:R1:W2:Y:S02]  /*1d670*/  SYNCS.PHASECHK.TRANS64.TRYWAIT P0, [R5+URZ+0x2d860], R2 ;  /* 0x02d86002050075a7 */ /* 0x0022a4000800017f */
[----:B--2---:R-:W-:Y:S05]  /*1d680*/  @!P0 NANOSLEEP.SYNCS 0x989680 ;  /* 0x009896800000895d */ /* 0x004fea0003900000 */
[----:B------:R-:W2:Y:S02]  /*1d690*/  @!P0 SYNCS.PHASECHK.TRANS64 P0, [R5+URZ+0x2d860], R2 ;  /* 0x02d86002050085a7 */ /* 0x000ea4000800007f */
[----:B--2---:R-:W-:Y:S05]  /*1d6a0*/  @!P0 BRA `(.L_x_636) ;  /* 0xfffffffc00f08947 */ /* 0x004fea000383ffff */
[----:B------:R-:W-:Y:S05]  /*1d6b0*/  BRA `(.L_x_775) ;  /* 0xffffffb800887947 */ /* 0x000fea000383ffff */
.L_x_637:
        /* <DEDUP_REMOVED lines=8> */
.L_x_777:
[----:B------:R-:W-:Y:S05]  /*1d740*/  BSYNC B1 ;  /* 0x0000000000017941 */ /* 0x000fea0003800000 */
.L_x_776:
        /* <DEDUP_REMOVED lines=9> */
.L_x_778:
[----:B------:R-:W-:Y:S02]  /*1d7e0*/  IMAD.MOV.U32 R13, RZ, RZ, R22 ;  /* 0x000000ffff0d7224 */ /* 0x000fe400078e0016 */
[----:B------:R-:W-:Y:S02]  /*1d7f0*/  IMAD.MOV.U32 R12, RZ, RZ, 0x1 ;  /* 0x00000001ff0c7424 */ /* 0x000fe400078e00ff */
[----:B------:R-:W-:-:S07]  /*1d800*/  IMAD.MOV.U32 R2, RZ, RZ, R14 ;  /* 0x000000ffff027224 */ /* 0x000fce00078e000e */
[----:B------:R-:W-:Y:S05]  /*1d810*/  WARPSYNC.COLLECTIVE R15, `(.L_x_779) ;  /* 0x000000000f087348 */ /* 0x000fea0003c00000 */
[----:B------:R0:W1:Y:S02]  /*1d820*/  SHFL.IDX P6, R14, R13, R12, R11 ;  /* 0x0000000c0d0e7389 */ /* 0x00006400000c000b */
[----:B01----:R-:W-:Y:S01]  /*1d830*/  ENDCOLLECTIVE ;  /* 0x000000000000791b */ /* 0x003fe20003800000 */
.L_x_779:
        /* <DEDUP_REMOVED lines=16> */
.L_x_780:
[----:B------:R-:W-:Y:S02]  /*1d940*/  IMAD.MOV.U32 R13, RZ, RZ, R22 ;  /* 0x000000ffff0d7224 */ /* 0x000fe400078e0016 */
[----:B------:R-:W-:Y:S02]  /*1d950*/  IMAD.MOV.U32 R12, RZ, RZ, 0x2 ;  /* 0x00000002ff0c7424 */ /* 0x000fe400078e00ff */
[----:B------:R-:W-:-:S07]  /*1d960*/  IMAD.MOV.U32 R2, RZ, RZ, R14 ;  /* 0x000000ffff027224 */ /* 0x000fce00078e000e */
[----:B------:R-:W-:Y:S05]  /*1d970*/  WARPSYNC.COLLECTIVE R15, `(.L_x_781) ;  /* 0x000000000f087348 */ /* 0x000fea0003c00000 */
[----:B------:R0:W1:Y:S02]  /*1d980*/  SHFL.IDX P6, R14, R13, R12, R11 ;  /* 0x0000000c0d0e7389 */ /* 0x00006400000c000b */
[----:B01----:R-:W-:Y:S01]  /*1d990*/  ENDCOLLECTIVE ;  /* 0x000000000000791b */ /* 0x003fe20003800000 */
.L_x_781:
        /* <DEDUP_REMOVED lines=16> */
.L_x_782:
[----:B------:R-:W-:Y:S02]  /*1daa0*/  IMAD.MOV.U32 R13, RZ, RZ, R22 ;  /* 0x000000ffff0d7224 */ /* 0x000fe400078e0016 */
[----:B------:R-:W-:Y:S02]  /*1dab0*/  IMAD.MOV.U32 R12, RZ, RZ, 0x3 ;  /* 0x00000003ff0c7424 */ /* 0x000fe400078e00ff */
[----:B------:R-:W-:-:S07]  /*1dac0*/  IMAD.MOV.U32 R2, RZ, RZ, R14 ;  /* 0x000000ffff027224 */ /* 0x000fce00078e000e */
[----:B------:R-:W-:Y:S05]  /*1dad0*/  WARPSYNC.COLLECTIVE R15, `(.L_x_783) ;  /* 0x000000000f087348 */ /* 0x000fea0003c00000 */
[----:B------:R0:W1:Y:S02]  /*1dae0*/  SHFL.IDX P6, R14, R13, R12, R11 ;  /* 0x0000000c0d0e7389 */ /* 0x00006400000c000b */
[----:B01----:R-:W-:Y:S01]  /*1daf0*/  ENDCOLLECTIVE ;  /* 0x000000000000791b */ /* 0x003fe20003800000 */
.L_x_783:
        /* <DEDUP_REMOVED lines=13> */
.L_x_784:
        /* <DEDUP_REMOVED lines=8> */
.L_x_645:
[----:B-1----:R1:W2:Y:S02]  /*1dc50*/  SYNCS.PHASECHK.TRANS64.TRYWAIT P0, [R0+URZ+0x2d860], R3 ;  /* 0x02d86003000075a7 */ /* 0x0022a4000800017f */
[----:B--2---:R-:W-:Y:S05]  /*1dc60*/  @!P0 NANOSLEEP.SYNCS 0x989680 ;  /* 0x009896800000895d */ /* 0x004fea0003900000 */
[----:B------:R-:W2:Y:S02]  /*1dc70*/  @!P0 SYNCS.PHASECHK.TRANS64 P0, [R0+URZ+0x2d860], R3 ;  /* 0x02d86003000085a7 */ /* 0x000ea4000800007f */
[----:B--2---:R-:W-:Y:S05]  /*1dc80*/  @!P0 BRA `(.L_x_645) ;  /* 0xfffffffc00f08947 */ /* 0x004fea000383ffff */
[----:B------:R-:W-:Y:S05]  /*1dc90*/  BRA `(.L_x_786) ;  /* 0xffffffbc00087947 */ /* 0x000fea000383ffff */
.L_x_646:
[----:B------:R-:W-:Y:S01]  /*1dca0*/  BSSY B0, `(.L_x_787) ;  /* 0x0000008000007945 */ /* 0x000fe20003800000 */
[----:B------:R-:W-:Y:S02]  /*1dcb0*/  IMAD.MOV.U32 R13, RZ, RZ, R22 ;  /* 0x000000ffff0d7224 */ /* 0x000fe400078e0016 */
[----:B------:R-:W-:Y:S02]  /*1dcc0*/  IMAD.MOV.U32 R12, RZ, RZ, RZ ;  /* 0x000000ffff0c7224 */ /* 0x000fe400078e00ff */
[----:B------:R-:W-:Y:S02]  /*1dcd0*/  IMAD.MOV.U32 R11, RZ, RZ, 0x1c1f ;  /* 0x00001c1fff0b7424 */ /* 0x000fe400078e00ff */
[----:B------:R-:W-:-:S07]  /*1dce0*/  IMAD.MOV.U32 R15, RZ, RZ, -0x1 ;  /* 0xffffffffff0f7424 */ /* 0x000fce00078e00ff */
[----:B01---5:R-:W-:Y:S05]  /*1dcf0*/  WARPSYNC.COLLECTIVE R15, `(.L_x_788) ;  /* 0x000000000f087348 */ /* 0x023fea0003c00000 */
[----:B------:R2:W3:Y:S02]  /*1dd00*/  SHFL.IDX P6, R14, R13, R12, R11 ;  /* 0x0000000c0d0e7389 */ /* 0x0004e400000c000b */
[----:B0123-5:R-:W-:Y:S01]  /*1dd10*/  ENDCOLLECTIVE ;  /* 0x000000000000791b */ /* 0x02ffe20003800000 */
.L_x_788:
[----:B------:R-:W-:Y:S05]  /*1dd20*/  BSYNC B0 ;  /* 0x0000000000007941 */ /* 0x000fea0003800000 */
.L_x_787:
[----:B------:R-:W0:Y:S01]  /*1dd30*/  S2R R2, SR_TID.X ;  /* 0x0000000000027919 */ /* 0x000e220000002100 */
[----:B------:R-:W-:Y:S02]  /*1dd40*/  IMAD.MOV.U32 R13, RZ, RZ, R18 ;  /* 0x000000ffff0d7224 */ /* 0x000fe400078e0012 */
[----:B------:R-:W-:Y:S02]  /*1dd50*/  IMAD.MOV.U32 R12, RZ, RZ, RZ ;  /* 0x000000ffff0c7224 */ /* 0x000fe400078e00ff */
[----:B------:R-:W-:Y:S02]  /*1dd60*/  IMAD.MOV.U32 R11, RZ, RZ, 0x1c1f ;  /* 0x00001c1fff0b7424 */ /* 0x000fe400078e00ff */
[----:B------:R-:W-:Y:S02]  /*1dd70*/  IMAD.MOV.U32 R15, RZ, RZ, -0x1 ;  /* 0xffffffffff0f7424 */ /* 0x000fe400078e00ff */
[----:B------:R-:W-:Y:S02]  /*1dd80*/  IMAD.MOV.U32 R3, RZ, RZ, R14 ;  /* 0x000000ffff037224 */ /* 0x000fe400078e000e */
[----:B------:R-:W-:-:S07]  /*1dd90*/  IMAD R4, R4, 0x2, R16 ;  /* 0x0000000204047824 */ /* 0x000fce00078e0210 */
[----:B0-----:R-:W-:Y:S05]  /*1dda0*/  WARPSYNC.COLLECTIVE R15, `(.L_x_789) ;  /* 0x000000000f087348 */ /* 0x001fea0003c00000 */
[----:B------:R1:W2:Y:S02]  /*1ddb0*/  SHFL.IDX P6, R14, R13, R12, R11 ;  /* 0x0000000c0d0e7389 */ /* 0x0002a400000c000b */
[----:B012---:R-:W-:Y:S01]  /*1ddc0*/  ENDCOLLECTIVE ;  /* 0x000000000000791b */ /* 0x007fe20003800000 */
.L_x_789:
        /* <DEDUP_REMOVED lines=17> */
.L_x_790:
        /* <DEDUP_REMOVED lines=14> */
.L_x_791:
[----:B------:R-:W-:Y:S02]  /*1dfc0*/  IMAD.MOV.U32 R13, RZ, RZ, R22 ;  /* 0x000000ffff0d7224 */ /* 0x000fe400078e0016 */
[----:B------:R-:W-:Y:S01]  /*1dfd0*/  IMAD.MOV.U32 R12, RZ, RZ, 0x2 ;  /* 0x00000002ff0c7424 */ /* 0x000fe200078e00ff */
[----:B------:R-:W-:-:S13]  /*1dfe0*/  IADD3 R2, P4, R14, R5, RZ ;  /* 0x000000050e027210 */ /* 0x000fda0007f9e0ff */
[----:B------:R-:W-:Y:S05]  /*1dff0*/  WARPSYNC.COLLECTIVE R15, `(.L_x_792) ;  /* 0x000000000f087348 */ /* 0x000fea0003c00000 */
[----:B------:R0:W1:Y:S02]  /*1e000*/  SHFL.IDX P6, R14, R13, R12, R11 ;  /* 0x0000000c0d0e7389 */ /* 0x00006400000c000b */
[----:B01----:R-:W-:Y:S01]  /*1e010*/  ENDCOLLECTIVE ;  /* 0x000000000000791b */ /* 0x003fe20003800000 */
.L_x_792:
        /* <DEDUP_REMOVED lines=15> */
.L_x_793:
[----:B------:R-:W-:Y:S02]  /*1e110*/  IMAD.MOV.U32 R13, RZ, RZ, R22 ;  /* 0x000000ffff0d7224 */ /* 0x000fe400078e0016 */
[----:B------:R-:W-:Y:S01]  /*1e120*/  IMAD.MOV.U32 R12, RZ, RZ, 0x3 ;  /* 0x00000003ff0c7424 */ /* 0x000fe200078e00ff */
[----:B------:R-:W-:-:S13]  /*1e130*/  IADD3 R2, P4, R14, R5, RZ ;  /* 0x000000050e027210 */ /* 0x000fda0007f9e0ff */
[----:B------:R-:W-:Y:S05]  /*1e140*/  WARPSYNC.COLLECTIVE R15, `(.L_x_794) ;  /* 0x000000000f087348 */ /* 0x000fea0003c00000 */
[----:B------:R0:W1:Y:S02]  /*1e150*/  SHFL.IDX P6, R14, R13, R12, R11 ;  /* 0x0000000c0d0e7389 */ /* 0x00006400000c000b */
[----:B01----:R-:W-:Y:S01]  /*1e160*/  ENDCOLLECTIVE ;  /* 0x000000000000791b */ /* 0x003fe20003800000 */
.L_x_794:
        /* <DEDUP_REMOVED lines=14> */
.L_x_795:
[----:B------:R-:W-:Y:S05]  /*1e250*/  BRA `(.L_x_796) ;  /* 0xffffffb800687947 */ /* 0x000fea000383ffff */
.L_x_651:
        /* <DEDUP_REMOVED lines=8> */
.L_x_798:
[----:B------:R-:W-:Y:S05]  /*1e2e0*/  BSYNC B0 ;  /* 0x0000000000007941 */ /* 0x000fea0003800000 */
.L_x_797:
        /* <DEDUP_REMOVED lines=9> */
.L_x_799:
        /* <DEDUP_REMOVED lines=17> */
[----:B------:R-:W-:-:S02]  /*1e490*/  IMAD.MOV.U32 R7, RZ, RZ, RZ ;  /* 0x000000ffff077224 */ /* 0x000fc400078e00ff */
[----:B---3--:R-:W-:Y:S01]  /*1e4a0*/  @!P1 IMAD.MOV.U32 R7, RZ, RZ, R5 ;  /* 0x000000ffff079224 */ /* 0x008fe200078e0005 */
[----:B------:R-:W-:-:S03]  /*1e4b0*/  ISETP.NE.AND P1, PT, R8, RZ, PT ;  /* 0x000000ff0800720c */ /* 0x000fc60003f25270 */
[----:B------:R-:W-:-:S10]  /*1e4c0*/  IMAD R13, R7, R4, RZ ;  /* 0x00000004070d7224 */ /* 0x000fd400078e02ff */
[----:B------:R-:W-:Y:S05]  /*1e4d0*/  WARPSYNC.COLLECTIVE R15, `(.L_x_800) ;  /* 0x000000000f087348 */ /* 0x000fea0003c00000 */
[----:B------:R0:W1:Y:S02]  /*1e4e0*/  SHFL.UP P6, R14, R13, R12, R11 ;  /* 0x0400000c0d0e7389 */ /* 0x00006400000c000b */
[----:B01----:R-:W-:Y:S01]  /*1e4f0*/  ENDCOLLECTIVE ;  /* 0x000000000000791b */ /* 0x003fe20003800000 */
.L_x_800:
[----:B------:R-:W-:Y:S01]  /*1e500*/  IMAD.MOV.U32 R12, RZ, RZ, 0x2 ;  /* 0x00000002ff0c7424 */ /* 0x000fe200078e00ff */
[----:B------:R-:W-:-:S05]  /*1e510*/  SEL R14, R14, RZ, P1 ;  /* 0x000000ff0e0e7207 */ /* 0x000fca0000800000 */
[----:B------:R-:W-:-:S04]  /*1e520*/  IMAD.IADD R5, R13, 0x1, R14 ;  /* 0x000000010d057824 */ /* 0x000fc800078e020e */
[----:B------:R-:W-:-:S07]  /*1e530*/  IMAD.MOV.U32 R13, RZ, RZ, R5 ;  /* 0x000000ffff0d7224 */ /* 0x000fce00078e0005 */
[----:B------:R-:W-:Y:S05]  /*1e540*/  WARPSYNC.COLLECTIVE R15, `(.L_x_801) ;  /* 0x000000000f087348 */ /* 0x000fea0003c00000 */
[----:B------:R0:W1:Y:S02]  /*1e550*/  SHFL.UP P6, R14, R13, R12, R11 ;  /* 0x0400000c0d0e7389 */ /* 0x00006400000c000b */
[----:B01----:R-:W-:Y:S01]  /*1e560*/  ENDCOLLECTIVE ;  /* 0x000000000000791b */ /* 0x003fe20003800000 */
.L_x_801:
[----:B------:R-:W-:Y:S01]  /*1e570*/  IMAD.MOV.U32 R12, RZ, RZ, 0x4 ;  /* 0x00000004ff0c7424 */ /* 0x000fe200078e00ff */
[----:B------:R-:W-:-:S05]  /*1e580*/  SEL R2, R14, RZ, P2 ;  /* 0x000000ff0e027207 */ /* 0x000fca0001000000 */
[----:B------:R-:W-:-:S04]  /*1e590*/  IMAD.IADD R2, R5, 0x1, R2 ;  /* 0x0000000105027824 */ /* 0x000fc800078e0202 */
[----:B------:R-:W-:-:S07]  /*1e5a0*/  IMAD.MOV.U32 R13, RZ, RZ, R2 ;  /* 0x000000ffff0d7224 */ /* 0x000fce00078e0002 */
[----:B------:R-:W-:Y:S05]  /*1e5b0*/  WARPSYNC.COLLECTIVE R15, `(.L_x_802) ;  /* 0x000000000f087348 */ /* 0x000fea0003c00000 */
[----:B------:R0:W1:Y:S02]  /*1e5c0*/  SHFL.UP P6, R14, R13, R12, R11 ;  /* 0x0400000c0d0e7389 */ /* 0x00006400000c000b */
[----:B01----:R-:W-:Y:S01]  /*1e5d0*/  ENDCOLLECTIVE ;  /* 0x000000000000791b */ /* 0x003fe20003800000 */
.L_x_802:
[----:B------:R-:W-:Y:S01]  /*1e5e0*/  IMAD.MOV.U32 R12, RZ, RZ, 0x8 ;  /* 0x00000008ff0c7424 */ /* 0x000fe200078e00ff */
[----:B------:R-:W-:-:S05]  /*1e5f0*/  SEL R3, R14, RZ, P3 ;  /* 0x000000ff0e037207 */ /* 0x000fca0001800000 */
[----:B------:R-:W-:-:S04]  /*1e600*/  IMAD.IADD R3, R2, 0x1, R3 ;  /* 0x0000000102037824 */ /* 0x000fc800078e0203 */
[----:B------:R-:W-:-:S07]  /*1e610*/  IMAD.MOV.U32 R13, RZ, RZ, R3 ;  /* 0x000000ffff0d7224 */ /* 0x000fce00078e0003 */
[----:B------:R-:W-:Y:S05]  /*1e620*/  WARPSYNC.COLLECTIVE R15, `(.L_x_803) ;  /* 0x000000000f087348 */ /* 0x000fea0003c00000 */
[----:B------:R0:W1:Y:S02]  /*1e630*/  SHFL.UP P6, R14, R13, R12, R11 ;  /* 0x0400000c0d0e7389 */ /* 0x00006400000c000b */
[----:B01----:R-:W-:Y:S01]  /*1e640*/  ENDCOLLECTIVE ;  /* 0x000000000000791b */ /* 0x003fe20003800000 */
.L_x_803:
[----:B------:R-:W-:Y:S01]  /*1e650*/  IMAD.MOV.U32 R12, RZ, RZ, 0x10 ;  /* 0x00000010ff0c7424 */ /* 0x000fe200078e00ff */
[----:B------:R-:W-:-:S05]  /*1e660*/  SEL R14, R14, RZ, P4 ;  /* 0x000000ff0e0e7207 */ /* 0x000fca0002000000 */
[----:B------:R-:W-:-:S04]  /*1e670*/  IMAD.IADD R5, R3, 0x1, R14 ;  /* 0x0000000103057824 */ /* 0x000fc800078e020e */
[----:B------:R-:W-:-:S07]  /*1e680*/  IMAD.MOV.U32 R13, RZ, RZ, R5 ;  /* 0x000000ffff0d7224 */ /* 0x000fce00078e0005 */
[----:B------:R-:W-:Y:S05]  /*1e690*/  WARPSYNC.COLLECTIVE R15, `(.L_x_804) ;  /* 0x000000000f087348 */ /* 0x000fea0003c00000 */
[----:B------:R0:W1:Y:S02]  /*1e6a0*/  SHFL.UP P6, R14, R13, R12, R11 ;  /* 0x0400000c0d0e7389 */ /* 0x00006400000c000b */
[----:B01----:R-:W-:Y:S01]  /*1e6b0*/  ENDCOLLECTIVE ;  /* 0x000000000000791b */ /* 0x003fe20003800000 */
.L_x_804:
        /* <DEDUP_REMOVED lines=8> */
.L_x_805:
[----:B------:R-:W-:Y:S05]  /*1e740*/  BRA `(.L_x_806) ;  /* 0xffffffb800887947 */ /* 0x000fea000383ffff */
.L_x_654:
[----:B------:R-:W-:Y:S01]  /*1e750*/  BSSY B0, `(.L_x_807) ;  /* 0x0000007000007945 */ /* 0x000fe20003800000 */
[----:B------:R-:W-:Y:S02]  /*1e760*/  IMAD.MOV.U32 R12, RZ, RZ, 0x1 ;  /* 0x00000001ff0c7424 */ /* 0x000fe400078e00ff */
[----:B------:R-:W-:Y:S02]  /*1e770*/  IMAD.MOV.U32 R11, RZ, RZ, RZ ;  /* 0x000000ffff0b7224 */ /* 0x000fe400078e00ff */
[----:B------:R-:W-:-:S07]  /*1e780*/  IMAD.MOV.U32 R15, RZ, RZ, -0x1 ;  /* 0xffffffffff0f7424 */ /* 0x000fce00078e00ff */
[----:B-----5:R-:W-:Y:S05]  /*1e790*/  WARPSYNC.COLLECTIVE R15, `(.L_x_808) ;  /* 0x000000000f087348 */ /* 0x020fea0003c00000 */
[----:B------:R0:W1:Y:S02]  /*1e7a0*/  SHFL.UP P6, R14, R13, R12, R11 ;  /* 0x0400000c0d0e7389 */ /* 0x00006400000c000b */
[----:B01---5:R-:W-:Y:S01]  /*1e7b0*/  ENDCOLLECTIVE ;  /* 0x000000000000791b */ /* 0x023fe20003800000 */
.L_x_808:
[----:B------:R-:W-:Y:S05]  /*1e7c0*/  BSYNC B0 ;  /* 0x0000000000007941 */ /* 0x000fea0003800000 */
.L_x_807:
        /* <DEDUP_REMOVED lines=8> */
.L_x_809:
[----:B------:R-:W-:Y:S01]  /*1e850*/  IMAD.MOV.U32 R12, RZ, RZ, 0x4 ;  /* 0x00000004ff0c7424 */ /* 0x000fe200078e00ff */
[----:B------:R-:W-:-:S05]  /*1e860*/  SEL R14, R14, RZ, P2 ;  /* 0x000000ff0e0e7207 */ /* 0x000fca0001000000 */
[----:B------:R-:W-:-:S04]  /*1e870*/  IMAD.IADD R3, R13, 0x1, R14 ;  /* 0x000000010d037824 */ /* 0x000fc800078e020e */
[----:B------:R-:W-:-:S07]  /*1e880*/  IMAD.MOV.U32 R13, RZ, RZ, R3 ;  /* 0x000000ffff0d7224 */ /* 0x000fce00078e0003 */
[----:B------:R-:W-:Y:S05]  /*1e890*/  WARPSYNC.COLLECTIVE R15, `(.L_x_810) ;  /* 0x000000000f087348 */ /* 0x000fea0003c00000 */
[----:B------:R0:W1:Y:S02]  /*1e8a0*/  SHFL.UP P6, R14, R13, R12, R11 ;  /* 0x0400000c0d0e7389 */ /* 0x00006400000c000b */
[----:B01----:R-:W-:Y:S01]  /*1e8b0*/  ENDCOLLECTIVE ;  /* 0x000000000000791b */ /* 0x003fe20003800000 */
.L_x_810:
[----:B------:R-:W-:Y:S01]  /*1e8c0*/  IMAD.MOV.U32 R12, RZ, RZ, 0x8 ;  /* 0x00000008ff0c7424 */ /* 0x000fe200078e00ff */
[----:B------:R-:W-:-:S05]  /*1e8d0*/  SEL R14, R14, RZ, P3 ;  /* 0x000000ff0e0e7207 */ /* 0x000fca0001800000 */
[----:B------:R-:W-:-:S04]  /*1e8e0*/  IMAD.IADD R5, R3, 0x1, R14 ;  /* 0x0000000103057824 */ /* 0x000fc800078e020e */
[----:B------:R-:W-:-:S07]  /*1e8f0*/  IMAD.MOV.U32 R13, RZ, RZ, R5 ;  /* 0x000000ffff0d7224 */ /* 0x000fce00078e0005 */
[----:B------:R-:W-:Y:S05]  /*1e900*/  WARPSYNC.COLLECTIVE R15, `(.L_x_811) ;  /* 0x000000000f087348 */ /* 0x000fea0003c00000 */
[----:B------:R0:W1:Y:S02]  /*1e910*/  SHFL.UP P6, R14, R13, R12, R11 ;  /* 0x0400000c0d0e7389 */ /* 0x00006400000c000b */
[----:B01----:R-:W-:Y:S01]  /*1e920*/  ENDCOLLECTIVE ;  /* 0x000000000000791b */ /* 0x003fe20003800000 */
.L_x_811:
[----:B------:R-:W-:Y:S01]  /*1e930*/  IMAD.MOV.U32 R12, RZ, RZ, 0x10 ;  /* 0x00000010ff0c7424 */ /* 0x000fe200078e00ff */
[----:B------:R-:W-:-:S05]  /*1e940*/  SEL R8, R14, RZ, P4 ;  /* 0x000000ff0e087207 */ /* 0x000fca0002000000 */
[----:B------:R-:W-:-:S04]  /*1e950*/  IMAD.IADD R8, R5, 0x1, R8 ;  /* 0x0000000105087824 */ /* 0x000fc800078e0208 */
[----:B------:R-:W-:-:S07]  /*1e960*/  IMAD.MOV.U32 R13, RZ, RZ, R8 ;  /* 0x000000ffff0d7224 */ /* 0x000fce00078e0008 */
[----:B------:R-:W-:Y:S05]  /*1e970*/  WARPSYNC.COLLECTIVE R15, `(.L_x_812) ;  /* 0x000000000f087348 */ /* 0x000fea0003c00000 */
[----:B------:R0:W1:Y:S02]  /*1e980*/  SHFL.UP P6, R14, R13, R12, R11 ;  /* 0x0400000c0d0e7389 */ /* 0x00006400000c000b */
[----:B01----:R-:W-:Y:S01]  /*1e990*/  ENDCOLLECTIVE ;  /* 0x000000000000791b */ /* 0x003fe20003800000 */
.L_x_812:
        /* <DEDUP_REMOVED lines=8> */
.L_x_813:
[----:B------:R-:W-:Y:S05]  /*1ea20*/  BRA `(.L_x_814) ;  /* 0xffffffb800747947 */ /* 0x000fea000383ffff */
.L_x_656:
[----:B------:R-:W-:Y:S01]  /*1ea30*/  BSSY B0, `(.L_x_815) ;  /* 0x0000006000007945 */ /* 0x000fe20003800000 */
[----:B------:R-:W-:Y:S01]  /*1ea40*/  PLOP3.LUT P6, PT, P6, PT, PT, 0x8, 0x0 ;  /* 0x000000000000781c */ /* 0x000fe200037ce170 */
[----:B------:R-:W-:-:S12]  /*1ea50*/  IMAD.MOV.U32 R15, RZ, RZ, -0x1 ;  /* 0xffffffffff0f7424 */ /* 0x000fd800078e00ff */
[----:B0----5:R-:W-:Y:S05]  /*1ea60*/  WARPSYNC.COLLECTIVE R15, `(.L_x_816) ;  /* 0x000000000f087348 */ /* 0x021fea0003c00000 */
[----:B------:R-:W-:Y:S01]  /*1ea70*/  VOTE.ANY R14, PT, P6 ;  /* 0x00000000000e7806 */ /* 0x000fe200030e0100 */
[----:B0----5:R-:W-:Y:S06]  /*1ea80*/  ENDCOLLECTIVE ;  /* 0x000000000000791b */ /* 0x021fec0003800000 */
.L_x_816:
[----:B------:R-:W-:Y:S05]  /*1ea90*/  BSYNC B0 ;  /* 0x0000000000007941 */ /* 0x000fea0003800000 */
.L_x_815:
        /* <DEDUP_REMOVED lines=9> */
.L_x_817:
[----:B------:R-:W-:Y:S02]  /*1eb30*/  IMAD.MOV.U32 R13, RZ, RZ, R7 ;  /* 0x000000ffff0d7224 */ /* 0x000fe400078e0007 */
[----:B------:R-:W-:-:S07]  /*1eb40*/  IMAD.MOV.U32 R4, RZ, RZ, R14 ;  /* 0x000000ffff047224 */ /* 0x000fce00078e000e */
[----:B------:R-:W-:Y:S05]  /*1eb50*/  WARPSYNC.COLLECTIVE R15, `(.L_x_818) ;  /* 0x000000000f087348 */ /* 0x000fea0003c00000 */
[----:B------:R0:W1:Y:S02]  /*1eb60*/  SHFL.IDX P6, R14, R13, R12, R11 ;  /* 0x0000000c0d0e7389 */ /* 0x00006400000c000b */
[----:B01----:R-:W-:Y:S01]  /*1eb70*/  ENDCOLLECTIVE ;  /* 0x000000000000791b */ /* 0x003fe20003800000 */
.L_x_818:
[----:B------:R-:W-:Y:S01]  /*1eb80*/  IMAD.MOV.U32 R7, RZ, RZ, R14 ;  /* 0x000000ffff077224 */ /* 0x000fe200078e000e */
[----:B------:R-:W-:Y:S06]  /*1eb90*/  BRA `(.L_x_819) ;  /* 0xffffffb800547947 */ /* 0x000fec000383ffff */
.L_x_658:
[----:B------:R-:W-:Y:S01]  /*1eba0*/  BSSY B0, `(.L_x_820) ;  /* 0x0000007000007945 */ /* 0x000fe20003800000 */
[----:B------:R-:W-:Y:S02]  /*1ebb0*/  IMAD.MOV.U32 R13, RZ, RZ, R2 ;  /* 0x000000ffff0d7224 */ /* 0x000fe400078e0002 */
[----:B------:R-:W-:Y:S02]  /*1ebc0*/  IMAD.MOV.U32 R11, RZ, RZ, 0x1f ;  /* 0x0000001fff0b7424 */ /* 0x000fe400078e00ff */
[----:B------:R-:W-:-:S07]  /*1ebd0*/  IMAD.MOV.U32 R15, RZ, RZ, -0x1 ;  /* 0xffffffffff0f7424 */ /* 0x000fce00078e00ff */
[----:B0123-5:R-:W-:Y:S05]  /*1ebe0*/  WARPSYNC.COLLECTIVE R15, `(.L_x_821) ;  /* 0x000000000f087348 */ /* 0x02ffea0003c00000 */
[----:B------:R4:W0:Y:S02]  /*1ebf0*/  SHFL.IDX P6, R14, R13, R12, R11 ;  /* 0x0000000c0d0e7389 */ /* 0x00082400000c000b */
[----:B012345:R-:W-:Y:S01]  /*1ec00*/  ENDCOLLECTIVE ;  /* 0x000000000000791b */ /* 0x03ffe20003800000 */
.L_x_821:
[----:B------:R-:W-:Y:S05]  /*1ec10*/  BSYNC B0 ;  /* 0x0000000000007941 */ /* 0x000fea0003800000 */
.L_x_820:
[----:B------:R-:W-:Y:S01]  /*1ec20*/  IMAD.MOV.U32 R24, RZ, RZ, R14 ;  /* 0x000000ffff187224 */ /* 0x000fe200078e000e */
[----:B------:R-:W-:Y:S06]  /*1ec30*/  BRA `(.L_x_657) ;  /* 0xffffffb800447947 */ /* 0x000fec000383ffff */
.L_x_662:
[----:B0-----:R0:W1:Y:S02]  /*1ec40*/  SYNCS.PHASECHK.TRANS64.TRYWAIT P0, [R5+URZ+0x2d820], R0 ;  /* 0x02d82000050075a7 */ /* 0x001064000800017f */
[----:B-1----:R-:W-:Y:S05]  /*1ec50*/  @!P0 NANOSLEEP.SYNCS 0x989680 ;  /* 0x009896800000895d */ /* 0x002fea0003900000 */
[----:B------:R-:W1:Y:S02]  /*1ec60*/  @!P0 SYNCS.PHASECHK.TRANS64 P0, [R5+URZ+0x2d820], R0 ;  /* 0x02d82000050085a7 */ /* 0x000e64000800007f */
[----:B-1----:R-:W-:Y:S05]  /*1ec70*/  @!P0 BRA `(.L_x_662) ;  /* 0xfffffffc00f08947 */ /* 0x002fea000383ffff */
[----:B------:R-:W-:Y:S05]  /*1ec80*/  BRA `(.L_x_822) ;  /* 0xffffffbc009c7947 */ /* 0x000fea000383ffff */
.L_x_663:
        /* <DEDUP_REMOVED lines=8> */
[----:B0-23-5:R-:W-:Y:S05]  /*1ed10*/  WARPSYNC.COLLECTIVE R15, `(.L_x_824) ;  /* 0x000000000f087348 */ /* 0x02dfea0003c00000 */
[----:B------:R1:W4:Y:S02]  /*1ed20*/  SHFL.IDX P6, R14, R13, R12, R11 ;  /* 0x0000000c0d0e7389 */ /* 0x00032400000c000b */
[----:B012345:R-:W-:Y:S01]  /*1ed30*/  ENDCOLLECTIVE ;  /* 0x000000000000791b */ /* 0x03ffe20003800000 */
.L_x_824:
[----:B------:R-:W-:Y:S05]  /*1ed40*/  BSYNC B0 ;  /* 0x0000000000007941 */ /* 0x000fea0003800000 */
.L_x_823:
[----:B------:R-:W-:Y:S05]  /*1ed50*/  BRA `(.L_x_825) ;  /* 0xffffffbc00847947 */ /* 0x000fea000383ffff */
.L_x_664:
[----:B------:R-:W-:Y:S01]  /*1ed60*/  BSSY B0, `(.L_x_826) ;  /* 0x0000006000007945 */ /* 0x000fe20003800000 */
[----:B------:R-:W-:-:S07]  /*1ed70*/  IMAD.MOV.U32 R15, RZ, RZ, -0x1 ;  /* 0xffffffffff0f7424 */ /* 0x000fce00078e00ff */
[----:B0-23-5:R-:W-:Y:S05]  /*1ed80*/  WARPSYNC.COLLECTIVE R15, `(.L_x_827) ;  /* 0x000000000f0c7348 */ /* 0x02dfea0003c00000 */
[----:B------:R-:W-:Y:S02]  /*1ed90*/  ELECT P6, UR62, PT ;  /* 0x00000000003e782f */ /* 0x000fe400038c0000 */
[----:B------:R-:W-:Y:S01]  /*1eda0*/  MOV R14, UR62 ;  /* 0x0000003e000e7c02 */ /* 0x000fe20008000f00 */
[----:B0-23-5:R-:W-:Y:S10]  /*1edb0*/  ENDCOLLECTIVE ;  /* 0x000000000000791b */ /* 0x02dff40003800000 */
.L_x_827:
[----:B------:R-:W-:Y:S05]  /*1edc0*/  BSYNC B0 ;  /* 0x0000000000007941 */ /* 0x000fea0003800000 */
.L_x_826:
[----:B------:R-:W-:Y:S05]  /*1edd0*/  BRA `(.L_x_828) ;  /* 0xffffffbc00787947 */ /* 0x000fea000383ffff */
.L_x_666:
[----:B0-----:R0:W1:Y:S02]  /*1ede0*/  SYNCS.PHASECHK.TRANS64.TRYWAIT P1, [R3+URZ+0x2d840], R2 ;  /* 0x02d84002030075a7 */ /* 0x001064000802017f */
[----:B-1----:R-:W-:Y:S05]  /*1edf0*/  @!P1 NANOSLEEP.SYNCS 0x989680 ;  /* 0x009896800000995d */ /* 0x002fea0003900000 */
[----:B------:R-:W1:Y:S02]  /*1ee00*/  @!P1 SYNCS.PHASECHK.TRANS64 P1, [R3+URZ+0x2d840], R2 ;  /* 0x02d84002030095a7 */ /* 0x000e64000802007f */
[----:B-1----:R-:W-:Y:S05]  /*1ee10*/  @!P1 BRA `(.L_x_666) ;  /* 0xfffffffc00f09947 */ /* 0x002fea000383ffff */
[----:B------:R-:W-:Y:S05]  /*1ee20*/  BRA `(.L_x_829) ;  /* 0xffffffbc009c7947 */ /* 0x000fea000383ffff */
.L_x_668:
[----:B-1----:R1:W4:Y:S02]  /*1ee30*/  SYNCS.PHASECHK.TRANS64.TRYWAIT P1, [R5+URZ+0x2d840], R0 ;  /* 0x02d84000050075a7 */ /* 0x002324000802017f */
[----:B----4-:R-:W-:Y:S05]  /*1ee40*/  @!P1 NANOSLEEP.SYNCS 0x989680 ;  /* 0x009896800000995d */ /* 0x010fea0003900000 */
[----:B------:R-:W4:Y:S02]  /*1ee50*/  @!P1 SYNCS.PHASECHK.TRANS64 P1, [R5+URZ+0x2d840], R0 ;  /* 0x02d84000050095a7 */ /* 0x000f24000802007f */
[----:B----4-:R-:W-:Y:S05]  /*1ee60*/  @!P1 BRA `(.L_x_668) ;  /* 0xfffffffc00f09947 */ /* 0x010fea000383ffff */
[----:B------:R-:W-:Y:S05]  /*1ee70*/  BRA `(.L_x_830) ;  /* 0xffffffbc00ac7947 */ /* 0x000fea000383ffff */
.L_x_670:
[----:B----4-:R4:W0:Y:S02]  /*1ee80*/  SYNCS.PHASECHK.TRANS64.TRYWAIT P1, [R3+URZ+0x2d860], R2 ;  /* 0x02d86002030075a7 */ /* 0x010824000802017f */
[----:B0-----:R-:W-:Y:S05]  /*1ee90*/  @!P1 NANOSLEEP.SYNCS 0x989680 ;  /* 0x009896800000995d */ /* 0x001fea0003900000 */
[----:B------:R-:W0:Y:S02]  /*1eea0*/  @!P1 SYNCS.PHASECHK.TRANS64 P1, [R3+URZ+0x2d860], R2 ;  /* 0x02d86002030095a7 */ /* 0x000e24000802007f */
[----:B0-----:R-:W-:Y:S05]  /*1eeb0*/  @!P1 BRA `(.L_x_670) ;  /* 0xfffffffc00f09947 */ /* 0x001fea000383ffff */
[----:B------:R-:W-:Y:S05]  /*1eec0*/  BRA `(.L_x_831) ;  /* 0xffffffbc00a87947 */ /* 0x000fea000383ffff */
.L_x_832:
        /* <DEDUP_REMOVED lines=11> */
.L_x_2782:


//--------------------- .text._ZN7cutlass13device_kernelIN5flash11enable_sm90INS1_16FlashAttnFwdSm90INS1_25CollectiveMainloopFwdSm90ILi2EN4cute5tupleIJNS5_1CILi1EEES8_S8_EEENS6_IJNS7_ILi192EEENS7_ILi128EEENS7_ILi96EEEEEELi96ENS_10bfloat16_tEfNS_4arch4Sm90ELb0ELb1ELb0ELb0ELb1ELb0ELb0ELb0ELb1ELb1ELb1ELb0EEENS1_21CollectiveEpilogueFwdINS6_IJSA_SC_SB_EEES9_SE_SG_Li384ELb0ELb1ELb1ELb0EEENS1_19SingleTileSchedulerILb0ELb1ELb1ELi192EEEEEEEEEvNT_6ParamsE --------------------------
	.section	.text._ZN7cutlass13device_kernelIN5flash11enable_sm90INS1_16FlashAttnFwdSm90INS1_25CollectiveMainloopFwdSm90ILi2EN4cute5tupleIJNS5_1CILi1EEES8_S8_EEENS6_IJNS7_ILi192EEENS7_ILi128EEENS7_ILi96EEEEEELi96ENS_10bfloat16_tEfNS_4arch4Sm90ELb0ELb1ELb0ELb0ELb1ELb0ELb0ELb0ELb1ELb1ELb1ELb0EEENS1_21CollectiveEpilogueFwdINS6_IJSA_SC_SB_EEES9_SE_SG_Li384ELb0ELb1ELb1ELb0EEENS1_19SingleTileSchedulerILb0ELb1ELb1ELi192EEEEEEEEEvNT_6ParamsE,"ax",@progbits
	.align	128
.text._ZN7cutlass13device_kernelIN5flash11enable_sm90INS1_16FlashAttnFwdSm90INS1_25CollectiveMainloopFwdSm90ILi2EN4cute5tupleIJNS5_1CILi1EEES8_S8_EEENS6_IJNS7_ILi192EEENS7_ILi128EEENS7_ILi96EEEEEELi96ENS_10bfloat16_tEfNS_4arch4Sm90ELb0ELb1ELb0ELb0ELb1ELb0ELb0ELb0ELb1ELb1ELb1ELb0EEENS1_21CollectiveEpilogueFwdINS6_IJSA_SC_SB_EEES9_SE_SG_Li384ELb0ELb1ELb1ELb0EEENS1_19SingleTileSchedulerILb0ELb1ELb1ELi192EEEEEEEEEvNT_6ParamsE:
        .type           _ZN7cutlass13device_kernelIN5flash11enable_sm90INS1_16FlashAttnFwdSm90INS1_25CollectiveMainloopFwdSm90ILi2EN4cute5tupleIJNS5_1CILi1EEES8_S8_EEENS6_IJNS7_ILi192EEENS7_ILi128EEENS7_ILi96EEEEEELi96ENS_10bfloat16_tEfNS_4arch4Sm90ELb0ELb1ELb0ELb0ELb1ELb0ELb0ELb0ELb1ELb1ELb1ELb0EEENS1_21CollectiveEpilogueFwdINS6_IJSA_SC_SB_EEES9_SE_SG_Li384ELb0ELb1ELb1ELb0EEENS1_19SingleTileSchedulerILb0ELb1ELb1ELi192EEEEEEEEEvNT_6ParamsE,@function
        .size           _ZN7cutlass13device_kernelIN5flash11enable_sm90INS1_16FlashAttnFwdSm90INS1_25CollectiveMainloopFwdSm90ILi2EN4cute5tupleIJNS5_1CILi1EEES8_S8_EEENS6_IJNS7_ILi192EEENS7_ILi128EEENS7_ILi96EEEEEELi96ENS_10bfloat16_tEfNS_4arch4Sm90ELb0ELb1ELb0ELb0ELb1ELb0ELb0ELb0ELb1ELb1ELb1ELb0EEENS1_21CollectiveEpilogueFwdINS6_IJSA_SC_SB_EEES9_SE_SG_Li384ELb0ELb1ELb1ELb0EEENS1_19SingleTileSchedulerILb0ELb1ELb1ELi192EEEEEEEEEvNT_6ParamsE,(.L_x_2783 - _ZN7cutlass13device_kernelIN5flash11enable_sm90INS1_16FlashAttnFwdSm90INS1_25CollectiveMainloopFwdSm90ILi2EN4cute5tupleIJNS5_1CILi1EEES8_S8_EEENS6_IJNS7_ILi192EEENS7_ILi128EEENS7_ILi96EEEEEELi96ENS_10bfloat16_tEfNS_4arch4Sm90ELb0ELb1ELb0ELb0ELb1ELb0ELb0ELb0ELb1ELb1ELb1ELb0EEENS1_21CollectiveEpilogueFwdINS6_IJSA_SC_SB_EEES9_SE_SG_Li384ELb0ELb1ELb1ELb0EEENS1_19SingleTileSchedulerILb0ELb1ELb1ELi192EEEEEEEEEvNT_6ParamsE)
        .other          _ZN7cutlass13device_kernelIN5flash11enable_sm90INS1_16FlashAttnFwdSm90INS1_25CollectiveMainloopFwdSm90ILi2EN4cute5tupleIJNS5_1CILi1EEES8_S8_EEENS6_IJNS7_ILi192EEENS7_ILi128EEENS7_ILi96EEEEEELi96ENS_10bfloat16_tEfNS_4arch4Sm90ELb0ELb1ELb0ELb0ELb1ELb0ELb0ELb0ELb1ELb1ELb1ELb0EEENS1_21CollectiveEpilogueFwdINS6_IJSA_SC_SB_EEES9_SE_SG_Li384ELb0ELb1ELb1ELb0EEENS1_19SingleTileSchedulerILb0ELb1ELb1ELi192EEEEEEEEEvNT_6ParamsE,@"STO_CUDA_ENTRY STV_DEFAULT"
_ZN7cutlass13device_kernelIN5flash11enable_sm90INS1_16FlashAttnFwdSm90INS1_25CollectiveMainloopFwdSm90ILi2EN4cute5tupleIJNS5_1CILi1EEES8_S8_EEENS6_IJNS7_ILi192EEENS7_ILi128EEENS7_ILi96EEEEEELi96ENS_10bfloat16_tEfNS_4arch4Sm90ELb0ELb1ELb0ELb0ELb1ELb0ELb0ELb0ELb1ELb1ELb1ELb0EEENS1_21CollectiveEpilogueFwdINS6_IJSA_SC_SB_EEES9_SE_SG_Li384ELb0ELb1ELb1ELb0EEENS1_19SingleTileSchedulerILb0ELb1ELb1ELi192EEEEEEEEEvNT_6ParamsE:
        /* <DEDUP_REMOVED lines=9> */
[----:B------:R-:W1:Y:S01]  /*0090*/  SHFL.IDX PT, R3, R3, RZ, 0x1f ;  /* 0x00001fff03037589 */ /* 0x000e6200000e0000 */
        /* <DEDUP_REMOVED lines=35> */
.L_x_833:
        /* <DEDUP_REMOVED lines=22> */
.L_x_834:
        /* <DEDUP_REMOVED lines=18> */
.L_x_835:
        /* <DEDUP_REMOVED lines=22> */
.L_x_836:
[----:B------:R-:W5:Y:S01]  /*06b0*/  SHFL.IDX PT, R2, R0, RZ, 0x1f ;  /* 0x00001fff00027589 */ /* 0x000f6200000e0000 */
[----:B------:R-:W-:Y:S01]  /*06c0*/  R2UR UR9, R3 ;  /* 0x00000000030972ca */ /* 0x000fe200000e0000 */
        /* <DEDUP_REMOVED lines=21> */
.L_x_837:
[----:B------:R-:W-:Y:S01]  /*0820*/  UISETP.NE.AND UP0, UPT, UR9, URZ, UPT ;  /* 0x0000003f0900728c */ /* 0x000fe2000bf05270 */
[----:B------:R-:W-:Y:S01]  /*0830*/  NOP ;  /* 0x0000000000007918 */ /* 0x000fe20000000000 */
[----:B0-----:R-:W-:Y:S01]  /*0840*/  UMOV UR4, 0x1 ;  /* 0x0000000100047882 */ /* 0x001fe20000000000 */
[----:B------:R-:W-:Y:S01]  /*0850*/  ULDC.64 UR36, c[0x0][0x208] ;  /* 0x0000820000247ab9 */ /* 0x000fe20000000a00 */
[----:B------:R-:W-:Y:S01]  /*0860*/  USEL UR4, UR4, 0x2, !UP0 ;  /* 0x0000000204047887 */ /* 0x000fe2000c000000 */
[----:B------:R-:W-:Y:S01]  /*0870*/  BSSY B6, `(.L_x_838) ;  /* 0x00012ff000067945 */ /* 0x000fe20003800000 */
[----:B-1234-:R-:W-:Y:S01]  /*0880*/  BAR.SYNC.DEFER_BLOCKING 0x0 ;  /* 0x0000000000007b1d */ /* 0x01efe20000010000 */
[----:B------:R-:W-:-:S03]  /*0890*/  PLOP3.LUT P0, PT, PT, PT, UP0, 0x80, 0x0 ;  /* 0x000000000000781c */ /* 0x000fc60003f0f008 */
[----:B------:R-:W-:-:S05]  /*08a0*/  IMAD.U32 R2, RZ, RZ, UR4 ;  /* 0x00000004ff027e24 */ /* 0x000fca000f8e00ff */
[----:B------:R0:W-:Y:S05]  /*08b0*/  STL [R1+0xc], R2 ;  /* 0x00000c0201007387 */ /* 0x0001ea0000100800 */
[----:B------:R-:W-:Y:S05]  /*08c0*/  @!P0 BRA `(.L_x_839) ;  /* 0x000000f000488947 */ /* 0x000fea0003800000 */
.L_x_840:
[----:B------:R-:W-:-:S08]  /*08d0*/  NOP ;  /* 0x0000000000007918 */ /* 0x000fd00000000000 */
[----:B------:R-:W1:Y:S02]  /*08e0*/  USETMAXREG.TRY_ALLOC.CTAPOOL UP0, 0xa0 ;  /* 0x000000a0000079c8 */ /* 0x000e640008000600 */
[----:B-1----:R-:W-:-:S13]  /*08f0*/  PLOP3.LUT P0, PT, PT, PT, UP0, 0x80, 0x0 ;  /* 0x000000000000781c */ /* 0x002fda0003f0f008 */
[----:B------:R-:W-:Y:S05]  /*0900*/  @!P0 BRA `(.L_x_840) ;  /* 0xfffffffc00f08947 */ /* 0x000fea000383ffff */
[----:B------:R-:W1:Y:S01]  /*0910*/  S2R R3, SR_TID.X ;  /* 0x0000000000037919 */ /* 0x000e620000002100 */
[----:B------:R-:W2:Y:S01]  /*0920*/  S2UR UR6, SR_CTAID.Y ;  /* 0x00000000000679c3 */ /* 0x000ea20000002600 */
[----:B------:R-:W-:Y:S02]  /*0930*/  ULDC UR7, c[0x0][0xc50] ;  /* 0x0003140000077ab9 */ /* 0x000fe40000000800 */
[----:B------:R-:W-:-:S05]  /*0940*/  UISETP.NE.AND UP0, UPT, UR7, 0x1, UPT ;  /* 0x000000010700788c */ /* 0x000fca000bf05270 */
[----:B------:R-:W3:Y:S06]  /*0950*/  S2UR UR8, SR_CTAID.Z ;  /* 0x00000000000879c3 */ /* 0x000eec0000002700 */
[----:B------:R-:W-:Y:S01]  /*0960*/  @UP0 ULDC UR4, c[0x0][0xc54] ;  /* 0x0003150000040ab9 */ /* 0x000fe20000000800 */
[----:B------:R-:W-:Y:S01]  /*0970*/  @UP0 ULDC UR9, c[0x0][0xc58] ;  /* 0x0003160000090ab9 */ /* 0x000fe20000000800 */
[----:B--2---:R-:W-:Y:S02]  /*0980*/  UIMAD.WIDE.U32 UR4, UR6, UR4, URZ ;  /* 0x00000004060472a5 */ /* 0x004fe4000f8e003f */
[----:B------:R-:W-:-:S02]  /*0990*/  UMOV UR10, UR6 ;  /* 0x00000006000a7c82 */ /* 0x000fc40008000000 */
[----:B------:R-:W-:Y:S01]  /*09a0*/  @UP0 USHF.R.U32.HI UR10, URZ, UR9, UR5 ;  /* 0x000000093f0a0299 */ /* 0x000fe20008011605 */
[----:B-1----:R-:W-:-:S03]  /*09b0*/  LOP3.LUT R0, R3, 0xffffff80, RZ, 0xc0, !PT ;  /* 0xffffff8003007812 */ /* 0x002fc600078ec0ff */
[----:B------:R-:W-:Y:S01]  /*09c0*/  UIADD3 UR4, -UR10, URZ, URZ ;  /* 0x0000003f0a047290 */ /* 0x000fe2000fffe13f */
[----:B------:R-:W-:Y:S06]  /*09d0*/  BAR.ARV 0x8, 0x200 ;  /* 0x0208000000007b1d */ /* 0x000fec0000002000 */
[----:B------:R-:W-:Y:S01]  /*09e0*/  ISETP.NE.AND P0, PT, R0, 0x80, PT ;  /* 0x000000800000780c */ /* 0x000fe20003f05270 */
[----:B------:R-:W-:Y:S01]  /*09f0*/  IMAD.U32 R0, RZ, RZ, UR10 ;  /* 0x0000000aff007e24 */ /* 0x000fe2000f8e00ff */
[----:B------:R-:W-:-:S04]  /*0a00*/  UIMAD UR6, UR7, UR4, UR6 ;  /* 0x00000004070672a4 */ /* 0x000fc8000f8e0206 */
[----:B------:R1:W-:Y:S07]  /*0a10*/  STL [R1+0x4], R0 ;  /* 0x0000040001007387 */ /* 0x0003ee0000100800 */
[----:B------:R-:W-:Y:S06]  /*0a20*/  @!P0 BAR.ARV 0x9, 0x100 ;  /* 0x0244000000008b1d */ /* 0x000fec0000002000 */
[----:B---3--:R-:W-:-:S13]  /*0a30*/  ISETP.LE.AND P0, PT, RZ, UR8, PT ;  /* 0x00000008ff007c0c */ /* 0x008fda000bf03270 */
[----:B-1----:R-:W-:Y:S05]  /*0a40*/  @!P0 BRA `(.L_x_841) ;  /* 0x0000012c00848947 */ /* 0x002fea0003800000 */
[----:B------:R-:W1:Y:S01]  /*0a50*/  LDC.64 R6, c[0x0][0x418] ;  /* 0x00010600ff067b82 */ /* 0x000e620000000a00 */
[----:B------:R-:W-:Y:S01]  /*0a60*/  ULDC UR4, c[0x0][0x448] ;  /* 0x0001120000047ab9 */ /* 0x000fe20000000800 */
[----:B------:R-:W-:Y:S01]  /*0a70*/  VIADD R16, R3, 0xffffff80 ;  /* 0xffffff8003107836 */ /* 0x000fe20000000000 */
[----:B------:R-:W-:-:S04]  /*0a80*/  UISETP.NE.AND UP0, UPT, UR4, 0x1, UPT ;  /* 0x000000010400788c */ /* 0x000fc8000bf05270 */
[----:B------:R-:W-:Y:S01]  /*0a90*/  UP2UR UR4, UPR, URZ, 0x1 ;  /* 0x000000013f047883 */ /* 0x000fe20008000000 */
[----:B0-----:R-:W0:Y:S05]  /*0aa0*/  LDC R2, c[0x0][0x288] ;  /* 0x0000a200ff027b82 */ /* 0x001e2a0000000800 */
[----:B------:R-:W-:Y:S01]  /*0ab0*/  IMAD.U32 R143, RZ, RZ, UR4 ;  /* 0x00000004ff8f7e24 */ /* 0x000fe2000f8e00ff */
[----:B------:R-:W-:Y:S01]  /*0ac0*/  @UP0 ULDC UR9, c[0x0][0x44c] ;  /* 0x0001130000090ab9 */ /* 0x000fe20000000800 */
[----:B------:R-:W-:Y:S01]  /*0ad0*/  @UP0 ULDC UR11, c[0x0][0x450] ;  /* 0x00011400000b0ab9 */ /* 0x000fe20000000800 */
[----:B------:R-:W2:Y:S01]  /*0ae0*/  LDC R17, c[0x0][0x424] ;  /* 0x00010900ff117b82 */ /* 0x000ea20000000800 */
[----:B------:R-:W-:-:S07]  /*0af0*/  ULDC.64 UR4, c[0x0][0x9e0] ;  /* 0x0002780000047ab9 */ /* 0x000fce0000000a00 */
[----:B------:R-:W3:Y:S01]  /*0b00*/  S2UR UR40, SR_CTAID.X ;  /* 0x00000000002879c3 */ /* 0x000ee20000002500 */
[----:B-1----:R-:W-:-:S04]  /*0b10*/  ISETP.NE.U32.AND P0, PT, R6, RZ, PT ;  /* 0x000000ff0600720c */ /* 0x002fc80003f05070 */
[----:B------:R-:W-:-:S03]  /*0b20*/  ISETP.NE.AND.EX P0, PT, R7, RZ, PT, P0 ;  /* 0x000000ff0700720c */ /* 0x000fc60003f05300 */
[----:B------:R-:W1:Y:S01]  /*0b30*/  LDC R4, c[0x0][0x2f0] ;  /* 0x0000bc00ff047b82 */ /* 0x000e620000000800 */
[----:B0-----:R-:W-:Y:S02]  /*0b40*/  IADD3 R0, -R2, 0x1, RZ ;  /* 0x0000000102007810 */ /* 0x001fe40007ffe1ff */
[----:B--2---:R-:W-:Y:S01]  /*0b50*/  SEL R17, R17, 0x1, P0 ;  /* 0x0000000111117807 */ /* 0x004fe20000000000 */
[----:B---3--:R-:W-:-:S04]  /*0b60*/  UIMAD UR40, UR40, 0xc0, URZ ;  /* 0x000000c0282878a4 */ /* 0x008fc8000f8e023f */
[----:B------:R-:W-:Y:S02]  /*0b70*/  @UP0 UIADD3 UR8, UR40, 0xbf, URZ ;  /* 0x000000bf28080890 */ /* 0x000fe4000fffe03f */
[----:B------:R-:W-:Y:S01]  /*0b80*/  UIADD3 UR7, UR40, 0xbf, URZ ;  /* 0x000000bf28077890 */ /* 0x000fe2000fffe03f */
[----:B-1----:R-:W-:Y:S01]  /*0b90*/  IMAD R0, R17, R4, R0 ;  /* 0x0000000411007224 */ /* 0x002fe200078e0200 */
[----:B------:R-:W-:-:S04]  /*0ba0*/  UIMAD.WIDE.U32 UR8, UR8, UR9, URZ ;  /* 0x00000009080872a5 */ /* 0x000fc8000f8e003f */
[----:B------:R-:W-:Y:S01]  /*0bb0*/  R2UR UR10, R0 ;  /* 0x00000000000a72ca */ /* 0x000fe200000e0000 */
[----:B------:R-:W-:Y:S02]  /*0bc0*/  @UP0 USHF.R.U32.HI UR7, URZ, UR11, UR9 ;  /* 0x0000000b3f070299 */ /* 0x000fe40008011609 */
[----:B------:R-:W-:-:S04]  /*0bd0*/  UISETP.GE.AND UP0, UPT, UR5, 0x1, UPT ;  /* 0x000000010500788c */ /* 0x000fc8000bf06270 */
[----:B------:R-:W-:Y:S02]  /*0be0*/  UP2UR UR39, UPR, URZ, 0x1 ;  /* 0x000000013f277883 */ /* 0x000fe40008000000 */
[----:B------:R-:W-:-:S04]  /*0bf0*/  PLOP3.LUT P0, PT, PT, PT, UP0, 0x40, 0x0 ;  /* 0x000000000000781c */ /* 0x000fc80003f0e808 */
[----:B------:R-:W-:-:S04]  /*0c00*/  UIADD3 UR7, UR10, UR7, URZ ;  /* 0x000000070a077290 */ /* 0x000fc8000fffe03f */
[----:B------:R-:W-:-:S06]  /*0c10*/  UIADD3 UR4, UR7, UR4, URZ ;  /* 0x0000000407047290 */ /* 0x000fcc000fffe03f */
[----:B------:R-:W-:Y:S01]  /*0c20*/  IMAD.U32 R0, RZ, RZ, UR4 ;  /* 0x00000004ff007e24 */ /* 0x000fe2000f8e00ff */
[----:B------:R-:W-:Y:S06]  /*0c30*/  @P0 BRA `(.L_x_842) ;  /* 0x0000000000400947 */ /* 0x000fec0003800000 */
[----:B------:R-:W-:Y:S01]  /*0c40*/  ISETP.LT.AND P0, PT, RZ, UR7, PT ;  /* 0x00000007ff007c0c */ /* 0x000fe2000bf01270 */
[----:B------:R-:W-:-:S12]  /*0c50*/  UIADD3 UR4, UR7, -0x1, URZ ;  /* 0xffffffff07047890 */ /* 0x000fd8000fffe03f */
[----:B------:R-:W-:Y:S05]  /*0c60*/  @P0 BRA `(.L_x_843) ;  /* 0x00000000001c0947 */ /* 0x000fea0003800000 */
[----:B------:R-:W-:Y:S02]  /*0c70*/  UISETP.NE.AND UP0, UPT, UR5, 0x1, UPT ;  /* 0x000000010500788c */ /* 0x000fe4000bf05270 */
[----:B------:R-:W-:-:S09]  /*0c80*/  UIADD3 UR4, -UR7, URZ, URZ ;  /* 0x0000003f07047290 */ /* 0x000fd2000fffe13f */
[----:B------:R-:W-:Y:S02]  /*0c90*/  @UP0 ULDC.64 UR10, c[0x0][0x9e8] ;  /* 0x00027a00000a0ab9 */ /* 0x000fe40000000a00 */
[----:B------:R-:W-:-:S04]  /*0ca0*/  UIMAD.WIDE.U32 UR8, UR4, UR10, URZ ;  /* 0x0000000a040872a5 */ /* 0x000fc8000f8e003f */
[----:B------:R-:W-:-:S04]  /*0cb0*/  @UP0 USHF.R.U32.HI UR4, URZ, UR11, UR9 ;  /* 0x0000000b3f040299 */ /* 0x000fc80008011609 */
[----:B------:R-:W-:Y:S01]  /*0cc0*/  ULOP3.LUT UR4, URZ, UR4, URZ, 0x33, !UPT ;  /* 0x000000043f047292 */ /* 0x000fe2000f8e333f */
[----:B------:R-:W-:Y:S11]  /*0cd0*/  BRA `(.L_x_844) ;  /* 0x0000000000107947 */ /* 0x000ff60003800000 */
.L_x_843:
[----:B------:R-:W-:-:S11]  /*0ce0*/  UISETP.NE.AND UP0, UPT, UR5, 0x1, UPT ;  /* 0x000000010500788c */ /* 0x000fd6000bf05270 */
[----:B------:R-:W-:Y:S02]  /*0cf0*/  @UP0 ULDC.64 UR10, c[0x0][0x9e8] ;  /* 0x00027a00000a0ab9 */ /* 0x000fe40000000a00 */
[----:B------:R-:W-:-:S04]  /*0d00*/  UIMAD.WIDE.U32 UR8, UR4, UR10, URZ ;  /* 0x0000000a040872a5 */ /* 0x000fc8000f8e003f */
[----:B------:R-:W-:-:S12]  /*0d10*/  @UP0 USHF.R.U32.HI UR4, URZ, UR11, UR9 ;  /* 0x0000000b3f040299 */ /* 0x000fd80008011609 */
.L_x_844:
[----:B------:R-:W-:-:S06]  /*0d20*/  UIMAD UR4, UR4, UR5, UR5 ;  /* 0x00000005040472a4 */ /* 0x000fcc000f8e0205 */
[----:B------:R-:W-:-:S07]  /*0d30*/  VIMNMX R0, R0, UR4, PT ;  /* 0x0000000400007c48 */ /* 0x000fce000bfe0100 */
.L_x_842:
[----:B------:R-:W-:Y:S01]  /*0d40*/  R2UR UR4, R143 ;  /* 0x000000008f0472ca */ /* 0x000fe200000e0000 */
[CC--:B------:R-:W-:Y:S02]  /*0d50*/  IMAD R19, R17.reuse, R4.reuse, -R2 ;  /* 0x0000000411137224 */ /* 0x0c0fe400078e0a02 */
[----:B------:R-:W-:Y:S02]  /*0d60*/  VIADD R2, R0, 0x7f ;  /* 0x0000007f00027836 */ /* 0x000fe40000000000 */
[----:B------:R-:W-:Y:S01]  /*0d70*/  IMAD R0, R17, R4, 0x7f ;  /* 0x0000007f11007424 */ /* 0x000fe200078e0204 */
[----:B------:R-:W-:Y:S02]  /*0d80*/  R2UR UR7, R19 ;  /* 0x00000000130772ca */ /* 0x000fe400000e0000 */
[----:B------:R-:W-:Y:S02]  /*0d90*/  SHF.R.S32.HI R5, RZ, 0x1f, R2 ;  /* 0x0000001fff057819 */ /* 0x000fe40000011402 */
[----:B------:R-:W-:-:S02]  /*0da0*/  SHF.R.S32.HI R3, RZ, 0x1f, R0 ;  /* 0x0000001fff037819 */ /* 0x000fc40000011400 */
[----:B------:R-:W-:Y:S01]  /*0db0*/  LEA.HI R5, R5, R2, RZ, 0x7 ;  /* 0x0000000205057211 */ /* 0x000fe200078f38ff */
[----:B------:R-:W-:Y:S01]  /*0dc0*/  UISETP.NE.AND UP0, UPT, UR4, URZ, UPT ;  /* 0x0000003f0400728c */ /* 0x000fe2000bf05270 */
[----:B------:R-:W-:Y:S02]  /*0dd0*/  LEA.HI R3, R3, R0, RZ, 0x7 ;  /* 0x0000000003037211 */ /* 0x000fe400078f38ff */
[----:B------:R-:W-:Y:S01]  /*0de0*/  UMOV UR4, UR40 ;  /* 0x0000002800047c82 */ /* 0x000fe20008000000 */
[----:B------:R-:W-:Y:S02]  /*0df0*/  SHF.R.S32.HI R0, RZ, 0x7, R5 ;  /* 0x00000007ff007819 */ /* 0x000fe40000011405 */
[----:B------:R-:W-:-:S04]  /*0e00*/  SHF.R.S32.HI R3, RZ, 0x7, R3 ;  /* 0x00000007ff037819 */ /* 0x000fc80000011403 */
[----:B------:R-:W-:Y:S01]  /*0e10*/  VIMNMX R18, R3, R0, PT ;  /* 0x0000000003127248 */ /* 0x000fe20003fe0100 */
[----:B------:R-:W-:Y:S01]  /*0e20*/  @UP0 ULDC UR8, c[0x0][0x44c] ;  /* 0x0001130000080ab9 */ /* 0x000fe20000000800 */
[----:B------:R-:W-:Y:S01]  /*0e30*/  @UP0 ULDC UR10, c[0x0][0x450] ;  /* 0x00011400000a0ab9 */ /* 0x000fe20000000800 */
[----:B------:R-:W-:-:S04]  /*0e40*/  UIMAD.WIDE.U32 UR8, UR40, UR8, URZ ;  /* 0x00000008280872a5 */ /* 0x000fc8000f8e003f */
[----:B------:R-:W-:Y:S02]  /*0e50*/  @UP0 USHF.R.U32.HI UR4, URZ, UR10, UR9 ;  /* 0x0000000a3f040299 */ /* 0x000fe40008011609 */
[----:B------:R-:W-:Y:S02]  /*0e60*/  UISETP.GE.AND UP0, UPT, UR5, 0x1, UPT ;  /* 0x000000010500788c */ /* 0x000fe4000bf06270 */
[----:B------:R-:W-:-:S03]  /*0e70*/  UIADD3 UR4, UR7, UR4, URZ ;  /* 0x0000000407047290 */ /* 0x000fc6000fffe03f */
[----:B------:R-:W-:Y:S01]  /*0e80*/  ULDC UR7, c[0x0][0x9dc] ;  /* 0x0002770000077ab9 */ /* 0x000fe20000000800 */
[----:B------:R-:W-:Y:S01]  /*0e90*/  PLOP3.LUT P0, PT, PT, PT, UP0, 0x40, 0x0 ;  /* 0x000000000000781c */ /* 0x000fe20003f0e808 */
[----:B------:R-:W-:-:S12]  /*0ea0*/  UIADD3 UR7, UR4, -UR7, URZ ;  /* 0x8000000704077290 */ /* 0x000fd8000fffe03f */
[----:B------:R-:W-:Y:S05]  /*0eb0*/  @P0 BRA `(.L_x_845) ;  /* 0x0000000000440947 */ /* 0x000fea0003800000 */
[----:B------:R-:W-:-:S06]  /*0ec0*/  UISETP.GT.AND UP0, UPT, UR4, -0x1, UPT ;  /* 0xffffffff0400788c */ /* 0x000fcc000bf04270 */
[----:B------:R-:W-:-:S13]  /*0ed0*/  PLOP3.LUT P0, PT, PT, PT, UP0, 0x80, 0x0 ;  /* 0x000000000000781c */ /* 0x000fda0003f0f008 */
[----:B------:R-:W-:Y:S05]  /*0ee0*/  @P0 BRA `(.L_x_846) ;  /* 0x00000000001c0947 */ /* 0x000fea0003800000 */
[----:B------:R-:W-:Y:S02]  /*0ef0*/  UISETP.NE.AND UP0, UPT, UR5, 0x1, UPT ;  /* 0x000000010500788c */ /* 0x000fe4000bf05270 */
[----:B------:R-:W-:-:S09]  /*0f00*/  ULOP3.LUT UR4, URZ, UR4, URZ, 0x33, !UPT ;  /* 0x000000043f047292 */ /* 0x000fd2000f8e333f */
[----:B------:R-:W-:Y:S02]  /*0f10*/  @UP0 ULDC.64 UR10, c[0x0][0x9e8] ;  /* 0x00027a00000a0ab9 */ /* 0x000fe40000000a00 */
[----:B------:R-:W-:-:S04]  /*0f20*/  UIMAD.WIDE.U32 UR8, UR4, UR10, URZ ;  /* 0x0000000a040872a5 */ /* 0x000fc8000f8e003f */
[----:B------:R-:W-:-:S04]  /*0f30*/  @UP0 USHF.R.U32.HI UR4, URZ, UR11, UR9 ;  /* 0x0000000b3f040299 */ /* 0x000fc80008011609 */
[----:B------:R-:W-:Y:S01]  /*0f40*/  ULOP3.LUT UR4, URZ, UR4, URZ, 0x33, !UPT ;  /* 0x000000043f047292 */ /* 0x000fe2000f8e333f */
[----:B------:R-:W-:Y:S11]  /*0f50*/  BRA `(.L_x_847) ;  /* 0x0000000000107947 */ /* 0x000ff60003800000 */
.L_x_846:
[----:B------:R-:W-:-:S11]  /*0f60*/  UISETP.NE.AND UP0, UPT, UR5, 0x1, UPT ;  /* 0x000000010500788c */ /* 0x000fd6000bf05270 */
[----:B------:R-:W-:Y:S02]  /*0f70*/  @UP0 ULDC.64 UR10, c[0x0][0x9e8] ;  /* 0x00027a00000a0ab9 */ /* 0x000fe40000000a00 */
[----:B------:R-:W-:-:S04]  /*0f80*/  UIMAD.WIDE.U32 UR8, UR4, UR10, URZ ;  /* 0x0000000a040872a5 */ /* 0x000fc8000f8e003f */
[----:B------:R-:W-:-:S12]  /*0f90*/  @UP0 USHF.R.U32.HI UR4, URZ, UR11, UR9 ;  /* 0x0000000b3f040299 */ /* 0x000fd80008011609 */
.L_x_847:
[----:B------:R-:W-:-:S04]  /*0fa0*/  UIMAD UR4, UR4, UR5, URZ ;  /* 0x00000005040472a4 */ /* 0x000fc8000f8e023f */
[----:B------:R-:W-:-:S04]  /*0fb0*/  UISETP.LT.AND UP0, UPT, UR7, UR4, UPT ;  /* 0x000000040700728c */ /* 0x000fc8000bf01270 */
[----:B------:R-:W-:-:S12]  /*0fc0*/  USEL UR7, UR7, UR4, !UP0 ;  /* 0x0000000407077287 */ /* 0x000fd8000c000000 */
.L_x_845:
[----:B------:R-:W-:Y:S02]  /*0fd0*/  USHF.R.S32.HI UR4, URZ, 0x1f, UR7 ;  /* 0x0000001f3f047899 */ /* 0x000fe40008011407 */
[----:B------:R-:W-:Y:S02]  /*0fe0*/  USHF.R.U32.HI UR11, URZ, 0x10, UR6 ;  /* 0x000000103f0b7899 */ /* 0x000fe40008011606 */
[----:B------:R-:W-:Y:S02]  /*0ff0*/  ULEA.HI UR4, UR4, UR7, URZ, 0x7 ;  /* 0x0000000704047291 */ /* 0x000fe4000f8f383f */
[----:B------:R-:W-:Y:S02]  /*1000*/  ULOP3.LUT UR7, UR6, 0xffff, URZ, 0xc0, !UPT ;  /* 0x0000ffff06077892 */ /* 0x000fe4000f8ec03f */
[----:B------:R-:W-:-:S04]  /*1010*/  USHF.R.S32.HI UR4, URZ, 0x7, UR4 ;  /* 0x000000073f047899 */ /* 0x000fc80008011404 */
[----:B------:R-:W-:-:S04]  /*1020*/  UISETP.LT.AND UP0, UPT, URZ, UR4, UPT ;  /* 0x000000043f00728c */ /* 0x000fc8000bf01270 */
[----:B------:R-:W-:Y:S02]  /*1030*/  USEL UR10, URZ, UR4, !UP0 ;  /* 0x000000043f0a7287 */ /* 0x000fe4000c000000 */
[----:B------:R-:W-:Y:S01]  /*1040*/  UISETP.NE.AND UP0, UPT, UR11, URZ, UPT ;  /* 0x0000003f0b00728c */ /* 0x000fe2000bf05270 */
[----:B------:R-:W-:-:S03]  /*1050*/  UMOV UR4, URZ ;  /* 0x0000003f00047c82 */ /* 0x000fc60008000000 */
[----:B------:R-:W-:-:S07]  /*1060*/  ISETP.GT.AND P0, PT, R18, UR10, PT ;  /* 0x0000000a12007c0c */ /* 0x000fce000bf04270 */
[----:B------:R-:W-:-:S06]  /*1070*/  @!UP0 ULDC UR11, c[0x0][0x9f0] ;  /* 0x00027c00000b8ab9 */ /* 0x000fcc0000000800 */
[----:B------:R-:W-:Y:S05]  /*1080*/  @!P0 BRA `(.L_x_848) ;  /* 0x00000000008c8947 */ /* 0x000fea0003800000 */
[----:B------:R-:W-:Y:S01]  /*1090*/  IMAD.U32 R5, RZ, RZ, UR11 ;  /* 0x0000000bff057e24 */ /* 0x000fe2000f8e00ff */
[----:B------:R-:W-:-:S04]  /*10a0*/  UMOV UR4, URZ ;  /* 0x0000003f00047c82 */ /* 0x000fc80008000000 */
[----:B------:R-:W-:-:S04]  /*10b0*/  IABS R0, R5 ;  /* 0x0000000500007213 */ /* 0x000fc80000000000 */
[----:B------:R-:W-:Y:S02]  /*10c0*/  R2UR UR12, R0 ;  /* 0x00000000000c72ca */ /* 0x000fe400000e0000 */
[----:B------:R-:W-:Y:S02]  /*10d0*/  IADD3 R0, R5, -0x1, R18 ;  /* 0xffffffff05007810 */ /* 0x000fe40007ffe012 */
[----:B------:R-:W-:Y:S02]  /*10e0*/  IABS R5, R5 ;  /* 0x0000000500057213 */ /* 0x000fe40000000000 */
[----:B------:R-:W-:-:S03]  /*10f0*/  R2UR UR6, R0 ;  /* 0x00000000000672ca */ /* 0x000fc600000e0000 */
[----:B------:R-:W-:-:S04]  /*1100*/  IMAD.MOV R5, RZ, RZ, -R5 ;  /* 0x000000ffff057224 */ /* 0x000fc800078e0a05 */
[----:B------:R-:W0:Y:S06]  /*1110*/  I2F.RP R2, UR12 ;  /* 0x0000000c00027d06 */ /* 0x000e2c0008209400 */
[----:B------:R-:W-:-:S06]  /*1120*/  UIADD3 UR6, -UR10, UR6, URZ ;  /* 0x000000060a067290 */ /* 0x000fcc000fffe13f */
[----:B------:R-:W-:Y:S01]  /*1130*/  IMAD.U32 R0, RZ, RZ, UR6 ;  /* 0x00000006ff007e24 */ /* 0x000fe2000f8e00ff */
[----:B------:R-:W-:Y:S01]  /*1140*/  ULOP3.LUT UR6, UR6, UR11, URZ, 0x3c, !UPT ;  /* 0x0000000b06067292 */ /* 0x000fe2000f8e3c3f */
[----:B0-----:R-:W0:Y:S03]  /*1150*/  MUFU.RCP R2, R2 ;  /* 0x0000000200027308 */ /* 0x001e260000001000 */
[----:B------:R-:W-:-:S04]  /*1160*/  IABS R0, R0 ;  /* 0x0000000000007213 */ /* 0x000fc80000000000 */
[----:B------:R-:W-:Y:S01]  /*1170*/  R2UR UR9, R0 ;  /* 0x00000000000972ca */ /* 0x000fe200000e0000 */
[----:B------:R-:W-:Y:S02]  /*1180*/  IMAD.MOV.U32 R0, RZ, RZ, R5 ;  /* 0x000000ffff007224 */ /* 0x000fe400078e0005 */
[----:B0-----:R-:W-:-:S06]  /*1190*/  VIADD R3, R2, 0xffffffe ;  /* 0x0ffffffe02037836 */ /* 0x001fcc0000000000 */
        /* <DEDUP_REMOVED lines=14> */
[----:B------:R-:W-:-:S05]  /*1280*/  UISETP.NE.AND UP1, UPT, UR11, URZ, UPT ;  /* 0x0000003f0b00728c */ /* 0x000fca000bf25270 */
[----:B------:R-:W-:Y:S02]  /*1290*/  UMOV UR4, UR5 ;  /* 0x0000000500047c82 */ /* 0x000fe40008000000 */
[----:B------:R-:W-:-:S04]  /*12a0*/  @!UP0 UIADD3 UR4, -UR4, URZ, URZ ;  /* 0x0000003f04048290 */ /* 0x000fc8000fffe13f */
[----:B------:R-:W-:-:S12]  /*12b0*/  @!UP1 ULOP3.LUT UR4, URZ, UR11, URZ, 0x33, !UPT ;  /* 0x0000000b3f049292 */ /* 0x000fd8000f8e333f */
.L_x_848:
[----:B------:R-:W-:Y:S02]  /*12c0*/  UIMAD UR5, UR7, UR4, UR10 ;  /* 0x00000004070572a4 */ /* 0x000fe4000f8e020a */
[----:B------:R-:W-:Y:S01]  /*12d0*/  IMAD.U32 R5, RZ, RZ, UR4 ;  /* 0x00000004ff057e24 */ /* 0x000fe2000f8e00ff */
[----:B------:R-:W-:Y:S02]  /*12e0*/  PLOP3.LUT P0, PT, PT, PT, PT, 0x80, 0x0 ;  /* 0x000000000000781c */ /* 0x000fe40003f0f070 */
[----:B------:R-:W-:Y:S02]  /*12f0*/  CS2R R2, SRZ ;  /* 0x0000000000027805 */ /* 0x000fe4000001ff00 */
[----:B------:R-:W-:Y:S02]  /*1300*/  CS2R R134, SRZ ;  /* 0x0000000000867805 */ /* 0x000fe4000001ff00 */
[----:B------:R-:W-:Y:S02]  /*1310*/  CS2R R132, SRZ ;  /* 0x0000000000847805 */ /* 0x000fe4000001ff00 */
[----:B------:R-:W-:Y:S01]  /*1320*/  VIADDMNMX R18, R5, UR5, R18, PT ;  /* 0x0000000505127c46 */ /* 0x000fe2000b800112 */
[----:B------:R-:W-:Y:S01]  /*1330*/  IMAD.U32 R146, RZ, RZ, UR5 ;  /* 0x00000005ff927e24 */ /* 0x000fe2000f8e00ff */
[----:B------:R-:W-:-:S02]  /*1340*/  CS2R R130, SRZ ;  /* 0x0000000000827805 */ /* 0x000fc4000001ff00 */
[----:B------:R-:W-:Y:S02]  /*1350*/  CS2R R128, SRZ ;  /* 0x0000000000807805 */ /* 0x000fe4000001ff00 */
[----:B------:R-:W-:Y:S02]  /*1360*/  ISETP.GT.AND P1, PT, R18, UR5, PT ;  /* 0x0000000512007c0c */ /* 0x000fe4000bf24270 */
        /* <DEDUP_REMOVED lines=25> */
[----:B------:R-:W-:-:S05]  /*1500*/  SHF.R.S32.HI R88, RZ, 0x7, R22 ;  /* 0x00000007ff587819 */ /* 0x000fca0000011416 */
        /* <DEDUP_REMOVED lines=9> */
[----:B------:R-:W-:Y:S02]  /*15a0*/  ULEA UR4, UR5, UR38, 0xc ;  /* 0x0000002605047291 */ /* 0x000fe4000f8e603f */
[----:B------:R-:W-:Y:S02]  /*15b0*/  ULEA UR5, UR5, UR6, 0xd ;  /* 0x0000000605057291 */ /* 0x000fe4000f8e683f */
[----:B------:R-:W-:Y:S02]  /*15c0*/  UIADD3 UR4, UR4, 0xc400, URZ ;  /* 0x0000c40004047890 */ /* 0x000fe4000fffe03f */
[----:B------:R-:W-:Y:S02]  /*15d0*/  USHF.R.U32.HI UR5, URZ, 0x4, UR5 ;  /* 0x000000043f057899 */ /* 0x000fe40008011605 */
[----:B------:R-:W-:Y:S02]  /*15e0*/  USHF.R.U32.HI UR4, URZ, 0x4, UR4 ;  /* 0x000000043f047899 */ /* 0x000fe40008011604 */
[----:B------:R-:W-:-:S02]  /*15f0*/  ULOP3.LUT UR5, UR5, 0x3fff, URZ, 0xc0, !UPT ;  /* 0x00003fff05057892 */ /* 0x000fc4000f8ec03f */
[----:B------:R-:W-:-:S04]  /*1600*/  ULOP3.LUT UR41, UR4, 0x3fff, URZ, 0xc0, !UPT ;  /* 0x00003fff04297892 */ /* 0x000fc8000f8ec03f */
[----:B------:R-:W-:Y:S01]  /*1610*/  IMAD.U32 R144, RZ, RZ, UR5 ;  /* 0x00000005ff907e24 */ /* 0x000fe2000f8e00ff */
[----:B------:R-:W-:Y:S07]  /*1620*/  @!P0 BRA `(.L_x_850) ;  /* 0x0000000000408947 */ /* 0x000fee0003800000 */
        /* <DEDUP_REMOVED lines=16> */
.L_x_850:
        /* <DEDUP_REMOVED lines=8> */
.L_x_984:
[----:B0-----:R-:W2:Y:S01]  /*17b0*/  LDL R4, [R1+0xc] ;  /* 0x00000c0001047983 */ /* 0x001ea20000100800 */
[----:B------:R-:W-:Y:S01]  /*17c0*/  IMAD.MOV.U32 R7, RZ, RZ, 0x20 ;  /* 0x00000020ff077424 */ /* 0x000fe200078e00ff */
[----:B--2---:R-:W-:Y:S02]  /*17d0*/  R2UR UR4, R4 ;  /* 0x00000000040472ca */ /* 0x004fe400000e0000 */
[----:B------:R-:W-:-:S05]  /*17e0*/  LOP3.LUT R4, R2, 0xfffffff8, RZ, 0xc0, !PT ;  /* 0xfffffff802047812 */ /* 0x000fca00078ec0ff */
[----:B------:R-:W-:-:S05]  /*17f0*/  IMAD.IADD R4, R3, 0x1, -R4 ;  /* 0x0000000103047824 */ /* 0x000fca00078e0a04 */
[----:B------:R-:W-:Y:S01]  /*1800*/  LOP3.LUT P1, RZ, R4, 0x4, RZ, 0xc0, !PT ;  /* 0x0000000404ff7812 */ /* 0x000fe2000782c0ff */
[----:B------:R-:W-:-:S03]  /*1810*/  ULOP3.LUT UR4, UR4, 0x1, URZ, 0xfc, !UPT ;  /* 0x0000000104047892 */ /* 0x000fc6000f8efc3f */
[----:B------:R-:W-:-:S03]  /*1820*/  SEL R7, R7, 0xffffffe0, !P1 ;  /* 0xffffffe007077807 */ /* 0x000fc60004800000 */
[----:B------:R-:W-:-:S05]  /*1830*/  IMAD.U32 R6, RZ, RZ, UR4 ;  /* 0x00000004ff067e24 */ /* 0x000fca000f8e00ff */
[----:B------:R-:W-:-:S13]  /*1840*/  ISETP.NE.AND P0, PT, R6, 0x3, PT ;  /* 0x000000030600780c */ /* 0x000fda0003f05270 */
[----:B------:R-:W-:Y:S05]  /*1850*/  @!P0 BRA `(.L_x_852) ;  /* 0x0000000000048947 */ /* 0x000fea0003800000 */
[----:B------:R-:W-:Y:S01]  /*1860*/  BPT.TRAP 0x1 ;  /* 0x000000040000795c */ /* 0x000fe20000300000 */
.L_x_852:
[----:B------:R0:W1:Y:S01]  /*1870*/  SYNCS.PHASECHK.TRANS64.TRYWAIT P1, [UR38+0x2d830], R5 ;  /* 0x02d83005ff0075a7 */ /* 0x0000620008020166 */
[----:B------:R-:W-:Y:S05]  /*1880*/  @!P0 BRA `(.L_x_853) ;  /* 0x0000000000048947 */ /* 0x000fea0003800000 */
[----:B------:R-:W-:Y:S01]  /*1890*/  BPT.TRAP 0x1 ;  /* 0x000000040000795c */ /* 0x000fe20000300000 */
.L_x_853:
[----:B------:R-:W-:-:S05]  /*18a0*/  IMAD.U32 R10, RZ, RZ, UR41 ;  /* 0x00000029ff0a7e24 */ /* 0x000fca000f8e00ff */
[----:B------:R-:W-:Y:S01]  /*18b0*/  LOP3.LUT R10, R10, 0x10000, RZ, 0xfc, !PT ;  /* 0x000100000a0a7812 */ /* 0x000fe200078efcff */
[----:B-1----:R-:W-:Y:S06]  /*18c0*/  @P1 BRA `(.L_x_854) ;  /* 0x0000000000081947 */ /* 0x002fec0003800000 */
[----:B------:R-:W1:Y:S02]  /*18d0*/  SYNCS.PHASECHK.TRANS64.TRYWAIT P1, [UR38+0x2d830], R5 ;  /* 0x02d83005ff0075a7 */ /* 0x000e640008020166 */
[----:B-1----:R-:W-:Y:S05]  /*18e0*/  @!P1 BRA `(.L_x_855) ;  /* 0x0000011c00fc9947 */ /* 0x002fea0003800000 */
.L_x_854:
[----:B------:R-:W-:Y:S05]  /*18f0*/  WARPSYNC.ALL ;  /* 0x0000000000007948 */ /* 0x000fea0003800000 */
[----:B------:R-:W-:Y:S01]  /*1900*/  IMAD.MOV.U32 R11, RZ, RZ, -0x7fffffe0 ;  /* 0x80000020ff0b7424 */ /* 0x000fe200078e00ff */
[----:B------:R-:W-:Y:S01]  /*1910*/  UIADD3 UR4, UR38, 0x15400, URZ ;  /* 0x0001540026047890 */ /* 0x000fe2000fffe03f */
[C---:B------:R-:W-:Y:S01]  /*1920*/  R2UR UR8, R10.reuse ;  /* 0x000000000a0872ca */ /* 0x040fe200000e0000 */
[----:B------:R-:W-:Y:S02]  /*1930*/  WARPGROUP.ARRIVE ;  /* 0x00000000000079c5 */ /* 0x000fe40000000000 */
[----:B------:R-:W-:Y:S01]  /*1940*/  R2UR UR9, R11 ;  /* 0x000000000b0972ca */ /* 0x000fe200000e0000 */
[----:B------:R-:W-:Y:S01]  /*1950*/  USHF.R.U32.HI UR4, URZ, 0x4, UR4 ;  /* 0x000000043f047899 */ /* 0x000fe20008011604 */
[----:B------:R-:W-:Y:S01]  /*1960*/  R2UR UR24, R10 ;  /* 0x000000000a1872ca */ /* 0x000fe200000e0000 */
[----:B------:R-:W-:Y:S01]  /*1970*/  UMOV UR11, 0x80000020 ;  /* 0x80000020000b7882 */ /* 0x000fe20000000000 */
[----:B------:R-:W-:Y:S01]  /*1980*/  UMOV UR13, 0x80000020 ;  /* 0x80000020000d7882 */ /* 0x000fe20000000000 */
[----:B------:R-:W-:Y:S01]  /*1990*/  ULOP3.LUT UR4, UR4, 0x3fff, URZ, 0xc0, !UPT ;  /* 0x00003fff04047892 */ /* 0x000fe2000f8ec03f */
[----:B------:R-:W-:Y:S01]  /*19a0*/  UMOV UR15, 0x80000020 ;  /* 0x80000020000f7882 */ /* 0x000fe20000000000 */
[----:B------:R-:W-:-:S02]  /*19b0*/  UMOV UR17, 0x80000020 ;  /* 0x8000002000117882 */ /* 0x000fc40000000000 */
[----:B------:R-:W-:Y:S01]  /*19c0*/  ULOP3.LUT UR7, UR4, 0x10000, URZ, 0xfc, !UPT ;  /* 0x0001000004077892 */ /* 0x000fe2000f8efc3f */
[----:B------:R-:W-:Y:S01]  /*19d0*/  UMOV UR19, 0x80000020 ;  /* 0x8000002000137882 */ /* 0x000fe20000000000 */
[----:B------:R-:W-:Y:S02]  /*19e0*/  UMOV UR21, 0x80000020 ;  /* 0x8000002000157882 */ /* 0x000fe40000000000 */
[----:B------:R-:W-:Y:S02]  /*19f0*/  UIADD3 UR14, UR7, 0x200, URZ ;  /* 0x00000200070e7890 */ /* 0x000fe4000fffe03f */
[----:B------:R-:W-:Y:S01]  /*1a00*/  UIADD3 UR12, UR24, 0x300, URZ ;  /* 0x00000300180c7890 */ /* 0x000fe2000fffe03f */
[----:B------:R-:W-:Y:S01]  /*1a10*/  UMOV UR10, UR7 ;  /* 0x00000007000a7c82 */ /* 0x000fe20008000000 */
[----:B------:R-:W-:Y:S01]  /*1a20*/  UIADD3 UR16, UR24, 0x302, URZ ;  /* 0x0000030218107890 */ /* 0x000fe2000fffe03f */
[----:B------:R-:W-:Y:S01]  /*1a30*/  HGMMA.64x128x16.F32.BF16 R24, gdesc[UR8], RZ, !UPT, gsb0 ;  /* 0x01e00000081879f0 */ /* 0x000fe2000c0018ff */
[----:B------:R-:W-:-:S02]  /*1a40*/  UIADD3 UR8, UR24, 0x2, URZ ;  /* 0x0000000218087890 */ /* 0x000fc4000fffe03f */
[----:B------:R-:W-:Y:S01]  /*1a50*/  UIADD3 UR10, UR7, 0x2, URZ ;  /* 0x00000002070a7890 */ /* 0x000fe2000fffe03f */
[----:B------:R-:W-:Y:S01]  /*1a60*/  UMOV UR9, 0x80000020 ;  /* 0x8000002000097882 */ /* 0x000fe20000000000 */
[----:B------:R-:W-:Y:S01]  /*1a70*/  UMOV UR11, 0x80000020 ;  /* 0x80000020000b7882 */ /* 0x000fe20000000000 */
[----:B------:R-:W-:Y:S02]  /*1a80*/  UIADD3 UR18, UR7, 0x202, URZ ;  /* 0x0000020207127890 */ /* 0x000fe4000fffe03f */
[----:B------:R-:W-:Y:S02]  /*1a90*/  UIADD3 UR20, UR24, 0x600, URZ ;  /* 0x0000060018147890 */ /* 0x000fe4000fffe03f */
[----:B------:R-:W-:Y:S01]  /*1aa0*/  UIADD3 UR22, UR7, 0x400, URZ ;  /* 0x0000040007167890 */ /* 0x000fe2000fffe03f */
        /* <DEDUP_REMOVED lines=23> */
.L_x_856:
[----:B------:R-:W-:Y:S01]  /*1c20*/  LOP3.LUT R3, R22, 0xffffff80, RZ, 0xc0, !PT ;  /* 0xffffff8016037812 */ /* 0x000fe200078ec0ff */
[----:B------:R-:W-:Y:S01]  /*1c30*/  IMAD.HI R12, R88, 0x55555556, RZ ;  /* 0x55555556580c7827 */ /* 0x000fe200078e02ff */
[----:B01----:R-:W-:Y:S01]  /*1c40*/  LEA.HI R5, R23, R16, RZ, 0x2 ;  /* 0x0000001017057211 */ /* 0x003fe200078f10ff */
[----:B------:R-:W0:Y:S01]  /*1c50*/  S2UR UR5, SR_CgaCtaId ;  /* 0x00000000000579c3 */ /* 0x000e220000008800 */
[----:B------:R-:W-:Y:S01]  /*1c60*/  R2UR UR4, R143 ;  /* 0x000000008f0472ca */ /* 0x000fe200000e0000 */
[----:B------:R-:W-:Y:S01]  /*1c70*/  IMAD.IADD R3, R16, 0x1, -R3 ;  /* 0x0000000110037824 */ /* 0x000fe200078e0a03 */
[----:B------:R-:W-:Y:S01]  /*1c80*/  LOP3.LUT R9, R5, 0xfffffffc, RZ, 0xc0, !PT ;  /* 0xfffffffc05097812 */ /* 0x000fe200078ec0ff */
[----:B------:R-:W-:Y:S01]  /*1c90*/  UISETP.NE.AND UP0, UPT, UR39, URZ, UPT ;  /* 0x0000003f2700728c */ /* 0x000fe2000bf05270 */
[----:B------:R-:W-:Y:S01]  /*1ca0*/  LEA.HI R13, R12, R12, RZ, 0x1 ;  /* 0x0000000c0c0d7211 */ /* 0x000fe200078f08ff */
[----:B------:R-:W-:Y:S01]  /*1cb0*/  ULDC UR35, c[0x0][0x2f0] ;  /* 0x0000bc0000237ab9 */ /* 0x000fe20000000800 */
[----:B------:R-:W-:Y:S01]  /*1cc0*/  SHF.R.S32.HI R6, RZ, 0x1f, R3 ;  /* 0x0000001fff067819 */ /* 0x000fe20000011403 */
[----:B------:R-:W-:Y:S01]  /*1cd0*/  IMAD.IADD R14, R16, 0x1, -R9 ;  /* 0x00000001100e7824 */ /* 0x000fe200078e0a09 */
[----:B------:R-:W-:Y:S01]  /*1ce0*/  LOP3.LUT P1, RZ, R4, 0x2, RZ, 0xc0, !PT ;  /* 0x0000000204ff7812 */ /* 0x000fe2000782c0ff */
[----:B------:R-:W-:Y:S01]  /*1cf0*/  IMAD R13, R13, -0x3, R88 ;  /* 0xfffffffd0d0d7824 */ /* 0x000fe200078e0258 */
[-C--:B------:R-:W-:Y:S01]  /*1d00*/  LEA.HI R5, R6, R3.reuse, RZ, 0x2 ;  /* 0x0000000306057211 */ /* 0x080fe200078f10ff */
[----:B------:R-:W-:Y:S01]  /*1d10*/  IMAD.SHL.U32 R2, R2, 0x40, RZ ;  /* 0x0000004002027824 */ /* 0x000fe200078e00ff */
[----:B------:R-:W-:Y:S01]  /*1d20*/  LEA.HI R8, R6, R3, RZ, 0x5 ;  /* 0x0000000306087211 */ /* 0x000fe200078f28ff */
[----:B------:R-:W-:Y:S01]  /*1d30*/  UISETP.NE.AND UP1, UPT, UR4, URZ, UPT ;  /* 0x0000003f0400728c */ /* 0x000fe2000bf25270 */
[--C-:B------:R-:W-:Y:S01]  /*1d40*/  SHF.R.S32.HI R6, RZ, 0x2, R5.reuse ;  /* 0x00000002ff067819 */ /* 0x100fe20000011405 */
[----:B------:R-:W-:Y:S01]  /*1d50*/  ULDC UR6, c[0x0][0x9e0] ;  /* 0x0002780000067ab9 */ /* 0x000fe20000000800 */
[----:B------:R-:W-:-:S02]  /*1d60*/  SHF.R.S32.HI R9, RZ, 0x1f, R5 ;  /* 0x0000001fff097819 */ /* 0x000fc40000011405 */
[----:B------:R-:W-:Y:S02]  /*1d70*/  SHF.R.S32.HI R8, RZ, 0x5, R8 ;  /* 0x00000005ff087819 */ /* 0x000fe40000011408 */
[----:B------:R-:W-:Y:S02]  /*1d80*/  LEA.HI R9, R9, R6, RZ, 0x3 ;  /* 0x0000000609097211 */ /* 0x000fe400078f18ff */
[----:B------:R-:W-:Y:S02]  /*1d90*/  LEA.HI R15, R14, R14, RZ, 0x1 ;  /* 0x0000000e0e0f7211 */ /* 0x000fe400078f08ff */
[----:B------:R-:W-:Y:S01]  /*1da0*/  LEA R8, R8, UR40, 0x4 ;  /* 0x0000002808087c11 */ /* 0x000fe2000f8e20ff */
[----:B------:R-:W-:Y:S01]  /*1db0*/  @UP1 ULDC UR4, c[0x0][0x44c] ;  /* 0x0001130000041ab9 */ /* 0x000fe20000000800 */
[----:B------:R-:W-:Y:S02]  /*1dc0*/  LOP3.LUT R9, R9, 0xfffffff8, RZ, 0xc0, !PT ;  /* 0xfffffff809097812 */ /* 0x000fe400078ec0ff */
[----:B------:R-:W-:-:S02]  /*1dd0*/  LOP3.LUT R15, R15, 0x1ffffffe, RZ, 0xc0, !PT ;  /* 0x1ffffffe0f0f7812 */ /* 0x000fc400078ec0ff */
[----:B------:R-:W-:Y:S02]  /*1de0*/  IADD3 R8, R8, R6, -R9 ;  /* 0x0000000608087210 */ /* 0x000fe40007ffe809 */
[----:B------:R-:W-:Y:S01]  /*1df0*/  PLOP3.LUT P2, PT, PT, PT, UP1, 0x80, 0x0 ;  /* 0x000000000000781c */ /* 0x000fe20003f4f018 */
[----:B------:R-:W-:Y:S01]  /*1e00*/  IMAD.IADD R15, R14, 0x1, -R15 ;  /* 0x000000010e0f7824 */ /* 0x000fe200078e0a0f */
[----:B------:R-:W-:Y:S01]  /*1e10*/  SHF.R.S32.HI R6, RZ, 0x4, R0 ;  /* 0x00000004ff067819 */ /* 0x000fe20000011400 */
[----:B------:R-:W-:Y:S01]  /*1e20*/  IMAD.SHL.U32 R0, R4, 0x40, RZ ;  /* 0x0000004004007824 */ /* 0x000fe200078e00ff */
[----:B------:R-:W-:Y:S01]  /*1e30*/  PLOP3.LUT P3, PT, PT, PT, UP1, 0x80, 0x0 ;  /* 0x000000000000781c */ /* 0x000fe20003f6f018 */
[----:B------:R-:W-:Y:S01]  /*1e40*/  IMAD R8, R13, 0x40, R8 ;  /* 0x000000400d087824 */ /* 0x000fe200078e0208 */
[----:B------:R-:W-:Y:S01]  /*1e50*/  LEA.HI R16, R23, R16, RZ, 0x5 ;  /* 0x0000001017107211 */ /* 0x000fe200078f28ff */
[----:B------:R-:W-:Y:S01]  /*1e60*/  IMAD.SHL.U32 R9, R6, 0x8, RZ ;  /* 0x0000000806097824 */ /* 0x000fe200078e00ff */
[----:B------:R-:W-:Y:S01]  /*1e70*/  LOP3.LUT R0, R0, 0x1c0, RZ, 0xc0, !PT ;  /* 0x000001c000007812 */ /* 0x000fe200078ec0ff */
[----:B------:R-:W-:Y:S01]  /*1e80*/  IMAD R139, R15, 0x8, R8 ;  /* 0x000000080f8b7824 */ /* 0x000fe200078e0208 */
[----:B------:R-:W-:Y:S01]  /*1e90*/  LOP3.LUT R2, R2, 0xfffffe00, RZ, 0xc0, !PT ;  /* 0xfffffe0002027812 */ /* 0x000fe200078ec0ff */
[----:B------:R-:W-:Y:S01]  /*1ea0*/  IMAD.SHL.U32 R16, R16, 0x20, RZ ;  /* 0x0000002010107824 */ /* 0x000fe200078e00ff */
[----:B------:R-:W-:Y:S01]  /*1eb0*/  LOP3.LUT R9, R0, 0x8, R9, 0xf8, !PT ;  /* 0x0000000800097812 */ /* 0x000fe200078ef809 */
[----:B------:R-:W-:Y:S01]  /*1ec0*/  @P2 IMAD.HI.U32 R8, R139, UR4, RZ ;  /* 0x000000048b082c27 */ /* 0x000fe2000f8e00ff */
[----:B------:R-:W-:Y:S01]  /*1ed0*/  SHF.R.U32.HI R0, RZ, 0x3, R0 ;  /* 0x00000003ff007819 */ /* 0x000fe20000011600 */
[----:B------:R-:W-:Y:S01]  /*1ee0*/  @UP1 ULDC UR4, c[0x0][0x450] ;  /* 0x0001140000041ab9 */ /* 0x000fe20000000800 */
[----:B------:R-:W-:Y:S01]  /*1ef0*/  PLOP3.LUT P2, PT, PT, PT, UP0, 0x40, 0x0 ;  /* 0x000000000000781c */ /* 0x000fe20003f4e808 */
[----:B------:R-:W-:Y:S01]  /*1f00*/  IMAD.MOV.U32 R6, RZ, RZ, R139 ;  /* 0x000000ffff067224 */ /* 0x000fe200078e008b */
[----:B------:R-:W-:Y:S01]  /*1f10*/  LOP3.LUT R4, R9, R0, RZ, 0x3c, !PT ;  /* 0x0000000009047212 */ /* 0x000fe200078e3cff */
[----:B------:R-:W-:Y:S01]  /*1f20*/  IMAD.MOV.U32 R9, RZ, RZ, -0x80 ;  /* 0xffffff80ff097424 */ /* 0x000fe200078e00ff */
[----:B------:R-:W-:Y:S01]  /*1f30*/  @P3 SHF.R.U32.HI R6, RZ, UR4, R8 ;  /* 0x00000004ff063c19 */ /* 0x000fe20008011608 */
[----:B------:R-:W-:Y:S01]  /*1f40*/  UIADD3 UR4, UR38, 0x2d840, URZ ;  /* 0x0002d84026047890 */ /* 0x000fe2000fffe03f */
[----:B------:R-:W-:Y:S01]  /*1f50*/  LOP3.LUT R0, R5, 0x7ffffffc, RZ, 0xc0, !PT ;  /* 0x7ffffffc05007812 */ /* 0x000fe200078ec0ff */
[C---:B------:R-:W-:Y:S01]  /*1f60*/  IMAD R20, R18.reuse, R9, 0x80 ;  /* 0x0000008012147424 */ /* 0x040fe200078e0209 */
[----:B------:R-:W-:Y:S01]  /*1f70*/  LEA R14, R18, 0xffffff80, 0x7 ;  /* 0xffffff80120e7811 */ /* 0x000fe200078e38ff */
[----:B------:R-:W1:Y:S01]  /*1f80*/  SHFL.IDX PT, R12, R6, RZ, 0x1c1f ;  /* 0x001c1fff060c7589 */ /* 0x000e6200000e0000 */
[----:B0-----:R-:W-:Y:S01]  /*1f90*/  UPRMT UR4, UR5, 0x654, UR4 ;  /* 0x0000065405047896 */ /* 0x001fe20008000004 */
[----:B------:R-:W-:Y:S01]  /*1fa0*/  IMAD.IADD R9, R3, 0x1, -R0 ;  /* 0x0000000103097824 */ /* 0x000fe200078e0a00 */
[----:B------:R-:W-:Y:S01]  /*1fb0*/  LOP3.LUT R3, R16, 0xfffffc00, RZ, 0xc0, !PT ;  /* 0xfffffc0010037812 */ /* 0x000fe200078ec0ff */
[----:B------:R-:W-:Y:S01]  /*1fc0*/  VIADD R0, R20, 0x1 ;  /* 0x0000000114007836 */ /* 0x000fe20000000000 */
[----:B------:R-:W-:-:S02]  /*1fd0*/  ULDC UR5, c[0x0][0x288] ;  /* 0x0000a20000057ab9 */ /* 0x000fc40000000800 */
[----:B------:R-:W-:Y:S01]  /*1fe0*/  IMAD.U32 R8, RZ, RZ, UR5 ;  /* 0x00000005ff087e24 */ /* 0x000fe2000f8e00ff */
[----:B------:R-:W-:Y:S01]  /*1ff0*/  IADD3 R2, R4, R2, R3 ;  /* 0x0000000204027210 */ /* 0x000fe20007ffe003 */
[----:B------:R-:W-:Y:S01]  /*2000*/  IMAD R0, R9, -0x2, R0 ;  /* 0xfffffffe09007824 */ /* 0x000fe200078e0200 */
[----:B------:R-:W-:Y:S01]  /*2010*/  SYNCS.ARRIVE.TRANS64.RED.A1T0 RZ, [UR4], RZ ;  /* 0x000000ffffff79a7 */ /* 0x000fe20008100404 */
[----:B------:R-:W-:Y:S01]  /*2020*/  ULDC UR4, c[0x0][0x9dc] ;  /* 0x0002770000047ab9 */ /* 0x000fe20000000800 */
[----:B------:R-:W-:Y:S01]  /*2030*/  IMAD.MOV.U32 R3, RZ, RZ, 0x10 ;  /* 0x00000010ff037424 */ /* 0x000fe200078e00ff */
[----:B------:R-:W-:Y:S01]  /*2040*/  ULOP3.LUT UR10, URZ, UR4, URZ, 0x33, !UPT ;  /* 0x000000043f0a7292 */ /* 0x000fe2000f8e333f */
[C---:B------:R-:W-:Y:S02]  /*2050*/  IMAD R5, R17.reuse, UR35, R0 ;  /* 0x0000002311057c24 */ /* 0x040fe4000f8e0200 */
[----:B------:R-:W-:Y:S01]  /*2060*/  IMAD R0, R17, UR35, R20 ;  /* 0x0000002311007c24 */ /* 0x000fe2000f8e0214 */
[----:B------:R-:W-:Y:S01]  /*2070*/  SEL R3, R3, 0xfffffff0, !P1 ;  /* 0xfffffff003037807 */ /* 0x000fe20004800000 */
[----:B------:R-:W-:-:S02]  /*2080*/  IMAD.IADD R5, R5, 0x1, -R8 ;  /* 0x0000000105057824 */ /* 0x000fc400078e0a08 */
[----:B------:R-:W-:Y:S02]  /*2090*/  IMAD R15, R9, -0x2, R0 ;  /* 0xfffffffe090f7824 */ /* 0x000fe400078e0200 */
[C---:B------:R-:W-:Y:S02]  /*20a0*/  VIADD R22, R5.reuse, UR6 ;  /* 0x0000000605167c36 */ /* 0x040fe40008000000 */
[----:B------:R-:W-:Y:S02]  /*20b0*/  VIADD R21, R5, UR10 ;  /* 0x0000000a05157c36 */ /* 0x000fe40008000000 */
[----:B------:R-:W-:Y:S01]  /*20c0*/  IMAD.U32 R145, RZ, RZ, UR10 ;  /* 0x0000000aff917e24 */ /* 0x000fe2000f8e00ff */
[----:B-1----:R-:W-:Y:S01]  /*20d0*/  VIADDMNMX R0, R12, R22, R15, PT ;  /* 0x000000160c007246 */ /* 0x002fe2000380010f */
[----:B------:R-:W-:Y:S01]  /*20e0*/  IMAD.IADD R4, R21, 0x1, R12 ;  /* 0x0000000115047824 */ /* 0x000fe200078e020c */
[----:B------:R-:W-:Y:S06]  /*20f0*/  @P2 BRA `(.L_x_857) ;  /* 0x0000000000642947 */ /* 0x000fec0003800000 */
[----:B------:R-:W-:Y:S01]  /*2100*/  IMAD R5, R17, UR35, R12 ;  /* 0x0000002311057c24 */ /* 0x000fe2000f8e020c */
[----:B------:R-:W-:Y:S03]  /*2110*/  BSSY B0, `(.L_x_858) ;  /* 0x0000013000007945 */ /* 0x000fe60003800000 */
[----:B------:R-:W-:-:S05]  /*2120*/  IMAD.IADD R5, R5, 0x1, -R8 ;  /* 0x0000000105057824 */ /* 0x000fca00078e0a08 */
[----:B------:R-:W-:-:S13]  /*2130*/  ISETP.GT.AND P1, PT, R5, -0x1, PT ;  /* 0xffffffff0500780c */ /* 0x000fda0003f24270 */
[----:B------:R-:W-:Y:S05]  /*2140*/  @P1 BRA `(.L_x_859) ;  /* 0x0000000000241947 */ /* 0x000fea0003800000 */
[----:B------:R-:W-:Y:S01]  /*2150*/  ULDC UR4, c[0x0][0x9e4] ;  /* 0x0002790000047ab9 */ /* 0x000fe20000000800 */
[----:B------:R-:W-:Y:S01]  /*2160*/  LOP3.LUT R5, RZ, R5, RZ, 0x33, !PT ;  /* 0x00000005ff057212 */ /* 0x000fe200078e33ff */
[----:B------:R-:W-:-:S05]  /*2170*/  IMAD.U32 R13, RZ, RZ, UR4 ;  /* 0x00000004ff0d7e24 */ /* 0x000fca000f8e00ff */
[----:B------:R-:W-:-:S13]  /*2180*/  ISETP.NE.AND P1, PT, R13, 0x1, PT ;  /* 0x000000010d00780c */ /* 0x000fda0003f25270 */
[----:B------:R-:W0:Y:S02]  /*2190*/  @P1 LDC.64 R88, c[0x0][0x9e8] ;  /* 0x00027a00ff581b82 */ /* 0x000e240000000a00 */
[----:B0-----:R-:W-:-:S05]  /*21a0*/  @P1 IMAD.HI.U32 R12, R5, R88, RZ ;  /* 0x00000058050c1227 */ /* 0x001fca00078e00ff */
[----:B------:R-:W-:-:S04]  /*21b0*/  @P1 SHF.R.U32.HI R5, RZ, R89, R12 ;  /* 0x00000059ff051219 */ /* 0x000fc8000001160c */
[----:B------:R-:W-:Y:S01]  /*21c0*/  LOP3.LUT R5, RZ, R5, RZ, 0x33, !PT ;  /* 0x00000005ff057212 */ /* 0x000fe200078e33ff */
[----:B------:R-:W-:Y:S06]  /*21d0*/  BRA `(.L_x_860) ;  /* 0x0000000000187947 */ /* 0x000fec0003800000 */
.L_x_859:
[----:B------:R-:W-:Y:S02]  /*21e0*/  ULDC UR4, c[0x0][0x9e4] ;  /* 0x0002790000047ab9 */ /* 0x000fe40000000800 */
[----:B------:R-:W-:-:S05]  /*21f0*/  IMAD.U32 R13, RZ, RZ, UR4 ;  /* 0x00000004ff0d7e24 */ /* 0x000fca000f8e00ff */
[----:B------:R-:W-:-:S13]  /*2200*/  ISETP.NE.AND P1, PT, R13, 0x1, PT ;  /* 0x000000010d00780c */ /* 0x000fda0003f25270 */
[----:B------:R-:W0:Y:S02]  /*2210*/  @P1 LDC.64 R88, c[0x0][0x9e8] ;  /* 0x00027a00ff581b82 */ /* 0x000e240000000a00 */
[----:B0-----:R-:W-:-:S05]  /*2220*/  @P1 IMAD.HI.U32 R12, R5, R88, RZ ;  /* 0x00000058050c1227 */ /* 0x001fca00078e00ff */
[----:B------:R-:W-:-:S07]  /*2230*/  @P1 SHF.R.U32.HI R5, RZ, R89, R12 ;  /* 0x00000059ff051219 */ /* 0x000fce000001160c */
.L_x_860:
[----:B------:R-:W-:Y:S05]  /*2240*/  BSYNC B0 ;  /* 0x0000000000007941 */ /* 0x000fea0003800000 */
.L_x_858:
[----:B------:R-:W-:-:S04]  /*2250*/  IMAD R12, R5, R13, -R14 ;  /* 0x0000000d050c7224 */ /* 0x000fc800078e0a0e */
[----:B------:R-:W-:-:S05]  /*2260*/  IMAD R5, R9, -0x2, R12 ;  /* 0xfffffffe09057824 */ /* 0x000fca00078e020c */
[----:B------:R-:W-:Y:S02]  /*2270*/  VIADDMNMX R0, R5, R13, R0, PT ;  /* 0x0000000d05007246 */ /* 0x000fe40003800100 */
[----:B------:R-:W-:-:S07]  /*2280*/  VIMNMX R4, R4, R5, !PT ;  /* 0x0000000504047248 */ /* 0x000fce0007fe0100 */
.L_x_857:
[C---:B------:R-:W-:Y:S01]  /*2290*/  ISETP.GE.AND P6, PT, R20.reuse, 0xa, PT ;  /* 0x0000000a1400780c */ /* 0x040fe20003fc6270 */
[----:B------:R-:W-:Y:S01]  /*22a0*/  UISETP.NE.AND UP0, UPT, UR39, URZ, UPT ;  /* 0x0000003f2700728c */ /* 0x000fe2000bf05270 */
[C---:B------:R-:W-:Y:S02]  /*22b0*/  ISETP.GE.AND P1, PT, R20.reuse, 0x2, PT ;  /* 0x000000021400780c */ /* 0x040fe40003f26270 */
[C---:B------:R-:W-:Y:S02]  /*22c0*/  ISETP.GE.AND P2, PT, R20.reuse, 0x9, PT ;  /* 0x000000091400780c */ /* 0x040fe40003f46270 */
[----:B------:R-:W-:Y:S02]  /*22d0*/  ISETP.GE.AND P5, PT, R20, 0x11, PT ;  /* 0x000000111400780c */ /* 0x000fe40003fa6270 */
[----:B------:R-:W-:Y:S02]  /*22e0*/  LOP3.LUT R16, R16, 0xfffffffb, RZ, 0xc0, !PT ;  /* 0xfffffffb10107812 */ /* 0x000fe400078ec0ff */
[----:B------:R-:W-:-:S02]  /*22f0*/  ISETP.GT.AND P4, PT, R4, 0x1, !P1 ;  /* 0x000000010400780c */ /* 0x000fc40004f84270 */
[----:B------:R-:W-:Y:S02]  /*2300*/  ISETP.GT.AND P3, PT, R4, 0x8, !P2 ;  /* 0x000000080400780c */ /* 0x000fe40005764270 */
[----:B------:R-:W-:Y:S02]  /*2310*/  @P6 LOP3.LUT R16, R16, 0x4, RZ, 0xfc, !PT ;  /* 0x0000000410106812 */ /* 0x000fe400078efcff */
[C---:B------:R-:W-:Y:S02]  /*2320*/  ISETP.LT.OR P4, PT, R0.reuse, 0x2, P4 ;  /* 0x000000020000780c */ /* 0x040fe40002781670 */
[----:B------:R-:W-:Y:S02]  /*2330*/  ISETP.LT.OR P3, PT, R0, 0x9, P3 ;  /* 0x000000090000780c */ /* 0x000fe40001f61670 */
[----:B------:R-:W-:Y:S02]  /*2340*/  LOP3.LUT R16, R16, 0xfffffff7, RZ, 0xc0, !PT ;  /* 0xfffffff710107812 */ /* 0x000fe400078ec0ff */
[----:B------:R-:W-:-:S02]  /*2350*/  FSEL R25, R25, -INF , !P4 ;  /* 0xff80000019197808 */ /* 0x000fc40006000000 */
[----:B------:R-:W-:Y:S02]  /*2360*/  FSEL R28, R28, -INF , !P3 ;  /* 0xff8000001c1c7808 */ /* 0x000fe40005800000 */
[----:B------:R-:W-:Y:S02]  /*2370*/  ISETP.GT.AND P4, PT, R4, 0x9, !P6 ;  /* 0x000000090400780c */ /* 0x000fe40007784270 */
[----:B------:R-:W-:Y:S02]  /*2380*/  @P5 LOP3.LUT R16, R16, 0x8, RZ, 0xfc, !PT ;  /* 0x0000000810105812 */ /* 0x000fe400078efcff */
[----:B------:R-:W-:Y:S02]  /*2390*/  ISETP.GT.AND P3, PT, R4, 0x10, !P5 ;  /* 0x000000100400780c */ /* 0x000fe40006f64270 */
[----:B------:R-:W-:Y:S02]  /*23a0*/  ISETP.GE.AND P5, PT, R20, 0x12, PT ;  /* 0x000000121400780c */ /* 0x000fe40003fa6270 */
[----:B------:R-:W-:-:S02]  /*23b0*/  ISETP.LT.OR P4, PT, R0, 0xa, P4 ;  /* 0x0000000a0000780c */ /* 0x000fc40002781670 */
[----:B------:R-:W-:Y:S02]  /*23c0*/  ISETP.LT.OR P3, PT, R0, 0x11, P3 ;  /* 0x000000110000780c */ /* 0x000fe40001f61670 */
[----:B------:R-:W-:Y:S02]  /*23d0*/  FSEL R29, R29, -INF , !P4 ;  /* 0xff8000001d1d7808 */ /* 0x000fe40006000000 */
[----:B------:R-:W-:Y:S02]  /*23e0*/  ISETP.GE.AND P4, PT, R20, 0x19, PT ;  /* 0x000000191400780c */ /* 0x000fe40003f86270 */
[----:B------:R-:W-:Y:S02]  /*23f0*/  LOP3.LUT R16, R16, 0xffffffef, RZ, 0xc0, !PT ;  /* 0xffffffef10107812 */ /* 0x000fe400078ec0ff */
[----:B------:R-:W-:Y:S02]  /*2400*/  FSEL R32, R32, -INF , !P3 ;  /* 0xff80000020207808 */ /* 0x000fe40005800000 */
[----:B------:R-:W-:-:S02]  /*2410*/  ISETP.GT.AND P3, PT, R4, 0x11, !P5 ;  /* 0x000000110400780c */ /* 0x000fc40006f64270 */
[----:B------:R-:W-:Y:S02]  /*2420*/  @P5 LOP3.LUT R16, R16, 0x10, RZ, 0xfc, !PT ;  /* 0x0000001010105812 */ /* 0x000fe400078efcff */
[----:B------:R-:W-:Y:S02]  /*2430*/  ISETP.LT.OR P3, PT, R0, 0x12, P3 ;  /* 0x000000120000780c */ /* 0x000fe40001f61670 */
[----:B------:R-:W-:Y:S02]  /*2440*/  LOP3.LUT R16, R16, 0xfdffffff, RZ, 0xc0, !PT ;  /* 0xfdffffff10107812 */ /* 0x000fe400078ec0ff */
[----:B------:R-:W-:Y:S02]  /*2450*/  FSEL R33, R33, -INF , !P3 ;  /* 0xff80000021217808 */ /* 0x000fe40005800000 */
[----:B------:R-:W-:Y:S02]  /*2460*/  @P4 LOP3.LUT R16, R16, 0x2000000, RZ, 0xfc, !PT ;  /* 0x0200000010104812 */ /* 0x000fe400078efcff */
[----:B------:R-:W-:-:S02]  /*2470*/  ISETP.GT.AND P3, PT, R4, 0x18, !P4 ;  /* 0x000000180400780c */ /* 0x000fc40006764270 */
[----:B------:R-:W-:Y:S02]  /*2480*/  ISETP.GE.AND P4, PT, R20, 0x1a, PT ;  /* 0x0000001a1400780c */ /* 0x000fe40003f86270 */
[----:B------:R-:W-:Y:S02]  /*2490*/  ISETP.LT.OR P3, PT, R0, 0x19, P3 ;  /* 0x000000190000780c */ /* 0x000fe40001f61670 */
[----:B------:R-:W-:Y:S02]  /*24a0*/  LOP3.LUT R16, R16, 0xfeffffff, RZ, 0xc0, !PT ;  /* 0xfeffffff10107812 */ /* 0x000fe400078ec0ff */
[----:B------:R-:W-:Y:S02]  /*24b0*/  FSEL R36, R36, -INF , !P3 ;  /* 0xff80000024247808 */ /* 0x000fe40005800000 */
[----:B------:R-:W-:-:S04]  /*24c0*/  ISETP.GT.AND P3, PT, R4, 0x19, !P4 ;  /* 0x000000190400780c */ /* 0x000fc80006764270 */
[----:B------:R-:W-:Y:S02]  /*24d0*/  ISETP.LT.OR P3, PT, R0, 0x1a, P3 ;  /* 0x0000001a0000780c */ /* 0x000fe40001f61670 */
[----:B------:R-:W-:Y:S02]  /*24e0*/  @P4 LOP3.LUT R16, R16, 0x1000000, RZ, 0xfc, !PT ;  /* 0x0100000010104812 */ /* 0x000fe400078efcff */
[----:B------:R-:W-:Y:S02]  /*24f0*/  ISETP.GE.AND P4, PT, R20, 0x21, PT ;  /* 0x000000211400780c */ /* 0x000fe40003f86270 */
[----:B------:R-:W-:Y:S02]  /*2500*/  LOP3.LUT R16, R16, 0xff7fffff, RZ, 0xc0, !PT ;  /* 0xff7fffff10107812 */ /* 0x000fe400078ec0ff */
[----:B------:R-:W-:Y:S02]  /*2510*/  FSEL R37, R37, -INF , !P3 ;  /* 0xff80000025257808 */ /* 0x000fe40005800000 */
[----:B------:R-:W-:-:S04]  /*2520*/  ISETP.GT.AND P3, PT, R4, 0x20, !P4 ;  /* 0x000000200400780c */ /* 0x000fc80006764270 */
[----:B------:R-:W-:-:S03]  /*2530*/  ISETP.LT.OR P3, PT, R0, 0x21, P3 ;  /* 0x000000210000780c */ /* 0x000fc60001f61670 */
        /* <DEDUP_REMOVED lines=104> */
[----:B------:R-:W-:Y:S02]  /*2bc0*/  FSEL R73, R73, -INF , !P3 ;  /* 0xff80000049497808 */ /* 0x000fe40005800000 */
[----:B------:R-:W-:Y:S02]  /*2bd0*/  LOP3.LUT R16, R16, 0xfbffffff, RZ, 0xc0, !PT ;  /* 0xfbffffff10107812 */ /* 0x000fe400078ec0ff */
[----:B------:R-:W-:-:S04]  /*2be0*/  ISETP.GT.AND P3, PT, R4, 0x68, !P4 ;  /* 0x000000680400780c */ /* 0x000fc80006764270 */
[----:B------:R-:W-:-:S03]  /*2bf0*/  ISETP.LT.OR P3, PT, R0, 0x69, P3 ;  /* 0x000000690000780c */ /* 0x000fc60001f61670 */
[----:B------:R-:W-:Y:S02]  /*2c00*/  @P4 LOP3.LUT R16, R16, 0x4000000, RZ, 0xfc, !PT ;  /* 0x0400000010104812 */ /* 0x000fe400078efcff */
[----:B------:R-:W-:Y:S02]  /*2c10*/  ISETP.GE.AND P4, PT, R20, 0x6a, PT ;  /* 0x0000006a1400780c */ /* 0x000fe40003f86270 */
[----:B------:R-:W-:Y:S02]  /*2c20*/  FSEL R76, R76, -INF , !P3 ;  /* 0xff8000004c4c7808 */ /* 0x000fe40005800000 */
[----:B------:R-:W-:Y:S02]  /*2c30*/  ISETP.GT.AND P3, PT, R4, 0x69, !P4 ;  /* 0x000000690400780c */ /* 0x000fe40006764270 */
[----:B------:R-:W-:Y:S02]  /*2c40*/  LOP3.LUT R16, R16, 0xffffffdf, RZ, 0xc0, !PT ;  /* 0xffffffdf10107812 */ /* 0x000fe400078ec0ff */
[----:B------:R-:W-:-:S04]  /*2c50*/  ISETP.LT.OR P3, PT, R0, 0x6a, P3 ;  /* 0x0000006a0000780c */ /* 0x000fc80001f61670 */
[----:B------:R-:W-:Y:S02]  /*2c60*/  FSEL R77, R77, -INF , !P3 ;  /* 0xff8000004d4d7808 */ /* 0x000fe40005800000 */
[----:B------:R-:W-:Y:S02]  /*2c70*/  ISETP.GE.AND P3, PT, R20, 0x71, PT ;  /* 0x000000711400780c */ /* 0x000fe40003f66270 */
[----:B------:R-:W-:Y:S02]  /*2c80*/  @P4 LOP3.LUT R16, R16, 0x20, RZ, 0xfc, !PT ;  /* 0x0000002010104812 */ /* 0x000fe400078efcff */
[----:B------:R-:W-:Y:S02]  /*2c90*/  ISETP.GT.AND P4, PT, R4, 0x70, !P3 ;  /* 0x000000700400780c */ /* 0x000fe40005f84270 */
[----:B------:R-:W-:Y:S02]  /*2ca0*/  LOP3.LUT R16, R16, 0xfffffffd, RZ, 0xc0, !PT ;  /* 0xfffffffd10107812 */ /* 0x000fe400078ec0ff */
[----:B------:R-:W-:-:S04]  /*2cb0*/  ISETP.LT.OR P4, PT, R0, 0x71, P4 ;  /* 0x000000710000780c */ /* 0x000fc80002781670 */
[----:B------:R-:W-:Y:S02]  /*2cc0*/  FSEL R80, R80, -INF , !P4 ;  /* 0xff80000050507808 */ /* 0x000fe40006000000 */
[----:B------:R-:W-:-:S04]  /*2cd0*/  ISETP.GE.AND P4, PT, R20, 0x72, PT ;  /* 0x000000721400780c */ /* 0x000fc80003f86270 */
[----:B------:R-:W-:-:S04]  /*2ce0*/  ISETP.GT.AND P5, PT, R4, 0x71, !P4 ;  /* 0x000000710400780c */ /* 0x000fc800067a4270 */
[----:B------:R-:W-:-:S04]  /*2cf0*/  ISETP.LT.OR P5, PT, R0, 0x72, P5 ;  /* 0x000000720000780c */ /* 0x000fc80002fa1670 */
[----:B------:R-:W-:Y:S02]  /*2d00*/  FSEL R81, R81, -INF , !P5 ;  /* 0xff80000051517808 */ /* 0x000fe40006800000 */
[----:B------:R-:W-:-:S04]  /*2d10*/  ISETP.GE.AND P5, PT, R20, 0x79, PT ;  /* 0x000000791400780c */ /* 0x000fc80003fa6270 */
[----:B------:R-:W-:-:S04]  /*2d20*/  ISETP.GT.AND P6, PT, R4, 0x78, !P5 ;  /* 0x000000780400780c */ /* 0x000fc80006fc4270 */
[----:B------:R-:W-:-:S04]  /*2d30*/  ISETP.LT.OR P6, PT, R0, 0x79, P6 ;  /* 0x000000790000780c */ /* 0x000fc800037c1670 */
[----:B------:R-:W-:Y:S02]  /*2d40*/  FSEL R84, R84, -INF , !P6 ;  /* 0xff80000054547808 */ /* 0x000fe40007000000 */
[----:B------:R-:W-:-:S13]  /*2d50*/  ISETP.GE.AND P6, PT, R20, 0x1, PT ;  /* 0x000000011400780c */ /* 0x000fda0003fc6270 */
[----:B------:R-:W-:Y:S02]  /*2d60*/  @P6 LOP3.LUT R16, R16, 0x2, RZ, 0xfc, !PT ;  /* 0x0000000210106812 */ /* 0x000fe400078efcff */
[----:B------:R-:W-:Y:S02]  /*2d70*/  ISETP.GT.AND P6, PT, R4, RZ, !P6 ;  /* 0x000000ff0400720c */ /* 0x000fe400077c4270 */
[----:B------:R-:W-:Y:S02]  /*2d80*/  LOP3.LUT R16, R16, 0xfffffffe, RZ, 0xc0, !PT ;  /* 0xfffffffe10107812 */ /* 0x000fe400078ec0ff */
[----:B------:R-:W-:-:S04]  /*2d90*/  ISETP.LT.OR P6, PT, R0, 0x1, P6 ;  /* 0x000000010000780c */ /* 0x000fc800037c1670 */
[----:B------:R-:W-:Y:S02]  /*2da0*/  FSEL R13, R24, -INF , !P6 ;  /* 0xff800000180d7808 */ /* 0x000fe40007000000 */
[----:B------:R-:W-:-:S13]  /*2db0*/  ISETP.GE.AND P6, PT, R20, 0x7a, PT ;  /* 0x0000007a1400780c */ /* 0x000fda0003fc6270 */
[----:B------:R-:W-:Y:S02]  /*2dc0*/  @P6 LOP3.LUT R16, R16, 0x1, RZ, 0xfc, !PT ;  /* 0x0000000110106812 */ /* 0x000fe400078efcff */
[----:B------:R-:W-:-:S04]  /*2dd0*/  ISETP.GT.AND P6, PT, R4, 0x79, !P6 ;  /* 0x000000790400780c */ /* 0x000fc800077c4270 */
[----:B------:R-:W-:Y:S02]  /*2de0*/  ISETP.LT.OR P6, PT, R0, 0x7a, P6 ;  /* 0x0000007a0000780c */ /* 0x000fe400037c1670 */
[----:B------:R-:W0:Y:S02]  /*2df0*/  SHFL.IDX PT, R0, R6, 0x1, 0x1c1f ;  /* 0x003c1f0006007f89 */ /* 0x000e2400000e0000 */
[----:B------:R-:W-:Y:S02]  /*2e00*/  FSEL R85, R85, -INF , !P6 ;  /* 0xff80000055557808 */ /* 0x000fe40007000000 */
[----:B------:R-:W-:Y:S02]  /*2e10*/  PLOP3.LUT P6, PT, PT, PT, UP0, 0x40, 0x0 ;  /* 0x000000000000781c */ /* 0x000fe40003fce808 */
[----:B0-----:R-:W-:Y:S01]  /*2e20*/  VIADDMNMX R4, R0, R22, R15, PT ;  /* 0x0000001600047246 */ /* 0x001fe2000380010f */
[----:B------:R-:W-:-:S10]  /*2e30*/  IMAD.IADD R5, R21, 0x1, R0 ;  /* 0x0000000115057824 */ /* 0x000fd400078e0200 */
[----:B------:R-:W-:Y:S05]  /*2e40*/  @P6 BRA `(.L_x_861) ;  /* 0x0000000000646947 */ /* 0x000fea0003800000 */
        /* <DEDUP_REMOVED lines=14> */
.L_x_863:
[----:B------:R-:W-:Y:S02]  /*2f30*/  ULDC UR4, c[0x0][0x9e4] ;  /* 0x0002790000047ab9 */ /* 0x000fe40000000800 */
[----:B------:R-:W-:-:S05]  /*2f40*/  IMAD.U32 R21, RZ, RZ, UR4 ;  /* 0x00000004ff157e24 */ /* 0x000fca000f8e00ff */
[----:B------:R-:W-:-:S13]  /*2f50*/  ISETP.NE.AND P6, PT, R21, 0x1, PT ;  /* 0x000000011500780c */ /* 0x000fda0003fc5270 */
[----:B------:R-:W0:Y:S02]  /*2f60*/  @P6 LDC.64 R22, c[0x0][0x9e8] ;  /* 0x00027a00ff166b82 */ /* 0x000e240000000a00 */
[----:B0-----:R-:W-:-:S05]  /*2f70*/  @P6 IMAD.HI.U32 R0, R15, R22, RZ ;  /* 0x000000160f006227 */ /* 0x001fca00078e00ff */
[----:B------:R-:W-:-:S07]  /*2f80*/  @P6 SHF.R.U32.HI R15, RZ, R23, R0 ;  /* 0x00000017ff0f6219 */ /* 0x000fce0000011600 */
.L_x_864:
[----:B------:R-:W-:Y:S05]  /*2f90*/  BSYNC B0 ;  /* 0x0000000000007941 */ /* 0x000fea0003800000 */
.L_x_862:
[----:B------:R-:W-:-:S04]  /*2fa0*/  IMAD R0, R15, R21, -R14 ;  /* 0x000000150f007224 */ /* 0x000fc800078e0a0e */
[----:B------:R-:W-:-:S05]  /*2fb0*/  IMAD R0, R9, -0x2, R0 ;  /* 0xfffffffe09007824 */ /* 0x000fca00078e0200 */
[----:B------:R-:W-:Y:S02]  /*2fc0*/  VIADDMNMX R4, R0, R21, R4, PT ;  /* 0x0000001500047246 */ /* 0x000fe40003800104 */
[----:B------:R-:W-:-:S07]  /*2fd0*/  VIMNMX R5, R5, R0, !PT ;  /* 0x0000000005057248 */ /* 0x000fce0007fe0100 */
.L_x_861:
[----:B------:R-:W-:Y:S01]  /*2fe0*/  ISETP.GT.AND P1, PT, R5, 0x1, !P1 ;  /* 0x000000010500780c */ /* 0x000fe20004f24270 */
[----:B------:R-:W-:Y:S01]  /*2ff0*/  ULDC UR11, c[0x0][0x988] ;  /* 0x00026200000b7ab9 */ /* 0x000fe20000000800 */
[----:B------:R-:W-:Y:S01]  /*3000*/  LOP3.LUT P6, RZ, R16, 0x4, RZ, 0xc0, !PT ;  /* 0x0000000410ff7812 */ /* 0x000fe200078cc0ff */
[----:B------:R-:W-:Y:S01]  /*3010*/  UISETP.NE.AND UP0, UPT, UR39, URZ, UPT ;  /* 0x0000003f2700728c */ /* 0x000fe2000bf05270 */
[----:B------:R-:W-:Y:S02]  /*3020*/  ISETP.LT.OR P1, PT, R4, 0x2, P1 ;  /* 0x000000020400780c */ /* 0x000fe40000f21670 */
[----:B------:R-:W-:Y:S02]  /*3030*/  FMNMX.FTZ R15, R13, R25, !PT ;  /* 0x000000190d0f7209 */ /* 0x000fe40007810000 */
[----:B------:R-:W-:Y:S02]  /*3040*/  FSEL R27, R27, -INF , !P1 ;  /* 0xff8000001b1b7808 */ /* 0x000fe40004800000 */
[----:B------:R-:W-:-:S02]  /*3050*/  ISETP.GT.AND P1, PT, R5, 0x9, !P6 ;  /* 0x000000090500780c */ /* 0x000fc40007724270 */
[----:B------:R-:W-:Y:S02]  /*3060*/  FMNMX.FTZ R0, R28, R15, !PT ;  /* 0x0000000f1c007209 */ /* 0x000fe40007810000 */
[----:B------:R-:W-:Y:S02]  /*3070*/  ISETP.LT.OR P1, PT, R4, 0xa, P1 ;  /* 0x0000000a0400780c */ /* 0x000fe40000f21670 */
[----:B------:R-:W-:Y:S02]  /*3080*/  FMNMX.FTZ R15, R29, R0, !PT ;  /* 0x000000001d0f7209 */ /* 0x000fe40007810000 */
[----:B------:R-:W-:Y:S02]  /*3090*/  FSEL R31, R31, -INF , !P1 ;  /* 0xff8000001f1f7808 */ /* 0x000fe40004800000 */
[----:B------:R-:W-:Y:S02]  /*30a0*/  LOP3.LUT P1, RZ, R16, 0x8, RZ, 0xc0, !PT ;  /* 0x0000000810ff7812 */ /* 0x000fe4000782c0ff */
[----:B------:R-:W-:-:S02]  /*30b0*/  FMNMX.FTZ R0, R32, R15, !PT ;  /* 0x0000000f20007209 */ /* 0x000fc40007810000 */
[----:B------:R-:W-:Y:S02]  /*30c0*/  ISETP.GT.AND P1, PT, R5, 0x10, !P1 ;  /* 0x000000100500780c */ /* 0x000fe40004f24270 */
[----:B------:R-:W-:Y:S02]  /*30d0*/  FMNMX.FTZ R15, R33, R0, !PT ;  /* 0x00000000210f7209 */ /* 0x000fe40007810000 */
[----:B------:R-:W-:Y:S02]  /*30e0*/  ISETP.LT.OR P1, PT, R4, 0x11, P1 ;  /* 0x000000110400780c */ /* 0x000fe40000f21670 */
[----:B------:R-:W-:Y:S02]  /*30f0*/  ISETP.GT.AND P2, PT, R5, 0x8, !P2 ;  /* 0x000000080500780c */ /* 0x000fe40005744270 */
[----:B------:R-:W-:Y:S02]  /*3100*/  FSEL R34, R34, -INF , !P1 ;  /* 0xff80000022227808 */ /* 0x000fe40004800000 */
[----:B------:R-:W-:-:S02]  /*3110*/  LOP3.LUT P1, RZ, R16, 0x10, RZ, 0xc0, !PT ;  /* 0x0000001010ff7812 */ /* 0x000fc4000782c0ff */
[----:B------:R-:W-:Y:S02]  /*3120*/  FMNMX.FTZ R0, R36, R15, !PT ;  /* 0x0000000f24007209 */ /* 0x000fe40007810000 */
[----:B------:R-:W-:Y:S02]  /*3130*/  ISETP.GT.AND P1, PT, R5, 0x11, !P1 ;  /* 0x000000110500780c */ /* 0x000fe40004f24270 */
[C---:B------:R-:W-:Y:S02]  /*3140*/  ISETP.LT.OR P2, PT, R4.reuse, 0x9, P2 ;  /* 0x000000090400780c */ /* 0x040fe40001741670 */
[----:B------:R-:W-:Y:S02]  /*3150*/  ISETP.LT.OR P1, PT, R4, 0x12, P1 ;  /* 0x000000120400780c */ /* 0x000fe40000f21670 */
[----:B------:R-:W-:Y:S02]  /*3160*/  FMNMX.FTZ R15, R37, R0, !PT ;  /* 0x00000000250f7209 */ /* 0x000fe40007810000 */
[----:B------:R-:W-:-:S02]  /*3170*/  FSEL R35, R35, -INF , !P1 ;  /* 0xff80000023237808 */ /* 0x000fc40004800000 */
[----:B------:R-:W-:Y:S02]  /*3180*/  LOP3.LUT P1, RZ, R16, 0x2000000, RZ, 0xc0, !PT ;  /* 0x0200000010ff7812 */ /* 0x000fe4000782c0ff */
[----:B------:R-:W-:Y:S02]  /*3190*/  FSEL R30, R30, -INF , !P2 ;  /* 0xff8000001e1e7808 */ /* 0x000fe40005000000 */
[----:B------:R-:W-:Y:S02]  /*31a0*/  ISETP.GT.AND P1, PT, R5, 0x18, !P1 ;  /* 0x000000180500780c */ /* 0x000fe40004f24270 */
[----:B------:R-:W-:Y:S02]  /*31b0*/  LOP3.LUT P2, RZ, R16, 0x40000, RZ, 0xc0, !PT ;  /* 0x0004000010ff7812 */ /* 0x000fe4000784c0ff */
[----:B------:R-:W-:Y:S02]  /*31c0*/  ISETP.LT.OR P1, PT, R4, 0x19, P1 ;  /* 0x000000190400780c */ /* 0x000fe40000f21670 */
[----:B------:R-:W-:-:S02]  /*31d0*/  FMNMX.FTZ R0, R40, R15, !PT ;  /* 0x0000000f28007209 */ /* 0x000fc40007810000 */
[----:B------:R-:W-:Y:S02]  /*31e0*/  FSEL R38, R38, -INF , !P1 ;  /* 0xff80000026267808 */ /* 0x000fe40004800000 */
[C---:B------:R-:W-:Y:S02]  /*31f0*/  LOP3.LUT P1, RZ, R16.reuse, 0x1000000, RZ, 0xc0, !PT ;  /* 0x0100000010ff7812 */ /* 0x040fe4000782c0ff */
[----:B------:R-:W-:Y:S02]  /*3200*/  FMNMX.FTZ R15, R41, R0, !PT ;  /* 0x00000000290f7209 */ /* 0x000fe40007810000 */
[----:B------:R-:W-:Y:S02]  /*3210*/  ISETP.GT.AND P1, PT, R5, 0x19, !P1 ;  /* 0x000000190500780c */ /* 0x000fe40004f24270 */
[----:B------:R-:W-:Y:S02]  /*3220*/  LOP3.LUT P6, RZ, R16, 0x20000, RZ, 0xc0, !PT ;  /* 0x0002000010ff7812 */ /* 0x000fe400078cc0ff */
[----:B------:R-:W-:-:S02]  /*3230*/  ISETP.LT.OR P1, PT, R4, 0x1a, P1 ;  /* 0x0000001a0400780c */ /* 0x000fc40000f21670 */
[----:B------:R-:W-:Y:S02]  /*3240*/  FMNMX.FTZ R0, R44, R15, !PT ;  /* 0x0000000f2c007209 */ /* 0x000fe40007810000 */
[----:B------:R-:W-:Y:S02]  /*3250*/  FSEL R39, R39, -INF , !P1 ;  /* 0xff80000027277808 */ /* 0x000fe40004800000 */
[----:B------:R-:W-:Y:S02]  /*3260*/  LOP3.LUT P1, RZ, R16, 0x800000, RZ, 0xc0, !PT ;  /* 0x0080000010ff7812 */ /* 0x000fe4000782c0ff */
[----:B------:R-:W-:Y:S02]  /*3270*/  FMNMX.FTZ R15, R45, R0, !PT ;  /* 0x000000002d0f7209 */ /* 0x000fe40007810000 */
[----:B------:R-:W-:Y:S02]  /*3280*/  ISETP.GT.AND P1, PT, R5, 0x20, !P1 ;  /* 0x000000200500780c */ /* 0x000fe40004f24270 */
[----:B------:R-:W-:-:S02]  /*3290*/  FMNMX.FTZ R0, R48, R15, !PT ;  /* 0x0000000f30007209 */ /* 0x000fc40007810000 */
[----:B------:R-:W-:Y:S02]  /*32a0*/  ISETP.LT.OR P1, PT, R4, 0x21, P1 ;  /* 0x000000210400780c */ /* 0x000fe40000f21670 */
[----:B------:R-:W-:Y:S02]  /*32b0*/  FMNMX.FTZ R15, R49, R0, !PT ;  /* 0x00000000310f7209 */ /* 0x000fe40007810000 */
[----:B------:R-:W-:Y:S02]  /*32c0*/  FSEL R42, R42, -INF , !P1 ;  /* 0xff8000002a2a7808 */ /* 0x000fe40004800000 */
[----:B------:R-:W-:Y:S02]  /*32d0*/  LOP3.LUT P1, RZ, R16, 0x400000, RZ, 0xc0, !PT ;  /* 0x0040000010ff7812 */ /* 0x000fe4000782c0ff */
[----:B------:R-:W-:Y:S02]  /*32e0*/  FMNMX.FTZ R0, R52, R15, !PT ;  /* 0x0000000f34007209 */ /* 0x000fe40007810000 */
        /* <DEDUP_REMOVED lines=10> */
[----:B------:R-:W-:Y:S02]  /*3390*/  FMNMX.FTZ R15, R61, R0, !PT ;  /* 0x000000003d0f7209 */ /* 0x000fe40007810000 */
[----:B------:R-:W-:Y:S02]  /*33a0*/  FSEL R46, R46, -INF , !P1 ;  /* 0xff8000002e2e7808 */ /* 0x000fe40004800000 */
[----:B------:R-:W-:-:S02]  /*33b0*/  LOP3.LUT P1, RZ, R16, 0x100000, RZ, 0xc0, !PT ;  /* 0x0010000010ff7812 */ /* 0x000fc4000782c0ff */
[----:B------:R-:W-:Y:S02]  /*33c0*/  FMNMX.FTZ R0, R64, R15, !PT ;  /* 0x0000000f40007209 */ /* 0x000fe40007810000 */
[----:B------:R-:W-:Y:S02]  /*33d0*/  ISETP.GT.AND P1, PT, R5, 0x29, !P1 ;  /* 0x000000290500780c */ /* 0x000fe40004f24270 */
[----:B------:R-:W-:Y:S02]  /*33e0*/  FMNMX.FTZ R15, R65, R0, !PT ;  /* 0x00000000410f7209 */ /* 0x000fe40007810000 */
[----:B------:R-:W-:Y:S02]  /*33f0*/  ISETP.LT.OR P1, PT, R4, 0x2a, P1 ;  /* 0x0000002a0400780c */ /* 0x000fe40000f21670 */
[----:B------:R-:W-:Y:S02]  /*3400*/  FMNMX.FTZ R0, R68, R15, !PT ;  /* 0x0000000f44007209 */ /* 0x000fe40007810000 */
[----:B------:R-:W-:-:S02]  /*3410*/  FSEL R47, R47, -INF , !P1 ;  /* 0xff8000002f2f7808 */ /* 0x000fc40004800000 */
[----:B------:R-:W-:Y:S02]  /*3420*/  LOP3.LUT P1, RZ, R16, 0x80000, RZ, 0xc0, !PT ;  /* 0x0008000010ff7812 */ /* 0x000fe4000782c0ff */
[----:B------:R-:W-:Y:S02]  /*3430*/  FMNMX.FTZ R15, R69, R0, !PT ;  /* 0x00000000450f7209 */ /* 0x000fe40007810000 */
[----:B------:R-:W-:Y:S02]  /*3440*/  ISETP.GT.AND P1, PT, R5, 0x30, !P1 ;  /* 0x000000300500780c */ /* 0x000fe40004f24270 */
[----:B------:R-:W-:Y:S02]  /*3450*/  FMNMX.FTZ R0, R72, R15, !PT ;  /* 0x0000000f48007209 */ /* 0x000fe40007810000 */
[----:B------:R-:W-:Y:S02]  /*3460*/  ISETP.LT.OR P1, PT, R4, 0x31, P1 ;  /* 0x000000310400780c */ /* 0x000fe40000f21670 */
[----:B------:R-:W-:-:S02]  /*3470*/  FMNMX.FTZ R15, R73, R0, !PT ;  /* 0x00000000490f7209 */ /* 0x000fc40007810000 */
[----:B------:R-:W-:Y:S02]  /*3480*/  FSEL R50, R50, -INF , !P1 ;  /* 0xff80000032327808 */ /* 0x000fe40004800000 */
[----:B------:R-:W-:Y:S02]  /*3490*/  ISETP.GT.AND P1, PT, R5, 0x31, !P2 ;  /* 0x000000310500780c */ /* 0x000fe40005724270 */
[----:B------:R-:W-:Y:S02]  /*34a0*/  FMNMX.FTZ R0, R76, R15, !PT ;  /* 0x0000000f4c007209 */ /* 0x000fe40007810000 */
[----:B------:R-:W-:Y:S02]  /*34b0*/  ISETP.LT.OR P1, PT, R4, 0x32, P1 ;  /* 0x000000320400780c */ /* 0x000fe40000f21670 */
[----:B------:R-:W-:Y:S02]  /*34c0*/  FMNMX.FTZ R15, R77, R0, !PT ;  /* 0x000000004d0f7209 */ /* 0x000fe40007810000 */
[----:B------:R-:W-:-:S02]  /*34d0*/  FSEL R51, R51, -INF , !P1 ;  /* 0xff80000033337808 */ /* 0x000fc40004800000 */
        /* <DEDUP_REMOVED lines=10> */
[----:B------:R-:W-:Y:S01]  /*3580*/  LOP3.LUT P2, RZ, R16, 0x80, RZ, 0xc0, !PT ;  /* 0x0000008010ff7812 */ /* 0x000fe2000784c0ff */
[----:B------:R-:W0:Y:S01]  /*3590*/  SHFL.BFLY PT, R15, R6, 0x2, 0x1f ;  /* 0x0c401f00060f7f89 */ /* 0x000e2200000e0000 */
[----:B------:R-:W-:-:S02]  /*35a0*/  FSEL R55, R55, -INF , !P1 ;  /* 0xff80000037377808 */ /* 0x000fc40004800000 */
[C---:B------:R-:W-:Y:S02]  /*35b0*/  LOP3.LUT P1, RZ, R16.reuse, 0x8000, RZ, 0xc0, !PT ;  /* 0x0000800010ff7812 */ /* 0x040fe4000782c0ff */
[----:B------:R-:W-:Y:S02]  /*35c0*/  LOP3.LUT P6, RZ, R16, 0x40, RZ, 0xc0, !PT ;  /* 0x0000004010ff7812 */ /* 0x000fe400078cc0ff */
[C---:B------:R-:W-:Y:S02]  /*35d0*/  ISETP.GT.AND P1, PT, R5.reuse, 0x40, !P1 ;  /* 0x000000400500780c */ /* 0x040fe40004f24270 */
[C---:B------:R-:W-:Y:S02]  /*35e0*/  ISETP.GT.AND P3, PT, R5.reuse, 0x70, !P3 ;  /* 0x000000700500780c */ /* 0x040fe40005f64270 */
[----:B------:R-:W-:Y:S02]  /*35f0*/  ISETP.LT.OR P1, PT, R4, 0x41, P1 ;  /* 0x000000410400780c */ /* 0x000fe40000f21670 */
[----:B------:R-:W-:-:S02]  /*3600*/  ISETP.GT.AND P4, PT, R5, 0x71, !P4 ;  /* 0x000000710500780c */ /* 0x000fc40006784270 */
[----:B------:R-:W-:Y:S02]  /*3610*/  FSEL R58, R58, -INF , !P1 ;  /* 0xff8000003a3a7808 */ /* 0x000fe40004800000 */
[----:B------:R-:W-:Y:S02]  /*3620*/  LOP3.LUT P1, RZ, R16, 0x4000, RZ, 0xc0, !PT ;  /* 0x0000400010ff7812 */ /* 0x000fe4000782c0ff */
[C---:B------:R-:W-:Y:S02]  /*3630*/  ISETP.LT.OR P3, PT, R4.reuse, 0x71, P3 ;  /* 0x000000710400780c */ /* 0x040fe40001f61670 */
[C---:B------:R-:W-:Y:S02]  /*3640*/  ISETP.GT.AND P1, PT, R5.reuse, 0x41, !P1 ;  /* 0x000000410500780c */ /* 0x040fe40004f24270 */
[----:B------:R-:W-:Y:S02]  /*3650*/  ISETP.GT.AND P5, PT, R5, 0x78, !P5 ;  /* 0x000000780500780c */ /* 0x000fe40006fa4270 */
[----:B------:R-:W-:-:S02]  /*3660*/  ISETP.LT.OR P1, PT, R4, 0x42, P1 ;  /* 0x000000420400780c */ /* 0x000fc40000f21670 */
[----:B0-----:R-:W-:Y:S02]  /*3670*/  FMNMX.FTZ R15, R6, R15, !PT ;  /* 0x0000000f060f7209 */ /* 0x001fe40007810000 */
[----:B------:R-:W-:Y:S02]  /*3680*/  FSEL R59, R59, -INF , !P1 ;  /* 0xff8000003b3b7808 */ /* 0x000fe40004800000 */
[----:B------:R-:W-:Y:S01]  /*3690*/  LOP3.LUT P1, RZ, R16, 0x2000, RZ, 0xc0, !PT ;  /* 0x0000200010ff7812 */ /* 0x000fe2000782c0ff */
[----:B------:R-:W0:Y:S01]  /*36a0*/  SHFL.BFLY PT, R0, R15, 0x1, 0x1f ;  /* 0x0c201f000f007f89 */ /* 0x000e2200000e0000 */
[----:B------:R-:W-:Y:S02]  /*36b0*/  ISETP.LT.OR P4, PT, R4, 0x72, P4 ;  /* 0x000000720400780c */ /* 0x000fe40002781670 */
[----:B------:R-:W-:Y:S02]  /*36c0*/  ISETP.GT.AND P1, PT, R5, 0x48, !P1 ;  /* 0x000000480500780c */ /* 0x000fe40004f24270 */
[----:B------:R-:W-:-:S02]  /*36d0*/  FSEL R82, R82, -INF , !P3 ;  /* 0xff80000052527808 */ /* 0x000fc40005800000 */
[C---:B------:R-:W-:Y:S02]  /*36e0*/  ISETP.LT.OR P1, PT, R4.reuse, 0x49, P1 ;  /* 0x000000490400780c */ /* 0x040fe40000f21670 */
[----:B------:R-:W-:Y:S02]  /*36f0*/  ISETP.LT.OR P5, PT, R4, 0x79, P5 ;  /* 0x000000790400780c */ /* 0x000fe40002fa1670 */
[----:B------:R-:W-:Y:S02]  /*3700*/  FSEL R62, R62, -INF , !P1 ;  /* 0xff8000003e3e7808 */ /* 0x000fe40004800000 */
[----:B------:R-:W-:Y:S02]  /*3710*/  LOP3.LUT P1, RZ, R16, 0x1000, RZ, 0xc0, !PT ;  /* 0x0000100010ff7812 */ /* 0x000fe4000782c0ff */
[----:B------:R-:W-:Y:S02]  /*3720*/  FSEL R83, R83, -INF , !P4 ;  /* 0xff80000053537808 */ /* 0x000fe40006000000 */
[----:B------:R-:W-:-:S02]  /*3730*/  ISETP.GT.AND P1, PT, R5, 0x49, !P1 ;  /* 0x000000490500780c */ /* 0x000fc40004f24270 */
[----:B------:R-:W-:Y:S02]  /*3740*/  FSEL R86, R86, -INF , !P5 ;  /* 0xff80000056567808 */ /* 0x000fe40006800000 */
[----:B------:R-:W-:Y:S02]  /*3750*/  ISETP.LT.OR P1, PT, R4, 0x4a, P1 ;  /* 0x0000004a0400780c */ /* 0x000fe40000f21670 */
[----:B------:R-:W-:Y:S02]  /*3760*/  LEA R2, R2, UR38, 0x1 ;  /* 0x0000002602027c11 */ /* 0x000fe4000f8e08ff */
[----:B------:R-:W-:Y:S02]  /*3770*/  FSEL R63, R63, -INF , !P1 ;  /* 0xff8000003f3f7808 */ /* 0x000fe40004800000 */
[----:B------:R-:W-:Y:S02]  /*3780*/  LOP3.LUT P1, RZ, R16, 0x800, RZ, 0xc0, !PT ;  /* 0x0000080010ff7812 */ /* 0x000fe4000782c0ff */
[----:B0-----:R-:W-:-:S02]  /*3790*/  FMNMX.FTZ R0, R15, R0, !PT ;  /* 0x000000000f007209 */ /* 0x001fc40007810000 */
[----:B------:R-:W-:Y:S02]  /*37a0*/  ISETP.GT.AND P1, PT, R5, 0x50, !P1 ;  /* 0x000000500500780c */ /* 0x000fe40004f24270 */
[----:B------:R-:W-:Y:S01]  /*37b0*/  R2UR UR10, R19 ;  /* 0x00000000130a72ca */ /* 0x000fe200000e0000 */
[----:B------:R-:W-:Y:S01]  /*37c0*/  FMUL.FTZ R14, R0, UR11 ;  /* 0x0000000b000e7c20 */ /* 0x000fe20008410000 */
[----:B------:R-:W-:Y:S02]  /*37d0*/  ISETP.LT.OR P1, PT, R4, 0x51, P1 ;  /* 0x000000510400780c */ /* 0x000fe40000f21670 */
[----:B------:R-:W-:Y:S02]  /*37e0*/  R2UR UR4, R143 ;  /* 0x000000008f0472ca */ /* 0x000fe400000e0000 */
[----:B------:R-:W-:Y:S02]  /*37f0*/  FSEL R66, R66, -INF , !P1 ;  /* 0xff80000042427808 */ /* 0x000fe40004800000 */
[----:B------:R-:W-:-:S04]  /*3800*/  LOP3.LUT P1, RZ, R16, 0x400, RZ, 0xc0, !PT ;  /* 0x0000040010ff7812 */ /* 0x000fc8000782c0ff */
[----:B------:R-:W-:-:S04]  /*3810*/  ISETP.GT.AND P1, PT, R5, 0x51, !P1 ;  /* 0x000000510500780c */ /* 0x000fc80004f24270 */
[----:B------:R-:W-:Y:S01]  /*3820*/  ISETP.LT.OR P1, PT, R4, 0x52, P1 ;  /* 0x000000520400780c */ /* 0x000fe20000f21670 */
[----:B------:R-:W-:-:S03]  /*3830*/  UISETP.NE.AND UP1, UPT, UR4, URZ, UPT ;  /* 0x0000003f0400728c */ /* 0x000fc6000bf25270 */
[----:B------:R-:W-:Y:S02]  /*3840*/  FSEL R67, R67, -INF , !P1 ;  /* 0xff80000043437808 */ /* 0x000fe40004800000 */
[----:B------:R-:W-:-:S04]  /*3850*/  LOP3.LUT P1, RZ, R16, 0x200, RZ, 0xc0, !PT ;  /* 0x0000020010ff7812 */ /* 0x000fc8000782c0ff */
[----:B------:R-:W-:Y:S02]  /*3860*/  ISETP.GT.AND P1, PT, R5, 0x58, !P1 ;  /* 0x000000580500780c */ /* 0x000fe40004f24270 */
[----:B------:R-:W-:Y:S01]  /*3870*/  @UP1 ULDC UR4, c[0x0][0x44c] ;  /* 0x0001130000041ab9 */ /* 0x000fe20000000800 */
[----:B------:R-:W-:Y:S01]  /*3880*/  @UP1 ULDC UR14, c[0x0][0x450] ;  /* 0x00011400000e1ab9 */ /* 0x000fe20000000800 */
[----:B------:R-:W-:Y:S01]  /*3890*/  ISETP.LT.OR P1, PT, R4, 0x59, P1 ;  /* 0x000000590400780c */ /* 0x000fe20000f21670 */
[----:B------:R-:W-:-:S03]  /*38a0*/  UIMAD.WIDE.U32 UR4, UR40, UR4, URZ ;  /* 0x00000004280472a5 */ /* 0x000fc6000f8e003f */
[----:B------:R-:W-:Y:S01]  /*38b0*/  FSEL R70, R70, -INF , !P1 ;  /* 0xff80000046467808 */ /* 0x000fe20004800000 */
[----:B------:R-:W-:Y:S01]  /*38c0*/  @UP1 USHF.R.U32.HI UR40, URZ, UR14, UR5 ;  /* 0x0000000e3f281299 */ /* 0x000fe20008011605 */
[----:B------:R-:W-:-:S03]  /*38d0*/  LOP3.LUT P1, RZ, R16, 0x100, RZ, 0xc0, !PT ;  /* 0x0000010010ff7812 */ /* 0x000fc6000782c0ff */
[----:B------:R-:W-:Y:S01]  /*38e0*/  UIADD3 UR40, UR10, UR40, URZ ;  /* 0x000000280a287290 */ /* 0x000fe2000fffe03f */
[----:B------:R-:W-:-:S03]  /*38f0*/  ISETP.GT.AND P1, PT, R5, 0x59, !P1 ;  /* 0x000000590500780c */ /* 0x000fc60004f24270 */
[----:B------:R-:W-:Y:S01]  /*3900*/  UIADD3 UR6, UR40, UR6, URZ ;  /* 0x0000000628067290 */ /* 0x000fe2000fffe03f */
[----:B------:R-:W-:-:S04]  /*3910*/  ISETP.LT.OR P1, PT, R4, 0x5a, P1 ;  /* 0x0000005a0400780c */ /* 0x000fc80000f21670 */
[----:B------:R-:W-:Y:S02]  /*3920*/  FSEL R71, R71, -INF , !P1 ;  /* 0xff80000047477808 */ /* 0x000fe40004800000 */
[C---:B------:R-:W-:Y:S02]  /*3930*/  ISETP.GT.AND P1, PT, R5.reuse, 0x60, !P2 ;  /* 0x000000600500780c */ /* 0x040fe40005724270 */
[----:B------:R-:W-:Y:S02]  /*3940*/  LOP3.LUT P2, RZ, R16, 0x20, RZ, 0xc0, !PT ;  /* 0x0000002010ff7812 */ /* 0x000fe4000784c0ff */
[----:B------:R-:W-:Y:S02]  /*3950*/  ISETP.LT.OR P1, PT, R4, 0x61, P1 ;  /* 0x000000610400780c */ /* 0x000fe40000f21670 */
[----:B------:R-:W-:Y:S02]  /*3960*/  ISETP.GT.AND P2, PT, R5, 0x69, !P2 ;  /* 0x000000690500780c */ /* 0x000fe40005744270 */
[----:B------:R-:W-:-:S02]  /*3970*/  FSEL R74, R74, -INF , !P1 ;  /* 0xff8000004a4a7808 */ /* 0x000fc40004800000 */
[----:B------:R-:W-:Y:S02]  /*3980*/  ISETP.GT.AND P1, PT, R5, 0x61, !P6 ;  /* 0x000000610500780c */ /* 0x000fe40007724270 */
[----:B------:R-:W-:Y:S02]  /*3990*/  LOP3.LUT P6, RZ, R16, 0x2, RZ, 0xc0, !PT ;  /* 0x0000000210ff7812 */ /* 0x000fe400078cc0ff */
[C---:B------:R-:W-:Y:S02]  /*39a0*/  ISETP.LT.OR P1, PT, R4.reuse, 0x62, P1 ;  /* 0x000000620400780c */ /* 0x040fe40000f21670 */
[----:B------:R-:W-:Y:S02]  /*39b0*/  ISETP.LT.OR P2, PT, R4, 0x6a, P2 ;  /* 0x0000006a0400780c */ /* 0x000fe40001741670 */
[----:B------:R-:W-:Y:S02]  /*39c0*/  FSEL R75, R75, -INF , !P1 ;  /* 0xff8000004b4b7808 */ /* 0x000fe40004800000 */
[----:B------:R-:W-:-:S02]  /*39d0*/  FSETP.NEU.FTZ.AND P1, PT, R0, -INF , PT ;  /* 0xff8000000000780b */ /* 0x000fc40003f3d000 */
[----:B------:R-:W-:Y:S02]  /*39e0*/  FSEL R79, R79, -INF , !P2 ;  /* 0xff8000004f4f7808 */ /* 0x000fe40005000000 */
[----:B------:R-:W-:Y:S02]  /*39f0*/  FSEL R14, R14, RZ, P1 ;  /* 0x000000ff0e0e7208 */ /* 0x000fe40000800000 */
[----:B------:R-:W-:Y:S02]  /*3a00*/  ISETP.GT.AND P1, PT, R5, RZ, !P6 ;  /* 0x000000ff0500720c */ /* 0x000fe40007724270 */
[----:B------:R-:W-:Y:S01]  /*3a10*/  LOP3.LUT P6, RZ, R16, 0x1, RZ, 0xc0, !PT ;  /* 0x0000000110ff7812 */ /* 0x000fe200078cc0ff */
[--C-:B------:R-:W-:Y:S01]  /*3a20*/  FFMA.FTZ R20, R13, UR11, -R14.reuse ;  /* 0x0000000b0d147c23 */ /* 0x100fe2000801080e */
[----:B------:R-:W-:Y:S01]  /*3a30*/  ISETP.LT.OR P1, PT, R4, 0x1, P1 ;  /* 0x000000010400780c */ /* 0x000fe20000f21670 */
[--C-:B------:R-:W-:Y:S01]  /*3a40*/  FFMA.FTZ R24, R32, UR11, -R14.reuse ;  /* 0x0000000b20187c23 */ /* 0x100fe2000801080e */
[--C-:B------:R-:W-:Y:S01]  /*3a50*/  FFMA.FTZ R22, R28, UR11, -R14.reuse ;  /* 0x0000000b1c167c23 */ /* 0x100fe2000801080e */
[--C-:B------:R-:W-:Y:S01]  /*3a60*/  FFMA.FTZ R28, R40, UR11, -R14.reuse ;  /* 0x0000000b281c7c23 */ /* 0x100fe2000801080e */
[----:B------:R-:W-:Y:S01]  /*3a70*/  FSEL R12, R26, -INF , !P1 ;  /* 0xff8000001a0c7808 */ /* 0x000fe20004800000 */
[--C-:B------:R-:W-:Y:S01]  /*3a80*/  FFMA.FTZ R26, R36, UR11, -R14.reuse ;  /* 0x0000000b241a7c23 */ /* 0x100fe2000801080e */
[----:B------:R-:W-:Y:S01]  /*3a90*/  LOP3.LUT P1, RZ, R16, 0x4000000, RZ, 0xc0, !PT ;  /* 0x0400000010ff7812 */ /* 0x000fe2000782c0ff */
[--C-:B------:R-:W-:Y:S01]  /*3aa0*/  FFMA.FTZ R33, R33, UR11, -R14.reuse ;  /* 0x0000000b21217c23 */ /* 0x100fe2000801080e */
[----:B------:R-:W-:Y:S01]  /*3ab0*/  FMNMX.FTZ R13, R12, R27, !PT ;  /* 0x0000001b0c0d7209 */ /* 0x000fe20007810000 */
[--C-:B------:R-:W-:Y:S01]  /*3ac0*/  FFMA.FTZ R21, R25, UR11, -R14.reuse ;  /* 0x0000000b19157c23 */ /* 0x100fe2000801080e */
[----:B------:R-:W-:Y:S01]  /*3ad0*/  ISETP.GT.AND P1, PT, R5, 0x68, !P1 ;  /* 0x000000680500780c */ /* 0x000fe20004f24270 */
[--C-:B------:R-:W-:Y:S01]  /*3ae0*/  FFMA.FTZ R23, R29, UR11, -R14.reuse ;  /* 0x0000000b1d177c23 */ /* 0x100fe2000801080e */
[----:B------:R-:W-:Y:S01]  /*3af0*/  FMNMX.FTZ R6, R30, R13, !PT ;  /* 0x0000000d1e067209 */ /* 0x000fe20007810000 */
[--C-:B------:R-:W-:Y:S01]  /*3b00*/  FFMA.FTZ R25, R37, UR11, -R14.reuse ;  /* 0x0000000b25197c23 */ /* 0x100fe2000801080e */
[----:B------:R-:W-:Y:S01]  /*3b10*/  ISETP.LT.OR P1, PT, R4, 0x69, P1 ;  /* 0x000000690400780c */ /* 0x000fe20000f21670 */
[--C-:B------:R-:W-:Y:S01]  /*3b20*/  FFMA.FTZ R29, R41, UR11, -R14.reuse ;  /* 0x0000000b291d7c23 */ /* 0x100fe2000801080e */
[----:B------:R-:W-:Y:S01]  /*3b30*/  FMNMX.FTZ R13, R31, R6, !PT ;  /* 0x000000061f0d7209 */ /* 0x000fe20007810000 */
[--C-:B------:R-:W-:Y:S01]  /*3b40*/  FFMA.FTZ R37, R49, UR11, -R14.reuse ;  /* 0x0000000b31257c23 */ /* 0x100fe2000801080e */
[----:B------:R-:W-:Y:S01]  /*3b50*/  FSEL R78, R78, -INF , !P1 ;  /* 0xff8000004e4e7808 */ /* 0x000fe20004800000 */
[--C-:B------:R-:W-:Y:S01]  /*3b60*/  FFMA.FTZ R41, R57, UR11, -R14.reuse ;  /* 0x0000000b39297c23 */ /* 0x100fe2000801080e */
[----:B------:R-:W-:Y:S01]  /*3b70*/  FMNMX.FTZ R6, R34, R13, !PT ;  /* 0x0000000d22067209 */ /* 0x000fe20007810000 */
[--C-:B------:R-:W-:Y:S01]  /*3b80*/  FFMA.FTZ R49, R65, UR11, -R14.reuse ;  /* 0x0000000b41317c23 */ /* 0x100fe2000801080e */
[----:B------:R-:W-:Y:S01]  /*3b90*/  ISETP.GT.AND P6, PT, R5, 0x79, !P6 ;  /* 0x000000790500780c */ /* 0x000fe200077c4270 */
[----:B------:R0:W-:Y:S01]  /*3ba0*/  MUFU.EX2 R13, R33 ;  /* 0x00000021000d7308 */ /* 0x0001e20000000800 */
        /* <DEDUP_REMOVED lines=9> */
[--C-:B0-----:R-:W-:Y:S01]  /*3c40*/  FFMA.FTZ R33, R45, UR11, -R14.reuse ;  /* 0x0000000b2d217c23 */ /* 0x101fe2000801080e */
[--C-:B------:R-:W-:Y:S01]  /*3c50*/  FFMA.FTZ R45, R61, UR11, -R14.reuse ;  /* 0x0000000b3d2d7c23 */ /* 0x100fe2000801080e */
[--C-:B------:R-:W-:Y:S01]  /*3c60*/  FFMA.FTZ R57, R77, UR11, -R14.reuse ;  /* 0x0000000b4d397c23 */ /* 0x100fe2000801080e */
[----:B------:R-:W-:Y:S01]  /*3c70*/  FMNMX.FTZ R6, R42, R15, !PT ;  /* 0x0000000f2a067209 */ /* 0x000fe20007810000 */
[--C-:B------:R-:W-:Y:S01]  /*3c80*/  FFMA.FTZ R61, R81, UR11, -R14.reuse ;  /* 0x0000000b513d7c23 */ /* 0x100fe2000801080e */
[----:B------:R-:W-:Y:S01]  /*3c90*/  FFMA.FTZ R69, R85, UR11, -R14 ;  /* 0x0000000b55457c23 */ /* 0x000fe2000801080e */
[----:B------:R-:W-:Y:S01]  /*3ca0*/  MUFU.EX2 R20, R20 ;  /* 0x0000001400147308 */ /* 0x000fe20000000800 */
[----:B------:R-:W-:-:S04]  /*3cb0*/  FMNMX.FTZ R15, R43, R6, !PT ;  /* 0x000000062b0f7209 */ /* 0x000fc80007810000 */
[----:B------:R-:W-:-:S03]  /*3cc0*/  FMNMX.FTZ R6, R46, R15, !PT ;  /* 0x0000000f2e067209 */ /* 0x000fc60007810000 */
[----:B------:R-:W0:Y:S01]  /*3cd0*/  MUFU.EX2 R21, R21 ;  /* 0x0000001500157308 */ /* 0x000e220000000800 */
[----:B------:R-:W-:-:S04]  /*3ce0*/  FMNMX.FTZ R15, R47, R6, !PT ;  /* 0x000000062f0f7209 */ /* 0x000fc80007810000 */
[----:B------:R-:W-:-:S03]  /*3cf0*/  FMNMX.FTZ R6, R50, R15, !PT ;  /* 0x0000000f32067209 */ /* 0x000fc60007810000 */
[----:B------:R-:W1:Y:S01]  /*3d00*/  MUFU.EX2 R22, R22 ;  /* 0x0000001600167308 */ /* 0x000e620000000800 */
[----:B------:R-:W-:Y:S01]  /*3d10*/  FMNMX.FTZ R15, R51, R6, !PT ;  /* 0x00000006330f7209 */ /* 0x000fe20007810000 */
[--C-:B------:R-:W-:Y:S01]  /*3d20*/  FFMA.FTZ R6, R44, UR11, -R14.reuse ;  /* 0x0000000b2c067c23 */ /* 0x100fe2000801080e */
[----:B------:R-:W-:Y:S02]  /*3d30*/  FFMA.FTZ R44, R68, UR11, -R14 ;  /* 0x0000000b442c7c23 */ /* 0x000fe4000801080e */
[----:B------:R-:W-:-:S03]  /*3d40*/  FMNMX.FTZ R16, R54, R15, !PT ;  /* 0x0000000f36107209 */ /* 0x000fc60007810000 */
[----:B------:R-:W2:Y:S01]  /*3d50*/  MUFU.EX2 R23, R23 ;  /* 0x0000001700177308 */ /* 0x000ea20000000800 */
[----:B------:R-:W-:-:S04]  /*3d60*/  FMNMX.FTZ R15, R55, R16, !PT ;  /* 0x00000010370f7209 */ /* 0x000fc80007810000 */
[----:B------:R-:W-:-:S03]  /*3d70*/  FMNMX.FTZ R16, R58, R15, !PT ;  /* 0x0000000f3a107209 */ /* 0x000fc60007810000 */
[----:B------:R-:W-:Y:S01]  /*3d80*/  MUFU.EX2 R24, R24 ;  /* 0x0000001800187308 */ /* 0x000fe20000000800 */
[----:B------:R-:W-:Y:S01]  /*3d90*/  FMNMX.FTZ R15, R59, R16, !PT ;  /* 0x000000103b0f7209 */ /* 0x000fe20007810000 */
[----:B------:R-:W-:-:S03]  /*3da0*/  FFMA.FTZ R16, R48, UR11, -R14 ;  /* 0x0000000b30107c23 */ /* 0x000fc6000801080e */
[----:B------:R-:W-:-:S03]  /*3db0*/  FMNMX.FTZ R32, R62, R15, !PT ;  /* 0x0000000f3e207209 */ /* 0x000fc60007810000 */
[----:B------:R-:W-:Y:S01]  /*3dc0*/  MUFU.EX2 R26, R26 ;  /* 0x0000001a001a7308 */ /* 0x000fe20000000800 */
[----:B------:R-:W-:-:S04]  /*3dd0*/  FMNMX.FTZ R15, R63, R32, !PT ;  /* 0x000000203f0f7209 */ /* 0x000fc80007810000 */
[----:B------:R-:W-:-:S03]  /*3de0*/  FMNMX.FTZ R32, R66, R15, !PT ;  /* 0x0000000f42207209 */ /* 0x000fc60007810000 */
[----:B------:R-:W-:Y:S01]  /*3df0*/  MUFU.EX2 R25, R25 ;  /* 0x0000001900197308 */ /* 0x000fe20000000800 */
[----:B------:R-:W-:Y:S01]  /*3e00*/  FMNMX.FTZ R15, R67, R32, !PT ;  /* 0x00000020430f7209 */ /* 0x000fe20007810000 */
[--C-:B------:R-:W-:Y:S01]  /*3e10*/  FFMA.FTZ R32, R52, UR11, -R14.reuse ;  /* 0x0000000b34207c23 */ /* 0x100fe2000801080e */
[----:B------:R-:W-:Y:S02]  /*3e20*/  FFMA.FTZ R52, R80, UR11, -R14 ;  /* 0x0000000b50347c23 */ /* 0x000fe4000801080e */
        /* <DEDUP_REMOVED lines=13> */
[----:B------:R-:W-:-:S04]  /*3f00*/  FMNMX.FTZ R15, R83, R40, !PT ;  /* 0x00000028530f7209 */ /* 0x000fc80007810000 */
[----:B------:R-:W-:-:S03]  /*3f10*/  FMNMX.FTZ R40, R86, R15, !PT ;  /* 0x0000000f56287209 */ /* 0x000fc60007810000 */
[----:B------:R-:W-:Y:S01]  /*3f20*/  MUFU.EX2 R16, R16 ;  /* 0x0000001000107308 */ /* 0x000fe20000000800 */
[----:B------:R-:W-:Y:S01]  /*3f30*/  FMNMX.FTZ R15, R87, R40, !PT ;  /* 0x00000028570f7209 */ /* 0x000fe20007810000 */
[----:B------:R-:W-:-:S04]  /*3f40*/  FFMA.FTZ R40, R64, UR11, -R14 ;  /* 0x0000000b40287c23 */ /* 0x000fc8000801080e */
[----:B------:R-:W3:Y:S02]  /*3f50*/  SHFL.BFLY PT, R48, R15, 0x2, 0x1f ;  /* 0x0c401f000f307f89 */ /* 0x000ee400000e0000 */
[----:B------:R-:W-:Y:S08]  /*3f60*/  MUFU.EX2 R37, R37 ;  /* 0x0000002500257308 */ /* 0x000ff00000000800 */
[----:B------:R-:W-:Y:S08]  /*3f70*/  MUFU.EX2 R32, R32 ;  /* 0x0000002000207308 */ /* 0x000ff00000000800 */
[----:B------:R-:W-:Y:S01]  /*3f80*/  MUFU.EX2 R5, R5 ;  /* 0x0000000500057308 */ /* 0x000fe20000000800 */
[----:B---3--:R-:W-:Y:S01]  /*3f90*/  FMNMX.FTZ R60, R15, R48, !PT ;  /* 0x000000300f3c7209 */ /* 0x008fe20007810000 */
[----:B------:R-:W-:-:S06]  /*3fa0*/  FFMA.FTZ R48, R76, UR11, -R14 ;  /* 0x0000000b4c307c23 */ /* 0x000fcc000801080e */
[----:B------:R-:W-:Y:S01]  /*3fb0*/  MUFU.EX2 R36, R36 ;  /* 0x0000002400247308 */ /* 0x000fe20000000800 */
[----:B------:R-:W3:Y:S07]  /*3fc0*/  SHFL.BFLY PT, R15, R60, 0x1, 0x1f ;  /* 0x0c201f003c0f7f89 */ /* 0x000eee00000e0000 */
[----:B------:R-:W-:Y:S08]  /*3fd0*/  MUFU.EX2 R41, R41 ;  /* 0x0000002900297308 */ /* 0x000ff00000000800 */
[----:B------:R-:W-:Y:S08]  /*3fe0*/  MUFU.EX2 R4, R4 ;  /* 0x0000000400047308 */ /* 0x000ff00000000800 */
[----:B------:R-:W-:Y:S01]  /*3ff0*/  MUFU.EX2 R45, R45 ;  /* 0x0000002d002d7308 */ /* 0x000fe20000000800 */
[----:B---3--:R-:W-:Y:S01]  /*4000*/  FMNMX.FTZ R15, R60, R15, !PT ;  /* 0x0000000f3c0f7209 */ /* 0x008fe20007810000 */
[----:B------:R-:W-:-:S03]  /*4010*/  FFMA.FTZ R60, R84, UR11, -R14 ;  /* 0x0000000b543c7c23 */ /* 0x000fc6000801080e */
[C---:B------:R-:W-:Y:S01]  /*4020*/  FSETP.NEU.FTZ.AND P1, PT, R15.reuse, -INF , PT ;  /* 0xff8000000f00780b */ /* 0x040fe20003f3d000 */
[----:B------:R-:W-:Y:S02]  /*4030*/  FMUL.FTZ R64, R15, UR11 ;  /* 0x0000000b0f407c20 */ /* 0x000fe40008410000 */
[----:B------:R-:W-:Y:S03]  /*4040*/  MUFU.EX2 R40, R40 ;  /* 0x0000002800287308 */ /* 0x000fe60000000800 */
[----:B------:R-:W-:Y:S02]  /*4050*/  FSEL R14, R64, RZ, P1 ;  /* 0x000000ff400e7208 */ /* 0x000fe40000800000 */
[----:B------:R-:W-:-:S03]  /*4060*/  PLOP3.LUT P1, PT, PT, PT, UP0, 0x40, 0x0 ;  /* 0x000000000000781c */ /* 0x000fc60003f2e808 */
        /* <DEDUP_REMOVED lines=15> */
[----:B0-----:R-:W-:Y:S01]  /*4160*/  FADD.FTZ R55, R20, R21 ;  /* 0x0000001514377221 */ /* 0x001fe20000010000 */
[----:B------:R1:W0:Y:S01]  /*4170*/  MUFU.EX2 R73, R68 ;  /* 0x0000004400497308 */ /* 0x0002220000000800 */
[----:B------:R-:W-:Y:S01]  /*4180*/  F2FP.BF16.F32.PACK_AB R20, R21, R20 ;  /* 0x000000141514723e */ /* 0x000fe200000010ff */
[--C-:B------:R-:W-:Y:S01]  /*4190*/  FFMA.FTZ R27, R35, UR11, -R14.reuse ;  /* 0x0000000b231b7c23 */ /* 0x100fe2000801080e */
[--C-:B------:R-:W-:Y:S01]  /*41a0*/  FFMA.FTZ R31, R38, UR11, -R14.reuse ;  /* 0x0000000b261f7c23 */ /* 0x100fe2000801080e */
[--C-:B------:R-:W-:Y:S01]  /*41b0*/  FFMA.FTZ R35, R58, UR11, -R14.reuse ;  /* 0x0000000b3a237c23 */ /* 0x100fe2000801080e */
[--C-:B------:R-:W-:Y:S01]  /*41c0*/  FFMA.FTZ R58, R63, UR11, -R14.reuse ;  /* 0x0000000b3f3a7c23 */ /* 0x100fe2000801080e */
[--C-:B------:R-:W-:Y:S01]  /*41d0*/  FFMA.FTZ R38, R42, UR11, -R14.reuse ;  /* 0x0000000b2a267c23 */ /* 0x100fe2000801080e */
[--C-:B------:R-:W-:Y:S01]  /*41e0*/  FFMA.FTZ R42, R59, UR11, -R14.reuse ;  /* 0x0000000b3b2a7c23 */ /* 0x100fe2000801080e */
[----:B------:R-:W3:Y:S01]  /*41f0*/  MUFU.EX2 R30, R30 ;  /* 0x0000001e001e7308 */ /* 0x000ee20000000800 */
[----:B-1----:R-:W-:Y:S01]  /*4200*/  FADD.FTZ R68, R22, R55 ;  /* 0x0000003716447221 */ /* 0x002fe20000010000 */
[C---:B--2---:R-:W-:Y:S01]  /*4210*/  F2FP.BF16.F32.PACK_AB R22, R23.reuse, R22 ;  /* 0x000000161716723e */ /* 0x044fe200000010ff */
[--C-:B------:R-:W-:Y:S01]  /*4220*/  FFMA.FTZ R62, R62, UR11, -R14.reuse ;  /* 0x0000000b3e3e7c23 */ /* 0x100fe2000801080e */
[----:B------:R-:W-:Y:S01]  /*4230*/  FFMA.FTZ R70, R70, UR11, -R14 ;  /* 0x0000000b46467c23 */ /* 0x000fe2000801080e */
[----:B------:R-:W-:Y:S01]  /*4240*/  FADD.FTZ R55, R23, R68 ;  /* 0x0000004417377221 */ /* 0x000fe20000010000 */
[--C-:B------:R-:W-:Y:S01]  /*4250*/  FFMA.FTZ R71, R71, UR11, -R14.reuse ;  /* 0x0000000b47477c23 */ /* 0x100fe2000801080e */
[--C-:B------:R-:W-:Y:S01]  /*4260*/  FFMA.FTZ R74, R74, UR11, -R14.reuse ;  /* 0x0000000b4a4a7c23 */ /* 0x100fe2000801080e */
[----:B------:R-:W1:Y:S01]  /*4270*/  MUFU.EX2 R77, R72 ;  /* 0x00000048004d7308 */ /* 0x000e620000000800 */
[----:B0-----:R-:W-:Y:S01]  /*4280*/  FADD.FTZ R21, R64, R73 ;  /* 0x0000004940157221 */ /* 0x001fe20000010000 */
[--C-:B------:R-:W-:Y:S01]  /*4290*/  FFMA.FTZ R75, R75, UR11, -R14.reuse ;  /* 0x0000000b4b4b7c23 */ /* 0x100fe2000801080e */
[--C-:B------:R-:W-:Y:S01]  /*42a0*/  FFMA.FTZ R78, R78, UR11, -R14.reuse ;  /* 0x0000000b4e4e7c23 */ /* 0x100fe2000801080e */
[--C-:B------:R-:W-:Y:S01]  /*42b0*/  FFMA.FTZ R79, R79, UR11, -R14.reuse ;  /* 0x0000000b4f4f7c23 */ /* 0x100fe2000801080e */
[--C-:B------:R-:W-:Y:S01]  /*42c0*/  FFMA.FTZ R82, R82, UR11, -R14.reuse ;  /* 0x0000000b52527c23 */ /* 0x100fe2000801080e */
[--C-:B------:R-:W-:Y:S01]  /*42d0*/  FFMA.FTZ R83, R83, UR11, -R14.reuse ;  /* 0x0000000b53537c23 */ /* 0x100fe2000801080e */
[--C-:B------:R-:W-:Y:S01]  /*42e0*/  FFMA.FTZ R86, R86, UR11, -R14.reuse ;  /* 0x0000000b56567c23 */ /* 0x100fe2000801080e */
[----:B------:R-:W0:Y:S01]  /*42f0*/  MUFU.EX2 R12, R12 ;  /* 0x0000000c000c7308 */ /* 0x000e220000000800 */
[----:B---3--:R-:W-:Y:S01]  /*4300*/  FADD.FTZ R68, R30, R21 ;  /* 0x000000151e447221 */ /* 0x008fe20000010000 */
[----:B------:R-:W-:Y:S01]  /*4310*/  F2FP.BF16.F32.PACK_AB R21, R73, R64 ;  /* 0x000000404915723e */ /* 0x000fe200000010ff */
[----:B------:R-:W-:Y:S01]  /*4320*/  FADD.FTZ R64, R24, R55 ;  /* 0x0000003718407221 */ /* 0x000fe20000010000 */
[----:B------:R-:W-:Y:S01]  /*4330*/  F2FP.BF16.F32.PACK_AB R24, R13, R24 ;  /* 0x000000180d18723e */ /* 0x000fe200000010ff */
[----:B------:R-:W-:-:S02]  /*4340*/  FFMA.FTZ R55, R66, UR11, -R14 ;  /* 0x0000000b42377c23 */ /* 0x000fc4000801080e */
[----:B------:R-:W-:Y:S01]  /*4350*/  FADD.FTZ R63, R13, R64 ;  /* 0x000000400d3f7221 */ /* 0x000fe20000010000 */
[----:B------:R-:W2:Y:S01]  /*4360*/  MUFU.EX2 R27, R27 ;  /* 0x0000001b001b7308 */ /* 0x000ea20000000800 */
[C---:B-1----:R-:W-:Y:S01]  /*4370*/  F2FP.BF16.F32.PACK_AB R23, R77.reuse, R30 ;  /* 0x0000001e4d17723e */ /* 0x042fe200000010ff */
[----:B------:R-:W-:Y:S01]  /*4380*/  FADD.FTZ R59, R77, R68 ;  /* 0x000000444d3b7221 */ /* 0x000fe20000010000 */
[----:B------:R-:W-:Y:S01]  /*4390*/  FADD.FTZ R30, R26, R63 ;  /* 0x0000003f1a1e7221 */ /* 0x000fe20000010000 */
[C---:B------:R-:W-:Y:S02]  /*43a0*/  F2FP.BF16.F32.PACK_AB R26, R25.reuse, R26 ;  /* 0x0000001a191a723e */ /* 0x040fe400000010ff */
[----:B------:R1:W-:Y:S01]  /*43b0*/  STSM.16.M88.4 [R2+0x21800], R20 ;  /* 0x0218001402007844 */ /* 0x0003e20000000200 */
[----:B------:R-:W-:Y:S01]  /*43c0*/  FADD.FTZ R63, R25, R30 ;  /* 0x0000001e193f7221 */ /* 0x000fe20000010000 */
[----:B------:R-:W3:Y:S01]  /*43d0*/  MUFU.EX2 R31, R31 ;  /* 0x0000001f001f7308 */ /* 0x000ee20000000800 */
[----:B0-----:R-:W-:-:S02]  /*43e0*/  FADD.FTZ R30, R12, R59 ;  /* 0x0000003b0c1e7221 */ /* 0x001fc40000010000 */
[----:B------:R-:W-:Y:S01]  /*43f0*/  FADD.FTZ R64, R28, R63 ;  /* 0x0000003f1c407221 */ /* 0x000fe20000010000 */
[----:B------:R-:W-:-:S03]  /*4400*/  F2FP.BF16.F32.PACK_AB R28, R29, R28 ;  /* 0x0000001c1d1c723e */ /* 0x000fc600000010ff */
[----:B------:R-:W-:Y:S01]  /*4410*/  FADD.FTZ R63, R29, R64 ;  /* 0x000000401d3f7221 */ /* 0x000fe20000010000 */
[----:B------:R-:W0:Y:S01]  /*4420*/  MUFU.EX2 R34, R34 ;  /* 0x0000002200227308 */ /* 0x000e220000000800 */
[----:B--2---:R-:W-:Y:S01]  /*4430*/  FADD.FTZ R30, R27, R30 ;  /* 0x0000001e1b1e7221 */ /* 0x004fe20000010000 */
[----:B-1----:R-:W-:-:S06]  /*4440*/  F2FP.BF16.F32.PACK_AB R20, R37, R16 ;  /* 0x000000102514723e */ /* 0x002fcc00000010ff */
[----:B------:R-:W1:Y:S01]  /*4450*/  MUFU.EX2 R38, R38 ;  /* 0x0000002600267308 */ /* 0x000e620000000800 */
[----:B---3--:R-:W-:Y:S01]  /*4460*/  FADD.FTZ R59, R31, R30 ;  /* 0x0000001e1f3b7221 */ /* 0x008fe20000010000 */
[----:B------:R-:W-:-:S04]  /*4470*/  FADD.FTZ R30, R6, R63 ;  /* 0x0000003f061e7221 */ /* 0x000fc80000010000 */
[----:B------:R-:W-:Y:S02]  /*4480*/  FADD.FTZ R63, R33, R30 ;  /* 0x0000001e213f7221 */ /* 0x000fe40000010000 */
[----:B------:R-:W2:Y:S01]  /*4490*/  MUFU.EX2 R39, R39 ;  /* 0x0000002700277308 */ /* 0x000ea20000000800 */
[----:B0-----:R-:W-:Y:S01]  /*44a0*/  FADD.FTZ R59, R34, R59 ;  /* 0x0000003b223b7221 */ /* 0x001fe20000010000 */
[----:B------:R-:W-:-:S04]  /*44b0*/  FADD.FTZ R64, R16, R63 ;  /* 0x0000003f10407221 */ /* 0x000fc80000010000 */
[----:B------:R-:W-:Y:S01]  /*44c0*/  FADD.FTZ R25, R37, R64 ;  /* 0x0000004025197221 */ /* 0x000fe20000010000 */
[----:B------:R-:W-:Y:S01]  /*44d0*/  IMAD R37, R3, 0x2, R2 ;  /* 0x0000000203257824 */ /* 0x000fe200078e0202 */
[----:B------:R-:W0:Y:S01]  /*44e0*/  MUFU.EX2 R43, R43 ;  /* 0x0000002b002b7308 */ /* 0x000e220000000800 */
[----:B-1----:R-:W-:Y:S01]  /*44f0*/  FADD.FTZ R30, R38, R59 ;  /* 0x0000003b261e7221 */ /* 0x002fe20000010000 */
[----:B------:R-:W-:Y:S01]  /*4500*/  FADD.FTZ R22, R32, R25 ;  /* 0x0000001920167221 */ /* 0x000fe20000010000 */
[----:B------:R-:W-:Y:S02]  /*4510*/  F2FP.BF16.F32.PACK_AB R25, R27, R12 ;  /* 0x0000000c1b19723e */ /* 0x000fe400000010ff */
[----:B------:R-:W-:Y:S02]  /*4520*/  F2FP.BF16.F32.PACK_AB R27, R34, R31 ;  /* 0x0000001f221b723e */ /* 0x000fe400000010ff */
[----:B------:R-:W-:Y:S01]  /*4530*/  F2FP.BF16.F32.PACK_AB R34, R45, R4 ;  /* 0x000000042d22723e */ /* 0x000fe200000010ff */
[----:B------:R-:W1:Y:S01]  /*4540*/  MUFU.EX2 R46, R46 ;  /* 0x0000002e002e7308 */ /* 0x000e620000000800 */
[C---:B--2---:R-:W-:Y:S01]  /*4550*/  FADD.FTZ R30, R39.reuse, R30 ;  /* 0x0000001e271e7221 */ /* 0x044fe20000010000 */
[----:B------:R-:W-:Y:S01]  /*4560*/  F2FP.BF16.F32.PACK_AB R29, R39, R38 ;  /* 0x00000026271d723e */ /* 0x000fe200000010ff */
[----:B------:R-:W-:Y:S01]  /*4570*/  VIADD R38, R2, 0x21800 ;  /* 0x0002180002267836 */ /* 0x000fe20000000000 */
[----:B------:R2:W-:Y:S01]  /*4580*/  STSM.16.M88.4 [R37+0x21800], R24 ;  /* 0x0218001825007844 */ /* 0x0005e20000000200 */
[----:B------:R-:W-:-:S03]  /*4590*/  IMAD R39, R7, 0x2, R2 ;  /* 0x0000000207277824 */ /* 0x000fc600078e0202 */
[----:B------:R-:W3:Y:S01]  /*45a0*/  MUFU.EX2 R47, R47 ;  /* 0x0000002f002f7308 */ /* 0x000ee20000000800 */
[----:B0-----:R-:W-:Y:S01]  /*45b0*/  FADD.FTZ R13, R43, R30 ;  /* 0x0000001e2b0d7221 */ /* 0x001fe20000010000 */
[----:B------:R-:W-:-:S06]  /*45c0*/  F2FP.BF16.F32.PACK_AB R30, R33, R6 ;  /* 0x00000006211e723e */ /* 0x000fcc00000010ff */
[----:B------:R-:W0:Y:S01]  /*45d0*/  MUFU.EX2 R50, R50 ;  /* 0x0000003200327308 */ /* 0x000e220000000800 */
[C---:B-1----:R-:W-:Y:S01]  /*45e0*/  FADD.FTZ R6, R46.reuse, R13 ;  /* 0x0000000d2e067221 */ /* 0x042fe20000010000 */
[C---:B------:R-:W-:Y:S01]  /*45f0*/  FADD.FTZ R13, R5.reuse, R22 ;  /* 0x00000016050d7221 */ /* 0x040fe20000010000 */
[----:B------:R-:W-:Y:S02]  /*4600*/  F2FP.BF16.F32.PACK_AB R22, R5, R32 ;  /* 0x000000200516723e */ /* 0x000fe400000010ff */
[----:B------:R-:W-:Y:S01]  /*4610*/  F2FP.BF16.F32.PACK_AB R31, R46, R43 ;  /* 0x0000002b2e1f723e */ /* 0x000fe200000010ff */
[----:B------:R-:W-:Y:S01]  /*4620*/  FADD.FTZ R12, R36, R13 ;  /* 0x0000000d240c7221 */ /* 0x000fe20000010000 */
[----:B------:R-:W-:Y:S01]  /*4630*/  F2FP.BF16.F32.PACK_AB R32, R41, R36 ;  /* 0x000000242920723e */ /* 0x000fe200000010ff */
[----:B------:R-:W1:Y:S01]  /*4640*/  MUFU.EX2 R51, R51 ;  /* 0x0000003300337308 */ /* 0x000e620000000800 */
[----:B---3--:R-:W-:Y:S01]  /*4650*/  FADD.FTZ R5, R47, R6 ;  /* 0x000000062f057221 */ /* 0x008fe20000010000 */
[----:B------:R-:W-:Y:S01]  /*4660*/  FADD.FTZ R13, R41, R12 ;  /* 0x0000000c290d7221 */ /* 0x000fe20000010000 */
[----:B------:R-:W-:Y:S01]  /*4670*/  STSM.16.M88.4 [R39+0x21800], R28 ;  /* 0x0218001c27007844 */ /* 0x000fe20000000200 */
[----:B--2---:R-:W-:-:S02]  /*4680*/  F2FP.BF16.F32.PACK_AB R24, R49, R40 ;  /* 0x000000283118723e */ /* 0x004fc400000010ff */
[----:B------:R-:W-:Y:S02]  /*4690*/  FADD.FTZ R12, R4, R13 ;  /* 0x0000000d040c7221 */ /* 0x000fe40000010000 */
[----:B------:R-:W2:Y:S01]  /*46a0*/  MUFU.EX2 R54, R54 ;  /* 0x0000003600367308 */ /* 0x000ea20000000800 */
[C---:B0-----:R-:W-:Y:S01]  /*46b0*/  FADD.FTZ R6, R50.reuse, R5 ;  /* 0x0000000532067221 */ /* 0x041fe20000010000 */
[----:B------:R-:W-:-:S06]  /*46c0*/  F2FP.BF16.F32.PACK_AB R21, R50, R47 ;  /* 0x0000002f3215723e */ /* 0x000fcc00000010ff */
[----:B------:R-:W0:Y:S01]  /*46d0*/  MUFU.EX2 R35, R35 ;  /* 0x0000002300237308 */ /* 0x000e220000000800 */
[----:B-1----:R-:W-:-:S07]  /*46e0*/  FADD.FTZ R5, R51, R6 ;  /* 0x0000000633057221 */ /* 0x002fce0000010000 */
[----:B------:R-:W1:Y:S01]  /*46f0*/  MUFU.EX2 R42, R42 ;  /* 0x0000002a002a7308 */ /* 0x000e620000000800 */
[C---:B--2---:R-:W-:Y:S01]  /*4700*/  FADD.FTZ R6, R54.reuse, R5 ;  /* 0x0000000536067221 */ /* 0x044fe20000010000 */
[----:B------:R-:W-:-:S06]  /*4710*/  F2FP.BF16.F32.PACK_AB R23, R54, R51 ;  /* 0x000000333617723e */ /* 0x000fcc00000010ff */
[----:B------:R2:W3:Y:S01]  /*4720*/  MUFU.EX2 R19, R62 ;  /* 0x0000003e00137308 */ /* 0x0004e20000000800 */
[----:B0-----:R-:W-:Y:S01]  /*4730*/  FADD.FTZ R5, R35, R6 ;  /* 0x0000000623057221 */ /* 0x001fe20000010000 */
[----:B------:R-:W-:Y:S02]  /*4740*/  IMAD R6, R3, 0x2, R38 ;  /* 0x0000000203067824 */ /* 0x000fe400078e0226 */
[----:B------:R-:W-:-:S04]  /*4750*/  FADD.FTZ R3, R45, R12 ;  /* 0x0000000c2d037221 */ /* 0x000fc80000010000 */
[----:B------:R-:W-:Y:S01]  /*4760*/  FADD.FTZ R16, R40, R3 ;  /* 0x0000000328107221 */ /* 0x000fe20000010000 */
[----:B------:R-:W0:Y:S01]  /*4770*/  MUFU.EX2 R58, R58 ;  /* 0x0000003a003a7308 */ /* 0x000e220000000800 */
[--C-:B--2---:R-:W-:Y:S01]  /*4780*/  FFMA.FTZ R62, R67, UR11, -R14.reuse ;  /* 0x0000000b433e7c23 */ /* 0x104fe2000801080e */
[C---:B-1----:R-:W-:Y:S01]  /*4790*/  FADD.FTZ R12, R42.reuse, R5 ;  /* 0x000000052a0c7221 */ /* 0x042fe20000010000 */
[----:B------:R-:W-:Y:S01]  /*47a0*/  FFMA.FTZ R14, R87, UR11, -R14 ;  /* 0x0000000b570e7c23 */ /* 0x000fe2000801080e */
[----:B------:R-:W-:Y:S02]  /*47b0*/  IMAD R5, R7, 0x2, R6 ;  /* 0x0000000207057824 */ /* 0x000fe400078e0206 */
[----:B------:R-:W-:Y:S01]  /*47c0*/  FADD.FTZ R13, R49, R16 ;  /* 0x00000010310d7221 */ /* 0x000fe20000010000 */
[----:B------:R-:W-:Y:S01]  /*47d0*/  F2FP.BF16.F32.PACK_AB R33, R42, R35 ;  /* 0x000000232a21723e */ /* 0x000fe200000010ff */
[----:B------:R-:W-:Y:S01]  /*47e0*/  IMAD R7, R7, 0x2, R38 ;  /* 0x0000000207077824 */ /* 0x000fe200078e0226 */
[----:B------:R-:W1:Y:S01]  /*47f0*/  MUFU.EX2 R55, R55 ;  /* 0x0000003700377308 */ /* 0x000e620000000800 */
[----:B---3--:R-:W-:Y:S01]  /*4800*/  FADD.FTZ R3, R19, R12 ;  /* 0x0000000c13037221 */ /* 0x008fe20000010000 */
[----:B------:R2:W-:Y:S06]  /*4810*/  STSM.16.M88.4 [R5], R20 ;  /* 0x0000001405007844 */ /* 0x0005ec0000000200 */
[----:B------:R-:W3:Y:S01]  /*4820*/  MUFU.EX2 R62, R62 ;  /* 0x0000003e003e7308 */ /* 0x000ee20000000800 */
[C---:B0-----:R-:W-:Y:S01]  /*4830*/  FADD.FTZ R12, R58.reuse, R3 ;  /* 0x000000033a0c7221 */ /* 0x041fe20000010000 */
[----:B------:R-:W-:-:S05]  /*4840*/  F2FP.BF16.F32.PACK_AB R35, R58, R19 ;  /* 0x000000133a23723e */ /* 0x000fca00000010ff */
[----:B------:R0:W-:Y:S01]  /*4850*/  STSM.16.M88.4 [R2+0x27800], R32 ;  /* 0x0278002002007844 */ /* 0x0001e20000000200 */
[----:B------:R-:W4:Y:S01]  /*4860*/  MUFU.EX2 R70, R70 ;  /* 0x0000004600467308 */ /* 0x000f220000000800 */
[----:B-1----:R-:W-:-:S07]  /*4870*/  FADD.FTZ R3, R55, R12 ;  /* 0x0000000c37037221 */ /* 0x002fce0000010000 */
[----:B------:R-:W1:Y:S01]  /*4880*/  MUFU.EX2 R71, R71 ;  /* 0x0000004700477308 */ /* 0x000e620000000800 */
[C---:B---3--:R-:W-:Y:S01]  /*4890*/  FADD.FTZ R3, R62.reuse, R3 ;  /* 0x000000033e037221 */ /* 0x048fe20000010000 */
[----:B------:R-:W-:-:S06]  /*48a0*/  F2FP.BF16.F32.PACK_AB R25, R62, R55 ;  /* 0x000000373e19723e */ /* 0x000fcc00000010ff */
[----:B------:R-:W3:Y:S01]  /*48b0*/  MUFU.EX2 R74, R74 ;  /* 0x0000004a004a7308 */ /* 0x000ee20000000800 */
[----:B----4-:R-:W-:-:S07]  /*48c0*/  FADD.FTZ R4, R70, R3 ;  /* 0x0000000346047221 */ /* 0x010fce0000010000 */
[----:B------:R-:W4:Y:S01]  /*48d0*/  MUFU.EX2 R44, R44 ;  /* 0x0000002c002c7308 */ /* 0x000f220000000800 */
[C---:B-1----:R-:W-:Y:S01]  /*48e0*/  FADD.FTZ R3, R71.reuse, R4 ;  /* 0x0000000447037221 */ /* 0x042fe20000010000 */
[----:B------:R-:W-:-:S06]  /*48f0*/  F2FP.BF16.F32.PACK_AB R27, R71, R70 ;  /* 0x00000046471b723e */ /* 0x000fcc00000010ff */
[----:B------:R-:W1:Y:S01]  /*4900*/  MUFU.EX2 R53, R53 ;  /* 0x0000003500357308 */ /* 0x000e620000000800 */
[----:B---3--:R-:W-:-:S07]  /*4910*/  FADD.FTZ R4, R74, R3 ;  /* 0x000000034a047221 */ /* 0x008fce0000010000 */
[----:B------:R-:W3:Y:S01]  /*4920*/  MUFU.EX2 R56, R56 ;  /* 0x0000003800387308 */ /* 0x000ee20000000800 */
[----:B----4-:R-:W-:-:S07]  /*4930*/  FADD.FTZ R16, R44, R13 ;  /* 0x0000000d2c107221 */ /* 0x010fce0000010000 */
[----:B------:R-:W2:Y:S01]  /*4940*/  MUFU.EX2 R65, R65 ;  /* 0x0000004100417308 */ /* 0x000ea20000000800 */
[C---:B-1----:R-:W-:Y:S01]  /*4950*/  F2FP.BF16.F32.PACK_AB R26, R53.reuse, R44 ;  /* 0x0000002c351a723e */ /* 0x042fe200000010ff */
[----:B------:R-:W-:-:S04]  /*4960*/  FADD.FTZ R13, R53, R16 ;  /* 0x00000010350d7221 */ /* 0x000fc80000010000 */
[----:B------:R0:W-:Y:S02]  /*4970*/  STSM.16.M88.4 [R37+0x27800], R24 ;  /* 0x0278001825007844 */ /* 0x0001e40000000200 */
[----:B------:R-:W-:Y:S01]  /*4980*/  MUFU.EX2 R48, R48 ;  /* 0x0000003000307308 */ /* 0x000fe20000000800 */
[----:B---3--:R-:W-:-:S07]  /*4990*/  FADD.FTZ R12, R56, R13 ;  /* 0x0000000d380c7221 */ /* 0x008fce0000010000 */
[----:B------:R-:W1:Y:S01]  /*49a0*/  MUFU.EX2 R57, R57 ;  /* 0x0000003900397308 */ /* 0x000e620000000800 */
[C---:B--2---:R-:W-:Y:S01]  /*49b0*/  F2FP.BF16.F32.PACK_AB R20, R65.reuse, R56 ;  /* 0x000000384114723e */ /* 0x044fe200000010ff */
[----:B------:R-:W-:-:S06]  /*49c0*/  FADD.FTZ R13, R65, R12 ;  /* 0x0000000c410d7221 */ /* 0x000fcc0000010000 */
[----:B------:R-:W2:Y:S08]  /*49d0*/  MUFU.EX2 R75, R75 ;  /* 0x0000004b004b7308 */ /* 0x000eb00000000800 */
[----:B------:R-:W-:Y:S01]  /*49e0*/  MUFU.EX2 R78, R78 ;  /* 0x0000004e004e7308 */ /* 0x000fe20000000800 */
[----:B-1----:R-:W-:Y:S01]  /*49f0*/  F2FP.BF16.F32.PACK_AB R22, R57, R48 ;  /* 0x000000303916723e */ /* 0x002fe200000010ff */
[----:B------:R-:W-:-:S04]  /*4a00*/  FADD.FTZ R48, R48, R13 ;  /* 0x0000000d30307221 */ /* 0x000fc80000010000 */
[----:B------:R-:W-:Y:S02]  /*4a10*/  FADD.FTZ R57, R57, R48 ;  /* 0x0000003039397221 */ /* 0x000fe40000010000 */
[----:B------:R-:W1:Y:S01]  /*4a20*/  MUFU.EX2 R79, R79 ;  /* 0x0000004f004f7308 */ /* 0x000e620000000800 */
[C---:B--2---:R-:W-:Y:S01]  /*4a30*/  F2FP.BF16.F32.PACK_AB R21, R75.reuse, R74 ;  /* 0x0000004a4b15723e */ /* 0x044fe200000010ff */
[----:B------:R-:W-:-:S06]  /*4a40*/  FADD.FTZ R19, R75, R4 ;  /* 0x000000044b137221 */ /* 0x000fcc0000010000 */
[----:B------:R-:W-:Y:S08]  /*4a50*/  MUFU.EX2 R52, R52 ;  /* 0x0000003400347308 */ /* 0x000ff00000000800 */
[----:B------:R-:W2:Y:S01]  /*4a60*/  MUFU.EX2 R61, R61 ;  /* 0x0000003d003d7308 */ /* 0x000ea20000000800 */
[----:B-1----:R-:W-:Y:S01]  /*4a70*/  F2FP.BF16.F32.PACK_AB R23, R79, R78 ;  /* 0x0000004e4f17723e */ /* 0x002fe200000010ff */
[----:B------:R-:W-:-:S04]  /*4a80*/  FADD.FTZ R78, R78, R19 ;  /* 0x000000134e4e7221 */ /* 0x000fc80000010000 */
[----:B------:R0:W-:Y:S01]  /*4a90*/  STSM.16.M88.4 [R39+0x27800], R20 ;  /* 0x0278001427007844 */ /* 0x0001e20000000200 */
[----:B------:R-:W-:Y:S01]  /*4aa0*/  FADD.FTZ R79, R79, R78 ;  /* 0x0000004e4f4f7221 */ /* 0x000fe20000010000 */
[----:B------:R-:W1:Y:S08]  /*4ab0*/  MUFU.EX2 R60, R60 ;  /* 0x0000003c003c7308 */ /* 0x000e700000000800 */
[----:B------:R-:W3:Y:S01]  /*4ac0*/  MUFU.EX2 R69, R69 ;  /* 0x0000004500457308 */ /* 0x000ee20000000800 */
[----:B--2---:R-:W-:Y:S01]  /*4ad0*/  F2FP.BF16.F32.PACK_AB R28, R61, R52 ;  /* 0x000000343d1c723e */ /* 0x004fe200000010ff */
[----:B------:R-:W-:-:S04]  /*4ae0*/  FADD.FTZ R52, R52, R57 ;  /* 0x0000003934347221 */ /* 0x000fc80000010000 */
[----:B------:R-:W-:Y:S02]  /*4af0*/  FADD.FTZ R61, R61, R52 ;  /* 0x000000343d3d7221 */ /* 0x000fe40000010000 */
[----:B------:R-:W-:Y:S02]  /*4b00*/  MUFU.EX2 R82, R82 ;  /* 0x0000005200527308 */ /* 0x000fe40000000800 */
[----:B-1----:R-:W-:-:S06]  /*4b10*/  FADD.FTZ R4, R60, R61 ;  /* 0x0000003d3c047221 */ /* 0x002fcc0000010000 */
[----:B------:R-:W1:Y:S01]  /*4b20*/  MUFU.EX2 R83, R83 ;  /* 0x0000005300537308 */ /* 0x000e620000000800 */
[C---:B---3--:R-:W-:Y:S01]  /*4b30*/  F2FP.BF16.F32.PACK_AB R30, R69.reuse, R60 ;  /* 0x0000003c451e723e */ /* 0x048fe200000010ff */
[----:B------:R-:W-:-:S06]  /*4b40*/  FADD.FTZ R4, R69, R4 ;  /* 0x0000000445047221 */ /* 0x000fcc0000010000 */
[----:B------:R-:W-:Y:S08]  /*4b50*/  MUFU.EX2 R86, R86 ;  /* 0x0000005600567308 */ /* 0x000ff00000000800 */
[----:B------:R2:W3:Y:S01]  /*4b60*/  MUFU.EX2 R3, R14 ;  /* 0x0000000e00037308 */ /* 0x0004e20000000800 */
[----:B-1----:R-:W-:Y:S01]  /*4b70*/  F2FP.BF16.F32.PACK_AB R29, R83, R82 ;  /* 0x00000052531d723e */ /* 0x002fe200000010ff */
[----:B------:R-:W-:-:S04]  /*4b80*/  FADD.FTZ R82, R82, R79 ;  /* 0x0000004f52527221 */ /* 0x000fc80000010000 */
[----:B------:R-:W-:Y:S01]  /*4b90*/  FADD.FTZ R83, R83, R82 ;  /* 0x0000005253537221 */ /* 0x000fe20000010000 */
[----:B--2---:R-:W-:Y:S01]  /*4ba0*/  VIADD R14, R18, 0xfffffffe ;  /* 0xfffffffe120e7836 */ /* 0x004fe20000000000 */
[----:B---3--:R-:W-:Y:S02]  /*4bb0*/  F2FP.BF16.F32.PACK_AB R31, R3, R86 ;  /* 0x00000056031f723e */ /* 0x008fe400000010ff */
[----:B------:R-:W-:-:S03]  /*4bc0*/  FADD.FTZ R86, R86, R83 ;  /* 0x0000005356567221 */ /* 0x000fc60000010000 */
[----:B------:R0:W-:Y:S01]  /*4bd0*/  STSM.16.M88.4 [R5+0x6000], R28 ;  /* 0x0060001c05007844 */ /* 0x0001e20000000200 */
[----:B------:R-:W-:Y:S01]  /*4be0*/  FADD.FTZ R3, R3, R86 ;  /* 0x0000005603037221 */ /* 0x000fe20000010000 */
[----:B------:R1:W-:Y:S06]  /*4bf0*/  MEMBAR.ALL.CTA ;  /* 0x0000000000007992 */ /* 0x0003ec0000008000 */
[----:B-1----:R-:W1:Y:S02]  /*4c00*/  FENCE.VIEW.ASYNC.S ;  /* 0x00000000000073c6 */ /* 0x002e640000000000 */
[----:B-1----:R-:W-:Y:S01]  /*4c10*/  NOP ;  /* 0x0000000000007918 */ /* 0x002fe20000000000 */
[----:B------:R-:W-:Y:S05]  /*4c20*/  @P1 BRA `(.L_x_865) ;  /* 0x00000000004c1947 */ /* 0x000fea0003800000 */
[----:B------:R-:W-:Y:S01]  /*4c30*/  ISETP.LT.AND P1, PT, RZ, UR40, PT ;  /* 0x00000028ff007c0c */ /* 0x000fe2000bf21270 */
[----:B------:R-:W-:-:S12]  /*4c40*/  UIADD3 UR10, UR40, -0x1, URZ ;  /* 0xffffffff280a7890 */ /* 0x000fd8000fffe03f */
[----:B------:R-:W-:Y:S05]  /*4c50*/  @P1 BRA `(.L_x_866) ;  /* 0x0000000000201947 */ /* 0x000fea0003800000 */
[----:B------:R-:W-:Y:S01]  /*4c60*/  ULDC UR14, c[0x0][0x9e4] ;  /* 0x00027900000e7ab9 */ /* 0x000fe20000000800 */
[----:B------:R-:W-:Y:S02]  /*4c70*/  UIADD3 UR10, -UR40, URZ, URZ ;  /* 0x0000003f280a7290 */ /* 0x000fe4000fffe13f */
[----:B------:R-:W-:-:S11]  /*4c80*/  UISETP.NE.AND UP0, UPT, UR14, 0x1, UPT ;  /* 0x000000010e00788c */ /* 0x000fd6000bf05270 */
[----:B------:R-:W-:Y:S02]  /*4c90*/  @UP0 ULDC.64 UR18, c[0x0][0x9e8] ;  /* 0x00027a0000120ab9 */ /* 0x000fe40000000a00 */
[----:B------:R-:W-:-:S04]  /*4ca0*/  UIMAD.WIDE.U32 UR4, UR10, UR18, URZ ;  /* 0x000000120a0472a5 */ /* 0x000fc8000f8e003f */
[----:B------:R-:W-:-:S04]  /*4cb0*/  @UP0 USHF.R.U32.HI UR10, URZ, UR19, UR5 ;  /* 0x000000133f0a0299 */ /* 0x000fc80008011605 */
[----:B------:R-:W-:Y:S01]  /*4cc0*/  ULOP3.LUT UR10, URZ, UR10, URZ, 0x33, !UPT ;  /* 0x0000000a3f0a7292 */ /* 0x000fe2000f8e333f */
[----:B------:R-:W-:Y:S11]  /*4cd0*/  BRA `(.L_x_867) ;  /* 0x0000000000147947 */ /* 0x000ff60003800000 */
.L_x_866:
[----:B------:R-:W-:Y:S02]  /*4ce0*/  ULDC UR14, c[0x0][0x9e4] ;  /* 0x00027900000e7ab9 */ /* 0x000fe40000000800 */
[----:B------:R-:W-:-:S11]  /*4cf0*/  UISETP.NE.AND UP0, UPT, UR14, 0x1, UPT ;  /* 0x000000010e00788c */ /* 0x000fd6000bf05270 */
[----:B------:R-:W-:Y:S02]  /*4d00*/  @UP0 ULDC.64 UR18, c[0x0][0x9e8] ;  /* 0x00027a0000120ab9 */ /* 0x000fe40000000a00 */
[----:B------:R-:W-:-:S04]  /*4d10*/  UIMAD.WIDE.U32 UR4, UR10, UR18, URZ ;  /* 0x000000120a0472a5 */ /* 0x000fc8000f8e003f */
[----:B------:R-:W-:-:S12]  /*4d20*/  @UP0 USHF.R.U32.HI UR10, URZ, UR19, UR5 ;  /* 0x000000133f0a0299 */ /* 0x000fd80008011605 */
.L_x_867:
[----:B------:R-:W-:-:S04]  /*4d30*/  UIMAD UR10, UR10, UR14, UR14 ;  /* 0x0000000e0a0a72a4 */ /* 0x000fc8000f8e020e */
[----:B------:R-:W-:-:S04]  /*4d40*/  UISETP.LT.AND UP0, UPT, UR6, UR10, UPT ;  /* 0x0000000a0600728c */ /* 0x000fc8000bf01270 */
[----:B------:R-:W-:-:S12]  /*4d50*/  USEL UR6, UR6, UR10, UP0 ;  /* 0x0000000a06067287 */ /* 0x000fd80008000000 */
.L_x_865:
[----:B------:R-:W-:Y:S01]  /*4d60*/  R2UR UR5, R146 ;  /* 0x00000000920572ca */ /* 0x000fe200000e0000 */
[----:B------:R-:W-:Y:S01]  /*4d70*/  USHF.R.S32.HI UR4, URZ, 0x1f, UR6 ;  /* 0x0000001f3f047899 */ /* 0x000fe20008011406 */
[----:B------:R-:W-:Y:S02]  /*4d80*/  CS2R R134, SRZ ;  /* 0x0000000000867805 */ /* 0x000fe4000001ff00 */
[----:B------:R-:W-:Y:S02]  /*4d90*/  CS2R R132, SRZ ;  /* 0x0000000000847805 */ /* 0x000fe4000001ff00 */
[----:B------:R-:W-:Y:S01]  /*4da0*/  CS2R R130, SRZ ;  /* 0x0000000000827805 */ /* 0x000fe2000001ff00 */
[----:B------:R-:W-:Y:S01]  /*4db0*/  ULEA.HI UR4, UR4, UR6, URZ, 0x7 ;  /* 0x0000000604047291 */ /* 0x000fe2000f8f383f */
[----:B------:R-:W-:Y:S02]  /*4dc0*/  CS2R R128, SRZ ;  /* 0x0000000000807805 */ /* 0x000fe4000001ff00 */
[----:B------:R-:W-:-:S02]  /*4dd0*/  CS2R R126, SRZ ;  /* 0x00000000007e7805 */ /* 0x000fc4000001ff00 */
[----:B------:R-:W-:Y:S01]  /*4de0*/  CS2R R124, SRZ ;  /* 0x00000000007c7805 */ /* 0x000fe2000001ff00 */
[----:B------:R-:W-:Y:S01]  /*4df0*/  USHF.R.S32.HI UR4, URZ, 0x7, UR4 ;  /* 0x000000073f047899 */ /* 0x000fe20008011404 */
[----:B------:R-:W-:Y:S02]  /*4e00*/  CS2R R122, SRZ ;  /* 0x00000000007a7805 */ /* 0x000fe4000001ff00 */
[----:B------:R-:W-:Y:S02]  /*4e10*/  CS2R R120, SRZ ;  /* 0x0000000000787805 */ /* 0x000fe4000001ff00 */
[----:B------:R-:W-:Y:S01]  /*4e20*/  CS2R R118, SRZ ;  /* 0x0000000000767805 */ /* 0x000fe2000001ff00 */
[----:B------:R-:W-:Y:S01]  /*4e30*/  UISETP.LT.AND UP0, UPT, UR5, UR4, UPT ;  /* 0x000000040500728c */ /* 0x000fe2000bf01270 */
[----:B------:R-:W-:Y:S02]  /*4e40*/  CS2R R116, SRZ ;  /* 0x0000000000747805 */ /* 0x000fe4000001ff00 */
[----:B------:R-:W-:-:S02]  /*4e50*/  CS2R R114, SRZ ;  /* 0x0000000000727805 */ /* 0x000fc4000001ff00 */
[----:B------:R-:W-:Y:S01]  /*4e60*/  CS2R R112, SRZ ;  /* 0x0000000000707805 */ /* 0x000fe2000001ff00 */
[----:B------:R-:W-:Y:S01]  /*4e70*/  USEL UR32, UR5, UR4, !UP0 ;  /* 0x0000000405207287 */ /* 0x000fe2000c000000 */
[----:B------:R-:W-:Y:S02]  /*4e80*/  CS2R R110, SRZ ;  /* 0x00000000006e7805 */ /* 0x000fe4000001ff00 */
[----:B------:R-:W-:Y:S01]  /*4e90*/  CS2R R108, SRZ ;  /* 0x00000000006c7805 */ /* 0x000fe2000001ff00 */
[----:B------:R-:W-:Y:S01]  /*4ea0*/  UMOV UR4, URZ ;  /* 0x0000003f00047c82 */ /* 0x000fe20008000000 */
[----:B------:R-:W-:Y:S01]  /*4eb0*/  UMOV UR5, URZ ;  /* 0x0000003f00057c82 */ /* 0x000fe20008000000 */
[----:B------:R-:W-:Y:S02]  /*4ec0*/  CS2R R106, SRZ ;  /* 0x00000000006a7805 */ /* 0x000fe4000001ff00 */
[----:B------:R-:W-:Y:S02]  /*4ed0*/  ISETP.GE.AND P1, PT, R14, UR32, PT ;  /* 0x000000200e007c0c */ /* 0x000fe4000bf26270 */
        /* <DEDUP_REMOVED lines=9> */
[----:B------:R-:W-:Y:S06]  /*4f70*/  @!P1 BRA `(.L_x_868) ;  /* 0x0000003000b09947 */ /* 0x000fec0003800000 */
[----:B------:R-:W-:Y:S01]  /*4f80*/  IMAD.MOV.U32 R12, RZ, RZ, R15 ;  /* 0x000000ffff0c7224 */ /* 0x000fe200078e000f */
[----:B------:R-:W-:Y:S01]  /*4f90*/  UMOV UR41, URZ ;  /* 0x0000003f00297c82 */ /* 0x000fe20008000000 */
[----:B------:R-:W-:Y:S01]  /*4fa0*/  IMAD.MOV.U32 R13, RZ, RZ, R0 ;  /* 0x000000ffff0d7224 */ /* 0x000fe200078e0000 */
[----:B------:R-:W-:Y:S01]  /*4fb0*/  UMOV UR6, URZ ;  /* 0x0000003f00067c82 */ /* 0x000fe20008000000 */
[----:B------:R-:W-:Y:S01]  /*4fc0*/  IMAD.MOV.U32 R135, RZ, RZ, RZ ;  /* 0x000000ffff877224 */ /* 0x000fe200078e00ff */
[----:B------:R-:W-:Y:S01]  /*4fd0*/  ULDC UR33, c[0x0][0x9e4] ;  /* 0x0002790000217ab9 */ /* 0x000fe20000000800 */
[----:B------:R-:W-:Y:S01]  /*4fe0*/  ULDC UR35, c[0x0][0x2f0] ;  /* 0x0000bc0000237ab9 */ /* 0x000fe20000000800 */
[----:B------:R-:W-:Y:S01]  /*4ff0*/  ULDC UR34, c[0x0][0x988] ;  /* 0x0002620000227ab9 */ /* 0x000fe20000000800 */
[----:B------:R-:W-:-:S05]  /*5000*/  ULDC UR40, c[0x0][0x9e0] ;  /* 0x0002780000287ab9 */ /* 0x000fca0000000800 */
.L_x_887:
[----:B------:R-:W-:Y:S01]  /*5010*/  ISETP.NE.AND P2, PT, RZ, UR60, PT ;  /* 0x0000003cff007c0c */ /* 0x000fe2000bf45270 */
[----:B------:R-:W-:-:S04]  /*5020*/  UISETP.NE.AND UP0, UPT, UR6, 0x1, UPT ;  /* 0x000000010600788c */ /* 0x000fc8000bf05270 */
[----:B------:R-:W-:-:S04]  /*5030*/  USEL UR5, URZ, 0x1, UP0 ;  /* 0x000000013f057887 */ /* 0x000fc80008000000 */
[----:B------:R-:W-:-:S04]  /*5040*/  ULOP3.LUT UR5, UR41, UR5, URZ, 0x3c, !UPT ;  /* 0x0000000529057292 */ /* 0x000fc8000f8e3c3f */
[----:B------:R-:W-:Y:S08]  /*5050*/  @P2 BRA `(.L_x_869) ;  /* 0x0000000000382947 */ /* 0x000ff00003800000 */
[----:B------:R-:W-:Y:S05]  /*5060*/  @!P0 BRA `(.L_x_870) ;  /* 0x0000000000048947 */ /* 0x000fea0003800000 */
[----:B------:R-:W-:Y:S01]  /*5070*/  BPT.TRAP 0x1 ;  /* 0x000000040000795c */ /* 0x000fe20000300000 */
.L_x_870:
[----:B------:R-:W-:Y:S01]  /*5080*/  UIADD3 UR4, UR6, 0x1, URZ ;  /* 0x0000000106047890 */ /* 0x000fe2000fffe03f */
[----:B------:R-:W-:-:S03]  /*5090*/  IMAD.U32 R0, RZ, RZ, UR5 ;  /* 0x00000005ff007e24 */ /* 0x000fc6000f8e00ff */
[----:B------:R-:W-:Y:S02]  /*50a0*/  UISETP.NE.AND UP0, UPT, UR4, 0x2, UPT ;  /* 0x000000020400788c */ /* 0x000fe4000bf05270 */
[----:B------:R-:W-:Y:S02]  /*50b0*/  SHF.L.U32 R0, R0, 0x1f, RZ ;  /* 0x0000001f00007819 */ /* 0x000fe400000006ff */
[----:B------:R-:W-:-:S04]  /*50c0*/  USEL UR4, UR4, URZ, UP0 ;  /* 0x0000003f04047287 */ /* 0x000fc80008000000 */
[----:B------:R-:W-:-:S09]  /*50d0*/  ULEA UR4, UR4, UR38, 0x3 ;  /* 0x0000002604047291 */ /* 0x000fd2000f8e183f */
[----:B------:R1:W2:Y:S01]  /*50e0*/  SYNCS.PHASECHK.TRANS64.TRYWAIT P1, [UR4+0x2d830], R0 ;  /* 0x02d83000ff0075a7 */ /* 0x0002a20008020144 */
[----:B------:R-:W-:Y:S05]  /*50f0*/  @!P0 BRA `(.L_x_871) ;  /* 0x0000000000048947 */ /* 0x000fea0003800000 */
[----:B------:R-:W-:Y:S01]  /*5100*/  BPT.TRAP 0x1 ;  /* 0x000000040000795c */ /* 0x000fe20000300000 */
.L_x_871:
[----:B--2---:R-:W-:Y:S05]  /*5110*/  @P1 BRA `(.L_x_869) ;  /* 0x0000000000081947 */ /* 0x004fea0003800000 */
[----:B------:R-:W2:Y:S02]  /*5120*/  SYNCS.PHASECHK.TRANS64.TRYWAIT P1, [UR4+0x2d830], R0 ;  /* 0x02d83000ff0075a7 */ /* 0x000ea40008020144 */
[----:B--2---:R-:W-:Y:S05]  /*5130*/  @!P1 BRA `(.L_x_872) ;  /* 0x000000e800009947 */ /* 0x004fea0003800000 */
.L_x_869:
[----:B------:R-:W3:Y:S01]  /*5140*/  S2R R8, SR_TID.X ;  /* 0x0000000000087919 */ /* 0x000ee20000002100 */
[----:B------:R-:W-:Y:S01]  /*5150*/  UIADD3 UR4, UR6, 0x1, URZ ;  /* 0x0000000106047890 */ /* 0x000fe2000fffe03f */
[----:B------:R-:W-:Y:S01]  /*5160*/  R2UR UR28, R10 ;  /* 0x000000000a1c72ca */ /* 0x000fe200000e0000 */
[----:B------:R-:W-:Y:S01]  /*5170*/  UMOV UR31, 0x80000020 ;  /* 0x80000020001f7882 */ /* 0x000fe20000000000 */
[----:B------:R-:W-:Y:S01]  /*5180*/  R2UR UR29, R11 ;  /* 0x000000000b1d72ca */ /* 0x000fe200000e0000 */
[----:B------:R-:W-:Y:S01]  /*5190*/  UISETP.NE.AND UP0, UPT, UR4, 0x2, UPT ;  /* 0x000000020400788c */ /* 0x000fe2000bf05270 */
[----:B------:R-:W-:Y:S01]  /*51a0*/  UMOV UR11, 0x80000020 ;  /* 0x80000020000b7882 */ /* 0x000fe20000000000 */
[----:B------:R-:W-:Y:S02]  /*51b0*/  UMOV UR15, 0x80000020 ;  /* 0x80000020000f7882 */ /* 0x000fe40000000000 */
[----:B------:R-:W-:Y:S01]  /*51c0*/  USEL UR4, UR4, URZ, UP0 ;  /* 0x0000003f04047287 */ /* 0x000fe20008000000 */
[----:B------:R-:W-:Y:S01]  /*51d0*/  UMOV UR19, 0x80000020 ;  /* 0x8000002000137882 */ /* 0x000fe20000000000 */
[----:B------:R-:W-:-:S02]  /*51e0*/  UMOV UR23, 0x80000020 ;  /* 0x8000002000177882 */ /* 0x000fc40000000000 */
[----:B------:R-:W-:Y:S01]  /*51f0*/  UIMAD UR30, UR4, 0x600, UR7 ;  /* 0x00000600041e78a4 */ /* 0x000fe2000f8e0207 */
[----:B------:R-:W-:-:S03]  /*5200*/  UMOV UR27, 0x80000020 ;  /* 0x80000020001b7882 */ /* 0x000fc60000000000 */
[----:B------:R-:W-:Y:S02]  /*5210*/  UIADD3 UR10, UR30, 0x2, URZ ;  /* 0x000000021e0a7890 */ /* 0x000fe4000fffe03f */
[----:B------:R-:W-:Y:S02]  /*5220*/  UIADD3 UR14, UR30, 0x200, URZ ;  /* 0x000002001e0e7890 */ /* 0x000fe4000fffe03f */
[----:B------:R-:W-:Y:S02]  /*5230*/  UIADD3 UR18, UR30, 0x202, URZ ;  /* 0x000002021e127890 */ /* 0x000fe4000fffe03f */
[----:B------:R-:W-:Y:S02]  /*5240*/  UIADD3 UR22, UR30, 0x400, URZ ;  /* 0x000004001e167890 */ /* 0x000fe4000fffe03f */
[----:B------:R-:W-:Y:S01]  /*5250*/  UIADD3 UR26, UR30, 0x402, URZ ;  /* 0x000004021e1a7890 */ /* 0x000fe2000fffe03f */
[----:B---3--:R-:W-:-:S05]  /*5260*/  SHF.R.U32.HI R8, RZ, 0x7, R8 ;  /* 0x00000007ff087819 */ /* 0x008fca0000011608 */
[----:B-12---:R-:W-:-:S05]  /*5270*/  VIADD R0, R8, 0x8 ;  /* 0x0000000808007836 */ /* 0x006fca0000000000 */
[----:B------:R1:W-:Y:S06]  /*5280*/  BAR.SYNC.DEFER_BLOCKING R0, 0x100 ;  /* 0x000400000000751d */ /* 0x0003ec0000010000 */
[----:B0-----:R-:W-:-:S06]  /*5290*/  WARPGROUP.ARRIVE ;  /* 0x00000000000079c5 */ /* 0x001fcc0000000000 */
        /* <DEDUP_REMOVED lines=17> */
[----:B-1----:R-:W-:Y:S05]  /*53b0*/  @P2 BRA `(.L_x_873) ;  /* 0x00000000002c2947 */ /* 0x002fea0003800000 */
[----:B------:R-:W-:Y:S05]  /*53c0*/  @!P0 BRA `(.L_x_874) ;  /* 0x0000000000048947 */ /* 0x000fea0003800000 */
[----:B------:R-:W-:Y:S01]  /*53d0*/  BPT.TRAP 0x1 ;  /* 0x000000040000795c */ /* 0x000fe20000300000 */
.L_x_874:
[----:B------:R-:W-:Y:S01]  /*53e0*/  ULEA UR10, UR6, UR38, 0x3 ;  /* 0x00000026060a7291 */ /* 0x000fe2000f8e183f */
[----:B------:R-:W-:-:S05]  /*53f0*/  IMAD.U32 R0, RZ, RZ, UR41 ;  /* 0x00000029ff007e24 */ /* 0x000fca000f8e00ff */
[----:B------:R-:W-:-:S04]  /*5400*/  SHF.L.U32 R0, R0, 0x1f, RZ ;  /* 0x0000001f00007819 */ /* 0x000fc800000006ff */
[----:B------:R0:W1:Y:S01]  /*5410*/  SYNCS.PHASECHK.TRANS64.TRYWAIT P1, [UR10+0x2d850], R0 ;  /* 0x02d85000ff0075a7 */ /* 0x000062000802014a */
[----:B------:R-:W-:Y:S05]  /*5420*/  @!P0 BRA `(.L_x_875) ;  /* 0x0000000000048947 */ /* 0x000fea0003800000 */
[----:B------:R-:W-:Y:S01]  /*5430*/  BPT.TRAP 0x1 ;  /* 0x000000040000795c */ /* 0x000fe20000300000 */
.L_x_875:
[----:B-1----:R-:W-:Y:S05]  /*5440*/  @P1 BRA `(.L_x_873) ;  /* 0x0000000000081947 */ /* 0x002fea0003800000 */
[----:B------:R-:W1:Y:S02]  /*5450*/  SYNCS.PHASECHK.TRANS64.TRYWAIT P1, [UR10+0x2d850], R0 ;  /* 0x02d85000ff0075a7 */ /* 0x000e64000802014a */
[----:B-1----:R-:W-:Y:S05]  /*5460*/  @!P1 BRA `(.L_x_876) ;  /* 0x000000e4004c9947 */ /* 0x002fea0003800000 */
.L_x_873:
[----:B------:R-:W-:Y:S01]  /*5470*/  UIADD3 UR10, UR38, 0x400, URZ ;  /* 0x00000400260a7890 */ /* 0x000fe2000fffe03f */
[----:B------:R-:W-:Y:S01]  /*5480*/  R2UR UR14, R144 ;  /* 0x00000000900e72ca */ /* 0x000fe200000e0000 */
[----:B------:R-:W-:Y:S01]  /*5490*/  WARPGROUP.ARRIVE ;  /* 0x00000000000079c5 */ /* 0x000fe20000000000 */
[----:B------:R-:W-:Y:S01]  /*54a0*/  UMOV UR29, 0x40000040 ;  /* 0x40000040001d7882 */ /* 0x000fe20000000000 */
[----:B------:R-:W-:-:S04]  /*54b0*/  USHF.R.U32.HI UR10, URZ, 0x4, UR10 ;  /* 0x000000043f0a7899 */ /* 0x000fc8000801160a */
[----:B-1----:R-:W1:Y:S01]  /*54c0*/  S2R R15, SR_TID.X ;  /* 0x00000000000f7919 */ /* 0x002e620000002100 */
[----:B------:R-:W-:Y:S01]  /*54d0*/  UMOV UR31, 0x80000020 ;  /* 0x80000020001f7882 */ /* 0x000fe20000000000 */
[----:B------:R-:W-:-:S04]  /*54e0*/  ULOP3.LUT UR10, UR10, 0x3fff, URZ, 0xc0, !UPT ;  /* 0x00003fff0a0a7892 */ /* 0x000fc8000f8ec03f */
[----:B------:R-:W-:Y:S02]  /*54f0*/  ULOP3.LUT UR11, UR10, 0x2000000, URZ, 0xfc, !UPT ;  /* 0x020000000a0b7892 */ /* 0x000fe4000f8efc3f */
[----:B------:R-:W-:Y:S02]  /*5500*/  ULOP3.LUT UR10, UR14, 0x10000, URZ, 0xfc, !UPT ;  /* 0x000100000e0a7892 */ /* 0x000fe4000f8efc3f */
[----:B------:R-:W-:-:S05]  /*5510*/  UIMAD UR11, UR6, 0x600, UR11 ;  /* 0x00000600060b78a4 */ /* 0x000fca000f8e020b */
[----:B------:R-:W-:Y:S02]  /*5520*/  UMOV UR28, UR10 ;  /* 0x0000000a001c7c82 */ /* 0x000fe40008000000 */
[----:B------:R-:W-:Y:S02]  /*5530*/  UMOV UR30, UR11 ;  /* 0x0000000b001e7c82 */ /* 0x000fe40008000000 */
[----:B------:R-:W-:Y:S01]  /*5540*/  HGMMA.64x96x16.F32.BF16 R88, gdesc[UR28].tnspB, R88, gsb0 ;  /* 0x416000001c5879f0 */ /* 0x000fe20008001858 */
[----:B------:R-:W-:Y:S02]  /*5550*/  UIADD3 UR28, UR10, 0x2, URZ ;  /* 0x000000020a1c7890 */ /* 0x000fe4000fffe03f */
[----:B------:R-:W-:Y:S01]  /*5560*/  UIADD3 UR30, UR11, 0x40, URZ ;  /* 0x000000400b1e7890 */ /* 0x000fe2000fffe03f */
[----:B------:R-:W-:Y:S01]  /*5570*/  UMOV UR29, 0x40000040 ;  /* 0x40000040001d7882 */ /* 0x000fe20000000000 */
[----:B------:R-:W-:Y:S01]  /*5580*/  UMOV UR31, 0x80000020 ;  /* 0x80000020001f7882 */ /* 0x000fe20000000000 */
[----:B-1----:R-:W-:-:S02]  /*5590*/  SHF.R.U32.HI R8, RZ, 0x7, R15 ;  /* 0x00000007ff087819 */ /* 0x002fc4000001160f */
        /* <DEDUP_REMOVED lines=52> */
.L_x_877:
[----:B------:R-:W-:Y:S01]  /*58e0*/  R2UR UR10, R143 ;  /* 0x000000008f0a72ca */ /* 0x000fe200000e0000 */
[----:B------:R-:W1:Y:S01]  /*58f0*/  S2UR UR18, SR_CgaCtaId ;  /* 0x00000000001279c3 */ /* 0x000e620000008800 */
[----:B------:R-:W-:Y:S01]  /*5900*/  IMAD.MOV.U32 R15, RZ, RZ, R139 ;  /* 0x000000ffff0f7224 */ /* 0x000fe200078e008b */
[----:B------:R-:W-:Y:S01]  /*5910*/  UISETP.NE.AND UP0, UPT, UR39, URZ, UPT ;  /* 0x0000003f2700728c */ /* 0x000fe2000bf05270 */
[----:B------:R-:W-:-:S05]  /*5920*/  R2UR UR15, R145 ;  /* 0x00000000910f72ca */ /* 0x000fca00000e0000 */
[----:B------:R-:W2:Y:S04]  /*5930*/  LDC R8, c[0x0][0x288] ;  /* 0x0000a200ff087b82 */ /* 0x000ea80000000800 */
[----:B------:R-:W-:Y:S02]  /*5940*/  UISETP.NE.AND UP1, UPT, UR10, URZ, UPT ;  /* 0x0000003f0a00728c */ /* 0x000fe4000bf25270 */
[----:B------:R-:W-:-:S04]  /*5950*/  ULEA UR10, UR4, UR38, 0x3 ;  /* 0x00000026040a7291 */ /* 0x000fc8000f8e183f */
[----:B------:R-:W-:Y:S01]  /*5960*/  PLOP3.LUT P1, PT, PT, PT, UP1, 0x80, 0x0 ;  /* 0x000000000000781c */ /* 0x000fe20003f2f018 */
[----:B------:R-:W-:Y:S01]  /*5970*/  UIADD3 UR10, UR10, 0x2d840, URZ ;  /* 0x0002d8400a0a7890 */ /* 0x000fe2000fffe03f */
[----:B------:R-:W-:-:S03]  /*5980*/  PLOP3.LUT P2, PT, PT, PT, UP1, 0x80, 0x0 ;  /* 0x000000000000781c */ /* 0x000fc60003f4f018 */
[----:B------:R-:W-:Y:S01]  /*5990*/  @UP1 ULDC UR11, c[0x0][0x44c] ;  /* 0x00011300000b1ab9 */ /* 0x000fe20000000800 */
[----:B------:R-:W-:Y:S01]  /*59a0*/  @UP1 ULDC UR14, c[0x0][0x450] ;  /* 0x00011400000e1ab9 */ /* 0x000fe20000000800 */
[----:B-1----:R-:W-:-:S06]  /*59b0*/  UPRMT UR10, UR18, 0x654, UR10 ;  /* 0x00000654120a7896 */ /* 0x002fcc000800000a */
[----:B0-----:R-:W-:Y:S01]  /*59c0*/  @P1 IMAD.HI.U32 R0, R139, UR11, RZ ;  /* 0x0000000b8b001c27 */ /* 0x001fe2000f8e00ff */
[----:B------:R-:W-:Y:S02]  /*59d0*/  PLOP3.LUT P1, PT, PT, PT, UP0, 0x40, 0x0 ;  /* 0x000000000000781c */ /* 0x000fe40003f2e808 */
[----:B------:R-:W-:Y:S02]  /*59e0*/  SYNCS.ARRIVE.TRANS64.RED.A1T0 RZ, [UR10], RZ ;  /* 0x000000ffffff79a7 */ /* 0x000fe4000810040a */
[----:B------:R-:W-:Y:S01]  /*59f0*/  @P2 SHF.R.U32.HI R15, RZ, UR14, R0 ;  /* 0x0000000eff0f2c19 */ /* 0x000fe20008011600 */
[----:B------:R-:W-:-:S04]  /*5a00*/  IMAD.SHL.U32 R0, R14, 0x80, RZ ;  /* 0x000000800e007824 */ /* 0x000fc800078e00ff */
[----:B------:R-:W0:Y:S01]  /*5a10*/  SHFL.IDX PT, R22, R15, RZ, 0x1c1f ;  /* 0x001c1fff0f167589 */ /* 0x000e2200000e0000 */
[----:B------:R-:W-:-:S05]  /*5a20*/  IADD3 R16, -R0, 0x1, RZ ;  /* 0x0000000100107810 */ /* 0x000fca0007ffe1ff */
[----:B------:R-:W-:-:S04]  /*5a30*/  IMAD R16, R9, -0x2, R16 ;  /* 0xfffffffe09107824 */ /* 0x000fc800078e0210 */
[----:B------:R-:W-:-:S04]  /*5a40*/  IMAD R19, R17, UR35, R16 ;  /* 0x0000002311137c24 */ /* 0x000fc8000f8e0210 */
[----:B--2---:R-:W-:-:S04]  /*5a50*/  IMAD.IADD R19, R19, 0x1, -R8 ;  /* 0x0000000113137824 */ /* 0x004fc800078e0a08 */
[C---:B------:R-:W-:Y:S02]  /*5a60*/  VIADD R20, R19.reuse, UR40 ;  /* 0x0000002813147c36 */ /* 0x040fe40008000000 */
[----:B------:R-:W-:Y:S02]  /*5a70*/  VIADD R19, R19, UR15 ;  /* 0x0000000f13137c36 */ /* 0x000fe40008000000 */
[----:B0-----:R-:W-:Y:S02]  /*5a80*/  IMAD.IADD R18, R20, 0x1, R22 ;  /* 0x0000000114127824 */ /* 0x001fe400078e0216 */
[----:B------:R-:W-:Y:S01]  /*5a90*/  IMAD.IADD R16, R22, 0x1, R19 ;  /* 0x0000000116107824 */ /* 0x000fe200078e0213 */
[----:B------:R-:W-:Y:S06]  /*5aa0*/  @P1 BRA `(.L_x_878) ;  /* 0x00000000005c1947 */ /* 0x000fec0003800000 */
[----:B------:R-:W-:Y:S01]  /*5ab0*/  IMAD R21, R17, UR35, R22 ;  /* 0x0000002311157c24 */ /* 0x000fe2000f8e0216 */
[----:B------:R-:W-:Y:S03]  /*5ac0*/  BSSY B0, `(.L_x_879) ;  /* 0x0000011000007945 */ /* 0x000fe60003800000 */
[----:B------:R-:W-:-:S05]  /*5ad0*/  IMAD.IADD R21, R21, 0x1, -R8 ;  /* 0x0000000115157824 */ /* 0x000fca00078e0a08 */
[----:B------:R-:W-:-:S13]  /*5ae0*/  ISETP.GT.AND P1, PT, R21, -0x1, PT ;  /* 0xffffffff1500780c */ /* 0x000fda0003f24270 */
[----:B------:R-:W-:Y:S05]  /*5af0*/  @P1 BRA `(.L_x_880) ;  /* 0x0000000000201947 */ /* 0x000fea0003800000 */
[----:B------:R-:W-:Y:S01]  /*5b00*/  IMAD.U32 R136, RZ, RZ, UR33 ;  /* 0x00000021ff887e24 */ /* 0x000fe2000f8e00ff */
[----:B------:R-:W-:-:S04]  /*5b10*/  LOP3.LUT R21, RZ, R21, RZ, 0x33, !PT ;  /* 0x00000015ff157212 */ /* 0x000fc800078e33ff */
[----:B------:R-:W-:-:S13]  /*5b20*/  ISETP.NE.AND P1, PT, R136, 0x1, PT ;  /* 0x000000018800780c */ /* 0x000fda0003f25270 */
[----:B------:R-:W0:Y:S02]  /*5b30*/  @P1 LDC.64 R22, c[0x0][0x9e8] ;  /* 0x00027a00ff161b82 */ /* 0x000e240000000a00 */
[----:B0-----:R-:W-:-:S05]  /*5b40*/  @P1 IMAD.HI.U32 R22, R21, R22, RZ ;  /* 0x0000001615161227 */ /* 0x001fca00078e00ff */
[----:B------:R-:W-:-:S04]  /*5b50*/  @P1 SHF.R.U32.HI R21, RZ, R23, R22 ;  /* 0x00000017ff151219 */ /* 0x000fc80000011616 */
[----:B------:R-:W-:Y:S01]  /*5b60*/  LOP3.LUT R21, RZ, R21, RZ, 0x33, !PT ;  /* 0x00000015ff157212 */ /* 0x000fe200078e33ff */
[----:B------:R-:W-:Y:S06]  /*5b70*/  BRA `(.L_x_881) ;  /* 0x0000000000147947 */ /* 0x000fec0003800000 */
.L_x_880:
[----:B------:R-:W-:-:S05]  /*5b80*/  IMAD.U32 R136, RZ, RZ, UR33 ;  /* 0x00000021ff887e24 */ /* 0x000fca000f8e00ff */
[----:B------:R-:W-:-:S13]  /*5b90*/  ISETP.NE.AND P1, PT, R136, 0x1, PT ;  /* 0x000000018800780c */ /* 0x000fda0003f25270 */
[----:B------:R-:W0:Y:S02]  /*5ba0*/  @P1 LDC.64 R22, c[0x0][0x9e8] ;  /* 0x00027a00ff161b82 */ /* 0x000e240000000a00 */
[----:B0-----:R-:W-:-:S05]  /*5bb0*/  @P1 IMAD.HI.U32 R22, R21, R22, RZ ;  /* 0x0000001615161227 */ /* 0x001fca00078e00ff */
[----:B------:R-:W-:-:S07]  /*5bc0*/  @P1 SHF.R.U32.HI R21, RZ, R23, R22 ;  /* 0x00000017ff151219 */ /* 0x000fce0000011616 */
.L_x_881:
[----:B------:R-:W-:Y:S05]  /*5bd0*/  BSYNC B0 ;  /* 0x0000000000007941 */ /* 0x000fea0003800000 */
.L_x_879:
[----:B------:R-:W-:-:S04]  /*5be0*/  IMAD R22, R21, R136, -R0 ;  /* 0x0000008815167224 */ /* 0x000fc800078e0a00 */
[----:B------:R-:W-:-:S05]  /*5bf0*/  IMAD R21, R9, -0x2, R22 ;  /* 0xfffffffe09157824 */ /* 0x000fca00078e0216 */
[----:B------:R-:W-:Y:S02]  /*5c00*/  VIADDMNMX R18, R21, R136, R18, PT ;  /* 0x0000008815127246 */ /* 0x000fe40003800112 */
[----:B------:R-:W-:-:S07]  /*5c10*/  VIMNMX R16, R16, R21, !PT ;  /* 0x0000001510107248 */ /* 0x000fce0007fe0100 */
.L_x_878:
[----:B------:R-:W-:Y:S01]  /*5c20*/  ISETP.GT.AND P1, PT, R14, -0x1, PT ;  /* 0xffffffff0e00780c */ /* 0x000fe20003f24270 */
[----:B------:R-:W0:Y:S01]  /*5c30*/  SHFL.IDX PT, R15, R15, 0x1, 0x1c1f ;  /* 0x003c1f000f0f7f89 */ /* 0x000e2200000e0000 */
[----:B------:R-:W-:Y:S02]  /*5c40*/  UISETP.NE.AND UP0, UPT, UR39, URZ, UPT ;  /* 0x0000003f2700728c */ /* 0x000fe4000bf05270 */
[C---:B------:R-:W-:Y:S02]  /*5c50*/  ISETP.GT.AND P3, PT, R16.reuse, 0x8, P1 ;  /* 0x000000081000780c */ /* 0x040fe40000f64270 */
[----:B------:R-:W-:Y:S02]  /*5c60*/  ISETP.GT.AND P6, PT, R16, RZ, P1 ;  /* 0x000000ff1000720c */ /* 0x000fe40000fc4270 */
[----:B------:R-:W-:Y:S02]  /*5c70*/  ISETP.LT.OR P3, PT, R18, 0x9, P3 ;  /* 0x000000091200780c */ /* 0x000fe40001f61670 */
[----:B------:R-:W-:-:S02]  /*5c80*/  ISETP.GT.AND P2, PT, R16, 0x1, P1 ;  /* 0x000000011000780c */ /* 0x000fc40000f44270 */
[----:B------:R-:W-:Y:S02]  /*5c90*/  FSEL R28, R28, -INF , !P3 ;  /* 0xff8000001c1c7808 */ /* 0x000fe40005800000 */
[----:B------:R-:W-:Y:S02]  /*5ca0*/  ISETP.GT.AND P3, PT, R16, 0x19, P1 ;  /* 0x000000191000780c */ /* 0x000fe40000f64270 */
[C---:B------:R-:W-:Y:S02]  /*5cb0*/  ISETP.LT.OR P6, PT, R18.reuse, 0x1, P6 ;  /* 0x000000011200780c */ /* 0x040fe400037c1670 */
[C---:B------:R-:W-:Y:S02]  /*5cc0*/  ISETP.LT.OR P2, PT, R18.reuse, 0x2, P2 ;  /* 0x000000021200780c */ /* 0x040fe40001741670 */
[----:B------:R-:W-:Y:S02]  /*5cd0*/  ISETP.LT.OR P3, PT, R18, 0x1a, P3 ;  /* 0x0000001a1200780c */ /* 0x000fe40001f61670 */
[----:B------:R-:W-:-:S02]  /*5ce0*/  FSEL R24, R24, -INF , !P6 ;  /* 0xff80000018187808 */ /* 0x000fc40007000000 */
[----:B------:R-:W-:Y:S01]  /*5cf0*/  FSEL R25, R25, -INF , !P2 ;  /* 0xff80000019197808 */ /* 0x000fe20005000000 */
[----:B0-----:R-:W-:Y:S01]  /*5d00*/  IMAD.IADD R20, R20, 0x1, R15 ;  /* 0x0000000114147824 */ /* 0x001fe200078e020f */
[C---:B------:R-:W-:Y:S02]  /*5d10*/  ISETP.GT.AND P5, PT, R16.reuse, 0x9, P1 ;  /* 0x000000091000780c */ /* 0x040fe40000fa4270 */
[C---:B------:R-:W-:Y:S02]  /*5d20*/  ISETP.GT.AND P4, PT, R16.reuse, 0x10, P1 ;  /* 0x000000101000780c */ /* 0x040fe40000f84270 */
[C---:B------:R-:W-:Y:S02]  /*5d30*/  ISETP.GT.AND P6, PT, R16.reuse, 0x11, P1 ;  /* 0x000000111000780c */ /* 0x040fe40000fc4270 */
[----:B------:R-:W-:Y:S02]  /*5d40*/  ISETP.GT.AND P2, PT, R16, 0x18, P1 ;  /* 0x000000181000780c */ /* 0x000fe40000f44270 */
[----:B------:R-:W-:-:S02]  /*5d50*/  FSEL R37, R37, -INF , !P3 ;  /* 0xff80000025257808 */ /* 0x000fc40005800000 */
[----:B------:R-:W-:Y:S02]  /*5d60*/  ISETP.GT.AND P3, PT, R16, 0x30, P1 ;  /* 0x000000301000780c */ /* 0x000fe40000f64270 */
[C---:B------:R-:W-:Y:S02]  /*5d70*/  ISETP.LT.OR P5, PT, R18.reuse, 0xa, P5 ;  /* 0x0000000a1200780c */ /* 0x040fe40002fa1670 */
[C---:B------:R-:W-:Y:S02]  /*5d80*/  ISETP.LT.OR P4, PT, R18.reuse, 0x11, P4 ;  /* 0x000000111200780c */ /* 0x040fe40002781670 */
[C---:B------:R-:W-:Y:S02]  /*5d90*/  ISETP.LT.OR P6, PT, R18.reuse, 0x12, P6 ;  /* 0x000000121200780c */ /* 0x040fe400037c1670 */
[C---:B------:R-:W-:Y:S02]  /*5da0*/  ISETP.LT.OR P2, PT, R18.reuse, 0x19, P2 ;  /* 0x000000191200780c */ /* 0x040fe40001741670 */
[----:B------:R-:W-:-:S02]  /*5db0*/  ISETP.LT.OR P3, PT, R18, 0x31, P3 ;  /* 0x000000311200780c */ /* 0x000fc40001f61670 */
[----:B------:R-:W-:Y:S02]  /*5dc0*/  FSEL R29, R29, -INF , !P5 ;  /* 0xff8000001d1d7808 */ /* 0x000fe40006800000 */
[----:B------:R-:W-:Y:S02]  /*5dd0*/  FSEL R32, R32, -INF , !P4 ;  /* 0xff80000020207808 */ /* 0x000fe40006000000 */
[----:B------:R-:W-:Y:S02]  /*5de0*/  FSEL R33, R33, -INF , !P6 ;  /* 0xff80000021217808 */ /* 0x000fe40007000000 */
[----:B------:R-:W-:Y:S02]  /*5df0*/  FSEL R36, R36, -INF , !P2 ;  /* 0xff80000024247808 */ /* 0x000fe40005000000 */
[C---:B------:R-:W-:Y:S02]  /*5e00*/  ISETP.GT.AND P5, PT, R16.reuse, 0x20, P1 ;  /* 0x000000201000780c */ /* 0x040fe40000fa4270 */
[----:B------:R-:W-:-:S02]  /*5e10*/  ISETP.GT.AND P4, PT, R16, 0x21, P1 ;  /* 0x000000211000780c */ /* 0x000fc40000f84270 */
[C---:B------:R-:W-:Y:S02]  /*5e20*/  ISETP.GT.AND P6, PT, R16.reuse, 0x28, P1 ;  /* 0x000000281000780c */ /* 0x040fe40000fc4270 */
[----:B------:R-:W-:Y:S02]  /*5e30*/  ISETP.GT.AND P2, PT, R16, 0x29, P1 ;  /* 0x000000291000780c */ /* 0x000fe40000f44270 */
[----:B------:R-:W-:Y:S02]  /*5e40*/  FSEL R48, R48, -INF , !P3 ;  /* 0xff80000030307808 */ /* 0x000fe40005800000 */
[----:B------:R-:W-:Y:S02]  /*5e50*/  ISETP.GT.AND P3, PT, R16, 0x41, P1 ;  /* 0x000000411000780c */ /* 0x000fe40000f64270 */
[C---:B------:R-:W-:Y:S02]  /*5e60*/  ISETP.LT.OR P5, PT, R18.reuse, 0x21, P5 ;  /* 0x000000211200780c */ /* 0x040fe40002fa1670 */
[----:B------:R-:W-:-:S02]  /*5e70*/  ISETP.LT.OR P4, PT, R18, 0x22, P4 ;  /* 0x000000221200780c */ /* 0x000fc40002781670 */
[C---:B------:R-:W-:Y:S02]  /*5e80*/  ISETP.LT.OR P6, PT, R18.reuse, 0x29, P6 ;  /* 0x000000291200780c */ /* 0x040fe400037c1670 */
[C---:B------:R-:W-:Y:S02]  /*5e90*/  ISETP.LT.OR P2, PT, R18.reuse, 0x2a, P2 ;  /* 0x0000002a1200780c */ /* 0x040fe40001741670 */
[----:B------:R-:W-:Y:S02]  /*5ea0*/  ISETP.LT.OR P3, PT, R18, 0x42, P3 ;  /* 0x000000421200780c */ /* 0x000fe40001f61670 */
[----:B------:R-:W-:Y:S02]  /*5eb0*/  FSEL R40, R40, -INF , !P5 ;  /* 0xff80000028287808 */ /* 0x000fe40006800000 */
[----:B------:R-:W-:Y:S02]  /*5ec0*/  FSEL R41, R41, -INF , !P4 ;  /* 0xff80000029297808 */ /* 0x000fe40006000000 */
[----:B------:R-:W-:-:S02]  /*5ed0*/  FSEL R44, R44, -INF , !P6 ;  /* 0xff8000002c2c7808 */ /* 0x000fc40007000000 */
[----:B------:R-:W-:Y:S02]  /*5ee0*/  FSEL R45, R45, -INF , !P2 ;  /* 0xff8000002d2d7808 */ /* 0x000fe40005000000 */
        /* <DEDUP_REMOVED lines=35> */
[----:B------:R-:W-:Y:S02]  /*6120*/  PLOP3.LUT P3, PT, PT, PT, UP0, 0x40, 0x0 ;  /* 0x000000000000781c */ /* 0x000fe40003f6e808 */
[C---:B------:R-:W-:Y:S02]  /*6130*/  ISETP.LT.OR P5, PT, R18.reuse, 0x5a, P5 ;  /* 0x0000005a1200780c */ /* 0x040fe40002fa1670 */
[C---:B------:R-:W-:Y:S02]  /*6140*/  ISETP.LT.OR P4, PT, R18.reuse, 0x61, P4 ;  /* 0x000000611200780c */ /* 0x040fe40002781670 */
[C---:B------:R-:W-:Y:S02]  /*6150*/  ISETP.LT.OR P6, PT, R18.reuse, 0x62, P6 ;  /* 0x000000621200780c */ /* 0x040fe400037c1670 */
[----:B------:R-:W-:Y:S02]  /*6160*/  ISETP.LT.OR P2, PT, R18, 0x69, P2 ;  /* 0x000000691200780c */ /* 0x000fe40001741670 */
[----:B------:R-:W-:-:S02]  /*6170*/  FSEL R69, R69, -INF , !P5 ;  /* 0xff80000045457808 */ /* 0x000fc40006800000 */
[----:B------:R-:W-:Y:S02]  /*6180*/  FSEL R72, R72, -INF , !P4 ;  /* 0xff80000048487808 */ /* 0x000fe40006000000 */
[----:B------:R-:W-:Y:S02]  /*6190*/  FSEL R73, R73, -INF , !P6 ;  /* 0xff80000049497808 */ /* 0x000fe40007000000 */
[----:B------:R-:W-:Y:S02]  /*61a0*/  FSEL R76, R76, -INF , !P2 ;  /* 0xff8000004c4c7808 */ /* 0x000fe40005000000 */
[C---:B------:R-:W-:Y:S02]  /*61b0*/  ISETP.GT.AND P5, PT, R16.reuse, 0x70, P1 ;  /* 0x000000701000780c */ /* 0x040fe40000fa4270 */
[C---:B------:R-:W-:Y:S02]  /*61c0*/  ISETP.GT.AND P4, PT, R16.reuse, 0x71, P1 ;  /* 0x000000711000780c */ /* 0x040fe40000f84270 */
[----:B------:R-:W-:-:S02]  /*61d0*/  ISETP.GT.AND P6, PT, R16, 0x78, P1 ;  /* 0x000000781000780c */ /* 0x000fc40000fc4270 */
[----:B------:R-:W-:Y:S01]  /*61e0*/  ISETP.GT.AND P2, PT, R16, 0x79, P1 ;  /* 0x000000791000780c */ /* 0x000fe20000f44270 */
[----:B------:R-:W-:Y:S01]  /*61f0*/  IMAD.IADD R16, R19, 0x1, R15 ;  /* 0x0000000113107824 */ /* 0x000fe200078e020f */
[C---:B------:R-:W-:Y:S02]  /*6200*/  ISETP.LT.OR P5, PT, R18.reuse, 0x71, P5 ;  /* 0x000000711200780c */ /* 0x040fe40002fa1670 */
[C---:B------:R-:W-:Y:S02]  /*6210*/  ISETP.LT.OR P4, PT, R18.reuse, 0x72, P4 ;  /* 0x000000721200780c */ /* 0x040fe40002781670 */
[C---:B------:R-:W-:Y:S02]  /*6220*/  ISETP.LT.OR P6, PT, R18.reuse, 0x79, P6 ;  /* 0x000000791200780c */ /* 0x040fe400037c1670 */
[----:B------:R-:W-:Y:S02]  /*6230*/  ISETP.LT.OR P2, PT, R18, 0x7a, P2 ;  /* 0x0000007a1200780c */ /* 0x000fe40001741670 */
[----:B------:R-:W-:-:S02]  /*6240*/  FSEL R80, R80, -INF , !P5 ;  /* 0xff80000050507808 */ /* 0x000fc40006800000 */
[----:B------:R-:W-:Y:S02]  /*6250*/  FSEL R81, R81, -INF , !P4 ;  /* 0xff80000051517808 */ /* 0x000fe40006000000 */
[----:B------:R-:W-:Y:S02]  /*6260*/  FSEL R84, R84, -INF , !P6 ;  /* 0xff80000054547808 */ /* 0x000fe40007000000 */
[----:B------:R-:W-:Y:S01]  /*6270*/  FSEL R85, R85, -INF , !P2 ;  /* 0xff80000055557808 */ /* 0x000fe20005000000 */
        /* <DEDUP_REMOVED lines=14> */
.L_x_884:
[----:B------:R-:W-:-:S05]  /*6360*/  IMAD.U32 R21, RZ, RZ, UR33 ;  /* 0x00000021ff157e24 */ /* 0x000fca000f8e00ff */
[----:B------:R-:W-:-:S13]  /*6370*/  ISETP.NE.AND P2, PT, R21, 0x1, PT ;  /* 0x000000011500780c */ /* 0x000fda0003f45270 */
[----:B------:R-:W0:Y:S02]  /*6380*/  @P2 LDC.64 R18, c[0x0][0x9e8] ;  /* 0x00027a00ff122b82 */ /* 0x000e240000000a00 */
[----:B0-----:R-:W-:-:S05]  /*6390*/  @P2 IMAD.HI.U32 R18, R15, R18, RZ ;  /* 0x000000120f122227 */ /* 0x001fca00078e00ff */
[----:B------:R-:W-:-:S07]  /*63a0*/  @P2 SHF.R.U32.HI R15, RZ, R19, R18 ;  /* 0x00000013ff0f2219 */ /* 0x000fce0000011612 */
.L_x_885:
[----:B------:R-:W-:Y:S05]  /*63b0*/  BSYNC B0 ;  /* 0x0000000000007941 */ /* 0x000fea0003800000 */
.L_x_883:
[----:B------:R-:W-:-:S04]  /*63c0*/  IMAD R0, R15, R21, -R0 ;  /* 0x000000150f007224 */ /* 0x000fc800078e0a00 */
[----:B------:R-:W-:-:S05]  /*63d0*/  IMAD R15, R9, -0x2, R0 ;  /* 0xfffffffe090f7824 */ /* 0x000fca00078e0200 */
[----:B------:R-:W-:Y:S02]  /*63e0*/  VIADDMNMX R20, R15, R21, R20, PT ;  /* 0x000000150f147246 */ /* 0x000fe40003800114 */
[----:B------:R-:W-:-:S07]  /*63f0*/  VIMNMX R16, R16, R15, !PT ;  /* 0x0000000f10107248 */ /* 0x000fce0007fe0100 */
.L_x_882:
[----:B------:R-:W-:Y:S01]  /*6400*/  FMNMX.FTZ R0, R24, R13, !PT ;  /* 0x0000000d18007209 */ /* 0x000fe20007810000 */
[----:B------:R-:W-:Y:S01]  /*6410*/  UMOV UR11, UR34 ;  /* 0x00000022000b7c82 */ /* 0x000fe20008000000 */
[----:B------:R-:W-:Y:S02]  /*6420*/  ISETP.GT.AND P5, PT, R16, 0x10, P1 ;  /* 0x000000101000780c */ /* 0x000fe40000fa4270 */
[----:B------:R-:W-:Y:S02]  /*6430*/  FMNMX.FTZ R15, R25, R0, !PT ;  /* 0x00000000190f7209 */ /* 0x000fe40007810000 */
[----:B------:R-:W-:Y:S02]  /*6440*/  ISETP.LT.OR P5, PT, R20, 0x11, P5 ;  /* 0x000000111400780c */ /* 0x000fe40002fa1670 */
[----:B------:R-:W-:Y:S02]  /*6450*/  FMNMX.FTZ R0, R28, R15, !PT ;  /* 0x0000000f1c007209 */ /* 0x000fe40007810000 */
[----:B------:R-:W-:-:S02]  /*6460*/  FSEL R34, R34, -INF , !P5 ;  /* 0xff80000022227808 */ /* 0x000fc40006800000 */
[----:B------:R-:W-:Y:S02]  /*6470*/  FMNMX.FTZ R15, R29, R0, !PT ;  /* 0x000000001d0f7209 */ /* 0x000fe40007810000 */
[----:B------:R-:W-:Y:S02]  /*6480*/  ISETP.GT.AND P5, PT, R16, 0x20, P1 ;  /* 0x000000201000780c */ /* 0x000fe40000fa4270 */
[----:B------:R-:W-:Y:S02]  /*6490*/  FMNMX.FTZ R0, R32, R15, !PT ;  /* 0x0000000f20007209 */ /* 0x000fe40007810000 */
[----:B------:R-:W-:Y:S02]  /*64a0*/  ISETP.LT.OR P5, PT, R20, 0x21, P5 ;  /* 0x000000211400780c */ /* 0x000fe40002fa1670 */
[----:B------:R-:W-:Y:S02]  /*64b0*/  FMNMX.FTZ R15, R33, R0, !PT ;  /* 0x00000000210f7209 */ /* 0x000fe40007810000 */
[----:B------:R-:W-:-:S02]  /*64c0*/  FSEL R42, R42, -INF , !P5 ;  /* 0xff8000002a2a7808 */ /* 0x000fc40006800000 */
[----:B------:R-:W-:Y:S02]  /*64d0*/  FMNMX.FTZ R0, R36, R15, !PT ;  /* 0x0000000f24007209 */ /* 0x000fe40007810000 */
[C---:B------:R-:W-:Y:S02]  /*64e0*/  ISETP.GT.AND P5, PT, R16.reuse, RZ, P1 ;  /* 0x000000ff1000720c */ /* 0x040fe40000fa4270 */
[----:B------:R-:W-:Y:S02]  /*64f0*/  FMNMX.FTZ R15, R37, R0, !PT ;  /* 0x00000000250f7209 */ /* 0x000fe40007810000 */
[----:B------:R-:W-:Y:S02]  /*6500*/  ISETP.GT.AND P2, PT, R16, 0x1, P1 ;  /* 0x000000011000780c */ /* 0x000fe40000f44270 */
[----:B------:R-:W-:Y:S02]  /*6510*/  FMNMX.FTZ R0, R40, R15, !PT ;  /* 0x0000000f28007209 */ /* 0x000fe40007810000 */
[----:B------:R-:W-:-:S02]  /*6520*/  ISETP.LT.OR P5, PT, R20, 0x1, P5 ;  /* 0x000000011400780c */ /* 0x000fc40002fa1670 */
[----:B------:R-:W-:Y:S02]  /*6530*/  FMNMX.FTZ R15, R41, R0, !PT ;  /* 0x00000000290f7209 */ /* 0x000fe40007810000 */
        /* <DEDUP_REMOVED lines=12> */
[----:B------:R-:W-:Y:S02]  /*6600*/  ISETP.LT.OR P4, PT, R20, 0xa, P4 ;  /* 0x0000000a1400780c */ /* 0x000fe40002781670 */
[----:B------:R-:W-:Y:S02]  /*6610*/  FMNMX.FTZ R0, R56, R15, !PT ;  /* 0x0000000f38007209 */ /* 0x000fe40007810000 */
[----:B------:R-:W-:Y:S02]  /*6620*/  FSEL R30, R30, -INF , !P3 ;  /* 0xff8000001e1e7808 */ /* 0x000fe40005800000 */
[----:B------:R-:W-:Y:S02]  /*6630*/  FMNMX.FTZ R15, R57, R0, !PT ;  /* 0x00000000390f7209 */ /* 0x000fe40007810000 */
[----:B------:R-:W-:-:S02]  /*6640*/  ISETP.GT.AND P2, PT, R16, 0x11, P1 ;  /* 0x000000111000780c */ /* 0x000fc40000f44270 */
[----:B------:R-:W-:Y:S02]  /*6650*/  FMNMX.FTZ R0, R60, R15, !PT ;  /* 0x0000000f3c007209 */ /* 0x000fe40007810000 */
[----:B------:R-:W-:Y:S02]  /*6660*/  FSEL R31, R31, -INF , !P4 ;  /* 0xff8000001f1f7808 */ /* 0x000fe40006000000 */
        /* <DEDUP_REMOVED lines=26> */
[----:B------:R-:W-:Y:S01]  /*6810*/  FSEL R43, R43, -INF , !P2 ;  /* 0xff8000002b2b7808 */ /* 0x000fe20005000000 */
[----:B------:R-:W0:Y:S01]  /*6820*/  SHFL.BFLY PT, R0, R15, 0x2, 0x1f ;  /* 0x0c401f000f007f89 */ /* 0x000e2200000e0000 */
[----:B------:R-:W-:-:S02]  /*6830*/  ISETP.GT.AND P2, PT, R16, 0x30, P1 ;  /* 0x000000301000780c */ /* 0x000fc40000f44270 */
[----:B------:R-:W-:Y:S02]  /*6840*/  FSEL R46, R46, -INF , !P3 ;  /* 0xff8000002e2e7808 */ /* 0x000fe40005800000 */
[----:B------:R-:W-:Y:S02]  /*6850*/  ISETP.LT.OR P4, PT, R20, 0x2a, P4 ;  /* 0x0000002a1400780c */ /* 0x000fe40002781670 */
[----:B------:R-:W-:Y:S02]  /*6860*/  ISETP.GT.AND P3, PT, R16, 0x31, P1 ;  /* 0x000000311000780c */ /* 0x000fe40000f64270 */
[----:B------:R-:W-:Y:S02]  /*6870*/  ISETP.LT.OR P2, PT, R20, 0x31, P2 ;  /* 0x000000311400780c */ /* 0x000fe40001741670 */
[----:B------:R-:W-:Y:S02]  /*6880*/  FSEL R47, R47, -INF , !P4 ;  /* 0xff8000002f2f7808 */ /* 0x000fe40006000000 */
[----:B------:R-:W-:-:S02]  /*6890*/  ISETP.GT.AND P5, PT, R16, 0x38, P1 ;  /* 0x000000381000780c */ /* 0x000fc40000fa4270 */
[----:B------:R-:W-:Y:S02]  /*68a0*/  FSEL R50, R50, -INF , !P2 ;  /* 0xff80000032327808 */ /* 0x000fe40005000000 */
[----:B------:R-:W-:Y:S02]  /*68b0*/  ISETP.LT.OR P3, PT, R20, 0x32, P3 ;  /* 0x000000321400780c */ /* 0x000fe40001f61670 */
[----:B------:R-:W-:Y:S02]  /*68c0*/  ISETP.GT.AND P4, PT, R16, 0x39, P1 ;  /* 0x000000391000780c */ /* 0x000fe40000f84270 */
[----:B------:R-:W-:Y:S02]  /*68d0*/  ISETP.LT.OR P5, PT, R20, 0x39, P5 ;  /* 0x000000391400780c */ /* 0x000fe40002fa1670 */
[----:B------:R-:W-:Y:S02]  /*68e0*/  FSEL R51, R51, -INF , !P3 ;  /* 0xff80000033337808 */ /* 0x000fe40005800000 */
[----:B0-----:R-:W-:-:S02]  /*68f0*/  FMNMX.FTZ R18, R15, R0, !PT ;  /* 0x000000000f127209 */ /* 0x001fc40007810000 */
[----:B------:R-:W-:Y:S02]  /*6900*/  ISETP.GT.AND P2, PT, R16, 0x40, P1 ;  /* 0x000000401000780c */ /* 0x000fe40000f44270 */
[----:B------:R-:W-:Y:S01]  /*6910*/  FSEL R54, R54, -INF , !P5 ;  /* 0xff80000036367808 */ /* 0x000fe20006800000 */
[----:B------:R-:W0:Y:S01]  /*6920*/  SHFL.BFLY PT, R19, R18, 0x1, 0x1f ;  /* 0x0c201f0012137f89 */ /* 0x000e2200000e0000 */
[----:B------:R-:W-:Y:S02]  /*6930*/  ISETP.LT.OR P4, PT, R20, 0x3a, P4 ;  /* 0x0000003a1400780c */ /* 0x000fe40002781670 */
[----:B------:R-:W-:Y:S02]  /*6940*/  ISETP.GT.AND P3, PT, R16, 0x41, P1 ;  /* 0x000000411000780c */ /* 0x000fe40000f64270 */
[----:B------:R-:W-:Y:S02]  /*6950*/  ISETP.LT.OR P2, PT, R20, 0x41, P2 ;  /* 0x000000411400780c */ /* 0x000fe40001741670 */
[----:B------:R-:W-:-:S02]  /*6960*/  FSEL R55, R55, -INF , !P4 ;  /* 0xff80000037377808 */ /* 0x000fc40006000000 */
[----:B------:R-:W-:Y:S02]  /*6970*/  ISETP.GT.AND P5, PT, R16, 0x48, P1 ;  /* 0x000000481000780c */ /* 0x000fe40000fa4270 */
[----:B------:R-:W-:Y:S02]  /*6980*/  FSEL R58, R58, -INF , !P2 ;  /* 0xff8000003a3a7808 */ /* 0x000fe40005000000 */
[----:B------:R-:W-:Y:S02]  /*6990*/  ISETP.LT.OR P3, PT, R20, 0x42, P3 ;  /* 0x000000421400780c */ /* 0x000fe40001f61670 */
[----:B------:R-:W-:Y:S02]  /*69a0*/  ISETP.GT.AND P4, PT, R16, 0x49, P1 ;  /* 0x000000491000780c */ /* 0x000fe40000f84270 */
[----:B------:R-:W-:Y:S02]  /*69b0*/  ISETP.LT.OR P5, PT, R20, 0x49, P5 ;  /* 0x000000491400780c */ /* 0x000fe40002fa1670 */
[----:B------:R-:W-:-:S02]  /*69c0*/  FSEL R59, R59, -INF , !P3 ;  /* 0xff8000003b3b7808 */ /* 0x000fc40005800000 */
[----:B------:R-:W-:Y:S02]  /*69d0*/  ISETP.GT.AND P2, PT, R16, 0x50, P1 ;  /* 0x000000501000780c */ /* 0x000fe40000f44270 */
[----:B------:R-:W-:Y:S02]  /*69e0*/  FSEL R62, R62, -INF , !P5 ;  /* 0xff8000003e3e7808 */ /* 0x000fe40006800000 */
[----:B0-----:R-:W-:Y:S02]  /*69f0*/  FMNMX.FTZ R0, R18, R19, !PT ;  /* 0x0000001312007209 */ /* 0x001fe40007810000 */
[----:B------:R-:W-:Y:S02]  /*6a00*/  ISETP.LT.OR P4, PT, R20, 0x4a, P4 ;  /* 0x0000004a1400780c */ /* 0x000fe40002781670 */
[C---:B------:R-:W-:Y:S01]  /*6a10*/  FSETP.NEU.FTZ.AND P6, PT, R0.reuse, -INF , PT ;  /* 0xff8000000000780b */ /* 0x040fe20003fdd000 */
[----:B------:R-:W-:Y:S01]  /*6a20*/  FMUL.FTZ R19, R0, UR11 ;  /* 0x0000000b00137c20 */ /* 0x000fe20008410000 */
[----:B------:R-:W-:-:S02]  /*6a30*/  ISETP.GT.AND P3, PT, R16, 0x51, P1 ;  /* 0x000000511000780c */ /* 0x000fc40000f64270 */
[----:B------:R-:W-:Y:S02]  /*6a40*/  ISETP.LT.OR P2, PT, R20, 0x51, P2 ;  /* 0x000000511400780c */ /* 0x000fe40001741670 */
[----:B------:R-:W-:Y:S02]  /*6a50*/  FSEL R15, R19, RZ, P6 ;  /* 0x000000ff130f7208 */ /* 0x000fe40003000000 */
[----:B------:R-:W-:Y:S02]  /*6a60*/  FSEL R63, R63, -INF , !P4 ;  /* 0xff8000003f3f7808 */ /* 0x000fe40006000000 */
[----:B------:R-:W-:Y:S01]  /*6a70*/  ISETP.GT.AND P5, PT, R16, 0x58, P1 ;  /* 0x000000581000780c */ /* 0x000fe20000fa4270 */
        /* <DEDUP_REMOVED lines=15> */
[----:B------:R-:W-:Y:S01]  /*6b70*/  FSEL R66, R66, -INF , !P2 ;  /* 0xff80000042427808 */ /* 0x000fe20005000000 */
[----:B------:R-:W-:Y:S01]  /*6b80*/  FFMA.FTZ R49, R49, UR11, -R15 ;  /* 0x0000000b31317c23 */ /* 0x000fe2000801080f */
[----:B------:R-:W-:-:S02]  /*6b90*/  FMNMX.FTZ R28, R34, R29, !PT ;  /* 0x0000001d221c7209 */ /* 0x000fc40007810000 */
[----:B------:R-:W-:Y:S01]  /*6ba0*/  ISETP.LT.OR P3, PT, R20, 0x52, P3 ;  /* 0x000000521400780c */ /* 0x000fe20001f61670 */
[----:B------:R-:W-:Y:S01]  /*6bb0*/  MUFU.EX2 R18, R18 ;  /* 0x0000001200127308 */ /* 0x000fe20000000800 */
[----:B------:R-:W-:Y:S02]  /*6bc0*/  FMNMX.FTZ R29, R35, R28, !PT ;  /* 0x0000001c231d7209 */ /* 0x000fe40007810000 */
[----:B------:R-:W-:Y:S02]  /*6bd0*/  ISETP.GT.AND P4, PT, R16, 0x59, P1 ;  /* 0x000000591000780c */ /* 0x000fe40000f84270 */
[----:B------:R-:W-:Y:S01]  /*6be0*/  FMNMX.FTZ R32, R38, R29, !PT ;  /* 0x0000001d26207209 */ /* 0x000fe20007810000 */
[----:B------:R-:W-:Y:S01]  /*6bf0*/  FFMA.FTZ R29, R40, UR11, -R15 ;  /* 0x0000000b281d7c23 */ /* 0x000fe2000801080f */
[----:B------:R-:W-:Y:S01]  /*6c00*/  ISETP.LT.OR P5, PT, R20, 0x59, P5 ;  /* 0x000000591400780c */ /* 0x000fe20002fa1670 */
[----:B------:R1:W-:Y:S01]  /*6c10*/  MUFU.EX2 R28, R37 ;  /* 0x00000025001c7308 */ /* 0x0003e20000000800 */
[----:B0-----:R-:W-:-:S02]  /*6c20*/  FMNMX.FTZ R33, R39, R32, !PT ;  /* 0x0000002027217209 */ /* 0x001fc40007810000 */
[----:B------:R-:W-:Y:S02]  /*6c30*/  FSEL R67, R67, -INF , !P3 ;  /* 0xff80000043437808 */ /* 0x000fe40005800000 */
[----:B------:R-:W-:Y:S02]  /*6c40*/  FMNMX.FTZ R32, R42, R33, !PT ;  /* 0x000000212a207209 */ /* 0x000fe40007810000 */
[----:B------:R-:W-:Y:S01]  /*6c50*/  ISETP.GT.AND P2, PT, R16, 0x60, P1 ;  /* 0x000000601000780c */ /* 0x000fe20000f44270 */
[----:B------:R-:W-:Y:S01]  /*6c60*/  MUFU.EX2 R19, R19 ;  /* 0x0000001300137308 */ /* 0x000fe20000000800 */
[----:B------:R-:W-:Y:S02]  /*6c70*/  FMNMX.FTZ R33, R43, R32, !PT ;  /* 0x000000202b217209 */ /* 0x000fe40007810000 */
[----:B------:R-:W-:Y:S02]  /*6c80*/  FSEL R70, R70, -INF , !P5 ;  /* 0xff80000046467808 */ /* 0x000fe40006800000 */
[----:B------:R-:W-:Y:S01]  /*6c90*/  FMNMX.FTZ R36, R46, R33, !PT ;  /* 0x000000212e247209 */ /* 0x000fe20007810000 */
[----:B------:R-:W-:Y:S01]  /*6ca0*/  FFMA.FTZ R33, R44, UR11, -R15 ;  /* 0x0000000b2c217c23 */ /* 0x000fe2000801080f */
[----:B------:R-:W-:Y:S01]  /*6cb0*/  ISETP.LT.OR P4, PT, R20, 0x5a, P4 ;  /* 0x0000005a1400780c */ /* 0x000fe20002781670 */
[----:B------:R0:W-:Y:S01]  /*6cc0*/  MUFU.EX2 R32, R41 ;  /* 0x0000002900207308 */ /* 0x0001e20000000800 */
[----:B-1----:R-:W-:-:S02]  /*6cd0*/  FMNMX.FTZ R37, R47, R36, !PT ;  /* 0x000000242f257209 */ /* 0x002fc40007810000 */
[----:B------:R-:W-:Y:S02]  /*6ce0*/  ISETP.GT.AND P3, PT, R16, 0x61, P1 ;  /* 0x000000611000780c */ /* 0x000fe40000f64270 */
[----:B------:R-:W-:Y:S02]  /*6cf0*/  FMNMX.FTZ R36, R50, R37, !PT ;  /* 0x0000002532247209 */ /* 0x000fe40007810000 */
[----:B------:R-:W-:Y:S01]  /*6d00*/  ISETP.LT.OR P2, PT, R20, 0x61, P2 ;  /* 0x000000611400780c */ /* 0x000fe20001741670 */
[----:B------:R-:W-:Y:S01]  /*6d10*/  MUFU.EX2 R21, R21 ;  /* 0x0000001500157308 */ /* 0x000fe20000000800 */
[----:B------:R-:W-:Y:S02]  /*6d20*/  FMNMX.FTZ R37, R51, R36, !PT ;  /* 0x0000002433257209 */ /* 0x000fe40007810000 */
[----:B------:R-:W-:Y:S02]  /*6d30*/  FSEL R71, R71, -INF , !P4 ;  /* 0xff80000047477808 */ /* 0x000fe40006000000 */
[----:B------:R-:W-:Y:S01]  /*6d40*/  FMNMX.FTZ R40, R54, R37, !PT ;  /* 0x0000002536287209 */ /* 0x000fe20007810000 */
[--C-:B------:R-:W-:Y:S01]  /*6d50*/  FFMA.FTZ R37, R48, UR11, -R15.reuse ;  /* 0x0000000b30257c23 */ /* 0x100fe2000801080f */
[----:B------:R-:W-:Y:S01]  /*6d60*/  ISETP.GT.AND P5, PT, R16, 0x68, P1 ;  /* 0x000000681000780c */ /* 0x000fe20000fa4270 */
[----:B------:R1:W-:Y:S01]  /*6d70*/  MUFU.EX2 R36, R45 ;  /* 0x0000002d00247308 */ /* 0x0003e20000000800 */
[----:B0-----:R-:W-:Y:S01]  /*6d80*/  FMNMX.FTZ R41, R55, R40, !PT ;  /* 0x0000002837297209 */ /* 0x001fe20007810000 */
[--C-:B------:R-:W-:Y:S01]  /*6d90*/  FFMA.FTZ R48, R53, UR11, -R15.reuse ;  /* 0x0000000b35307c23 */ /* 0x100fe2000801080f */
[----:B------:R-:W-:Y:S01]  /*6da0*/  FSEL R74, R74, -INF , !P2 ;  /* 0xff8000004a4a7808 */ /* 0x000fe20005000000 */
[--C-:B------:R-:W-:Y:S01]  /*6db0*/  FFMA.FTZ R53, R61, UR11, -R15.reuse ;  /* 0x0000000b3d357c23 */ /* 0x100fe2000801080f */
[----:B------:R-:W-:Y:S01]  /*6dc0*/  FMNMX.FTZ R40, R58, R41, !PT ;  /* 0x000000293a287209 */ /* 0x000fe20007810000 */
[--C-:B------:R-:W-:Y:S01]  /*6dd0*/  FFMA.FTZ R61, R69, UR11, -R15.reuse ;  /* 0x0000000b453d7c23 */ /* 0x100fe2000801080f */
[----:B------:R-:W-:Y:S01]  /*6de0*/  ISETP.LT.OR P3, PT, R20, 0x62, P3 ;  /* 0x000000621400780c */ /* 0x000fe20001f61670 */
[--C-:B------:R-:W-:Y:S01]  /*6df0*/  FFMA.FTZ R69, R77, UR11, -R15.reuse ;  /* 0x0000000b4d457c23 */ /* 0x100fe2000801080f */
[----:B------:R-:W-:Y:S01]  /*6e00*/  FMNMX.FTZ R41, R59, R40, !PT ;  /* 0x000000283b297209 */ /* 0x000fe20007810000 */
[--C-:B------:R-:W-:Y:S01]  /*6e10*/  FFMA.FTZ R77, R85, UR11, -R15.reuse ;  /* 0x0000000b554d7c23 */ /* 0x100fe2000801080f */
[----:B------:R-:W-:Y:S01]  /*6e20*/  ISETP.GT.AND P4, PT, R16, 0x69, P1 ;  /* 0x000000691000780c */ /* 0x000fe20000f84270 */
[----:B------:R0:W-:Y:S01]  /*6e30*/  MUFU.EX2 R40, R49 ;  /* 0x0000003100287308 */ /* 0x0001e20000000800 */
[----:B------:R-:W-:Y:S01]  /*6e40*/  FMNMX.FTZ R44, R62, R41, !PT ;  /* 0x000000293e2c7209 */ /* 0x000fe20007810000 */
[--C-:B------:R-:W-:Y:S01]  /*6e50*/  FFMA.FTZ R41, R52, UR11, -R15.reuse ;  /* 0x0000000b34297c23 */ /* 0x100fe2000801080f */
[----:B------:R-:W-:Y:S01]  /*6e60*/  ISETP.LT.OR P5, PT, R20, 0x69, P5 ;  /* 0x000000691400780c */ /* 0x000fe20002fa1670 */
[--C-:B------:R-:W-:Y:S01]  /*6e70*/  FFMA.FTZ R52, R60, UR11, -R15.reuse ;  /* 0x0000000b3c347c23 */ /* 0x100fe2000801080f */
[----:B-1----:R-:W-:Y:S01]  /*6e80*/  FMNMX.FTZ R45, R63, R44, !PT ;  /* 0x0000002c3f2d7209 */ /* 0x002fe20007810000 */
[--C-:B------:R-:W-:Y:S01]  /*6e90*/  FFMA.FTZ R60, R68, UR11, -R15.reuse ;  /* 0x0000000b443c7c23 */ /* 0x100fe2000801080f */
[----:B------:R-:W-:Y:S01]  /*6ea0*/  FSEL R75, R75, -INF , !P3 ;  /* 0xff8000004b4b7808 */ /* 0x000fe20005800000 */
[--C-:B------:R-:W-:Y:S01]  /*6eb0*/  FFMA.FTZ R68, R76, UR11, -R15.reuse ;  /* 0x0000000b4c447c23 */ /* 0x100fe2000801080f */
[----:B------:R-:W-:Y:S01]  /*6ec0*/  FMNMX.FTZ R44, R66, R45, !PT ;  /* 0x0000002d422c7209 */ /* 0x000fe20007810000 */
[--C-:B0-----:R-:W-:Y:S01]  /*6ed0*/  FFMA.FTZ R49, R56, UR11, -R15.reuse ;  /* 0x0000000b38317c23 */ /* 0x101fe2000801080f */
[----:B------:R-:W-:Y:S01]  /*6ee0*/  ISETP.GT.AND P2, PT, R16, 0x70, P1 ;  /* 0x000000701000780c */ /* 0x000fe20000f44270 */
[--C-:B------:R-:W-:Y:S01]  /*6ef0*/  FFMA.FTZ R56, R64, UR11, -R15.reuse ;  /* 0x0000000b40387c23 */ /* 0x100fe2000801080f */
[----:B------:R-:W-:Y:S01]  /*6f00*/  FMNMX.FTZ R45, R67, R44, !PT ;  /* 0x0000002c432d7209 */ /* 0x000fe20007810000 */
[--C-:B------:R-:W-:Y:S01]  /*6f10*/  FFMA.FTZ R64, R72, UR11, -R15.reuse ;  /* 0x0000000b48407c23 */ /* 0x100fe2000801080f */
[----:B------:R-:W-:Y:S01]  /*6f20*/  FSEL R78, R78, -INF , !P5 ;  /* 0xff8000004e4e7808 */ /* 0x000fe20006800000 */
[--C-:B------:R-:W-:Y:S01]  /*6f30*/  FFMA.FTZ R72, R80, UR11, -R15.reuse ;  /* 0x0000000b50487c23 */ /* 0x100fe2000801080f */
[----:B------:R-:W-:Y:S01]  /*6f40*/  FMNMX.FTZ R44, R70, R45, !PT ;  /* 0x0000002d462c7209 */ /* 0x000fe20007810000 */
[----:B------:R-:W-:Y:S01]  /*6f50*/  FFMA.FTZ R76, R84, UR11, -R15 ;  /* 0x0000000b544c7c23 */ /* 0x000fe2000801080f */
[----:B------:R-:W-:Y:S01]  /*6f60*/  ISETP.LT.OR P4, PT, R20, 0x6a, P4 ;  /* 0x0000006a1400780c */ /* 0x000fe20002781670 */
[----:B------:R-:W-:Y:S01]  /*6f70*/  MUFU.EX2 R22, R22 ;  /* 0x0000001600167308 */ /* 0x000fe20000000800 */
[----:B------:R-:W-:-:S02]  /*6f80*/  FMNMX.FTZ R45, R71, R44, !PT ;  /* 0x0000002c472d7209 */ /* 0x000fc40007810000 */
[----:B------:R-:W-:Y:S02]  /*6f90*/  ISETP.GT.AND P3, PT, R16, 0x71, P1 ;  /* 0x000000711000780c */ /* 0x000fe40000f64270 */
[----:B------:R-:W-:Y:S02]  /*6fa0*/  FMNMX.FTZ R44, R74, R45, !PT ;  /* 0x0000002d4a2c7209 */ /* 0x000fe40007810000 */
[----:B------:R-:W-:Y:S01]  /*6fb0*/  ISETP.LT.OR P2, PT, R20, 0x71, P2 ;  /* 0x000000711400780c */ /* 0x000fe20001741670 */
[----:B------:R-:W-:Y:S01]  /*6fc0*/  MUFU.EX2 R23, R23 ;  /* 0x0000001700177308 */ /* 0x000fe20000000800 */
[----:B------:R-:W-:Y:S02]  /*6fd0*/  FMNMX.FTZ R45, R75, R44, !PT ;  /* 0x0000002c4b2d7209 */ /* 0x000fe40007810000 */
[----:B------:R-:W-:Y:S02]  /*6fe0*/  FSEL R79, R79, -INF , !P4 ;  /* 0xff8000004f4f7808 */ /* 0x000fe40006000000 */
[----:B------:R-:W-:-:S02]  /*6ff0*/  FMNMX.FTZ R44, R78, R45, !PT ;  /* 0x0000002d4e2c7209 */ /* 0x000fc40007810000 */
[----:B------:R-:W-:Y:S01]  /*7000*/  ISETP.GT.AND P5, PT, R16, 0x78, P1 ;  /* 0x000000781000780c */ /* 0x000fe20000fa4270 */
[----:B------:R-:W-:Y:S01]  /*7010*/  MUFU.EX2 R25, R25 ;  /* 0x0000001900197308 */ /* 0x000fe20000000800 */
[----:B------:R-:W-:Y:S02]  /*7020*/  ISETP.LT.OR P3, PT, R20, 0x72, P3 ;  /* 0x000000721400780c */ /* 0x000fe40001f61670 */
[----:B------:R-:W-:Y:S02]  /*7030*/  FSEL R82, R82, -INF , !P2 ;  /* 0xff80000052527808 */ /* 0x000fe40005000000 */
[----:B------:R-:W-:Y:S02]  /*7040*/  FMNMX.FTZ R45, R79, R44, !PT ;  /* 0x0000002c4f2d7209 */ /* 0x000fe40007810000 */
[----:B------:R-:W-:Y:S01]  /*7050*/  ISETP.GT.AND P1, PT, R16, 0x79, P1 ;  /* 0x000000791000780c */ /* 0x000fe20000f24270 */
[--C-:B------:R-:W-:Y:S01]  /*7060*/  FFMA.FTZ R16, R57, UR11, -R15.reuse ;  /* 0x0000000b39107c23 */ /* 0x100fe2000801080f */
[----:B------:R-:W-:Y:S01]  /*7070*/  ISETP.LT.OR P5, PT, R20, 0x79, P5 ;  /* 0x000000791400780c */ /* 0x000fe20002fa1670 */
[--C-:B------:R-:W-:Y:S01]  /*7080*/  FFMA.FTZ R57, R65, UR11, -R15.reuse ;  /* 0x0000000b41397c23 */ /* 0x100fe2000801080f */
[----:B------:R-:W-:Y:S01]  /*7090*/  FSEL R83, R83, -INF , !P3 ;  /* 0xff80000053537808 */ /* 0x000fe20005800000 */
[--C-:B------:R-:W-:Y:S01]  /*70a0*/  FFMA.FTZ R65, R73, UR11, -R15.reuse ;  /* 0x0000000b49417c23 */ /* 0x100fe2000801080f */
[----:B------:R-:W-:Y:S01]  /*70b0*/  FMNMX.FTZ R44, R82, R45, !PT ;  /* 0x0000002d522c7209 */ /* 0x000fe20007810000 */
[----:B------:R-:W-:Y:S01]  /*70c0*/  FFMA.FTZ R73, R81, UR11, -R15 ;  /* 0x0000000b51497c23 */ /* 0x000fe2000801080f */
[----:B------:R-:W-:Y:S01]  /*70d0*/  ISETP.LT.OR P1, PT, R20, 0x7a, P1 ;  /* 0x0000007a1400780c */ /* 0x000fe20000f21670 */
[----:B------:R-:W-:Y:S01]  /*70e0*/  MUFU.EX2 R29, R29 ;  /* 0x0000001d001d7308 */ /* 0x000fe20000000800 */
[----:B------:R-:W-:-:S02]  /*70f0*/  FSEL R86, R86, -INF , !P5 ;  /* 0xff80000056567808 */ /* 0x000fc40006800000 */
[----:B------:R-:W-:Y:S02]  /*7100*/  FMNMX.FTZ R45, R83, R44, !PT ;  /* 0x0000002c532d7209 */ /* 0x000fe40007810000 */
[----:B------:R-:W-:Y:S02]  /*7110*/  FSEL R87, R87, -INF , !P1 ;  /* 0xff80000057577808 */ /* 0x000fe40004800000 */
[----:B------:R-:W-:Y:S01]  /*7120*/  FMNMX.FTZ R20, R86, R45, !PT ;  /* 0x0000002d56147209 */ /* 0x000fe20007810000 */
[----:B------:R-:W-:Y:S01]  /*7130*/  MUFU.EX2 R33, R33 ;  /* 0x0000002100217308 */ /* 0x000fe20000000800 */
[----:B------:R-:W-:Y:S02]  /*7140*/  FSEL R44, R0, RZ, P6 ;  /* 0x000000ff002c7208 */ /* 0x000fe40003000000 */
[----:B------:R-:W-:-:S03]  /*7150*/  FMNMX.FTZ R20, R87, R20, !PT ;  /* 0x0000001457147209 */ /* 0x000fc60007810000 */
[----:B------:R-:W-:Y:S02]  /*7160*/  FADD.FTZ R44, -R44, R13 ;  /* 0x0000000d2c2c7221 */ /* 0x000fe40000010100 */
[----:B------:R-:W0:Y:S01]  /*7170*/  SHFL.BFLY PT, R45, R20, 0x2, 0x1f ;  /* 0x0c401f00142d7f89 */ /* 0x000e2200000e0000 */
[----:B------:R-:W-:Y:S01]  /*7180*/  MUFU.EX2 R37, R37 ;  /* 0x0000002500257308 */ /* 0x000fe20000000800 */
[----:B------:R-:W-:-:S07]  /*7190*/  FMUL.FTZ R13, R44, UR11 ;  /* 0x0000000b2c0d7c20 */ /* 0x000fce0008410000 */
[----:B------:R-:W1:Y:S08]  /*71a0*/  MUFU.EX2 R13, R13 ;  /* 0x0000000d000d7308 */ /* 0x000e700000000800 */
[----:B------:R-:W-:Y:S01]  /*71b0*/  MUFU.EX2 R41, R41 ;  /* 0x0000002900297308 */ /* 0x000fe20000000800 */
[----:B0-----:R-:W-:-:S07]  /*71c0*/  FMNMX.FTZ R45, R20, R45, !PT ;  /* 0x0000002d142d7209 */ /* 0x001fce0007810000 */
[----:B------:R-:W-:Y:S01]  /*71d0*/  MUFU.EX2 R48, R48 ;  /* 0x0000003000307308 */ /* 0x000fe20000000800 */
[----:B-1----:R-:W-:Y:S01]  /*71e0*/  FFMA.FTZ R4, R13, R4, R18 ;  /* 0x000000040d047223 */ /* 0x002fe20000010012 */
[----:B------:R-:W0:Y:S03]  /*71f0*/  SHFL.BFLY PT, R20, R45, 0x1, 0x1f ;  /* 0x0c201f002d147f89 */ /* 0x000e2600000e0000 */
[----:B------:R-:W-:-:S03]  /*7200*/  FADD.FTZ R4, R19, R4 ;  /* 0x0000000413047221 */ /* 0x000fc60000010000 */
[----:B------:R-:W-:Y:S08]  /*7210*/  MUFU.EX2 R49, R49 ;  /* 0x0000003100317308 */ /* 0x000ff00000000800 */
[----:B------:R-:W-:Y:S08]  /*7220*/  MUFU.EX2 R16, R16 ;  /* 0x0000001000107308 */ /* 0x000ff00000000800 */
[----:B------:R-:W-:Y:S01]  /*7230*/  MUFU.EX2 R52, R52 ;  /* 0x0000003400347308 */ /* 0x000fe20000000800 */
[----:B0-----:R-:W-:-:S04]  /*7240*/  FMNMX.FTZ R15, R45, R20, !PT ;  /* 0x000000142d0f7209 */ /* 0x001fc80007810000 */
[C---:B------:R-:W-:Y:S01]  /*7250*/  FSETP.NEU.FTZ.AND P1, PT, R15.reuse, -INF , PT ;  /* 0xff8000000f00780b */ /* 0x040fe20003f3d000 */
[----:B------:R-:W-:Y:S02]  /*7260*/  FMUL.FTZ R20, R15, UR11 ;  /* 0x0000000b0f147c20 */ /* 0x000fe40008410000 */
[----:B------:R-:W-:Y:S03]  /*7270*/  MUFU.EX2 R53, R53 ;  /* 0x0000003500357308 */ /* 0x000fe60000000800 */
[----:B------:R-:W-:-:S05]  /*7280*/  FSEL R44, R20, RZ, P1 ;  /* 0x000000ff142c7208 */ /* 0x000fca0000800000 */
[----:B------:R-:W-:Y:S01]  /*7290*/  MUFU.EX2 R56, R56 ;  /* 0x0000003800387308 */ /* 0x000fe20000000800 */
[--C-:B------:R-:W-:Y:S01]  /*72a0*/  FFMA.FTZ R81, R35, UR11, -R44.reuse ;  /* 0x0000000b23517c23 */ /* 0x100fe2000801082c */
[----:B------:R-:W-:Y:S01]  /*72b0*/  FSEL R35, R15, RZ, P1 ;  /* 0x000000ff0f237208 */ /* 0x000fe20000800000 */
[--C-:B------:R-:W-:Y:S01]  /*72c0*/  FFMA.FTZ R45, R26, UR11, -R44.reuse ;  /* 0x0000000b1a2d7c23 */ /* 0x100fe2000801082c */
[--C-:B------:R-:W-:Y:S01]  /*72d0*/  FFMA.FTZ R85, R27, UR11, -R44.reuse ;  /* 0x0000000b1b557c23 */ /* 0x100fe2000801082c */
[--C-:B------:R-:W-:Y:S01]  /*72e0*/  FFMA.FTZ R20, R30, UR11, -R44.reuse ;  /* 0x0000000b1e147c23 */ /* 0x100fe2000801082c */
[----:B------:R-:W-:Y:S01]  /*72f0*/  FFMA.FTZ R84, R31, UR11, -R44 ;  /* 0x0000000b1f547c23 */ /* 0x000fe2000801082c */
[----:B------:R-:W-:Y:S01]  /*7300*/  FADD.FTZ R12, -R35, R12 ;  /* 0x0000000c230c7221 */ /* 0x000fe20000010100 */
[--C-:B------:R-:W-:Y:S01]  /*7310*/  FFMA.FTZ R34, R34, UR11, -R44.reuse ;  /* 0x0000000b22227c23 */ /* 0x100fe2000801082c */
[----:B------:R-:W-:Y:S01]  /*7320*/  MUFU.EX2 R45, R45 ;  /* 0x0000002d002d7308 */ /* 0x000fe20000000800 */
[--C-:B------:R-:W-:Y:S01]  /*7330*/  FFMA.FTZ R27, R46, UR11, -R44.reuse ;  /* 0x0000000b2e1b7c23 */ /* 0x100fe2000801082c */
[----:B------:R-:W-:Y:S01]  /*7340*/  FMUL.FTZ R12, R12, UR11 ;  /* 0x0000000b0c0c7c20 */ /* 0x000fe20008410000 */
[--C-:B------:R-:W-:Y:S01]  /*7350*/  FFMA.FTZ R31, R38, UR11, -R44.reuse ;  /* 0x0000000b261f7c23 */ /* 0x100fe2000801082c */
[--C-:B------:R-:W-:Y:S01]  /*7360*/  FFMA.FTZ R80, R39, UR11, -R44.reuse ;  /* 0x0000000b27507c23 */ /* 0x100fe2000801082c */
[----:B------:R-:W-:Y:S01]  /*7370*/  FFMA.FTZ R39, R47, UR11, -R44 ;  /* 0x0000000b2f277c23 */ /* 0x000fe2000801082c */
[----:B------:R-:W-:Y:S01]  /*7380*/  FADD.FTZ R47, R21, R4 ;  /* 0x00000004152f7221 */ /* 0x000fe20000010000 */
[--C-:B------:R-:W-:Y:S01]  /*7390*/  FFMA.FTZ R26, R42, UR11, -R44.reuse ;  /* 0x0000000b2a1a7c23 */ /* 0x100fe2000801082c */
[----:B------:R-:W0:Y:S01]  /*73a0*/  MUFU.EX2 R12, R12 ;  /* 0x0000000c000c7308 */ /* 0x000e220000000800 */
[--C-:B------:R-:W-:Y:S01]  /*73b0*/  FFMA.FTZ R42, R43, UR11, -R44.reuse ;  /* 0x0000000b2b2a7c23 */ /* 0x100fe2000801082c */
[----:B------:R-:W-:Y:S01]  /*73c0*/  FADD.FTZ R4, R22, R47 ;  /* 0x0000002f16047221 */ /* 0x000fe20000010000 */
[--C-:B------:R-:W-:Y:S01]  /*73d0*/  FFMA.FTZ R30, R50, UR11, -R44.reuse ;  /* 0x0000000b321e7c23 */ /* 0x100fe2000801082c */
[--C-:B------:R-:W-:Y:S01]  /*73e0*/  FFMA.FTZ R38, R51, UR11, -R44.reuse ;  /* 0x0000000b33267c23 */ /* 0x100fe2000801082c */
[----:B------:R-:W-:Y:S01]  /*73f0*/  FFMA.FTZ R54, R54, UR11, -R44 ;  /* 0x0000000b36367c23 */ /* 0x000fe2000801082c */
[----:B------:R-:W-:Y:S01]  /*7400*/  FADD.FTZ R47, R23, R4 ;  /* 0x00000004172f7221 */ /* 0x000fe20000010000 */
[--C-:B------:R-:W-:Y:S01]  /*7410*/  FFMA.FTZ R138, R55, UR11, -R44.reuse ;  /* 0x0000000b378a7c23 */ /* 0x100fe2000801082c */
[----:B------:R-:W1:Y:S01]  /*7420*/  MUFU.EX2 R85, R85 ;  /* 0x0000005500557308 */ /* 0x000e620000000800 */
        /* <DEDUP_REMOVED lines=8> */
[----:B0-----:R-:W-:Y:S01]  /*74b0*/  FFMA.FTZ R46, R12, R3, R45 ;  /* 0x000000030c2e7223 */ /* 0x001fe2000001002d */
[--C-:B------:R-:W-:Y:S01]  /*74c0*/  FFMA.FTZ R67, R71, UR11, -R44.reuse ;  /* 0x0000000b47437c23 */ /* 0x100fe2000801082c */
[--C-:B------:R-:W-:Y:S01]  /*74d0*/  FFMA.FTZ R66, R75, UR11, -R44.reuse ;  /* 0x0000000b4b427c23 */ /* 0x100fe2000801082c */
[--C-:B------:R-:W-:Y:S01]  /*74e0*/  FFMA.FTZ R55, R78, UR11, -R44.reuse ;  /* 0x0000000b4e377c23 */ /* 0x100fe2000801082c */
[--C-:B------:R-:W-:Y:S01]  /*74f0*/  FFMA.FTZ R63, R79, UR11, -R44.reuse ;  /* 0x0000000b4f3f7c23 */ /* 0x100fe2000801082c */
[--C-:B------:R-:W-:Y:S01]  /*7500*/  FFMA.FTZ R62, R82, UR11, -R44.reuse ;  /* 0x0000000b523e7c23 */ /* 0x100fe2000801082c */
[----:B------:R-:W-:Y:S01]  /*7510*/  FFMA.FTZ R70, R83, UR11, -R44 ;  /* 0x0000000b53467c23 */ /* 0x000fe2000801082c */
[----:B------:R-:W0:Y:S01]  /*7520*/  MUFU.EX2 R84, R84 ;  /* 0x0000005400547308 */ /* 0x000e220000000800 */
[----:B-1----:R-:W-:Y:S01]  /*7530*/  FADD.FTZ R3, R85, R46 ;  /* 0x0000002e55037221 */ /* 0x002fe20000010000 */
[----:B------:R-:W-:Y:S01]  /*7540*/  FADD.FTZ R46, R24, R47 ;  /* 0x0000002f182e7221 */ /* 0x000fe20000010000 */
[----:B------:R-:W-:-:S05]  /*7550*/  FFMA.FTZ R71, R86, UR11, -R44 ;  /* 0x0000000b56477c23 */ /* 0x000fca000801082c */
[----:B------:R-:W1:Y:S01]  /*7560*/  MUFU.EX2 R34, R34 ;  /* 0x0000002200227308 */ /* 0x000e620000000800 */
[----:B--2---:R-:W-:-:S07]  /*7570*/  FADD.FTZ R3, R20, R3 ;  /* 0x0000000314037221 */ /* 0x004fce0000010000 */
[----:B------:R-:W2:Y:S01]  /*7580*/  MUFU.EX2 R81, R81 ;  /* 0x0000005100517308 */ /* 0x000ea20000000800 */
[----:B0-----:R-:W-:-:S07]  /*7590*/  FADD.FTZ R3, R84, R3 ;  /* 0x0000000354037221 */ /* 0x001fce0000010000 */
[----:B------:R-:W0:Y:S01]  /*75a0*/  MUFU.EX2 R31, R31 ;  /* 0x0000001f001f7308 */ /* 0x000e220000000800 */
[----:B-1----:R-:W-:Y:S01]  /*75b0*/  FADD.FTZ R4, R34, R3 ;  /* 0x0000000322047221 */ /* 0x002fe20000010000 */
[----:B------:R-:W-:-:S06]  /*75c0*/  FADD.FTZ R3, R25, R46 ;  /* 0x0000002e19037221 */ /* 0x000fcc0000010000 */
[----:B------:R-:W1:Y:S01]  /*75d0*/  MUFU.EX2 R80, R80 ;  /* 0x0000005000507308 */ /* 0x000e620000000800 */
[----:B--2---:R-:W-:-:S07]  /*75e0*/  FADD.FTZ R4, R81, R4 ;  /* 0x0000000451047221 */ /* 0x004fce0000010000 */
[----:B------:R-:W2:Y:S01]  /*75f0*/  MUFU.EX2 R26, R26 ;  /* 0x0000001a001a7308 */ /* 0x000ea20000000800 */
[----:B0-----:R-:W-:Y:S01]  /*7600*/  FADD.FTZ R47, R31, R4 ;  /* 0x000000041f2f7221 */ /* 0x001fe20000010000 */
[----:B------:R-:W-:-:S04]  /*7610*/  FADD.FTZ R4, R28, R3 ;  /* 0x000000031c047221 */ /* 0x000fc80000010000 */
[----:B------:R-:W-:Y:S02]  /*7620*/  FADD.FTZ R3, R29, R4 ;  /* 0x000000041d037221 */ /* 0x000fe40000010000 */
[----:B------:R-:W0:Y:S01]  /*7630*/  MUFU.EX2 R42, R42 ;  /* 0x0000002a002a7308 */ /* 0x000e220000000800 */
[----:B-1----:R-:W-:Y:S01]  /*7640*/  FADD.FTZ R47, R80, R47 ;  /* 0x0000002f502f7221 */ /* 0x002fe20000010000 */
[----:B------:R-:W-:-:S04]  /*7650*/  FADD.FTZ R4, R32, R3 ;  /* 0x0000000320047221 */ /* 0x000fc80000010000 */
[----:B------:R-:W-:Y:S02]  /*7660*/  FADD.FTZ R3, R33, R4 ;  /* 0x0000000421037221 */ /* 0x000fe40000010000 */
[----:B------:R-:W1:Y:S01]  /*7670*/  MUFU.EX2 R27, R27 ;  /* 0x0000001b001b7308 */ /* 0x000e620000000800 */
[----:B--2---:R-:W-:Y:S01]  /*7680*/  FADD.FTZ R47, R26, R47 ;  /* 0x0000002f1a2f7221 */ /* 0x004fe20000010000 */
[----:B------:R-:W-:-:S06]  /*7690*/  FADD.FTZ R4, R36, R3 ;  /* 0x0000000324047221 */ /* 0x000fcc0000010000 */
[----:B------:R-:W2:Y:S01]  /*76a0*/  MUFU.EX2 R39, R39 ;  /* 0x0000002700277308 */ /* 0x000ea20000000800 */
[----:B0-----:R-:W-:Y:S01]  /*76b0*/  FADD.FTZ R46, R42, R47 ;  /* 0x0000002f2a2e7221 */ /* 0x001fe20000010000 */
[----:B------:R-:W-:-:S04]  /*76c0*/  FADD.FTZ R47, R37, R4 ;  /* 0x00000004252f7221 */ /* 0x000fc80000010000 */
[----:B------:R-:W-:Y:S02]  /*76d0*/  FADD.FTZ R4, R40, R47 ;  /* 0x0000002f28047221 */ /* 0x000fe40000010000 */
[----:B------:R-:W0:Y:S01]  /*76e0*/  MUFU.EX2 R30, R30 ;  /* 0x0000001e001e7308 */ /* 0x000e220000000800 */
[----:B-1----:R-:W-:-:S07]  /*76f0*/  FADD.FTZ R46, R27, R46 ;  /* 0x0000002e1b2e7221 */ /* 0x002fce0000010000 */
[----:B------:R-:W1:Y:S01]  /*7700*/  MUFU.EX2 R38, R38 ;  /* 0x0000002600267308 */ /* 0x000e620000000800 */
[----:B--2---:R-:W-:-:S07]  /*7710*/  FADD.FTZ R3, R39, R46 ;  /* 0x0000002e27037221 */ /* 0x004fce0000010000 */
[----:B------:R2:W3:Y:S01]  /*7720*/  MUFU.EX2 R35, R54 ;  /* 0x0000003600237308 */ /* 0x0004e20000000800 */
[----:B0-----:R-:W-:-:S07]  /*7730*/  FADD.FTZ R3, R30, R3 ;  /* 0x000000031e037221 */ /* 0x001fce0000010000 */
[----:B------:R-:W0:Y:S01]  /*7740*/  MUFU.EX2 R138, R138 ;  /* 0x0000008a008a7308 */ /* 0x000e220000000800 */
[----:B-1----:R-:W-:Y:S01]  /*7750*/  FADD.FTZ R46, R38, R3 ;  /* 0x00000003262e7221 */ /* 0x002fe20000010000 */
[----:B------:R-:W-:Y:S01]  /*7760*/  FADD.FTZ R3, R41, R4 ;  /* 0x0000000429037221 */ /* 0x000fe20000010000 */
[--C-:B--2---:R-:W-:Y:S01]  /*7770*/  FFMA.FTZ R54, R74, UR11, -R44.reuse ;  /* 0x0000000b4a367c23 */ /* 0x104fe2000801082c */
[----:B------:R-:W-:Y:S02]  /*7780*/  FFMA.FTZ R74, R87, UR11, -R44 ;  /* 0x0000000b574a7c23 */ /* 0x000fe4000801082c */
[----:B------:R-:W-:Y:S02]  /*7790*/  FADD.FTZ R4, R48, R3 ;  /* 0x0000000330047221 */ /* 0x000fe40000010000 */
[----:B------:R-:W1:Y:S01]  /*77a0*/  MUFU.EX2 R43, R43 ;  /* 0x0000002b002b7308 */ /* 0x000e620000000800 */
[----:B---3--:R-:W-:Y:S01]  /*77b0*/  FADD.FTZ R47, R35, R46 ;  /* 0x0000002e232f7221 */ /* 0x008fe20000010000 */
[----:B------:R-:W-:-:S04]  /*77c0*/  FADD.FTZ R3, R49, R4 ;  /* 0x0000000431037221 */ /* 0x000fc80000010000 */
[----:B------:R-:W-:Y:S02]  /*77d0*/  FADD.FTZ R3, R16, R3 ;  /* 0x0000000310037221 */ /* 0x000fe40000010000 */
        /* <DEDUP_REMOVED lines=8> */
[----:B------:R-:W-:-:S06]  /*7860*/  FADD.FTZ R46, R56, R3 ;  /* 0x00000003382e7221 */ /* 0x000fcc0000010000 */
        /* <DEDUP_REMOVED lines=50> */
.L_x_886:
[----:B------:R-:W0:Y:S01]  /*7b90*/  S2UR UR10, SR_CgaCtaId ;  /* 0x00000000000a79c3 */ /* 0x000e220000008800 */
[----:B------:R-:W-:Y:S01]  /*7ba0*/  ULEA UR6, UR6, UR38, 0x3 ;  /* 0x0000002606067291 */ /* 0x000fe2000f8e183f */
[----:B------:R-:W-:Y:S01]  /*7bb0*/  F2FP.BF16.F32.PACK_AB R46, R22, R21 ;  /* 0x00000015162e723e */ /* 0x000fe200000010ff */
[----:B------:R-:W-:Y:S01]  /*7bc0*/  UMOV UR41, UR5 ;  /* 0x0000000500297c82 */ /* 0x000fe20008000000 */
[----:B------:R-:W-:Y:S01]  /*7bd0*/  F2FP.BF16.F32.PACK_AB R47, R84, R20 ;  /* 0x00000014542f723e */ /* 0x000fe200000010ff */
[----:B------:R-:W-:Y:S01]  /*7be0*/  UIADD3 UR6, UR6, 0x2d860, URZ ;  /* 0x0002d86006067890 */ /* 0x000fe2000fffe03f */
[----:B------:R-:W-:Y:S01]  /*7bf0*/  F2FP.BF16.F32.PACK_AB R44, R19, R18 ;  /* 0x00000012132c723e */ /* 0x000fe200000010ff */
[----:B------:R-:W-:Y:S01]  /*7c00*/  FMUL.FTZ R88, R88, R13 ;  /* 0x0000000d58587220 */ /* 0x000fe20000410000 */
        /* <DEDUP_REMOVED lines=16> */
[----:B0-----:R-:W-:Y:S01]  /*7d10*/  UPRMT UR6, UR10, 0x654, UR6 ;  /* 0x000006540a067896 */ /* 0x001fe20008000006 */
[----:B------:R-:W-:Y:S01]  /*7d20*/  F2FP.BF16.F32.PACK_AB R27, R39, R27 ;  /* 0x0000001b271b723e */ /* 0x000fe200000010ff */
[-C--:B------:R-:W-:Y:S01]  /*7d30*/  FMUL.FTZ R105, R105, R13.reuse ;  /* 0x0000000d69697220 */ /* 0x080fe20000410000 */
[----:B------:R-:W-:Y:S01]  /*7d40*/  F2FP.BF16.F32.PACK_AB R29, R38, R30 ;  /* 0x0000001e261d723e */ /* 0x000fe200000010ff */
[----:B------:R-:W-:Y:S01]  /*7d50*/  FMUL.FTZ R108, R108, R13 ;  /* 0x0000000d6c6c7220 */ /* 0x000fe20000410000 */
[----:B------:R-:W-:Y:S01]  /*7d60*/  F2FP.BF16.F32.PACK_AB R28, R40, R37 ;  /* 0x00000025281c723e */ /* 0x000fe200000010ff */
[----:B------:R-:W-:Y:S01]  /*7d70*/  FMUL.FTZ R109, R109, R13 ;  /* 0x0000000d6d6d7220 */ /* 0x000fe20000410000 */
        /* <DEDUP_REMOVED lines=17> */
[----:B------:R1:W-:Y:S01]  /*7e90*/  STSM.16.M88.4 [R5], R28 ;  /* 0x0000001c05007844 */ /* 0x0003e20000000200 */
[----:B------:R-:W-:Y:S01]  /*7ea0*/  F2FP.BF16.F32.PACK_AB R58, R61, R60 ;  /* 0x0000003c3d3a723e */ /* 0x000fe200000010ff */
[----:B------:R-:W-:Y:S01]  /*7eb0*/  FMUL.FTZ R117, R117, R13 ;  /* 0x0000000d75757220 */ /* 0x000fe20000410000 */
[----:B------:R-:W-:Y:S01]  /*7ec0*/  F2FP.BF16.F32.PACK_AB R59, R67, R59 ;  /* 0x0000003b433b723e */ /* 0x000fe200000010ff */
[----:B------:R1:W-:Y:S01]  /*7ed0*/  STSM.16.M88.4 [R2+0x27800], R32 ;  /* 0x0278002002007844 */ /* 0x0003e20000000200 */
[----:B------:R-:W-:Y:S01]  /*7ee0*/  F2FP.BF16.F32.PACK_AB R54, R69, R68 ;  /* 0x000000444536723e */ /* 0x000fe200000010ff */
[----:B------:R-:W-:Y:S01]  /*7ef0*/  FMUL.FTZ R120, R120, R13 ;  /* 0x0000000d78787220 */ /* 0x000fe20000410000 */
[----:B------:R-:W-:Y:S01]  /*7f00*/  F2FP.BF16.F32.PACK_AB R52, R65, R64 ;  /* 0x000000404134723e */ /* 0x000fe200000010ff */
[----:B------:R1:W-:Y:S01]  /*7f10*/  STSM.16.M88.4 [R6+0x6000], R56 ;  /* 0x0060003806007844 */ /* 0x0003e20000000200 */
        /* <DEDUP_REMOVED lines=10> */
[----:B------:R-:W-:Y:S01]  /*7fc0*/  ISETP.GT.AND P1, PT, R14, UR32, PT ;  /* 0x000000200e007c0c */ /* 0x000fe2000bf24270 */
        /* <DEDUP_REMOVED lines=36> */
[----:B------:R-:W-:Y:S01]  /*8210*/  IMAD.MOV.U32 R13, RZ, RZ, R0 ;  /* 0x000000ffff0d7224 */ /* 0x000fe200078e0000 */
[----:B0-----:R-:W-:Y:S01]  /*8220*/  NOP ;  /* 0x0000000000007918 */ /* 0x001fe20000000000 */
[----:B-1----:R-:W-:Y:S05]  /*8230*/  @P1 BRA `(.L_x_887) ;  /* 0xffffffcc00741947 */ /* 0x002fea000383ffff */
.L_x_868:
[----:B------:R-:W1:Y:S01]  /*8240*/  S2UR UR10, SR_CTAID.X ;  /* 0x00000000000a79c3 */ /* 0x000e620000002500 */
[----:B------:R-:W-:Y:S01]  /*8250*/  R2UR UR6, R143 ;  /* 0x000000008f0672ca */ /* 0x000fe200000e0000 */
[----:B------:R-:W-:Y:S01]  /*8260*/  UISETP.NE.AND UP0, UPT, UR39, URZ, UPT ;  /* 0x0000003f2700728c */ /* 0x000fe2000bf05270 */
[----:B------:R-:W-:-:S05]  /*8270*/  IADD3 R8, -R8, 0x1, RZ ;  /* 0x0000000108087810 */ /* 0x000fca0007ffe1ff */
[----:B------:R-:W-:Y:S01]  /*8280*/  IMAD R8, R17, UR35, R8 ;  /* 0x0000002311087c24 */ /* 0x000fe2000f8e0208 */
[----:B------:R-:W-:-:S05]  /*8290*/  PLOP3.LUT P1, PT, PT, PT, UP0, 0x40, 0x0 ;  /* 0x000000000000781c */ /* 0x000fca0003f2e808 */
[----:B------:R-:W-:-:S03]  /*82a0*/  UISETP.NE.AND UP1, UPT, UR6, URZ, UPT ;  /* 0x0000003f0600728c */ /* 0x000fc6000bf25270 */
[----:B------:R-:W-:Y:S02]  /*82b0*/  UMOV UR6, 0xc0 ;  /* 0x000000c000067882 */ /* 0x000fe40000000000 */
[----:B-1----:R-:W-:Y:S01]  /*82c0*/  UIMAD UR6, UR10, UR6, 0xbf ;  /* 0x000000bf0a0674a4 */ /* 0x002fe2000f8e0206 */
[----:B------:R-:W-:-:S05]  /*82d0*/  R2UR UR10, R8 ;  /* 0x00000000080a72ca */ /* 0x000fca00000e0000 */
[----:B------:R-:W-:Y:S01]  /*82e0*/  @UP1 ULDC UR14, c[0x0][0x44c] ;  /* 0x00011300000e1ab9 */ /* 0x000fe20000000800 */
[----:B------:R-:W-:Y:S01]  /*82f0*/  @UP1 ULDC UR18, c[0x0][0x450] ;  /* 0x0001140000121ab9 */ /* 0x000fe20000000800 */
[----:B------:R-:W-:-:S04]  /*8300*/  UIMAD.WIDE.U32 UR14, UR6, UR14, URZ ;  /* 0x0000000e060e72a5 */ /* 0x000fc8000f8e003f */
[----:B------:R-:W-:-:S04]  /*8310*/  @UP1 USHF.R.U32.HI UR6, URZ, UR18, UR15 ;  /* 0x000000123f061299 */ /* 0x000fc8000801160f */
[----:B------:R-:W-:-:S03]  /*8320*/  UIADD3 UR6, UR10, UR6, URZ ;  /* 0x000000060a067290 */ /* 0x000fc6000fffe03f */
[----:B------:R-:W-:Y:S02]  /*8330*/  ULDC UR10, c[0x0][0x9dc] ;  /* 0x00027700000a7ab9 */ /* 0x000fe40000000800 */
[----:B------:R-:W-:Y:S01]  /*8340*/  UIADD3 UR10, UR6, -UR10, URZ ;  /* 0x8000000a060a7290 */ /* 0x000fe2000fffe03f */
[----:B------:R-:W-:Y:S11]  /*8350*/  @P1 BRA `(.L_x_888) ;  /* 0x00000000004c1947 */ /* 0x000ff60003800000 */
[----:B------:R-:W-:-:S06]  /*8360*/  UISETP.GT.AND UP0, UPT, UR6, -0x1, UPT ;  /* 0xffffffff0600788c */ /* 0x000fcc000bf04270 */
[----:B------:R-:W-:-:S13]  /*8370*/  PLOP3.LUT P1, PT, PT, PT, UP0, 0x80, 0x0 ;  /* 0x000000000000781c */ /* 0x000fda0003f2f008 */
[----:B------:R-:W-:Y:S05]  /*8380*/  @P1 BRA `(.L_x_889) ;  /* 0x0000000000201947 */ /* 0x000fea0003800000 */
[----:B------:R-:W-:Y:S01]  /*8390*/  ULDC UR18, c[0x0][0x9e4] ;  /* 0x0002790000127ab9 */ /* 0x000fe20000000800 */
[----:B------:R-:W-:Y:S02]  /*83a0*/  ULOP3.LUT UR6, URZ, UR6, URZ, 0x33, !UPT ;  /* 0x000000063f067292 */ /* 0x000fe4000f8e333f */
[----:B------:R-:W-:-:S11]  /*83b0*/  UISETP.NE.AND UP0, UPT, UR18, 0x1, UPT ;  /* 0x000000011200788c */ /* 0x000fd6000bf05270 */
[----:B------:R-:W-:Y:S02]  /*83c0*/  @UP0 ULDC.64 UR22, c[0x0][0x9e8] ;  /* 0x00027a0000160ab9 */ /* 0x000fe40000000a00 */
[----:B------:R-:W-:-:S04]  /*83d0*/  UIMAD.WIDE.U32 UR14, UR6, UR22, URZ ;  /* 0x00000016060e72a5 */ /* 0x000fc8000f8e003f */
[----:B------:R-:W-:-:S04]  /*83e0*/  @UP0 USHF.R.U32.HI UR6, URZ, UR23, UR15 ;  /* 0x000000173f060299 */ /* 0x000fc8000801160f */
[----:B------:R-:W-:Y:S01]  /*83f0*/  ULOP3.LUT UR6, URZ, UR6, URZ, 0x33, !UPT ;  /* 0x000000063f067292 */ /* 0x000fe2000f8e333f */
[----:B------:R-:W-:Y:S11]  /*8400*/  BRA `(.L_x_890) ;  /* 0x0000000000147947 */ /* 0x000ff60003800000 */
.L_x_889:
[----:B------:R-:W-:Y:S02]  /*8410*/  ULDC UR18, c[0x0][0x9e4] ;  /* 0x0002790000127ab9 */ /* 0x000fe40000000800 */
[----:B------:R-:W-:-:S11]  /*8420*/  UISETP.NE.AND UP0, UPT, UR18, 0x1, UPT ;  /* 0x000000011200788c */ /* 0x000fd6000bf05270 */
[----:B------:R-:W-:Y:S02]  /*8430*/  @UP0 ULDC.64 UR22, c[0x0][0x9e8] ;  /* 0x00027a0000160ab9 */ /* 0x000fe40000000a00 */
[----:B------:R-:W-:-:S04]  /*8440*/  UIMAD.WIDE.U32 UR14, UR6, UR22, URZ ;  /* 0x00000016060e72a5 */ /* 0x000fc8000f8e003f */
[----:B------:R-:W-:-:S12]  /*8450*/  @UP0 USHF.R.U32.HI UR6, URZ, UR23, UR15 ;  /* 0x000000173f060299 */ /* 0x000fd8000801160f */
.L_x_890:
[----:B------:R-:W-:-:S04]  /*8460*/  UIMAD UR6, UR6, UR18, URZ ;  /* 0x00000012060672a4 */ /* 0x000fc8000f8e023f */
[----:B------:R-:W-:-:S04]  /*8470*/  UISETP.LT.AND UP0, UPT, UR10, UR6, UPT ;  /* 0x000000060a00728c */ /* 0x000fc8000bf01270 */
[----:B------:R-:W-:-:S12]  /*8480*/  USEL UR10, UR10, UR6, !UP0 ;  /* 0x000000060a0a7287 */ /* 0x000fd8000c000000 */
.L_x_888:
[----:B------:R-:W-:Y:S01]  /*8490*/  UIADD3 UR10, UR10, 0x7f, URZ ;  /* 0x0000007f0a0a7890 */ /* 0x000fe2000fffe03f */
[----:B------:R-:W-:-:S03]  /*84a0*/  R2UR UR14, R146 ;  /* 0x00000000920e72ca */ /* 0x000fc600000e0000 */
[----:B------:R-:W-:-:S04]  /*84b0*/  USHF.R.S32.HI UR6, URZ, 0x1f, UR10 ;  /* 0x0000001f3f067899 */ /* 0x000fc8000801140a */
[----:B------:R-:W-:-:S04]  /*84c0*/  ULEA.HI UR6, UR6, UR10, URZ, 0x7 ;  /* 0x0000000a06067291 */ /* 0x000fc8000f8f383f */
[----:B------:R-:W-:-:S04]  /*84d0*/  USHF.R.S32.HI UR6, URZ, 0x7, UR6 ;  /* 0x000000073f067899 */ /* 0x000fc80008011406 */
[----:B------:R-:W-:-:S04]  /*84e0*/  UISETP.LT.AND UP0, UPT, UR14, UR6, UPT ;  /* 0x000000060e00728c */ /* 0x000fc8000bf01270 */
[----:B------:R-:W-:-:S06]  /*84f0*/  USEL UR6, UR14, UR6, !UP0 ;  /* 0x000000060e067287 */ /* 0x000fcc000c000000 */
[----:B------:R-:W-:-:S13]  /*8500*/  ISETP.GE.AND P1, PT, R14, UR6, PT ;  /* 0x000000060e007c0c */ /* 0x000fda000bf26270 */
[----:B------:R-:W-:Y:S05]  /*8510*/  @!P1 BRA `(.L_x_891) ;  /* 0x00000020005c9947 */ /* 0x000fea0003800000 */
[----:B------:R-:W-:Y:S01]  /*8520*/  IMAD.MOV.U32 R8, RZ, RZ, R15 ;  /* 0x000000ffff087224 */ /* 0x000fe200078e000f */
[----:B------:R-:W-:Y:S01]  /*8530*/  UMOV UR32, UR5 ;  /* 0x0000000500207c82 */ /* 0x000fe20008000000 */
[----:B------:R-:W-:Y:S01]  /*8540*/  IMAD.MOV.U32 R13, RZ, RZ, R0 ;  /* 0x000000ffff0d7224 */ /* 0x000fe200078e0000 */
[----:B------:R-:W-:Y:S01]  /*8550*/  UMOV UR10, UR4 ;  /* 0x00000004000a7c82 */ /* 0x000fe20008000000 */
[----:B------:R-:W-:-:S05]  /*8560*/  ULDC UR11, c[0x0][0x988] ;  /* 0x00026200000b7ab9 */ /* 0x000fca0000000800 */
.L_x_902:
[----:B------:R-:W-:Y:S01]  /*8570*/  ISETP.NE.AND P2, PT, RZ, UR60, PT ;  /* 0x0000003cff007c0c */ /* 0x000fe2000bf45270 */
[----:B------:R-:W-:-:S04]  /*8580*/  UISETP.NE.AND UP0, UPT, UR10, 0x1, UPT ;  /* 0x000000010a00788c */ /* 0x000fc8000bf05270 */
[----:B------:R-:W-:-:S04]  /*8590*/  USEL UR5, URZ, 0x1, UP0 ;  /* 0x000000013f057887 */ /* 0x000fc80008000000 */
[----:B------:R-:W-:-:S04]  /*85a0*/  ULOP3.LUT UR5, UR32, UR5, URZ, 0x3c, !UPT ;  /* 0x0000000520057292 */ /* 0x000fc8000f8e3c3f */
[----:B------:R-:W-:Y:S08]  /*85b0*/  @P2 BRA `(.L_x_892) ;  /* 0x0000000000382947 */ /* 0x000ff00003800000 */
[----:B------:R-:W-:Y:S05]  /*85c0*/  @!P0 BRA `(.L_x_893) ;  /* 0x0000000000048947 */ /* 0x000fea0003800000 */
[----:B------:R-:W-:Y:S01]  /*85d0*/  BPT.TRAP 0x1 ;  /* 0x000000040000795c */ /* 0x000fe20000300000 */
.L_x_893:
        /* <DEDUP_REMOVED lines=9> */
.L_x_894:
[----:B--2---:R-:W-:Y:S05]  /*8670*/  @P1 BRA `(.L_x_892) ;  /* 0x0000000000081947 */ /* 0x004fea0003800000 */
[----:B------:R-:W2:Y:S02]  /*8680*/  SYNCS.PHASECHK.TRANS64.TRYWAIT P1, [UR4+0x2d830], R0 ;  /* 0x02d83000ff0075a7 */ /* 0x000ea40008020144 */
[----:B--2---:R-:W-:Y:S05]  /*8690*/  @!P1 BRA `(.L_x_895) ;  /* 0x000000b000d89947 */ /* 0x004fea0003800000 */
.L_x_892:
        /* <DEDUP_REMOVED lines=11> */
[----:B------:R-:W-:-:S04]  /*8750*/  UIMAD UR26, UR4, 0x600, UR7 ;  /* 0x00000600041a78a4 */ /* 0x000fc8000f8e0207 */
[----:B------:R-:W-:Y:S02]  /*8760*/  UIADD3 UR14, UR26, 0x200, URZ ;  /* 0x000002001a0e7890 */ /* 0x000fe4000fffe03f */
[----:B------:R-:W-:Y:S02]  /*8770*/  UIADD3 UR18, UR26, 0x202, URZ ;  /* 0x000002021a127890 */ /* 0x000fe4000fffe03f */
[----:B------:R-:W-:Y:S01]  /*8780*/  UMOV UR30, UR26 ;  /* 0x0000001a001e7c82 */ /* 0x000fe20008000000 */
[----:B------:R-:W-:Y:S01]  /*8790*/  UIADD3 UR22, UR26, 0x400, URZ ;  /* 0x000004001a167890 */ /* 0x000fe2000fffe03f */
[----:B---3--:R-:W-:-:S05]  /*87a0*/  SHF.R.U32.HI R12, RZ, 0x7, R12 ;  /* 0x00000007ff0c7819 */ /* 0x008fca000001160c */
[----:B-12---:R-:W-:-:S05]  /*87b0*/  VIADD R0, R12, 0x8 ;  /* 0x000000080c007836 */ /* 0x006fca0000000000 */
[----:B------:R1:W-:Y:S06]  /*87c0*/  BAR.SYNC.DEFER_BLOCKING R0, 0x100 ;  /* 0x000400000000751d */ /* 0x0003ec0000010000 */
[----:B0-----:R-:W-:-:S06]  /*87d0*/  WARPGROUP.ARRIVE ;  /* 0x00000000000079c5 */ /* 0x001fcc0000000000 */
[----:B------:R-:W-:Y:S01]  /*87e0*/  HGMMA.64x128x16.F32.BF16 R24, gdesc[UR28], RZ, !UPT, gsb0 ;  /* 0x01e000001c1879f0 */ /* 0x000fe2000c0018ff */
[----:B------:R-:W-:Y:S01]  /*87f0*/  UIADD3 UR30, UR26, 0x2, URZ ;  /* 0x000000021a1e7890 */ /* 0x000fe2000fffe03f */
[----:B------:R-:W-:Y:S01]  /*8800*/  UMOV UR28, UR8 ;  /* 0x00000008001c7c82 */ /* 0x000fe20008000000 */
[----:B------:R-:W-:Y:S01]  /*8810*/  UMOV UR29, UR9 ;  /* 0x00000009001d7c82 */ /* 0x000fe20008000000 */
[----:B------:R-:W-:Y:S01]  /*8820*/  UMOV UR31, 0x80000020 ;  /* 0x80000020001f7882 */ /* 0x000fe20000000000 */
[----:B------:R-:W-:Y:S01]  /*8830*/  UIADD3 UR26, UR26, 0x402, URZ ;  /* 0x000004021a1a7890 */ /* 0x000fe2000fffe03f */
        /* <DEDUP_REMOVED lines=19> */
.L_x_897:
[----:B------:R-:W-:Y:S01]  /*8970*/  ULEA UR14, UR10, UR38, 0x3 ;  /* 0x000000260a0e7291 */ /* 0x000fe2000f8e183f */
[----:B------:R-:W-:-:S05]  /*8980*/  IMAD.U32 R0, RZ, RZ, UR32 ;  /* 0x00000020ff007e24 */ /* 0x000fca000f8e00ff */
[----:B------:R-:W-:-:S04]  /*8990*/  SHF.L.U32 R0, R0, 0x1f, RZ ;  /* 0x0000001f00007819 */ /* 0x000fc800000006ff */
[----:B------:R0:W1:Y:S01]  /*89a0*/  SYNCS.PHASECHK.TRANS64.TRYWAIT P1, [UR14+0x2d850], R0 ;  /* 0x02d85000ff0075a7 */ /* 0x000062000802014e */
[----:B------:R-:W-:Y:S05]  /*89b0*/  @!P0 BRA `(.L_x_898) ;  /* 0x0000000000048947 */ /* 0x000fea0003800000 */
[----:B------:R-:W-:Y:S01]  /*89c0*/  BPT.TRAP 0x1 ;  /* 0x000000040000795c */ /* 0x000fe20000300000 */
.L_x_898:
[----:B-1----:R-:W-:Y:S05]  /*89d0*/  @P1 BRA `(.L_x_896) ;  /* 0x0000000000081947 */ /* 0x002fea0003800000 */
[----:B------:R-:W1:Y:S02]  /*89e0*/  SYNCS.PHASECHK.TRANS64.TRYWAIT P1, [UR14+0x2d850], R0 ;  /* 0x02d85000ff0075a7 */ /* 0x000e64000802014e */
[----:B-1----:R-:W-:Y:S05]  /*89f0*/  @!P1 BRA `(.L_x_899) ;  /* 0x000000b000189947 */ /* 0x002fea0003800000 */
.L_x_896:
        /* <DEDUP_REMOVED lines=71> */
.L_x_900:
[----:B0-----:R-:W-:Y:S01]  /*8e70*/  FMNMX.FTZ R0, R24, R13, !PT ;  /* 0x0000000d18007209 */ /* 0x001fe20007810000 */
[----:B------:R-:W0:Y:S01]  /*8e80*/  S2UR UR15, SR_CgaCtaId ;  /* 0x00000000000f79c3 */ /* 0x000e220000008800 */
[----:B------:R-:W-:Y:S01]  /*8e90*/  FMNMX.FTZ R12, R26, R8, !PT ;  /* 0x000000081a0c7209 */ /* 0x000fe20007810000 */
[----:B------:R-:W-:Y:S01]  /*8ea0*/  ULEA UR14, UR4, UR38, 0x3 ;  /* 0x00000026040e7291 */ /* 0x000fe2000f8e183f */
[----:B------:R-:W-:Y:S02]  /*8eb0*/  FMNMX.FTZ R15, R25, R0, !PT ;  /* 0x00000000190f7209 */ /* 0x000fe40007810000 */
[----:B------:R-:W-:Y:S01]  /*8ec0*/  FMNMX.FTZ R19, R27, R12, !PT ;  /* 0x0000000c1b137209 */ /* 0x000fe20007810000 */
[----:B------:R-:W-:Y:S01]  /*8ed0*/  UIADD3 UR14, UR14, 0x2d840, URZ ;  /* 0x0002d8400e0e7890 */ /* 0x000fe2000fffe03f */
        /* <DEDUP_REMOVED lines=8> */
[----:B------:R-:W-:Y:S01]  /*8f60*/  FMNMX.FTZ R0, R36, R15, !PT ;  /* 0x0000000f24007209 */ /* 0x000fe20007810000 */
[----:B0-----:R-:W-:Y:S01]  /*8f70*/  UPRMT UR14, UR15, 0x654, UR14 ;  /* 0x000006540f0e7896 */ /* 0x001fe2000800000e */
[----:B------:R-:W-:Y:S02]  /*8f80*/  FMNMX.FTZ R12, R38, R19, !PT ;  /* 0x00000013260c7209 */ /* 0x000fe40007810000 */
[----:B------:R-:W-:Y:S02]  /*8f90*/  FMNMX.FTZ R15, R37, R0, !PT ;  /* 0x00000000250f7209 */ /* 0x000fe40007810000 */
[----:B------:R-:W-:Y:S02]  /*8fa0*/  FMNMX.FTZ R19, R39, R12, !PT ;  /* 0x0000000c27137209 */ /* 0x000fe40007810000 */
[----:B------:R-:W-:Y:S02]  /*8fb0*/  FMNMX.FTZ R0, R40, R15, !PT ;  /* 0x0000000f28007209 */ /* 0x000fe40007810000 */
[----:B------:R-:W-:Y:S01]  /*8fc0*/  FMNMX.FTZ R12, R42, R19, !PT ;  /* 0x000000132a0c7209 */ /* 0x000fe20007810000 */
[----:B------:R-:W-:Y:S01]  /*8fd0*/  SYNCS.ARRIVE.TRANS64.RED.A1T0 RZ, [UR14], RZ ;  /* 0x000000ffffff79a7 */ /* 0x000fe2000810040e */
        /* <DEDUP_REMOVED lines=45> */
[----:B------:R-:W-:-:S03]  /*92b0*/  FMNMX.FTZ R12, R87, R12, !PT ;  /* 0x0000000c570c7209 */ /* 0x000fc60007810000 */
[----:B------:R-:W0:Y:S04]  /*92c0*/  SHFL.BFLY PT, R15, R16, 0x2, 0x1f ;  /* 0x0c401f00100f7f89 */ /* 0x000e2800000e0000 */
[----:B------:R-:W1:Y:S01]  /*92d0*/  SHFL.BFLY PT, R19, R12, 0x2, 0x1f ;  /* 0x0c401f000c137f89 */ /* 0x000e6200000e0000 */
[----:B0-----:R-:W-:Y:S02]  /*92e0*/  FMNMX.FTZ R18, R16, R15, !PT ;  /* 0x0000000f10127209 */ /* 0x001fe40007810000 */
[----:B-1----:R-:W-:-:S03]  /*92f0*/  FMNMX.FTZ R19, R12, R19, !PT ;  /* 0x000000130c137209 */ /* 0x002fc60007810000 */
[----:B------:R-:W0:Y:S04]  /*9300*/  SHFL.BFLY PT, R15, R18, 0x1, 0x1f ;  /* 0x0c201f00120f7f89 */ /* 0x000e2800000e0000 */
[----:B------:R-:W1:Y:S01]  /*9310*/  SHFL.BFLY PT, R20, R19, 0x1, 0x1f ;  /* 0x0c201f0013147f89 */ /* 0x000e6200000e0000 */
[----:B0-----:R-:W-:Y:S02]  /*9320*/  FMNMX.FTZ R0, R18, R15, !PT ;  /* 0x0000000f12007209 */ /* 0x001fe40007810000 */
[----:B-1----:R-:W-:-:S03]  /*9330*/  FMNMX.FTZ R15, R19, R20, !PT ;  /* 0x00000014130f7209 */ /* 0x002fc60007810000 */
[----:B------:R-:W-:-:S04]  /*9340*/  FADD.FTZ R13, -R0, R13 ;  /* 0x0000000d000d7221 */ /* 0x000fc80000010100 */
[----:B------:R-:W-:Y:S01]  /*9350*/  FMUL.FTZ R20, R13, UR11 ;  /* 0x0000000b0d147c20 */ /* 0x000fe20008410000 */
[----:B------:R-:W-:Y:S01]  /*9360*/  FMUL.FTZ R13, R0, UR11 ;  /* 0x0000000b000d7c20 */ /* 0x000fe20008410000 */
[C---:B------:R-:W-:Y:S02]  /*9370*/  FADD.FTZ R8, -R15.reuse, R8 ;  /* 0x000000080f087221 */ /* 0x040fe40000010100 */
[----:B------:R-:W-:Y:S01]  /*9380*/  MUFU.EX2 R12, R20 ;  /* 0x00000014000c7308 */ /* 0x000fe20000000800 */
[--C-:B------:R-:W-:Y:S01]  /*9390*/  FFMA.FTZ R23, R36, UR11, -R13.reuse ;  /* 0x0000000b24177c23 */ /* 0x100fe2000801080d */
[----:B------:R-:W-:Y:S01]  /*93a0*/  FMUL.FTZ R36, R15, UR11 ;  /* 0x0000000b0f247c20 */ /* 0x000fe20008410000 */
[--C-:B------:R-:W-:Y:S01]  /*93b0*/  FFMA.FTZ R16, R24, UR11, -R13.reuse ;  /* 0x0000000b18107c23 */ /* 0x100fe2000801080d */
[--C-:B------:R-:W-:Y:S01]  /*93c0*/  FFMA.FTZ R24, R37, UR11, -R13.reuse ;  /* 0x0000000b25187c23 */ /* 0x100fe2000801080d */
[----:B------:R-:W-:Y:S01]  /*93d0*/  FMUL.FTZ R8, R8, UR11 ;  /* 0x0000000b08087c20 */ /* 0x000fe20008410000 */
        /* <DEDUP_REMOVED lines=14> */
[----:B------:R-:W-:Y:S01]  /*94c0*/  FFMA.FTZ R30, R38, UR11, -R36 ;  /* 0x0000000b261e7c23 */ /* 0x000fe20008010824 */
        /* <DEDUP_REMOVED lines=19> */
[----:B------:R-:W-:Y:S01]  /*9600*/  FFMA.FTZ R68, R77, UR11, -R13 ;  /* 0x0000000b4d447c23 */ /* 0x000fe2000801080d */
[----:B------:R-:W2:Y:S01]  /*9610*/  MUFU.EX2 R140, R140 ;  /* 0x0000008c008c7308 */ /* 0x000ea20000000800 */
[----:B-1----:R-:W-:Y:S01]  /*9620*/  FFMA.FTZ R3, R8, R3, R37 ;  /* 0x0000000308037223 */ /* 0x002fe20000010025 */
[--C-:B------:R-:W-:Y:S01]  /*9630*/  FFMA.FTZ R69, R80, UR11, -R13.reuse ;  /* 0x0000000b50457c23 */ /* 0x100fe2000801080d */
[----:B------:R-:W-:Y:S01]  /*9640*/  FFMA.FTZ R72, R81, UR11, -R13 ;  /* 0x0000000b51487c23 */ /* 0x000fe2000801080d */
[--C-:B------:R-:W-:Y:S01]  /*9650*/  FFMA.FTZ R34, R46, UR11, -R36.reuse ;  /* 0x0000000b2e227c23 */ /* 0x100fe20008010824 */
[--C-:B------:R-:W-:Y:S01]  /*9660*/  FFMA.FTZ R35, R50, UR11, -R36.reuse ;  /* 0x0000000b32237c23 */ /* 0x100fe20008010824 */
        /* <DEDUP_REMOVED lines=11> */
[----:B--2---:R-:W-:Y:S01]  /*9720*/  FADD.FTZ R3, R140, R3 ;  /* 0x000000038c037221 */ /* 0x004fe20000010000 */
[--C-:B------:R-:W-:Y:S01]  /*9730*/  FFMA.FTZ R62, R71, UR11, -R36.reuse ;  /* 0x0000000b473e7c23 */ /* 0x100fe20008010824 */
[--C-:B------:R-:W-:Y:S01]  /*9740*/  FFMA.FTZ R51, R74, UR11, -R36.reuse ;  /* 0x0000000b4a337c23 */ /* 0x100fe20008010824 */
[--C-:B------:R-:W-:Y:S01]  /*9750*/  FFMA.FTZ R59, R75, UR11, -R36.reuse ;  /* 0x0000000b4b3b7c23 */ /* 0x100fe20008010824 */
[--C-:B------:R-:W-:Y:S01]  /*9760*/  FFMA.FTZ R54, R78, UR11, -R36.reuse ;  /* 0x0000000b4e367c23 */ /* 0x100fe20008010824 */
[--C-:B------:R-:W-:Y:S01]  /*9770*/  FFMA.FTZ R55, R82, UR11, -R36.reuse ;  /* 0x0000000b52377c23 */ /* 0x100fe20008010824 */
[----:B------:R-:W-:Y:S01]  /*9780*/  FFMA.FTZ R67, R86, UR11, -R36 ;  /* 0x0000000b56437c23 */ /* 0x000fe20008010824 */
[----:B------:R2:W3:Y:S01]  /*9790*/  MUFU.EX2 R20, R29 ;  /* 0x0000001d00147308 */ /* 0x0004e20000000800 */
[----:B-1----:R-:W-:Y:S01]  /*97a0*/  FADD.FTZ R39, R19, R4 ;  /* 0x0000000413277221 */ /* 0x002fe20000010000 */
[----:B------:R-:W-:-:S06]  /*97b0*/  FFMA.FTZ R70, R87, UR11, -R36 ;  /* 0x0000000b57467c23 */ /* 0x000fcc0008010824 */
[----:B------:R-:W1:Y:S01]  /*97c0*/  MUFU.EX2 R138, R138 ;  /* 0x0000008a008a7308 */ /* 0x000e620000000800 */
[--C-:B--2---:R-:W-:Y:S01]  /*97d0*/  FFMA.FTZ R29, R44, UR11, -R13.reuse ;  /* 0x0000000b2c1d7c23 */ /* 0x104fe2000801080d */
[----:B------:R-:W-:Y:S01]  /*97e0*/  FFMA.FTZ R44, R53, UR11, -R13 ;  /* 0x0000000b352c7c23 */ /* 0x000fe2000801080d */
[----:B0-----:R-:W-:Y:S01]  /*97f0*/  FADD.FTZ R3, R26, R3 ;  /* 0x000000031a037221 */ /* 0x001fe20000010000 */
[--C-:B------:R-:W-:Y:S01]  /*9800*/  FFMA.FTZ R53, R64, UR11, -R13.reuse ;  /* 0x0000000b40357c23 */ /* 0x100fe2000801080d */
[--C-:B------:R-:W-:Y:S01]  /*9810*/  FFMA.FTZ R64, R73, UR11, -R13.reuse ;  /* 0x0000000b49407c23 */ /* 0x100fe2000801080d */
[--C-:B------:R-:W-:Y:S01]  /*9820*/  FFMA.FTZ R73, R84, UR11, -R13.reuse ;  /* 0x0000000b54497c23 */ /* 0x100fe2000801080d */
[----:B------:R-:W-:Y:S01]  /*9830*/  FFMA.FTZ R13, R85, UR11, -R13 ;  /* 0x0000000b550d7c23 */ /* 0x000fe2000801080d */
[----:B------:R-:W0:Y:S01]  /*9840*/  MUFU.EX2 R21, R21 ;  /* 0x0000001500157308 */ /* 0x000e220000000800 */
[----:B---3--:R-:W-:Y:S01]  /*9850*/  FADD.FTZ R4, R20, R39 ;  /* 0x0000002714047221 */ /* 0x008fe20000010000 */
[--C-:B------:R-:W-:Y:S01]  /*9860*/  FFMA.FTZ R85, R43, UR11, -R36.reuse ;  /* 0x0000000b2b557c23 */ /* 0x100fe20008010824 */
[--C-:B------:R-:W-:Y:S01]  /*9870*/  FFMA.FTZ R84, R47, UR11, -R36.reuse ;  /* 0x0000000b2f547c23 */ /* 0x100fe20008010824 */
[--C-:B------:R-:W-:Y:S01]  /*9880*/  FFMA.FTZ R43, R58, UR11, -R36.reuse ;  /* 0x0000000b3a2b7c23 */ /* 0x100fe20008010824 */
[--C-:B------:R-:W-:Y:S01]  /*9890*/  FFMA.FTZ R47, R66, UR11, -R36.reuse ;  /* 0x0000000b422f7c23 */ /* 0x100fe20008010824 */
[--C-:B------:R-:W-:Y:S01]  /*98a0*/  FFMA.FTZ R58, R79, UR11, -R36.reuse ;  /* 0x0000000b4f3a7c23 */ /* 0x100fe20008010824 */
[----:B------:R-:W-:Y:S01]  /*98b0*/  FFMA.FTZ R66, R83, UR11, -R36 ;  /* 0x0000000b53427c23 */ /* 0x000fe20008010824 */
        /* <DEDUP_REMOVED lines=114> */
.L_x_901:
[----:B------:R-:W0:Y:S01]  /*9fe0*/  S2UR UR14, SR_CgaCtaId ;  /* 0x00000000000e79c3 */ /* 0x000e220000008800 */
[----:B------:R-:W-:Y:S01]  /*9ff0*/  ULEA UR10, UR10, UR38, 0x3 ;  /* 0x000000260a0a7291 */ /* 0x000fe2000f8e183f */
[----:B------:R-:W-:Y:S01]  /*a000*/  F2FP.BF16.F32.PACK_AB R38, R20, R19 ;  /* 0x000000131426723e */ /* 0x000fe200000010ff */
[----:B------:R-:W-:Y:S01]  /*a010*/  UMOV UR32, UR5 ;  /* 0x0000000500207c82 */ /* 0x000fe20008000000 */
[----:B------:R-:W-:Y:S01]  /*a020*/  F2FP.BF16.F32.PACK_AB R20, R22, R21 ;  /* 0x000000151614723e */ /* 0x000fe200000010ff */
[----:B------:R-:W-:Y:S01]  /*a030*/  UIADD3 UR10, UR10, 0x2d860, URZ ;  /* 0x0002d8600a0a7890 */ /* 0x000fe2000fffe03f */
[----:B------:R-:W-:Y:S01]  /*a040*/  F2FP.BF16.F32.PACK_AB R36, R18, R16 ;  /* 0x000000101224723e */ /* 0x000fe200000010ff */
[-C--:B------:R-:W-:Y:S01]  /*a050*/  FMUL.FTZ R90, R90, R8.reuse ;  /* 0x000000085a5a7220 */ /* 0x080fe20000410000 */
[----:B------:R-:W-:Y:S01]  /*a060*/  F2FP.BF16.F32.PACK_AB R37, R140, R37 ;  /* 0x000000258c25723e */ /* 0x000fe200000010ff */
[----:B------:R-:W-:Y:S01]  /*a070*/  FMUL.FTZ R91, R91, R8 ;  /* 0x000000085b5b7220 */ /* 0x000fe20000410000 */
[----:B------:R-:W-:Y:S01]  /*a080*/  F2FP.BF16.F32.PACK_AB R39, R138, R26 ;  /* 0x0000001a8a27723e */ /* 0x000fe200000010ff */
[-C--:B------:R-:W-:Y:S01]  /*a090*/  FMUL.FTZ R94, R94, R8.reuse ;  /* 0x000000085e5e7220 */ /* 0x080fe20000410000 */
        /* <DEDUP_REMOVED lines=12> */
[----:B0-----:R-:W-:Y:S01]  /*a160*/  UPRMT UR10, UR14, 0x654, UR10 ;  /* 0x000006540e0a7896 */ /* 0x001fe2000800000a */
        /* <DEDUP_REMOVED lines=8> */
[----:B------:R-:W-:Y:S01]  /*a1f0*/  SYNCS.ARRIVE.TRANS64.RED.A1T0 RZ, [UR10], RZ ;  /* 0x000000ffffff79a7 */ /* 0x000fe2000810040a */
        /* <DEDUP_REMOVED lines=13> */
[----:B------:R-:W-:Y:S01]  /*a2d0*/  ISETP.GT.AND P1, PT, R14, UR6, PT ;  /* 0x000000060e007c0c */ /* 0x000fe2000bf24270 */
[-C--:B------:R-:W-:Y:S01]  /*a2e0*/  FMUL.FTZ R119, R119, R8.reuse ;  /* 0x0000000877777220 */ /* 0x080fe20000410000 */
[-C--:B------:R-:W-:Y:S01]  /*a2f0*/  FMUL.FTZ R122, R122, R8.reuse ;  /* 0x000000087a7a7220 */ /* 0x080fe20000410000 */
[----:B0-----:R-:W-:Y:S01]  /*a300*/  F2FP.BF16.F32.PACK_AB R38, R68, R65 ;  /* 0x000000414426723e */ /* 0x001fe200000010ff */
[----:B------:R2:W-:Y:S01]  /*a310*/  STSM.16.M88.4 [R2+0x27800], R32 ;  /* 0x0278002002007844 */ /* 0x0005e20000000200 */
[----:B------:R-:W-:Y:S01]  /*a320*/  F2FP.BF16.F32.PACK_AB R36, R64, R61 ;  /* 0x0000003d4024723e */ /* 0x000fe200000010ff */
[-C--:B------:R-:W-:Y:S01]  /*a330*/  FMUL.FTZ R123, R123, R8.reuse ;  /* 0x000000087b7b7220 */ /* 0x080fe20000410000 */
[----:B-1----:R-:W-:Y:S01]  /*a340*/  F2FP.BF16.F32.PACK_AB R20, R56, R53 ;  /* 0x000000353814723e */ /* 0x002fe200000010ff */
        /* <DEDUP_REMOVED lines=17> */
[-C--:B------:R-:W-:Y:S01]  /*a460*/  FMUL.FTZ R89, R89, R12.reuse ;  /* 0x0000000c59597220 */ /* 0x080fe20000410000 */
[-C--:B------:R-:W-:Y:S01]  /*a470*/  FMUL.FTZ R92, R92, R12.reuse ;  /* 0x0000000c5c5c7220 */ /* 0x080fe20000410000 */
[-C--:B------:R-:W-:Y:S01]  /*a480*/  FMUL.FTZ R93, R93, R12.reuse ;  /* 0x0000000c5d5d7220 */ /* 0x080fe20000410000 */
        /* <DEDUP_REMOVED lines=31> */
[----:B--2---:R-:W-:Y:S05]  /*a680*/  @P1 BRA `(.L_x_902) ;  /* 0xffffffdc00b81947 */ /* 0x004fea000383ffff */
.L_x_891:
[----:B------:R-:W-:-:S13]  /*a690*/  R2UR UR6, R146 ;  /* 0x00000000920672ca */ /* 0x000fda00000e0000 */
[----:B------:R-:W-:-:S13]  /*a6a0*/  ISETP.GE.AND P1, PT, R14, UR6, PT ;  /* 0x000000060e007c0c */ /* 0x000fda000bf26270 */
[----:B------:R-:W-:Y:S05]  /*a6b0*/  @!P1 BRA `(.L_x_903) ;  /* 0x0000003000cc9947 */ /* 0x000fea0003800000 */
[----:B------:R-:W1:Y:S01]  /*a6c0*/  S2R R12, SR_TID.X ;  /* 0x00000000000c7919 */ /* 0x000e620000002100 */
[----:B------:R-:W-:Y:S01]  /*a6d0*/  R2UR UR6, R144 ;  /* 0x00000000900672ca */ /* 0x000fe200000e0000 */
[----:B------:R-:W-:Y:S01]  /*a6e0*/  UMOV UR30, UR5 ;  /* 0x00000005001e7c82 */ /* 0x000fe20008000000 */
[----:B------:R-:W-:Y:S01]  /*a6f0*/  UMOV UR5, 0x40000040 ;  /* 0x4000004000057882 */ /* 0x000fe20000000000 */
[----:B------:R-:W-:Y:S01]  /*a700*/  IMAD.MOV.U32 R8, RZ, RZ, R15 ;  /* 0x000000ffff087224 */ /* 0x000fe200078e000f */
[----:B------:R-:W-:Y:S01]  /*a710*/  UMOV UR57, 0x40000040 ;  /* 0x4000004000397882 */ /* 0x000fe20000000000 */
[----:B------:R-:W-:Y:S01]  /*a720*/  IMAD.U32 R141, RZ, RZ, UR5 ;  /* 0x00000005ff8d7e24 */ /* 0x000fe2000f8e00ff */
[----:B------:R-:W-:Y:S01]  /*a730*/  UMOV UR29, 0x40000040 ;  /* 0x40000040001d7882 */ /* 0x000fe20000000000 */
[----:B------:R-:W-:Y:S01]  /*a740*/  UMOV UR33, 0x40000040 ;  /* 0x4000004000217882 */ /* 0x000fe20000000000 */
[----:B------:R-:W-:Y:S01]  /*a750*/  UMOV UR41, 0x40000040 ;  /* 0x4000004000297882 */ /* 0x000fe20000000000 */
[----:B------:R-:W-:Y:S01]  /*a760*/  UMOV UR45, 0x40000040 ;  /* 0x40000040002d7882 */ /* 0x000fe20000000000 */
[----:B------:R-:W-:-:S03]  /*a770*/  UMOV UR49, 0x40000040 ;  /* 0x4000004000317882 */ /* 0x000fc60000000000 */
[----:B------:R-:W-:-:S03]  /*a780*/  ULOP3.LUT UR61, UR6, 0x10000, URZ, 0xfc, !UPT ;  /* 0x00010000063d7892 */ /* 0x000fc6000f8efc3f */
[----:B------:R-:W-:Y:S01]  /*a790*/  UMOV UR6, UR4 ;  /* 0x0000000400067c82 */ /* 0x000fe20008000000 */
[----:B------:R-:W-:Y:S02]  /*a7a0*/  UIADD3 UR4, UR61, 0x2, URZ ;  /* 0x000000023d047890 */ /* 0x000fe4000fffe03f */
[----:B------:R-:W-:Y:S02]  /*a7b0*/  UIADD3 UR56, UR61, 0x4, URZ ;  /* 0x000000043d387890 */ /* 0x000fe4000fffe03f */
[----:B------:R-:W-:Y:S02]  /*a7c0*/  UIADD3 UR28, UR61, 0x6, URZ ;  /* 0x000000063d1c7890 */ /* 0x000fe4000fffe03f */
[----:B------:R-:W-:Y:S01]  /*a7d0*/  IMAD.U32 R140, RZ, RZ, UR4 ;  /* 0x00000004ff8c7e24 */ /* 0x000fe2000f8e00ff */
[----:B------:R-:W-:Y:S02]  /*a7e0*/  UIADD3 UR32, UR61, 0x600, URZ ;  /* 0x000006003d207890 */ /* 0x000fe4000fffe03f */
[----:B------:R-:W-:-:S02]  /*a7f0*/  UIADD3 UR40, UR61, 0x602, URZ ;  /* 0x000006023d287890 */ /* 0x000fc4000fffe03f */
[----:B------:R-:W-:Y:S02]  /*a800*/  UIADD3 UR44, UR61, 0x604, URZ ;  /* 0x000006043d2c7890 */ /* 0x000fe4000fffe03f */
[----:B------:R-:W-:Y:S01]  /*a810*/  UIADD3 UR48, UR61, 0x606, URZ ;  /* 0x000006063d307890 */ /* 0x000fe2000fffe03f */
[----:B-1----:R-:W-:Y:S02]  /*a820*/  SHF.R.U32.HI R13, RZ, 0x7, R12 ;  /* 0x00000007ff0d7819 */ /* 0x002fe4000001160c */
[----:B------:R-:W-:Y:S01]  /*a830*/  ISETP.GE.U32.AND P1, PT, R12, 0x180, PT ;  /* 0x000001800c00780c */ /* 0x000fe20003f26070 */
[----:B------:R-:W-:Y:S02]  /*a840*/  IMAD.MOV.U32 R12, RZ, RZ, R0 ;  /* 0x000000ffff0c7224 */ /* 0x000fe400078e0000 */
[C---:B------:R-:W-:Y:S02]  /*a850*/  VIADD R142, R13.reuse, 0x9 ;  /* 0x000000090d8e7836 */ /* 0x040fe40000000000 */
[----:B------:R-:W-:-:S03]  /*a860*/  VIADD R147, R13, 0x8 ;  /* 0x000000080d937836 */ /* 0x000fc60000000000 */
[----:B------:R-:W-:-:S07]  /*a870*/  SEL R142, R142, 0x9, !P1 ;  /* 0x000000098e8e7807 */ /* 0x000fce0004800000 */
.L_x_922:
[----:B------:R-:W-:Y:S01]  /*a880*/  UIADD3 UR4, UR6, 0x1, URZ ;  /* 0x0000000106047890 */ /* 0x000fe2000fffe03f */
[----:B------:R-:W-:-:S03]  /*a890*/  ISETP.NE.AND P2, PT, RZ, UR60, PT ;  /* 0x0000003cff007c0c */ /* 0x000fc6000bf45270 */
[----:B------:R-:W-:-:S04]  /*a8a0*/  UISETP.NE.AND UP0, UPT, UR4, 0x2, UPT ;  /* 0x000000020400788c */ /* 0x000fc8000bf05270 */
[----:B------:R-:W-:Y:S02]  /*a8b0*/  USEL UR5, URZ, 0x1, UP0 ;  /* 0x000000013f057887 */ /* 0x000fe40008000000 */
[----:B------:R-:W-:Y:S02]  /*a8c0*/  USEL UR4, UR4, URZ, UP0 ;  /* 0x0000003f04047287 */ /* 0x000fe40008000000 */
[----:B------:R-:W-:Y:S02]  /*a8d0*/  ULOP3.LUT UR5, UR30, UR5, URZ, 0x3c, !UPT ;  /* 0x000000051e057292 */ /* 0x000fe4000f8e3c3f */
[----:B---3--:R-:W-:Y:S10]  /*a8e0*/  @P2 BRA `(.L_x_904) ;  /* 0x00000000002c2947 */ /* 0x008ff40003800000 */
[----:B------:R-:W-:Y:S05]  /*a8f0*/  @!P0 BRA `(.L_x_905) ;  /* 0x0000000000048947 */ /* 0x000fea0003800000 */
[----:B------:R-:W-:Y:S01]  /*a900*/  BPT.TRAP 0x1 ;  /* 0x000000040000795c */ /* 0x000fe20000300000 */
.L_x_905:
[----:B------:R-:W-:Y:S01]  /*a910*/  ULEA UR10, UR4, UR38, 0x3 ;  /* 0x00000026040a7291 */ /* 0x000fe2000f8e183f */
[----:B------:R-:W-:-:S05]  /*a920*/  IMAD.U32 R0, RZ, RZ, UR5 ;  /* 0x00000005ff007e24 */ /* 0x000fca000f8e00ff */
[----:B------:R-:W-:-:S04]  /*a930*/  SHF.L.U32 R0, R0, 0x1f, RZ ;  /* 0x0000001f00007819 */ /* 0x000fc800000006ff */
[----:B------:R1:W2:Y:S01]  /*a940*/  SYNCS.PHASECHK.TRANS64.TRYWAIT P1, [UR10+0x2d830], R0 ;  /* 0x02d83000ff0075a7 */ /* 0x0002a2000802014a */
[----:B------:R-:W-:Y:S05]  /*a950*/  @!P0 BRA `(.L_x_906) ;  /* 0x0000000000048947 */ /* 0x000fea0003800000 */
[----:B------:R-:W-:Y:S01]  /*a960*/  BPT.TRAP 0x1 ;  /* 0x000000040000795c */ /* 0x000fe20000300000 */
.L_x_906:
[----:B--2---:R-:W-:Y:S05]  /*a970*/  @P1 BRA `(.L_x_904) ;  /* 0x0000000000081947 */ /* 0x004fea0003800000 */
[----:B------:R-:W2:Y:S02]  /*a980*/  SYNCS.PHASECHK.TRANS64.TRYWAIT P1, [UR10+0x2d830], R0 ;  /* 0x02d83000ff0075a7 */ /* 0x000ea4000802014a */
[----:B--2---:R-:W-:Y:S05]  /*a990*/  @!P1 BRA `(.L_x_907) ;  /* 0x0000009000489947 */ /* 0x004fea0003800000 */
.L_x_904:
[----:B------:R3:W-:Y:S01]  /*a9a0*/  BAR.SYNC.DEFER_BLOCKING R147, 0x100 ;  /* 0x000400930000751d */ /* 0x0007e20000010000 */
[----:B------:R-:W-:Y:S01]  /*a9b0*/  R2UR UR52, R10 ;  /* 0x000000000a3472ca */ /* 0x000fe200000e0000 */
[----:B------:R-:W-:Y:S01]  /*a9c0*/  UIMAD UR26, UR4, 0x600, UR7 ;  /* 0x00000600041a78a4 */ /* 0x000fe2000f8e0207 */
[----:B------:R-:W-:-:S03]  /*a9d0*/  R2UR UR53, R11 ;  /* 0x000000000b3572ca */ /* 0x000fc600000e0000 */
[----:B------:R-:W-:Y:S01]  /*a9e0*/  UMOV UR55, 0x80000020 ;  /* 0x8000002000377882 */ /* 0x000fe20000000000 */
[----:B------:R-:W-:Y:S02]  /*a9f0*/  UIADD3 UR10, UR26, 0x2, URZ ;  /* 0x000000021a0a7890 */ /* 0x000fe4000fffe03f */
[----:B------:R-:W-:Y:S01]  /*aa00*/  UMOV UR54, UR26 ;  /* 0x0000001a00367c82 */ /* 0x000fe20008000000 */
[----:B------:R-:W-:Y:S01]  /*aa10*/  UMOV UR11, 0x80000020 ;  /* 0x80000020000b7882 */ /* 0x000fe20000000000 */
[----:B------:R-:W-:Y:S01]  /*aa20*/  UIADD3 UR14, UR26, 0x200, URZ ;  /* 0x000002001a0e7890 */ /* 0x000fe2000fffe03f */
[----:B------:R-:W-:Y:S01]  /*aa30*/  UMOV UR15, 0x80000020 ;  /* 0x80000020000f7882 */ /* 0x000fe20000000000 */
[----:B------:R-:W-:Y:S01]  /*aa40*/  UIADD3 UR18, UR26, 0x202, URZ ;  /* 0x000002021a127890 */ /* 0x000fe2000fffe03f */
[----:B------:R-:W-:Y:S01]  /*aa50*/  UMOV UR19, 0x80000020 ;  /* 0x8000002000137882 */ /* 0x000fe20000000000 */
[----:B------:R-:W-:Y:S01]  /*aa60*/  UIADD3 UR22, UR26, 0x400, URZ ;  /* 0x000004001a167890 */ /* 0x000fe2000fffe03f */
[----:B------:R-:W-:Y:S01]  /*aa70*/  UMOV UR23, 0x80000020 ;  /* 0x8000002000177882 */ /* 0x000fe20000000000 */
[----:B------:R-:W-:Y:S01]  /*aa80*/  UIADD3 UR26, UR26, 0x402, URZ ;  /* 0x000004021a1a7890 */ /* 0x000fe2000fffe03f */
[----:B------:R-:W-:Y:S01]  /*aa90*/  UMOV UR27, 0x80000020 ;  /* 0x80000020001b7882 */ /* 0x000fe20000000000 */
        /* <DEDUP_REMOVED lines=18> */
[----:B---3--:R-:W-:Y:S05]  /*abc0*/  @P2 BRA `(.L_x_908) ;  /* 0x00000000002c2947 */ /* 0x008fea0003800000 */
[----:B------:R-:W-:Y:S05]  /*abd0*/  @!P0 BRA `(.L_x_909) ;  /* 0x0000000000048947 */ /* 0x000fea0003800000 */
[----:B------:R-:W-:Y:S01]  /*abe0*/  BPT.TRAP 0x1 ;  /* 0x000000040000795c */ /* 0x000fe20000300000 */
.L_x_909:
[----:B------:R-:W-:Y:S01]  /*abf0*/  ULEA UR10, UR6, UR38, 0x3 ;  /* 0x00000026060a7291 */ /* 0x000fe2000f8e183f */
[----:B-12---:R-:W-:-:S05]  /*ac00*/  IMAD.U32 R0, RZ, RZ, UR30 ;  /* 0x0000001eff007e24 */ /* 0x006fca000f8e00ff */
[----:B------:R-:W-:-:S04]  /*ac10*/  SHF.L.U32 R0, R0, 0x1f, RZ ;  /* 0x0000001f00007819 */ /* 0x000fc800000006ff */
[----:B------:R0:W1:Y:S01]  /*ac20*/  SYNCS.PHASECHK.TRANS64.TRYWAIT P1, [UR10+0x2d850], R0 ;  /* 0x02d85000ff0075a7 */ /* 0x000062000802014a */
[----:B------:R-:W-:Y:S05]  /*ac30*/  @!P0 BRA `(.L_x_910) ;  /* 0x0000000000048947 */ /* 0x000fea0003800000 */
[----:B------:R-:W-:Y:S01]  /*ac40*/  BPT.TRAP 0x1 ;  /* 0x000000040000795c */ /* 0x000fe20000300000 */
.L_x_910:
[----:B-1----:R-:W-:Y:S05]  /*ac50*/  @P1 BRA `(.L_x_908) ;  /* 0x0000000000081947 */ /* 0x002fea0003800000 */
[----:B------:R-:W1:Y:S02]  /*ac60*/  SYNCS.PHASECHK.TRANS64.TRYWAIT P1, [UR10+0x2d850], R0 ;  /* 0x02d85000ff0075a7 */ /* 0x000e64000802014a */
[----:B-1----:R-:W-:Y:S05]  /*ac70*/  @!P1 BRA `(.L_x_911) ;  /* 0x0000008c00a89947 */ /* 0x002fea0003800000 */
.L_x_908:
[----:B------:R-:W-:Y:S01]  /*ac80*/  UIADD3 UR10, UR38, 0x400, URZ ;  /* 0x00000400260a7890 */ /* 0x000fe2000fffe03f */
[----:B------:R-:W-:Y:S01]  /*ac90*/  WARPGROUP.ARRIVE ;  /* 0x00000000000079c5 */ /* 0x000fe20000000000 */
[----:B------:R-:W-:Y:S01]  /*aca0*/  UMOV UR52, UR61 ;  /* 0x0000003d00347c82 */ /* 0x000fe20008000000 */
[----:B------:R-:W-:Y:S01]  /*acb0*/  UMOV UR53, 0x40000040 ;  /* 0x4000004000357882 */ /* 0x000fe20000000000 */
[----:B------:R-:W-:Y:S01]  /*acc0*/  USHF.R.U32.HI UR10, URZ, 0x4, UR10 ;  /* 0x000000043f0a7899 */ /* 0x000fe2000801160a */
[----:B------:R-:W-:Y:S01]  /*acd0*/  UMOV UR55, 0x80000020 ;  /* 0x8000002000377882 */ /* 0x000fe20000000000 */
[----:B------:R-:W-:Y:S02]  /*ace0*/  UMOV UR59, 0x80000020 ;  /* 0x80000020003b7882 */ /* 0x000fe40000000000 */
[----:B------:R-:W-:Y:S01]  /*acf0*/  ULOP3.LUT UR10, UR10, 0x3fff, URZ, 0xc0, !UPT ;  /* 0x00003fff0a0a7892 */ /* 0x000fe2000f8ec03f */
[----:B------:R-:W-:Y:S01]  /*ad00*/  UMOV UR31, 0x80000020 ;  /* 0x80000020001f7882 */ /* 0x000fe20000000000 */
[----:B------:R-:W-:-:S02]  /*ad10*/  UMOV UR35, 0x80000020 ;  /* 0x8000002000237882 */ /* 0x000fc40000000000 */
[----:B------:R-:W-:Y:S01]  /*ad20*/  ULOP3.LUT UR10, UR10, 0x2000000, URZ, 0xfc, !UPT ;  /* 0x020000000a0a7892 */ /* 0x000fe2000f8efc3f */
[----:B------:R-:W-:Y:S01]  /*ad30*/  UMOV UR43, 0x80000020 ;  /* 0x80000020002b7882 */ /* 0x000fe20000000000 */
[----:B------:R-:W-:Y:S02]  /*ad40*/  UMOV UR47, 0x80000020 ;  /* 0x80000020002f7882 */ /* 0x000fe40000000000 */
[----:B------:R-:W-:Y:S01]  /*ad50*/  UIMAD UR10, UR6, 0x600, UR10 ;  /* 0x00000600060a78a4 */ /* 0x000fe2000f8e020a */
[----:B------:R-:W-:-:S03]  /*ad60*/  UMOV UR51, 0x80000020 ;  /* 0x8000002000337882 */ /* 0x000fc60000000000 */
[----:B------:R-:W-:Y:S02]  /*ad70*/  UIADD3 UR11, UR10, 0x40, URZ ;  /* 0x000000400a0b7890 */ /* 0x000fe4000fffe03f */
[----:B------:R-:W-:Y:S02]  /*ad80*/  UIADD3 UR58, UR10, 0x80, URZ ;  /* 0x000000800a3a7890 */ /* 0x000fe4000fffe03f */
[----:B------:R-:W-:Y:S01]  /*ad90*/  UMOV UR54, UR10 ;  /* 0x0000000a00367c82 */ /* 0x000fe20008000000 */
[----:B------:R-:W-:Y:S01]  /*ada0*/  UIADD3 UR30, UR10, 0xc0, URZ ;  /* 0x000000c00a1e7890 */ /* 0x000fe2000fffe03f */
[----:B------:R-:W-:Y:S01]  /*adb0*/  HGMMA.64x96x16.F32.BF16 R88, gdesc[UR52].tnspB, R88, gsb0 ;  /* 0x41600000345879f0 */ /* 0x000fe20008001858 */
[----:B------:R-:W-:Y:S01]  /*adc0*/  R2UR UR52, R140 ;  /* 0x000000008c3472ca */ /* 0x000fe200000e0000 */
[----:B------:R-:W-:Y:S01]  /*add0*/  UMOV UR54, UR11 ;  /* 0x0000000b00367c82 */ /* 0x000fe20008000000 */
[----:B------:R-:W-:Y:S01]  /*ade0*/  R2UR UR53, R141 ;  /* 0x000000008d3572ca */ /* 0x000fe200000e0000 */
[----:B------:R-:W-:Y:S01]  /*adf0*/  UMOV UR55, 0x80000020 ;  /* 0x8000002000377882 */ /* 0x000fe20000000000 */
[----:B------:R-:W-:-:S02]  /*ae00*/  UIADD3 UR34, UR10, 0x100, URZ ;  /* 0x000001000a227890 */ /* 0x000fc4000fffe03f */
[----:B------:R-:W-:Y:S02]  /*ae10*/  UIADD3 UR42, UR10, 0x140, URZ ;  /* 0x000001400a2a7890 */ /* 0x000fe4000fffe03f */
[----:B------:R-:W-:Y:S02]  /*ae20*/  UIADD3 UR46, UR10, 0x180, URZ ;  /* 0x000001800a2e7890 */ /* 0x000fe4000fffe03f */
[----:B------:R-:W-:Y:S01]  /*ae30*/  UIADD3 UR50, UR10, 0x1c0, URZ ;  /* 0x000001c00a327890 */ /* 0x000fe2000fffe03f */
        /* <DEDUP_REMOVED lines=25> */
.L_x_912:
[----:B------:R-:W-:Y:S01]  /*afd0*/  R2UR UR10, R143 ;  /* 0x000000008f0a72ca */ /* 0x000fe200000e0000 */
[----:B------:R-:W4:Y:S01]  /*afe0*/  S2UR UR15, SR_CgaCtaId ;  /* 0x00000000000f79c3 */ /* 0x000f220000008800 */
[----:B-12---:R-:W-:Y:S01]  /*aff0*/  IMAD.MOV.U32 R13, RZ, RZ, R139 ;  /* 0x000000ffff0d7224 */ /* 0x006fe200078e008b */
[----:B------:R-:W-:Y:S01]  /*b000*/  UISETP.NE.AND UP0, UPT, UR39, URZ, UPT ;  /* 0x0000003f2700728c */ /* 0x000fe2000bf05270 */
[----:B------:R-:W-:Y:S01]  /*b010*/  R2UR UR14, R145 ;  /* 0x00000000910e72ca */ /* 0x000fe200000e0000 */
[----:B------:R-:W-:Y:S01]  /*b020*/  ULDC UR19, c[0x0][0x2f0] ;  /* 0x0000bc0000137ab9 */ /* 0x000fe20000000800 */
[----:B------:R-:W-:-:S07]  /*b030*/  ULDC UR18, c[0x0][0x288] ;  /* 0x0000a20000127ab9 */ /* 0x000fce0000000800 */
[----:B------:R-:W-:Y:S02]  /*b040*/  UISETP.NE.AND UP1, UPT, UR10, URZ, UPT ;  /* 0x0000003f0a00728c */ /* 0x000fe4000bf25270 */
[----:B------:R-:W-:-:S04]  /*b050*/  ULEA UR10, UR4, UR38, 0x3 ;  /* 0x00000026040a7291 */ /* 0x000fc8000f8e183f */
[----:B------:R-:W-:Y:S01]  /*b060*/  PLOP3.LUT P1, PT, PT, PT, UP1, 0x80, 0x0 ;  /* 0x000000000000781c */ /* 0x000fe20003f2f018 */
[----:B------:R-:W-:Y:S01]  /*b070*/  UIADD3 UR10, UR10, 0x2d840, URZ ;  /* 0x0002d8400a0a7890 */ /* 0x000fe2000fffe03f */
[----:B------:R-:W-:-:S03]  /*b080*/  PLOP3.LUT P2, PT, PT, PT, UP1, 0x80, 0x0 ;  /* 0x000000000000781c */ /* 0x000fc60003f4f018 */
[----:B------:R-:W-:Y:S01]  /*b090*/  @UP1 ULDC UR11, c[0x0][0x44c] ;  /* 0x00011300000b1ab9 */ /* 0x000fe20000000800 */
[----:B----4-:R-:W-:-:S03]  /*b0a0*/  UPRMT UR10, UR15, 0x654, UR10 ;  /* 0x000006540f0a7896 */ /* 0x010fc6000800000a */
[----:B------:R-:W-:-:S04]  /*b0b0*/  ULDC UR15, c[0x0][0x9e0] ;  /* 0x00027800000f7ab9 */ /* 0x000fc80000000800 */
[----:B0-----:R-:W-:Y:S01]  /*b0c0*/  @P1 IMAD.HI.U32 R0, R139, UR11, RZ ;  /* 0x0000000b8b001c27 */ /* 0x001fe2000f8e00ff */
[----:B------:R-:W-:Y:S01]  /*b0d0*/  @UP1 ULDC UR11, c[0x0][0x450] ;  /* 0x00011400000b1ab9 */ /* 0x000fe20000000800 */
[----:B------:R-:W-:Y:S01]  /*b0e0*/  PLOP3.LUT P1, PT, PT, PT, UP0, 0x40, 0x0 ;  /* 0x000000000000781c */ /* 0x000fe20003f2e808 */
[----:B------:R-:W-:Y:S02]  /*b0f0*/  SYNCS.ARRIVE.TRANS64.RED.A1T0 RZ, [UR10], RZ ;  /* 0x000000ffffff79a7 */ /* 0x000fe4000810040a */
[----:B------:R-:W-:Y:S01]  /*b100*/  @P2 SHF.R.U32.HI R13, RZ, UR11, R0 ;  /* 0x0000000bff0d2c19 */ /* 0x000fe20008011600 */
[----:B------:R-:W-:-:S04]  /*b110*/  IMAD.SHL.U32 R0, R14, 0x80, RZ ;  /* 0x000000800e007824 */ /* 0x000fc800078e00ff */
[----:B------:R-:W0:Y:S01]  /*b120*/  SHFL.IDX PT, R20, R13, RZ, 0x1c1f ;  /* 0x001c1fff0d147589 */ /* 0x000e2200000e0000 */
[----:B------:R-:W-:-:S05]  /*b130*/  IADD3 R16, -R0, 0x1, RZ ;  /* 0x0000000100107810 */ /* 0x000fca0007ffe1ff */
[----:B------:R-:W-:-:S04]  /*b140*/  IMAD R16, R9, -0x2, R16 ;  /* 0xfffffffe09107824 */ /* 0x000fc800078e0210 */
[----:B------:R-:W-:-:S04]  /*b150*/  IMAD R16, R17, UR19, R16 ;  /* 0x0000001311107c24 */ /* 0x000fc8000f8e0210 */
[----:B------:R-:W-:-:S04]  /*b160*/  VIADD R16, R16, -UR18 ;  /* 0x8000001210107c36 */ /* 0x000fc80008000000 */
[C---:B------:R-:W-:Y:S02]  /*b170*/  VIADD R19, R16.reuse, UR15 ;  /* 0x0000000f10137c36 */ /* 0x040fe40008000000 */
[----:B------:R-:W-:Y:S02]  /*b180*/  VIADD R18, R16, UR14 ;  /* 0x0000000e10127c36 */ /* 0x000fe40008000000 */
[--C-:B0-----:R-:W-:Y:S02]  /*b190*/  IMAD.IADD R16, R19, 0x1, R20.reuse ;  /* 0x0000000113107824 */ /* 0x101fe400078e0214 */
[----:B------:R-:W-:Y:S01]  /*b1a0*/  IMAD.IADD R15, R18, 0x1, R20 ;  /* 0x00000001120f7824 */ /* 0x000fe200078e0214 */
[----:B------:R-:W-:Y:S06]  /*b1b0*/  @P1 BRA `(.L_x_913) ;  /* 0x00000000006c1947 */ /* 0x000fec0003800000 */
[----:B------:R-:W-:Y:S01]  /*b1c0*/  ULDC UR11, c[0x0][0x2f0] ;  /* 0x0000bc00000b7ab9 */ /* 0x000fe20000000800 */
[----:B------:R-:W-:Y:S01]  /*b1d0*/  ULDC UR10, c[0x0][0x288] ;  /* 0x0000a200000a7ab9 */ /* 0x000fe20000000800 */
[----:B------:R-:W-:Y:S01]  /*b1e0*/  IMAD R20, R17, UR11, R20 ;  /* 0x0000000b11147c24 */ /* 0x000fe2000f8e0214 */
[----:B------:R-:W-:Y:S03]  /*b1f0*/  BSSY B0, `(.L_x_914) ;  /* 0x0000013000007945 */ /* 0x000fe60003800000 */
[----:B------:R-:W-:-:S05]  /*b200*/  VIADD R23, R20, -UR10 ;  /* 0x8000000a14177c36 */ /* 0x000fca0008000000 */
        /* <DEDUP_REMOVED lines=11> */
.L_x_915:
[----:B------:R-:W-:Y:S02]  /*b2c0*/  ULDC UR10, c[0x0][0x9e4] ;  /* 0x00027900000a7ab9 */ /* 0x000fe40000000800 */
[----:B------:R-:W-:-:S05]  /*b2d0*/  IMAD.U32 R137, RZ, RZ, UR10 ;  /* 0x0000000aff897e24 */ /* 0x000fca000f8e00ff */
[----:B------:R-:W-:-:S13]  /*b2e0*/  ISETP.NE.AND P1, PT, R137, 0x1, PT ;  /* 0x000000018900780c */ /* 0x000fda0003f25270 */
[----:B------:R-:W0:Y:S02]  /*b2f0*/  @P1 LDC.64 R20, c[0x0][0x9e8] ;  /* 0x00027a00ff141b82 */ /* 0x000e240000000a00 */
[----:B0-----:R-:W-:-:S05]  /*b300*/  @P1 IMAD.HI.U32 R20, R23, R20, RZ ;  /* 0x0000001417141227 */ /* 0x001fca00078e00ff */
[----:B------:R-:W-:-:S07]  /*b310*/  @P1 SHF.R.U32.HI R23, RZ, R21, R20 ;  /* 0x00000015ff171219 */ /* 0x000fce0000011614 */
.L_x_916:
[----:B------:R-:W-:Y:S05]  /*b320*/  BSYNC B0 ;  /* 0x0000000000007941 */ /* 0x000fea0003800000 */
.L_x_914:
[----:B------:R-:W-:-:S04]  /*b330*/  IMAD R20, R23, R137, -R0 ;  /* 0x0000008917147224 */ /* 0x000fc800078e0a00 */
[----:B------:R-:W-:-:S05]  /*b340*/  IMAD R20, R9, -0x2, R20 ;  /* 0xfffffffe09147824 */ /* 0x000fca00078e0214 */
[----:B------:R-:W-:Y:S02]  /*b350*/  VIADDMNMX R16, R20, R137, R16, PT ;  /* 0x0000008914107246 */ /* 0x000fe40003800110 */
[----:B------:R-:W-:-:S07]  /*b360*/  VIMNMX R15, R15, R20, !PT ;  /* 0x000000140f0f7248 */ /* 0x000fce0007fe0100 */
.L_x_913:
[----:B------:R-:W-:Y:S01]  /*b370*/  ISETP.GT.AND P1, PT, R14, -0x1, PT ;  /* 0xffffffff0e00780c */ /* 0x000fe20003f24270 */
[----:B------:R-:W0:Y:S01]  /*b380*/  SHFL.IDX PT, R13, R13, 0x1, 0x1c1f ;  /* 0x003c1f000d0d7f89 */ /* 0x000e2200000e0000 */
[----:B------:R-:W-:Y:S02]  /*b390*/  UISETP.NE.AND UP0, UPT, UR39, URZ, UPT ;  /* 0x0000003f2700728c */ /* 0x000fe4000bf05270 */
[C---:B------:R-:W-:Y:S02]  /*b3a0*/  ISETP.GT.AND P3, PT, R15.reuse, 0x8, P1 ;  /* 0x000000080f00780c */ /* 0x040fe40000f64270 */
[C---:B------:R-:W-:Y:S02]  /*b3b0*/  ISETP.GT.AND P6, PT, R15.reuse, RZ, P1 ;  /* 0x000000ff0f00720c */ /* 0x040fe40000fc4270 */
        /* <DEDUP_REMOVED lines=27> */
[C---:B------:R-:W-:Y:S02]  /*b570*/  ISETP.GT.AND P2, PT, R15.reuse, 0x29, P1 ;  /* 0x000000290f00780c */ /* 0x040fe40000f44270 */
        /* <DEDUP_REMOVED lines=59> */
[--C-:B0-----:R-:W-:Y:S01]  /*b930*/  IMAD.IADD R15, R19, 0x1, R13.reuse ;  /* 0x00000001130f7824 */ /* 0x101fe200078e020d */
[C---:B------:R-:W-:Y:S02]  /*b940*/  ISETP.LT.OR P5, PT, R16.reuse, 0x71, P5 ;  /* 0x000000711000780c */ /* 0x040fe40002fa1670 */
[C---:B------:R-:W-:Y:S02]  /*b950*/  ISETP.LT.OR P4, PT, R16.reuse, 0x72, P4 ;  /* 0x000000721000780c */ /* 0x040fe40002781670 */
[C---:B------:R-:W-:Y:S02]  /*b960*/  ISETP.LT.OR P6, PT, R16.reuse, 0x79, P6 ;  /* 0x000000791000780c */ /* 0x040fe400037c1670 */
[----:B------:R-:W-:Y:S01]  /*b970*/  ISETP.LT.OR P2, PT, R16, 0x7a, P2 ;  /* 0x0000007a1000780c */ /* 0x000fe20001741670 */
[----:B------:R-:W-:Y:S01]  /*b980*/  IMAD.IADD R16, R18, 0x1, R13 ;  /* 0x0000000112107824 */ /* 0x000fe200078e020d */
[----:B------:R-:W-:-:S02]  /*b990*/  FSEL R80, R80, -INF , !P5 ;  /* 0xff80000050507808 */ /* 0x000fc40006800000 */
[----:B------:R-:W-:Y:S02]  /*b9a0*/  FSEL R81, R81, -INF , !P4 ;  /* 0xff80000051517808 */ /* 0x000fe40006000000 */
[----:B------:R-:W-:Y:S02]  /*b9b0*/  FSEL R84, R84, -INF , !P6 ;  /* 0xff80000054547808 */ /* 0x000fe40007000000 */
[----:B------:R-:W-:Y:S01]  /*b9c0*/  FSEL R85, R85, -INF , !P2 ;  /* 0xff80000055557808 */ /* 0x000fe20005000000 */
        /* <DEDUP_REMOVED lines=17> */
.L_x_919:
[----:B------:R-:W-:Y:S02]  /*bae0*/  ULDC UR10, c[0x0][0x9e4] ;  /* 0x00027900000a7ab9 */ /* 0x000fe40000000800 */
[----:B------:R-:W-:-:S05]  /*baf0*/  IMAD.U32 R20, RZ, RZ, UR10 ;  /* 0x0000000aff147e24 */ /* 0x000fca000f8e00ff */
[----:B------:R-:W-:-:S13]  /*bb00*/  ISETP.NE.AND P2, PT, R20, 0x1, PT ;  /* 0x000000011400780c */ /* 0x000fda0003f45270 */
[----:B------:R-:W0:Y:S02]  /*bb10*/  @P2 LDC.64 R18, c[0x0][0x9e8] ;  /* 0x00027a00ff122b82 */ /* 0x000e240000000a00 */
[----:B0-----:R-:W-:-:S05]  /*bb20*/  @P2 IMAD.HI.U32 R18, R13, R18, RZ ;  /* 0x000000120d122227 */ /* 0x001fca00078e00ff */
[----:B------:R-:W-:-:S07]  /*bb30*/  @P2 SHF.R.U32.HI R13, RZ, R19, R18 ;  /* 0x00000013ff0d2219 */ /* 0x000fce0000011612 */
.L_x_920:
[----:B------:R-:W-:Y:S05]  /*bb40*/  BSYNC B0 ;  /* 0x0000000000007941 */ /* 0x000fea0003800000 */
.L_x_918:
[----:B------:R-:W-:-:S04]  /*bb50*/  IMAD R0, R13, R20, -R0 ;  /* 0x000000140d007224 */ /* 0x000fc800078e0a00 */
[----:B------:R-:W-:-:S05]  /*bb60*/  IMAD R0, R9, -0x2, R0 ;  /* 0xfffffffe09007824 */ /* 0x000fca00078e0200 */
[----:B------:R-:W-:Y:S02]  /*bb70*/  VIADDMNMX R15, R0, R20, R15, PT ;  /* 0x00000014000f7246 */ /* 0x000fe4000380010f */
[----:B------:R-:W-:-:S07]  /*bb80*/  VIMNMX R16, R16, R0, !PT ;  /* 0x0000000010107248 */ /* 0x000fce0007fe0100 */
.L_x_917:
[----:B------:R-:W-:Y:S01]  /*bb90*/  FMNMX.FTZ R0, R24, R12, !PT ;  /* 0x0000000c18007209 */ /* 0x000fe20007810000 */
[----:B------:R-:W-:Y:S01]  /*bba0*/  ULDC UR10, c[0x0][0x988] ;  /* 0x00026200000a7ab9 */ /* 0x000fe20000000800 */
[----:B------:R-:W-:Y:S01]  /*bbb0*/  ISETP.GT.AND P5, PT, R16, 0x10, P1 ;  /* 0x000000101000780c */ /* 0x000fe20000fa4270 */
[----:B------:R-:W-:Y:S01]  /*bbc0*/  UMOV UR11, UR10 ;  /* 0x0000000a000b7c82 */ /* 0x000fe20008000000 */
        /* <DEDUP_REMOVED lines=59> */
[C---:B------:R-:W-:Y:S02]  /*bf80*/  ISETP.GT.AND P4, PT, R16.reuse, 0x29, P1 ;  /* 0x000000291000780c */ /* 0x040fe40000f84270 */
[----:B------:R-:W-:Y:S02]  /*bf90*/  FMNMX.FTZ R13, R85, R0, !PT ;  /* 0x00000000550d7209 */ /* 0x000fe40007810000 */
[----:B------:R-:W-:Y:S02]  /*bfa0*/  ISETP.LT.OR P3, PT, R15, 0x29, P3 ;  /* 0x000000290f00780c */ /* 0x000fe40001f61670 */
[----:B------:R-:W-:Y:S01]  /*bfb0*/  FSEL R43, R43, -INF , !P2 ;  /* 0xff8000002b2b7808 */ /* 0x000fe20005000000 */
[----:B------:R-:W0:Y:S01]  /*bfc0*/  SHFL.BFLY PT, R0, R13, 0x2, 0x1f ;  /* 0x0c401f000d007f89 */ /* 0x000e2200000e0000 */
[----:B------:R-:W-:-:S02]  /*bfd0*/  ISETP.GT.AND P2, PT, R16, 0x30, P1 ;  /* 0x000000301000780c */ /* 0x000fc40000f44270 */
[----:B------:R-:W-:Y:S02]  /*bfe0*/  FSEL R46, R46, -INF , !P3 ;  /* 0xff8000002e2e7808 */ /* 0x000fe40005800000 */
[C---:B------:R-:W-:Y:S02]  /*bff0*/  ISETP.LT.OR P4, PT, R15.reuse, 0x2a, P4 ;  /* 0x0000002a0f00780c */ /* 0x040fe40002781670 */
[C---:B------:R-:W-:Y:S02]  /*c000*/  ISETP.GT.AND P3, PT, R16.reuse, 0x31, P1 ;  /* 0x000000311000780c */ /* 0x040fe40000f64270 */
[----:B------:R-:W-:Y:S02]  /*c010*/  ISETP.LT.OR P2, PT, R15, 0x31, P2 ;  /* 0x000000310f00780c */ /* 0x000fe40001741670 */
[----:B------:R-:W-:Y:S02]  /*c020*/  FSEL R47, R47, -INF , !P4 ;  /* 0xff8000002f2f7808 */ /* 0x000fe40006000000 */
[----:B------:R-:W-:-:S02]  /*c030*/  ISETP.GT.AND P5, PT, R16, 0x38, P1 ;  /* 0x000000381000780c */ /* 0x000fc40000fa4270 */
[----:B------:R-:W-:Y:S02]  /*c040*/  FSEL R50, R50, -INF , !P2 ;  /* 0xff80000032327808 */ /* 0x000fe40005000000 */
[C---:B------:R-:W-:Y:S02]  /*c050*/  ISETP.LT.OR P3, PT, R15.reuse, 0x32, P3 ;  /* 0x000000320f00780c */ /* 0x040fe40001f61670 */
[----:B------:R-:W-:Y:S02]  /*c060*/  ISETP.GT.AND P4, PT, R16, 0x39, P1 ;  /* 0x000000391000780c */ /* 0x000fe40000f84270 */
[----:B------:R-:W-:Y:S02]  /*c070*/  ISETP.LT.OR P5, PT, R15, 0x39, P5 ;  /* 0x000000390f00780c */ /* 0x000fe40002fa1670 */
[----:B------:R-:W-:Y:S02]  /*c080*/  FSEL R51, R51, -INF , !P3 ;  /* 0xff80000033337808 */ /* 0x000fe40005800000 */
[----:B0-----:R-:W-:-:S02]  /*c090*/  FMNMX.FTZ R18, R13, R0, !PT ;  /* 0x000000000d127209 */ /* 0x001fc40007810000 */
[----:B------:R-:W-:Y:S02]  /*c0a0*/  ISETP.GT.AND P2, PT, R16, 0x40, P1 ;  /* 0x000000401000780c */ /* 0x000fe40000f44270 */
[----:B------:R-:W-:Y:S01]  /*c0b0*/  FSEL R54, R54, -INF , !P5 ;  /* 0xff80000036367808 */ /* 0x000fe20006800000 */
[----:B------:R-:W0:Y:S01]  /*c0c0*/  SHFL.BFLY PT, R19, R18, 0x1, 0x1f ;  /* 0x0c201f0012137f89 */ /* 0x000e2200000e0000 */
[C---:B------:R-:W-:Y:S02]  /*c0d0*/  ISETP.LT.OR P4, PT, R15.reuse, 0x3a, P4 ;  /* 0x0000003a0f00780c */ /* 0x040fe40002781670 */
[----:B------:R-:W-:Y:S02]  /*c0e0*/  ISETP.GT.AND P3, PT, R16, 0x41, P1 ;  /* 0x000000411000780c */ /* 0x000fe40000f64270 */
[----:B------:R-:W-:Y:S02]  /*c0f0*/  ISETP.LT.OR P2, PT, R15, 0x41, P2 ;  /* 0x000000410f00780c */ /* 0x000fe40001741670 */
[----:B------:R-:W-:-:S02]  /*c100*/  FSEL R55, R55, -INF , !P4 ;  /* 0xff80000037377808 */ /* 0x000fc40006000000 */
[----:B------:R-:W-:Y:S02]  /*c110*/  ISETP.GT.AND P5, PT, R16, 0x48, P1 ;  /* 0x000000481000780c */ /* 0x000fe40000fa4270 */
[----:B------:R-:W-:Y:S02]  /*c120*/  FSEL R58, R58, -INF , !P2 ;  /* 0xff8000003a3a7808 */ /* 0x000fe40005000000 */
[C---:B------:R-:W-:Y:S02]  /*c130*/  ISETP.LT.OR P3, PT, R15.reuse, 0x42, P3 ;  /* 0x000000420f00780c */ /* 0x040fe40001f61670 */
        /* <DEDUP_REMOVED lines=25> */
[----:B------:R-:W-:Y:S01]  /*c2d0*/  FSEL R66, R66, -INF , !P2 ;  /* 0xff80000042427808 */ /* 0x000fe20005000000 */
[--C-:B------:R-:W-:Y:S01]  /*c2e0*/  FFMA.FTZ R44, R44, UR11, -R13.reuse ;  /* 0x0000000b2c2c7c23 */ /* 0x100fe2000801080d */
[----:B------:R-:W-:Y:S01]  /*c2f0*/  FMNMX.FTZ R25, R31, R24, !PT ;  /* 0x000000181f197209 */ /* 0x000fe20007810000 */
[----:B------:R-:W-:Y:S01]  /*c300*/  FFMA.FTZ R48, R48, UR11, -R13 ;  /* 0x0000000b30307c23 */ /* 0x000fe2000801080d */
[----:B------:R0:W-:Y:S01]  /*c310*/  MUFU.EX2 R24, R36 ;  /* 0x0000002400187308 */ /* 0x0001e20000000800 */
[----:B------:R-:W-:-:S02]  /*c320*/  ISETP.LT.OR P3, PT, R15, 0x52, P3 ;  /* 0x000000520f00780c */ /* 0x000fc40001f61670 */
[----:B------:R-:W-:Y:S01]  /*c330*/  FMNMX.FTZ R28, R34, R25, !PT ;  /* 0x00000019221c7209 */ /* 0x000fe20007810000 */
[----:B------:R-:W-:Y:S01]  /*c340*/  FFMA.FTZ R25, R37, UR11, -R13 ;  /* 0x0000000b25197c23 */ /* 0x000fe2000801080d */
[----:B------:R-:W-:Y:S02]  /*c350*/  ISETP.GT.AND P4, PT, R16, 0x59, P1 ;  /* 0x000000591000780c */ /* 0x000fe40000f84270 */
[----:B------:R-:W-:Y:S01]  /*c360*/  FMNMX.FTZ R29, R35, R28, !PT ;  /* 0x0000001c231d7209 */ /* 0x000fe20007810000 */
[----:B------:R-:W-:Y:S01]  /*c370*/  MUFU.EX2 R18, R18 ;  /* 0x0000001200127308 */ /* 0x000fe20000000800 */
[----:B------:R-:W-:Y:S02]  /*c380*/  ISETP.LT.OR P5, PT, R15, 0x59, P5 ;  /* 0x000000590f00780c */ /* 0x000fe40002fa1670 */
[----:B------:R-:W-:Y:S02]  /*c390*/  FMNMX.FTZ R28, R38, R29, !PT ;  /* 0x0000001d261c7209 */ /* 0x000fe40007810000 */
[----:B------:R-:W-:-:S02]  /*c3a0*/  FSEL R67, R67, -INF , !P3 ;  /* 0xff80000043437808 */ /* 0x000fc40005800000 */
[----:B------:R-:W-:Y:S01]  /*c3b0*/  FMNMX.FTZ R29, R39, R28, !PT ;  /* 0x0000001c271d7209 */ /* 0x000fe20007810000 */
[----:B------:R-:W-:Y:S01]  /*c3c0*/  MUFU.EX2 R19, R19 ;  /* 0x0000001300137308 */ /* 0x000fe20000000800 */
[----:B------:R-:W-:Y:S02]  /*c3d0*/  ISETP.GT.AND P2, PT, R16, 0x60, P1 ;  /* 0x000000601000780c */ /* 0x000fe40000f44270 */
[----:B------:R-:W-:Y:S01]  /*c3e0*/  FMNMX.FTZ R32, R42, R29, !PT ;  /* 0x0000001d2a207209 */ /* 0x000fe20007810000 */
[----:B------:R-:W-:Y:S01]  /*c3f0*/  FFMA.FTZ R29, R41, UR11, -R13 ;  /* 0x0000000b291d7c23 */ /* 0x000fe2000801080d */
[----:B------:R-:W-:Y:S02]  /*c400*/  FSEL R70, R70, -INF , !P5 ;  /* 0xff80000046467808 */ /* 0x000fe40006800000 */
[----:B------:R-:W-:Y:S01]  /*c410*/  FMNMX.FTZ R33, R43, R32, !PT ;  /* 0x000000202b217209 */ /* 0x000fe20007810000 */
[----:B------:R-:W-:Y:S01]  /*c420*/  MUFU.EX2 R28, R40 ;  /* 0x00000028001c7308 */ /* 0x000fe20000000800 */
[----:B------:R-:W-:-:S02]  /*c430*/  ISETP.LT.OR P4, PT, R15, 0x5a, P4 ;  /* 0x0000005a0f00780c */ /* 0x000fc40002781670 */
[----:B------:R-:W-:Y:S02]  /*c440*/  FMNMX.FTZ R32, R46, R33, !PT ;  /* 0x000000212e207209 */ /* 0x000fe40007810000 */
[----:B------:R-:W-:Y:S02]  /*c450*/  ISETP.GT.AND P3, PT, R16, 0x61, P1 ;  /* 0x000000611000780c */ /* 0x000fe40000f64270 */
[----:B------:R-:W-:Y:S01]  /*c460*/  FMNMX.FTZ R33, R47, R32, !PT ;  /* 0x000000202f217209 */ /* 0x000fe20007810000 */
[----:B------:R-:W-:Y:S01]  /*c470*/  MUFU.EX2 R20, R20 ;  /* 0x0000001400147308 */ /* 0x000fe20000000800 */
[----:B------:R-:W-:Y:S02]  /*c480*/  ISETP.LT.OR P2, PT, R15, 0x61, P2 ;  /* 0x000000610f00780c */ /* 0x000fe40001741670 */
[----:B0-----:R-:W-:Y:S01]  /*c490*/  FMNMX.FTZ R36, R50, R33, !PT ;  /* 0x0000002132247209 */ /* 0x001fe20007810000 */
[--C-:B------:R-:W-:Y:S01]  /*c4a0*/  FFMA.FTZ R33, R45, UR11, -R13.reuse ;  /* 0x0000000b2d217c23 */ /* 0x100fe2000801080d */
[----:B------:R-:W-:Y:S01]  /*c4b0*/  FSEL R71, R71, -INF , !P4 ;  /* 0xff80000047477808 */ /* 0x000fe20006000000 */
[--C-:B------:R-:W-:Y:S01]  /*c4c0*/  FFMA.FTZ R45, R53, UR11, -R13.reuse ;  /* 0x0000000b352d7c23 */ /* 0x100fe2000801080d */
[----:B------:R-:W-:Y:S01]  /*c4d0*/  FMNMX.FTZ R37, R51, R36, !PT ;  /* 0x0000002433257209 */ /* 0x000fe20007810000 */
[----:B------:R0:W-:Y:S01]  /*c4e0*/  MUFU.EX2 R32, R44 ;  /* 0x0000002c00207308 */ /* 0x0001e20000000800 */
[----:B------:R-:W-:Y:S01]  /*c4f0*/  ISETP.GT.AND P5, PT, R16, 0x68, P1 ;  /* 0x000000681000780c */ /* 0x000fe20000fa4270 */
[--C-:B------:R-:W-:Y:S01]  /*c500*/  FFMA.FTZ R53, R64, UR11, -R13.reuse ;  /* 0x0000000b40357c23 */ /* 0x100fe2000801080d */
[----:B------:R-:W-:Y:S01]  /*c510*/  FMNMX.FTZ R36, R54, R37, !PT ;  /* 0x0000002536247209 */ /* 0x000fe20007810000 */
[--C-:B------:R-:W-:Y:S01]  /*c520*/  FFMA.FTZ R64, R73, UR11, -R13.reuse ;  /* 0x0000000b49407c23 */ /* 0x100fe2000801080d */
[----:B------:R-:W-:Y:S01]  /*c530*/  FSEL R74, R74, -INF , !P2 ;  /* 0xff8000004a4a7808 */ /* 0x000fe20005000000 */
[--C-:B------:R-:W-:Y:S01]  /*c540*/  FFMA.FTZ R73, R84, UR11, -R13.reuse ;  /* 0x0000000b54497c23 */ /* 0x100fe2000801080d */
[----:B------:R-:W-:Y:S01]  /*c550*/  FMNMX.FTZ R37, R55, R36, !PT ;  /* 0x0000002437257209 */ /* 0x000fe20007810000 */
[----:B------:R-:W-:Y:S01]  /*c560*/  MUFU.EX2 R21, R21 ;  /* 0x0000001500157308 */ /* 0x000fe20000000800 */
[----:B------:R-:W-:Y:S01]  /*c570*/  ISETP.LT.OR P3, PT, R15, 0x62, P3 ;  /* 0x000000620f00780c */ /* 0x000fe20001f61670 */
[--C-:B0-----:R-:W-:Y:S01]  /*c580*/  FFMA.FTZ R44, R52, UR11, -R13.reuse ;  /* 0x0000000b342c7c23 */ /* 0x101fe2000801080d */
[----:B------:R-:W-:Y:S01]  /*c590*/  FMNMX.FTZ R40, R58, R37, !PT ;  /* 0x000000253a287209 */ /* 0x000fe20007810000 */
[--C-:B------:R-:W-:Y:S01]  /*c5a0*/  FFMA.FTZ R37, R49, UR11, -R13.reuse ;  /* 0x0000000b31257c23 */ /* 0x100fe2000801080d */
[----:B------:R-:W-:Y:S01]  /*c5b0*/  ISETP.GT.AND P4, PT, R16, 0x69, P1 ;  /* 0x000000691000780c */ /* 0x000fe20000f84270 */
[--C-:B------:R-:W-:Y:S01]  /*c5c0*/  FFMA.FTZ R49, R60, UR11, -R13.reuse ;  /* 0x0000000b3c317c23 */ /* 0x100fe2000801080d */
[----:B------:R-:W-:Y:S01]  /*c5d0*/  FMNMX.FTZ R41, R59, R40, !PT ;  /* 0x000000283b297209 */ /* 0x000fe20007810000 */
[--C-:B------:R-:W-:Y:S01]  /*c5e0*/  FFMA.FTZ R60, R69, UR11, -R13.reuse ;  /* 0x0000000b453c7c23 */ /* 0x100fe2000801080d */
[----:B------:R-:W-:Y:S01]  /*c5f0*/  ISETP.LT.OR P5, PT, R15, 0x69, P5 ;  /* 0x000000690f00780c */ /* 0x000fe20002fa1670 */
[--C-:B------:R-:W-:Y:S01]  /*c600*/  FFMA.FTZ R69, R80, UR11, -R13.reuse ;  /* 0x0000000b50457c23 */ /* 0x100fe2000801080d */
[----:B------:R-:W-:Y:S01]  /*c610*/  FMNMX.FTZ R40, R62, R41, !PT ;  /* 0x000000293e287209 */ /* 0x000fe20007810000 */
[----:B------:R0:W-:Y:S01]  /*c620*/  MUFU.EX2 R36, R48 ;  /* 0x0000003000247308 */ /* 0x0001e20000000800 */
[----:B------:R-:W-:Y:S01]  /*c630*/  FSEL R75, R75, -INF , !P3 ;  /* 0xff8000004b4b7808 */ /* 0x000fe20005800000 */
[--C-:B------:R-:W-:Y:S01]  /*c640*/  FFMA.FTZ R52, R61, UR11, -R13.reuse ;  /* 0x0000000b3d347c23 */ /* 0x100fe2000801080d */
[----:B------:R-:W-:Y:S01]  /*c650*/  FMNMX.FTZ R41, R63, R40, !PT ;  /* 0x000000283f297209 */ /* 0x000fe20007810000 */
[--C-:B------:R-:W-:Y:S01]  /*c660*/  FFMA.FTZ R61, R72, UR11, -R13.reuse ;  /* 0x0000000b483d7c23 */ /* 0x100fe2000801080d */
[----:B------:R-:W-:Y:S01]  /*c670*/  ISETP.GT.AND P2, PT, R16, 0x70, P1 ;  /* 0x000000701000780c */ /* 0x000fe20000f44270 */
[--C-:B------:R-:W-:Y:S01]  /*c680*/  FFMA.FTZ R72, R81, UR11, -R13.reuse ;  /* 0x0000000b51487c23 */ /* 0x100fe2000801080d */
[----:B------:R-:W-:Y:S01]  /*c690*/  FMNMX.FTZ R40, R66, R41, !PT ;  /* 0x0000002942287209 */ /* 0x000fe20007810000 */
[----:B------:R-:W-:Y:S01]  /*c6a0*/  MUFU.EX2 R22, R22 ;  /* 0x0000001600167308 */ /* 0x000fe20000000800 */
[----:B------:R-:W-:Y:S01]  /*c6b0*/  FSEL R78, R78, -INF , !P5 ;  /* 0xff8000004e4e7808 */ /* 0x000fe20006800000 */
[--C-:B0-----:R-:W-:Y:S01]  /*c6c0*/  FFMA.FTZ R48, R56, UR11, -R13.reuse ;  /* 0x0000000b38307c23 */ /* 0x101fe2000801080d */
[----:B------:R-:W-:Y:S01]  /*c6d0*/  FMNMX.FTZ R41, R67, R40, !PT ;  /* 0x0000002843297209 */ /* 0x000fe20007810000 */
[--C-:B------:R-:W-:Y:S01]  /*c6e0*/  FFMA.FTZ R56, R65, UR11, -R13.reuse ;  /* 0x0000000b41387c23 */ /* 0x100fe2000801080d */
[----:B------:R-:W-:Y:S01]  /*c6f0*/  ISETP.LT.OR P4, PT, R15, 0x6a, P4 ;  /* 0x0000006a0f00780c */ /* 0x000fe20002781670 */
[----:B------:R-:W-:Y:S01]  /*c700*/  FFMA.FTZ R65, R76, UR11, -R13 ;  /* 0x0000000b4c417c23 */ /* 0x000fe2000801080d */
[----:B------:R-:W-:Y:S01]  /*c710*/  FMNMX.FTZ R40, R70, R41, !PT ;  /* 0x0000002946287209 */ /* 0x000fe20007810000 */
[----:B------:R-:W-:Y:S01]  /*c720*/  MUFU.EX2 R23, R23 ;  /* 0x0000001700177308 */ /* 0x000fe20000000800 */
[----:B------:R-:W-:-:S02]  /*c730*/  ISETP.GT.AND P3, PT, R16, 0x71, P1 ;  /* 0x000000711000780c */ /* 0x000fc40000f64270 */
[----:B------:R-:W-:Y:S02]  /*c740*/  FMNMX.FTZ R41, R71, R40, !PT ;  /* 0x0000002847297209 */ /* 0x000fe40007810000 */
[----:B------:R-:W-:Y:S02]  /*c750*/  ISETP.LT.OR P2, PT, R15, 0x71, P2 ;  /* 0x000000710f00780c */ /* 0x000fe40001741670 */
[----:B------:R-:W-:Y:S01]  /*c760*/  FMNMX.FTZ R40, R74, R41, !PT ;  /* 0x000000294a287209 */ /* 0x000fe20007810000 */
[----:B------:R-:W-:Y:S01]  /*c770*/  MUFU.EX2 R25, R25 ;  /* 0x0000001900197308 */ /* 0x000fe20000000800 */
[----:B------:R-:W-:Y:S02]  /*c780*/  FSEL R79, R79, -INF , !P4 ;  /* 0xff8000004f4f7808 */ /* 0x000fe40006000000 */
[----:B------:R-:W-:Y:S02]  /*c790*/  FMNMX.FTZ R41, R75, R40, !PT ;  /* 0x000000284b297209 */ /* 0x000fe40007810000 */
[----:B------:R-:W-:-:S02]  /*c7a0*/  ISETP.GT.AND P5, PT, R16, 0x78, P1 ;  /* 0x000000781000780c */ /* 0x000fc40000fa4270 */
[----:B------:R-:W-:Y:S01]  /*c7b0*/  FMNMX.FTZ R40, R78, R41, !PT ;  /* 0x000000294e287209 */ /* 0x000fe20007810000 */
        /* <DEDUP_REMOVED lines=30> */
[----:B------:R-:W0:Y:S06]  /*c9a0*/  SHFL.BFLY PT, R40, R15, 0x1, 0x1f ;  /* 0x0c201f000f287f89 */ /* 0x000e2c00000e0000 */
        /* <DEDUP_REMOVED lines=42> */
[----:B0-----:R-:W-:Y:S01]  /*cc50*/  FFMA.FTZ R42, R8, R3, R41 ;  /* 0x00000003082a7223 */ /* 0x001fe20000010029 */
[----:B------:R-:W-:Y:S01]  /*cc60*/  FADD.FTZ R3, R19, R4 ;  /* 0x0000000413037221 */ /* 0x000fe20000010000 */
[--C-:B------:R-:W-:Y:S01]  /*cc70*/  FFMA.FTZ R59, R79, UR11, -R40.reuse ;  /* 0x0000000b4f3b7c23 */ /* 0x100fe20008010828 */
[--C-:B------:R-:W-:Y:S01]  /*cc80*/  FFMA.FTZ R58, R82, UR11, -R40.reuse ;  /* 0x0000000b523a7c23 */ /* 0x100fe20008010828 */
[--C-:B------:R-:W-:Y:S01]  /*cc90*/  FFMA.FTZ R67, R83, UR11, -R40.reuse ;  /* 0x0000000b53437c23 */ /* 0x100fe20008010828 */
[----:B------:R-:W-:Y:S01]  /*cca0*/  FADD.FTZ R4, R20, R3 ;  /* 0x0000000314047221 */ /* 0x000fe20000010000 */
[----:B------:R-:W-:Y:S01]  /*ccb0*/  FFMA.FTZ R70, R86, UR11, -R40 ;  /* 0x0000000b56467c23 */ /* 0x000fe20008010828 */
[----:B------:R-:W0:Y:S01]  /*ccc0*/  MUFU.EX2 R84, R84 ;  /* 0x0000005400547308 */ /* 0x000e220000000800 */
[----:B-1----:R-:W-:Y:S01]  /*ccd0*/  FADD.FTZ R43, R85, R42 ;  /* 0x0000002a552b7221 */ /* 0x002fe20000010000 */
[----:B------:R-:W-:Y:S01]  /*cce0*/  FADD.FTZ R3, R21, R4 ;  /* 0x0000000415037221 */ /* 0x000fe20000010000 */
[----:B------:R-:W-:-:S03]  /*ccf0*/  FFMA.FTZ R71, R87, UR11, -R40 ;  /* 0x0000000b57477c23 */ /* 0x000fc60008010828 */
[----:B------:R-:W-:Y:S02]  /*cd00*/  FADD.FTZ R4, R22, R3 ;  /* 0x0000000316047221 */ /* 0x000fe40000010000 */
[----:B------:R-:W1:Y:S01]  /*cd10*/  MUFU.EX2 R34, R34 ;  /* 0x0000002200227308 */ /* 0x000e620000000800 */
[----:B--2---:R-:W-:Y:S01]  /*cd20*/  FADD.FTZ R43, R76, R43 ;  /* 0x0000002b4c2b7221 */ /* 0x004fe20000010000 */
[----:B------:R-:W-:-:S04]  /*cd30*/  FADD.FTZ R3, R23, R4 ;  /* 0x0000000417037221 */ /* 0x000fc80000010000 */
[----:B------:R-:W-:Y:S02]  /*cd40*/  FADD.FTZ R4, R24, R3 ;  /* 0x0000000318047221 */ /* 0x000fe40000010000 */
[----:B------:R-:W2:Y:S01]  /*cd50*/  MUFU.EX2 R81, R81 ;  /* 0x0000005100517308 */ /* 0x000ea20000000800 */
[----:B0-----:R-:W-:Y:S01]  /*cd60*/  FADD.FTZ R43, R84, R43 ;  /* 0x0000002b542b7221 */ /* 0x001fe20000010000 */
[----:B------:R-:W-:-:S06]  /*cd70*/  FADD.FTZ R3, R25, R4 ;  /* 0x0000000419037221 */ /* 0x000fcc0000010000 */
[----:B------:R-:W0:Y:S01]  /*cd80*/  MUFU.EX2 R30, R30 ;  /* 0x0000001e001e7308 */ /* 0x000e220000000800 */
[----:B-1----:R-:W-:-:S07]  /*cd90*/  FADD.FTZ R42, R34, R43 ;  /* 0x0000002b222a7221 */ /* 0x002fce0000010000 */
        /* <DEDUP_REMOVED lines=8> */
[----:B-1----:R-:W-:Y:S01]  /*ce20*/  FADD.FTZ R4, R80, R43 ;  /* 0x0000002b50047221 */ /* 0x002fe20000010000 */
[----:B------:R-:W-:-:S06]  /*ce30*/  FADD.FTZ R43, R33, R42 ;  /* 0x0000002a212b7221 */ /* 0x000fcc0000010000 */
        /* <DEDUP_REMOVED lines=9> */
[----:B------:R2:W4:Y:S01]  /*ced0*/  MUFU.EX2 R39, R54 ;  /* 0x0000003600277308 */ /* 0x0005220000000800 */
[----:B0-----:R-:W-:Y:S01]  /*cee0*/  FADD.FTZ R42, R26, R3 ;  /* 0x000000031a2a7221 */ /* 0x001fe20000010000 */
[----:B------:R-:W-:-:S04]  /*cef0*/  FADD.FTZ R3, R37, R4 ;  /* 0x0000000425037221 */ /* 0x000fc80000010000 */
[----:B------:R-:W-:Y:S02]  /*cf00*/  FADD.FTZ R4, R44, R3 ;  /* 0x000000032c047221 */ /* 0x000fe40000010000 */
[----:B------:R-:W0:Y:S01]  /*cf10*/  MUFU.EX2 R138, R138 ;  /* 0x0000008a008a7308 */ /* 0x000e220000000800 */
[----:B-1----:R-:W-:Y:S01]  /*cf20*/  FADD.FTZ R42, R35, R42 ;  /* 0x0000002a232a7221 */ /* 0x002fe20000010000 */
[----:B------:R-:W-:Y:S01]  /*cf30*/  FADD.FTZ R43, R45, R4 ;  /* 0x000000042d2b7221 */ /* 0x000fe20000010000 */
[----:B--2---:R-:W-:-:S03]  /*cf40*/  FFMA.FTZ R54, R74, UR11, -R40 ;  /* 0x0000000b4a367c23 */ /* 0x004fc60008010828 */
[----:B------:R-:W-:Y:S02]  /*cf50*/  FADD.FTZ R43, R48, R43 ;  /* 0x0000002b302b7221 */ /* 0x000fe40000010000 */
[----:B------:R-:W1:Y:S01]  /*cf60*/  MUFU.EX2 R46, R46 ;  /* 0x0000002e002e7308 */ /* 0x000e620000000800 */
[----:B----4-:R-:W-:Y:S01]  /*cf70*/  FADD.FTZ R3, R39, R42 ;  /* 0x0000002a27037221 */ /* 0x010fe20000010000 */
[----:B------:R-:W-:-:S06]  /*cf80*/  FADD.FTZ R42, R16, R43 ;  /* 0x0000002b102a7221 */ /* 0x000fcc0000010000 */
        /* <DEDUP_REMOVED lines=53> */
[----:B0-----:R-:W-:Y:S01]  /*d2e0*/  FADD.FTZ R42, R70, R3 ;  /* 0x00000003462a7221 */ /* 0x001fe20000010000 */
[----:B-1----:R-:W-:-:S03]  /*d2f0*/  FADD.FTZ R4, R13, R40 ;  /* 0x000000280d047221 */ /* 0x002fc60000010000 */
[----:B--2---:R-:W-:Y:S01]  /*d300*/  FADD.FTZ R3, R71, R42 ;  /* 0x0000002a47037221 */ /* 0x004fe20000010000 */
[----:B------:R-:W-:Y:S06]  /*d310*/  @!P0 BRA `(.L_x_921) ;  /* 0x0000000000048947 */ /* 0x000fec0003800000 */
[----:B------:R-:W-:Y:S01]  /*d320*/  BPT.TRAP 0x1 ;  /* 0x000000040000795c */ /* 0x000fe20000300000 */
.L_x_921:
        /* <DEDUP_REMOVED lines=23> */
[-C--:B------:R-:W-:Y:S01]  /*d4a0*/  FMUL.FTZ R104, R104, R12.reuse ;  /* 0x0000000c68687220 */ /* 0x080fe20000410000 */
[----:B0-----:R-:W-:Y:S01]  /*d4b0*/  UPRMT UR6, UR10, 0x654, UR6 ;  /* 0x000006540a067896 */ /* 0x001fe20008000006 */
        /* <DEDUP_REMOVED lines=8> */
[----:B------:R-:W-:Y:S01]  /*d540*/  SYNCS.ARRIVE.TRANS64.RED.A1T0 RZ, [UR6], RZ ;  /* 0x000000ffffff79a7 */ /* 0x000fe20008100406 */
[----:B------:R-:W-:Y:S01]  /*d550*/  STSM.16.M88.4 [R2+0x21800], R40 ;  /* 0x0218002802007844 */ /* 0x000fe20000000200 */
[----:B------:R-:W-:Y:S01]  /*d560*/  F2FP.BF16.F32.PACK_AB R39, R138, R39 ;  /* 0x000000278a27723e */ /* 0x000fe200000010ff */
[----:B------:R-:W-:Y:S01]  /*d570*/  UMOV UR6, UR4 ;  /* 0x0000000400067c82 */ /* 0x000fe20008000000 */
[----:B------:R-:W-:Y:S01]  /*d580*/  F2FP.BF16.F32.PACK_AB R24, R16, R48 ;  /* 0x000000301018723e */ /* 0x000fe200000010ff */
[----:B------:R0:W-:Y:S01]  /*d590*/  STSM.16.M88.4 [R6], R20 ;  /* 0x0000001406007844 */ /* 0x0001e20000000200 */
[----:B------:R-:W-:Y:S01]  /*d5a0*/  F2FP.BF16.F32.PACK_AB R25, R137, R46 ;  /* 0x0000002e8919723e */ /* 0x000fe200000010ff */
[-C--:B------:R-:W-:Y:S01]  /*d5b0*/  FMUL.FTZ R113, R113, R12.reuse ;  /* 0x0000000c71717220 */ /* 0x080fe20000410000 */
        /* <DEDUP_REMOVED lines=8> */
[----:B------:R-:W-:Y:S01]  /*d640*/  R2UR UR10, R146 ;  /* 0x00000000920a72ca */ /* 0x000fe200000e0000 */
[----:B------:R2:W-:Y:S01]  /*d650*/  STSM.16.M88.4 [R2+0x27800], R24 ;  /* 0x0278001802007844 */ /* 0x0005e20000000200 */
[-C--:B------:R-:W-:Y:S01]  /*d660*/  FMUL.FTZ R120, R120, R12.reuse ;  /* 0x0000000c78787220 */ /* 0x080fe20000410000 */
[-C--:B------:R-:W-:Y:S01]  /*d670*/  FMUL.FTZ R121, R121, R12.reuse ;  /* 0x0000000c79797220 */ /* 0x080fe20000410000 */
[-C--:B------:R-:W-:Y:S01]  /*d680*/  FMUL.FTZ R124, R124, R12.reuse ;  /* 0x0000000c7c7c7220 */ /* 0x080fe20000410000 */
[----:B0-----:R-:W-:Y:S01]  /*d690*/  F2FP.BF16.F32.PACK_AB R20, R56, R53 ;  /* 0x000000353814723e */ /* 0x001fe200000010ff */
        /* <DEDUP_REMOVED lines=11> */
[----:B-1----:R-:W-:Y:S01]  /*d750*/  F2FP.BF16.F32.PACK_AB R28, R72, R69 ;  /* 0x00000045481c723e */ /* 0x002fe200000010ff */
[----:B------:R-:W-:Y:S01]  /*d760*/  FMUL.FTZ R90, R90, R8 ;  /* 0x000000085a5a7220 */ /* 0x000fe20000410000 */
        /* <DEDUP_REMOVED lines=40> */
.L_x_903:
[----:B------:R-:W-:Y:S06]  /*d9f0*/  BAR.ARV 0x8, 0x200 ;  /* 0x0208000000007b1d */ /* 0x000fec0000002000 */
[----:B------:R-:W-:Y:S05]  /*da00*/  @!P0 BRA `(.L_x_923) ;  /* 0x0000000000048947 */ /* 0x000fea0003800000 */
[----:B------:R-:W-:Y:S01]  /*da10*/  BPT.TRAP 0x1 ;  /* 0x000000040000795c */ /* 0x000fe20000300000 */
.L_x_923:
[----:B------:R-:W-:Y:S01]  /*da20*/  ULEA UR6, UR4, UR38, 0x3 ;  /* 0x0000002604067291 */ /* 0x000fe2000f8e183f */
[----:B0-----:R-:W-:-:S05]  /*da30*/  IMAD.U32 R2, RZ, RZ, UR5 ;  /* 0x00000005ff027e24 */ /* 0x001fca000f8e00ff */
[----:B------:R-:W-:-:S04]  /*da40*/  SHF.L.U32 R2, R2, 0x1f, RZ ;  /* 0x0000001f02027819 */ /* 0x000fc800000006ff */
[----:B------:R0:W1:Y:S01]  /*da50*/  SYNCS.PHASECHK.TRANS64.TRYWAIT P1, [UR6+0x2d850], R2 ;  /* 0x02d85002ff0075a7 */ /* 0x0000620008020146 */
[----:B------:R-:W-:Y:S05]  /*da60*/  @!P0 BRA `(.L_x_924) ;  /* 0x0000000000048947 */ /* 0x000fea0003800000 */
[----:B------:R-:W-:Y:S01]  /*da70*/  BPT.TRAP 0x1 ;  /* 0x000000040000795c */ /* 0x000fe20000300000 */
.L_x_924:
[----:B-1----:R-:W-:Y:S05]  /*da80*/  @P1 BRA `(.L_x_925) ;  /* 0x0000000000081947 */ /* 0x002fea0003800000 */
[----:B------:R-:W1:Y:S02]  /*da90*/  SYNCS.PHASECHK.TRANS64.TRYWAIT P1, [UR6+0x2d850], R2 ;  /* 0x02d85002ff0075a7 */ /* 0x000e640008020146 */
[----:B-1----:R-:W-:Y:S05]  /*daa0*/  @!P1 BRA `(.L_x_926) ;  /* 0x0000006000349947 */ /* 0x002fea0003800000 */
.L_x_925:
[----:B------:R-:W-:Y:S01]  /*dab0*/  UIADD3 UR38, UR38, 0x400, URZ ;  /* 0x0000040026267890 */ /* 0x000fe2000fffe03f */
[----:B------:R-:W-:Y:S01]  /*dac0*/  R2UR UR5, R144 ;  /* 0x00000000900572ca */ /* 0x000fe200000e0000 */
[----:B------:R-:W-:Y:S01]  /*dad0*/  WARPGROUP.ARRIVE ;  /* 0x00000000000079c5 */ /* 0x000fe20000000000 */
[----:B------:R-:W-:Y:S01]  /*dae0*/  UMOV UR13, 0x40000040 ;  /* 0x40000040000d7882 */ /* 0x000fe20000000000 */
[----:B------:R-:W-:Y:S01]  /*daf0*/  USHF.R.U32.HI UR38, URZ, 0x4, UR38 ;  /* 0x000000043f267899 */ /* 0x000fe20008011626 */
[----:B-1----:R-:W1:Y:S01]  /*db00*/  SHFL.BFLY PT, R5, R4, 0x2, 0x1f ;  /* 0x0c401f0004057f89 */ /* 0x002e6200000e0000 */
[----:B------:R-:W-:Y:S01]  /*db10*/  UMOV UR15, 0x80000020 ;  /* 0x80000020000f7882 */ /* 0x000fe20000000000 */
[----:B------:R-:W-:Y:S01]  /*db20*/  IMAD.MOV.U32 R8, RZ, RZ, RZ ;  /* 0x000000ffff087224 */ /* 0x000fe200078e00ff */
[----:B------:R-:W-:Y:S01]  /*db30*/  ULOP3.LUT UR38, UR38, 0x3fff, URZ, 0xc0, !UPT ;  /* 0x00003fff26267892 */ /* 0x000fe2000f8ec03f */
[----:B0-----:R-:W0:Y:S01]  /*db40*/  SHFL.BFLY PT, R2, R3, 0x2, 0x1f ;  /* 0x0c401f0003027f89 */ /* 0x001e2200000e0000 */
[----:B------:R-:W-:-:S02]  /*db50*/  IMAD.U32 R13, RZ, RZ, UR11 ;  /* 0x0000000bff0d7e24 */ /* 0x000fc4000f8e00ff */
        /* <DEDUP_REMOVED lines=8> */
[----:B-1----:R-:W-:Y:S01]  /*dbe0*/  FADD.FTZ R5, R5, R4 ;  /* 0x0000000405057221 */ /* 0x002fe20000010000 */
[----:B------:R-:W-:Y:S01]  /*dbf0*/  UMOV UR13, 0x40000040 ;  /* 0x40000040000d7882 */ /* 0x000fe20000000000 */
[----:B------:R-:W-:Y:S01]  /*dc00*/  UMOV UR15, 0x80000020 ;  /* 0x80000020000f7882 */ /* 0x000fe20000000000 */
[----:B------:R-:W-:-:S02]  /*dc10*/  IMAD.MOV.U32 R4, RZ, RZ, RZ ;  /* 0x000000ffff047224 */ /* 0x000fc400078e00ff */
[----:B0-----:R-:W-:Y:S01]  /*dc20*/  FADD.FTZ R6, R2, R3 ;  /* 0x0000000302067221 */ /* 0x001fe20000010000 */
[----:B------:R-:W-:Y:S01]  /*dc30*/  IMAD.MOV.U32 R3, RZ, RZ, -0x800000 ;  /* 0xff800000ff037424 */ /* 0x000fe200078e00ff */
[----:B------:R-:W0:Y:S04]  /*dc40*/  SHFL.BFLY PT, R2, R5, 0x1, 0x1f ;  /* 0x0c201f0005027f89 */ /* 0x000e2800000e0000 */
[----:B------:R-:W1:Y:S01]  /*dc50*/  SHFL.BFLY PT, R7, R6, 0x1, 0x1f ;  /* 0x0c201f0006077f89 */ /* 0x000e6200000e0000 */
[----:B0-----:R-:W-:Y:S01]  /*dc60*/  FADD.FTZ R11, R5, R2 ;  /* 0x00000002050b7221 */ /* 0x001fe20000010000 */
[----:B------:R-:W-:Y:S02]  /*dc70*/  IMAD.U32 R5, RZ, RZ, UR11 ;  /* 0x0000000bff057e24 */ /* 0x000fe4000f8e00ff */
[----:B------:R-:W-:-:S02]  /*dc80*/  IMAD.MOV.U32 R2, RZ, RZ, -0x800000 ;  /* 0xff800000ff027424 */ /* 0x000fc400078e00ff */
[----:B-1----:R-:W-:Y:S01]  /*dc90*/  FADD.FTZ R12, R6, R7 ;  /* 0x00000007060c7221 */ /* 0x002fe20000010000 */
[----:B------:R-:W-:-:S04]  /*dca0*/  FSETP.NE.FTZ.AND P1, PT, R11, RZ, PT ;  /* 0x000000ff0b00720b */ /* 0x000fc80003f35000 */
[----:B------:R-:W-:-:S09]  /*dcb0*/  FSETP.NE.FTZ.AND P2, PT, R12, RZ, PT ;  /* 0x000000ff0c00720b */ /* 0x000fd20003f55000 */
[----:B------:R-:W0:Y:S01]  /*dcc0*/  @P1 MUFU.LG2 R7, R11 ;  /* 0x0000000b00071308 */ /* 0x000e220000000c00 */
[----:B------:R-:W-:-:S03]  /*dcd0*/  @P1 FMUL.FTZ R5, R5, 0.69314718246459960938 ;  /* 0x3f31721805051820 */ /* 0x000fc60000410000 */
[----:B------:R-:W-:-:S04]  /*dce0*/  @P2 FMUL.FTZ R13, R13, 0.69314718246459960938 ;  /* 0x3f3172180d0d2820 */ /* 0x000fc80000410000 */
[----:B------:R-:W1:Y:S08]  /*dcf0*/  @P2 MUFU.LG2 R9, R12 ;  /* 0x0000000c00092308 */ /* 0x000e700000000c00 */
[----:B------:R2:W4:Y:S01]  /*dd00*/  @P1 MUFU.RCP R4, R11 ;  /* 0x0000000b00041308 */ /* 0x0005220000001000 */
        /* <DEDUP_REMOVED lines=51> */
[----:B0-2-4-:R-:W-:Y:S05]  /*e040*/  @!P0 BRA `(.L_x_927) ;  /* 0x0000000000048947 */ /* 0x015fea0003800000 */
[----:B------:R-:W-:Y:S01]  /*e050*/  BPT.TRAP 0x1 ;  /* 0x000000040000795c */ /* 0x000fe20000300000 */
.L_x_927:
[----:B------:R-:W0:Y:S01]  /*e060*/  S2UR UR4, SR_CgaCtaId ;  /* 0x00000000000479c3 */ /* 0x000e220000008800 */
[----:B------:R-:W-:Y:S01]  /*e070*/  UIADD3 UR6, UR6, 0x2d860, URZ ;  /* 0x0002d86006067890 */ /* 0x000fe2000fffe03f */
        /* <DEDUP_REMOVED lines=22> */
[----:B0-----:R-:W-:Y:S01]  /*e1e0*/  UPRMT UR6, UR4, 0x654, UR6 ;  /* 0x0000065404067896 */ /* 0x001fe20008000006 */
        /* <DEDUP_REMOVED lines=28> */
.L_x_849:
[----:B------:R-:W-:Y:S05]  /*e3b0*/  @P0 BRA `(.L_x_928) ;  /* 0x0000001000940947 */ /* 0x000fea0003800000 */
[----:B------:R-:W2:Y:S01]  /*e3c0*/  LDL R4, [R1+0x4] ;  /* 0x0000040001047983 */ /* 0x000ea20000100800 */
[----:B------:R-:W0:Y:S01]  /*e3d0*/  S2UR UR12, SR_CTAID.Z ;  /* 0x00000000000c79c3 */ /* 0x000e220000002700 */
[----:B------:R-:W-:Y:S01]  /*e3e0*/  ULDC.64 UR8, c[0x0][0xbd0] ;  /* 0x0002f40000087ab9 */ /* 0x000fe20000000a00 */
[----:B------:R-:W-:Y:S01]  /*e3f0*/  BSSY B0, `(.L_x_929) ;  /* 0x00000d5000007945 */ /* 0x000fe20003800000 */
[----:B------:R-:W1:Y:S01]  /*e400*/  S2R R0, SR_TID.X ;  /* 0x0000000000007919 */ /* 0x000e620000002100 */
[----:B------:R-:W4:Y:S04]  /*e410*/  S2R R21, SR_CTAID.X ;  /* 0x0000000000157919 */ /* 0x000f280000002500 */
[----:B------:R-:W5:Y:S08]  /*e420*/  S2UR UR11, SR_CTAID.Y ;  /* 0x00000000000b79c3 */ /* 0x000f700000002600 */
[----:B------:R-:W5:Y:S08]  /*e430*/  LDC R20, c[0x0][0xc50] ;  /* 0x00031400ff147b82 */ /* 0x000f700000000800 */
[----:B------:R-:W3:Y:S01]  /*e440*/  LDC.64 R18, c[0x0][0xb40] ;  /* 0x0002d000ff127b82 */ /* 0x000ee20000000a00 */
[----:B0-----:R-:W-:-:S07]  /*e450*/  USHF.R.S32.HI UR10, URZ, 0x1f, UR12 ;  /* 0x0000001f3f0a7899 */ /* 0x001fce000801140c */
[----:B------:R-:W-:Y:S01]  /*e460*/  BAR.SYNC.DEFER_BLOCKING 0x1, 0x180 ;  /* 0x0046000000007b1d */ /* 0x000fe20000010000 */
[----:B--2---:R-:W-:Y:S01]  /*e470*/  R2UR UR13, R4 ;  /* 0x00000000040d72ca */ /* 0x004fe200000e0000 */
[----:B-1----:R-:W-:-:S05]  /*e480*/  VIADD R4, R0, 0xffffff80 ;  /* 0xffffff8000047836 */ /* 0x002fca0000000000 */
[----:B------:R-:W-:-:S04]  /*e490*/  SHF.R.S32.HI R5, RZ, 0x1f, R4 ;  /* 0x0000001fff057819 */ /* 0x000fc80000011404 */
[CC--:B------:R-:W-:Y:S02]  /*e4a0*/  LEA.HI R8, R5.reuse, R4.reuse, RZ, 0x7 ;  /* 0x0000000405087211 */ /* 0x0c0fe400078f38ff */
[----:B------:R-:W-:Y:S01]  /*e4b0*/  LEA.HI R12, R5, R4, RZ, 0x2 ;  /* 0x00000004050c7211 */ /* 0x000fe200078f10ff */
[----:B------:R-:W-:Y:S01]  /*e4c0*/  USHF.R.S32.HI UR7, URZ, 0x1f, UR13 ;  /* 0x0000001f3f077899 */ /* 0x000fe2000801140d */
[----:B------:R-:W-:Y:S01]  /*e4d0*/  LOP3.LUT R7, R8, 0xffffff80, RZ, 0xc0, !PT ;  /* 0xffffff8008077812 */ /* 0x000fe200078ec0ff */
[----:B------:R-:W-:Y:S01]  /*e4e0*/  UIMAD.WIDE.U32 UR4, UR13, UR8, URZ ;  /* 0x000000080d0472a5 */ /* 0x000fe2000f8e003f */
[----:B------:R-:W-:Y:S01]  /*e4f0*/  LOP3.LUT R15, R12, 0xfffffffc, RZ, 0xc0, !PT ;  /* 0xfffffffc0c0f7812 */ /* 0x000fe200078ec0ff */
[----:B------:R-:W-:Y:S01]  /*e500*/  UIMAD UR6, UR7, UR8, URZ ;  /* 0x00000008070672a4 */ /* 0x000fe2000f8e023f */
[----:B------:R-:W-:Y:S01]  /*e510*/  SHF.R.S32.HI R8, RZ, 0x7, R8 ;  /* 0x00000007ff087819 */ /* 0x000fe20000011408 */
[C---:B------:R-:W-:Y:S02]  /*e520*/  IMAD.IADD R0, R4.reuse, 0x1, -R7 ;  /* 0x0000000104007824 */ /* 0x040fe400078e0a07 */
[----:B------:R-:W0:Y:S01]  /*e530*/  LDC R7, c[0x0][0xbe8] ;  /* 0x0002fa00ff077b82 */ /* 0x000e220000000800 */
[----:B------:R-:W-:Y:S01]  /*e540*/  IMAD.IADD R12, R4, 0x1, -R15 ;  /* 0x00000001040c7824 */ /* 0x000fe200078e0a0f */
[----:B------:R-:W-:Y:S01]  /*e550*/  UIMAD UR6, UR13, UR9, UR6 ;  /* 0x000000090d0672a4 */ /* 0x000fe2000f8e0206 */
[----:B------:R-:W-:Y:S01]  /*e560*/  SHF.R.S32.HI R11, RZ, 0x1f, R0 ;  /* 0x0000001fff0b7819 */ /* 0x000fe20000011400 */
[----:B------:R-:W-:Y:S01]  /*e570*/  IMAD.HI R5, R8, 0x55555556, RZ ;  /* 0x5555555608057827 */ /* 0x000fe200078e02ff */
[----:B------:R-:W-:Y:S01]  /*e580*/  ULDC.64 UR8, c[0x0][0xb38] ;  /* 0x0002ce0000087ab9 */ /* 0x000fe20000000a00 */
[----:B------:R-:W-:Y:S01]  /*e590*/  UIADD3 UR6, UR5, UR6, URZ ;  /* 0x0000000605067290 */ /* 0x000fe2000fffe03f */
[----:B------:R-:W-:Y:S01]  /*e5a0*/  LEA.HI R6, R11, R0, RZ, 0x2 ;  /* 0x000000000b067211 */ /* 0x000fe200078f10ff */
[----:B------:R-:W1:Y:S01]  /*e5b0*/  LDC.64 R14, c[0x0][0xbd8] ;  /* 0x0002f600ff0e7b82 */ /* 0x000e620000000a00 */
[----:B------:R-:W-:Y:S01]  /*e5c0*/  LEA.HI R5, R5, R5, RZ, 0x1 ;  /* 0x0000000505057211 */ /* 0x000fe200078f08ff */
[----:B------:R-:W-:Y:S01]  /*e5d0*/  UIMAD UR7, UR7, UR8, URZ ;  /* 0x00000008070772a4 */ /* 0x000fe2000f8e023f */
[----:B------:R-:W-:-:S02]  /*e5e0*/  SHF.R.S32.HI R10, RZ, 0x2, R6 ;  /* 0x00000002ff0a7819 */ /* 0x000fc40000011406 */
[----:B------:R-:W-:Y:S02]  /*e5f0*/  SHF.R.S32.HI R9, RZ, 0x1f, R6 ;  /* 0x0000001fff097819 */ /* 0x000fe40000011406 */
[----:B------:R-:W-:Y:S02]  /*e600*/  LEA.HI R11, R11, R0, RZ, 0x5 ;  /* 0x000000000b0b7211 */ /* 0x000fe400078f28ff */
[----:B------:R-:W-:Y:S02]  /*e610*/  LEA.HI R9, R9, R10, RZ, 0x3 ;  /* 0x0000000a09097211 */ /* 0x000fe400078f18ff */
[----:B------:R-:W-:Y:S02]  /*e620*/  SHF.R.S32.HI R11, RZ, 0x5, R11 ;  /* 0x00000005ff0b7819 */ /* 0x000fe4000001140b */
[----:B------:R-:W-:Y:S01]  /*e630*/  LOP3.LUT R13, R9, 0xfffffff8, RZ, 0xc0, !PT ;  /* 0xfffffff8090d7812 */ /* 0x000fe200078ec0ff */
[----:B------:R-:W-:Y:S01]  /*e640*/  IMAD R9, R5, -0x3, R8 ;  /* 0xfffffffd05097824 */ /* 0x000fe200078e0208 */
[----:B------:R-:W-:-:S02]  /*e650*/  LEA.HI R5, R12, R12, RZ, 0x1 ;  /* 0x0000000c0c057211 */ /* 0x000fc400078f08ff */
[----:B0-----:R-:W-:Y:S01]  /*e660*/  ISETP.NE.AND P0, PT, R7, 0x1, PT ;  /* 0x000000010700780c */ /* 0x001fe20003f05270 */
[----:B------:R-:W-:Y:S01]  /*e670*/  IMAD.IADD R4, R10, 0x1, -R13 ;  /* 0x000000010a047824 */ /* 0x000fe200078e0a0d */
[----:B------:R-:W-:-:S03]  /*e680*/  LOP3.LUT R5, R5, 0x1ffffffe, RZ, 0xc0, !PT ;  /* 0x1ffffffe05057812 */ /* 0x000fc600078ec0ff */
[----:B------:R-:W-:Y:S02]  /*e690*/  IMAD R8, R11, 0x10, R4 ;  /* 0x000000100b087824 */ /* 0x000fe400078e0204 */
[----:B------:R-:W-:Y:S02]  /*e6a0*/  IMAD.IADD R17, R12, 0x1, -R5 ;  /* 0x000000010c117824 */ /* 0x000fe400078e0a05 */
[----:B------:R-:W-:Y:S02]  /*e6b0*/  IMAD R10, R9, 0x40, R8 ;  /* 0x00000040090a7824 */ /* 0x000fe400078e0208 */
[----:B------:R-:W-:Y:S02]  /*e6c0*/  IMAD.U32 R5, RZ, RZ, UR5 ;  /* 0x00000005ff057e24 */ /* 0x000fe4000f8e00ff */
[----:B------:R-:W0:Y:S01]  /*e6d0*/  @P0 LDC R13, c[0x0][0xbec] ;  /* 0x0002fb00ff0d0b82 */ /* 0x000e220000000800 */
[----:B------:R-:W-:Y:S01]  /*e6e0*/  IMAD.U32 R4, RZ, RZ, UR4 ;  /* 0x00000004ff047e24 */ /* 0x000fe2000f8e00ff */
[----:B------:R-:W-:Y:S01]  /*e6f0*/  UIMAD.WIDE.U32 UR4, UR13, UR8, URZ ;  /* 0x000000080d0472a5 */ /* 0x000fe2000f8e003f */
[----:B------:R-:W-:Y:S01]  /*e700*/  IMAD.U32 R5, RZ, RZ, UR6 ;  /* 0x00000006ff057e24 */ /* 0x000fe2000f8e00ff */
[----:B------:R-:W-:Y:S01]  /*e710*/  UIMAD UR6, UR13, UR9, UR7 ;  /* 0x000000090d0672a4 */ /* 0x000fe2000f8e0207 */
[----:B-1----:R-:W-:-:S02]  /*e720*/  IMAD R12, R14, UR10, RZ ;  /* 0x0000000a0e0c7c24 */ /* 0x002fc4000f8e02ff */
[----:B------:R-:W-:Y:S01]  /*e730*/  IMAD R8, R17, 0x8, R10 ;  /* 0x0000000811087824 */ /* 0x000fe200078e020a */
[----:B------:R-:W1:Y:S01]  /*e740*/  @P0 LDC R16, c[0x0][0xbf0] ;  /* 0x0002fc00ff100b82 */ /* 0x000e620000000800 */
[----:B------:R-:W-:Y:S01]  /*e750*/  IMAD R15, R15, UR12, R12 ;  /* 0x0000000c0f0f7c24 */ /* 0x000fe2000f8e020c */
[----:B------:R-:W-:Y:S01]  /*e760*/  UIADD3 UR6, UR5, UR6, URZ ;  /* 0x0000000605067290 */ /* 0x000fe2000fffe03f */
[----:B----4-:R-:W-:Y:S01]  /*e770*/  IMAD R12, R21, 0xc0, R8 ;  /* 0x000000c0150c7824 */ /* 0x010fe200078e0208 */
[----:B------:R-:W-:Y:S01]  /*e780*/  ULDC.64 UR8, c[0x0][0xb28] ;  /* 0x0002ca0000087ab9 */ /* 0x000fe20000000a00 */
[----:B------:R-:W-:Y:S02]  /*e790*/  IMAD R17, RZ, RZ, -UR13 ;  /* 0x8000000dff117e24 */ /* 0x000fe4000f8e02ff */
[----:B------:R-:W-:Y:S01]  /*e7a0*/  IMAD.WIDE.U32 R4, R14, UR12, R4 ;  /* 0x0000000c0e047c25 */ /* 0x000fe2000f8e0004 */
[----:B------:R-:W2:Y:S03]  /*e7b0*/  @P0 LDC R25, c[0x0][0xbec] ;  /* 0x0002fb00ff190b82 */ /* 0x000ea60000000800 */
[----:B------:R-:W-:-:S02]  /*e7c0*/  IMAD.U32 R9, RZ, RZ, UR5 ;  /* 0x00000005ff097e24 */ /* 0x000fc4000f8e00ff */
[----:B-----5:R-:W-:Y:S02]  /*e7d0*/  IMAD R23, R20, R17, UR11 ;  /* 0x0000000b14177e24 */ /* 0x020fe4000f8e0211 */
[----:B------:R-:W-:Y:S01]  /*e7e0*/  IMAD.U32 R8, RZ, RZ, UR4 ;  /* 0x00000004ff087e24 */ /* 0x000fe2000f8e00ff */
[----:B------:R-:W4:Y:S01]  /*e7f0*/  @P0 LDC R22, c[0x0][0xbf0] ;  /* 0x0002fc00ff160b82 */ /* 0x000f220000000800 */
[----:B0-----:R-:W-:Y:S01]  /*e800*/  @P0 IMAD.HI.U32 R13, R12, R13, RZ ;  /* 0x0000000d0c0d0227 */ /* 0x001fe200078e00ff */
[----:B------:R-:W-:-:S03]  /*e810*/  ULDC.64 UR4, c[0x0][0xbe0] ;  /* 0x0002f80000047ab9 */ /* 0x000fc60000000a00 */
[----:B------:R-:W-:Y:S01]  /*e820*/  IMAD.U32 R9, RZ, RZ, UR6 ;  /* 0x00000006ff097e24 */ /* 0x000fe2000f8e00ff */
[----:B------:R-:W-:Y:S01]  /*e830*/  ULDC.64 UR6, c[0x0][0xb48] ;  /* 0x0002d20000067ab9 */ /* 0x000fe20000000a00 */
[C---:B---3--:R-:W-:Y:S02]  /*e840*/  IMAD R14, R18.reuse, UR10, RZ ;  /* 0x0000000a120e7c24 */ /* 0x048fe4000f8e02ff */
[----:B------:R-:W-:Y:S01]  /*e850*/  IMAD.MOV.U32 R11, RZ, RZ, R12 ;  /* 0x000000ffff0b7224 */ /* 0x000fe200078e000c */
[----:B-1----:R-:W-:Y:S01]  /*e860*/  @P0 SHF.R.U32.HI R11, RZ, R16, R13 ;  /* 0x00000010ff0b0219 */ /* 0x002fe2000001160d */
[----:B------:R-:W-:Y:S01]  /*e870*/  IMAD.IADD R5, R5, 0x1, R15 ;  /* 0x0000000105057824 */ /* 0x000fe200078e020f */
[----:B------:R-:W-:Y:S01]  /*e880*/  SHF.R.S32.HI R16, RZ, 0x1f, R23 ;  /* 0x0000001fff107819 */ /* 0x000fe20000011417 */
[----:B------:R-:W-:Y:S02]  /*e890*/  IMAD R15, R19, UR12, R14 ;  /* 0x0000000c130f7c24 */ /* 0x000fe4000f8e020e */
[----:B------:R-:W-:-:S04]  /*e8a0*/  IMAD.WIDE.U32 R8, R18, UR12, R8 ;  /* 0x0000000c12087c25 */ /* 0x000fc8000f8e0008 */
[----:B--2---:R-:W-:-:S04]  /*e8b0*/  @P0 IMAD.HI.U32 R25, R12, R25, RZ ;  /* 0x000000190c190227 */ /* 0x004fc800078e00ff */
[----:B------:R-:W-:Y:S02]  /*e8c0*/  IMAD.IADD R9, R9, 0x1, R15 ;  /* 0x0000000109097824 */ /* 0x000fe400078e020f */
[----:B------:R-:W-:Y:S02]  /*e8d0*/  IMAD R15, R16, UR6, RZ ;  /* 0x00000006100f7c24 */ /* 0x000fe4000f8e02ff */
[----:B------:R-:W-:-:S04]  /*e8e0*/  IMAD.WIDE.U32 R4, R23, UR4, R4 ;  /* 0x0000000417047c25 */ /* 0x000fc8000f8e0004 */
[----:B------:R-:W-:Y:S01]  /*e8f0*/  IMAD.MOV.U32 R13, RZ, RZ, R12 ;  /* 0x000000ffff0d7224 */ /* 0x000fe200078e000c */
[----:B----4-:R-:W-:Y:S01]  /*e900*/  @P0 SHF.R.U32.HI R13, RZ, R22, R25 ;  /* 0x00000016ff0d0219 */ /* 0x010fe20000011619 */
[----:B------:R-:W-:Y:S01]  /*e910*/  IMAD R14, R16, UR4, RZ ;  /* 0x00000004100e7c24 */ /* 0x000fe2000f8e02ff */
[----:B------:R-:W-:Y:S01]  /*e920*/  IADD3 R4, P0, R11, R4, RZ ;  /* 0x000000040b047210 */ /* 0x000fe20007f1e0ff */
[C---:B------:R-:W-:Y:S01]  /*e930*/  IMAD R17, R23.reuse, UR7, R15 ;  /* 0x0000000717117c24 */ /* 0x040fe2000f8e020f */
[--C-:B------:R-:W-:Y:S01]  /*e940*/  SHF.R.S32.HI R15, RZ, 0x1f, R11.reuse ;  /* 0x0000001fff0f7819 */ /* 0x100fe2000001140b */
[----:B------:R-:W-:Y:S02]  /*e950*/  IMAD.MOV R11, RZ, RZ, -R11 ;  /* 0x000000ffff0b7224 */ /* 0x000fe400078e0a0b */
[C---:B------:R-:W-:Y:S01]  /*e960*/  IMAD R16, R23.reuse, UR5, R14 ;  /* 0x0000000517107c24 */ /* 0x040fe2000f8e020e */
[----:B------:R-:W-:Y:S01]  /*e970*/  SHF.R.S32.HI R14, RZ, 0x1f, R13 ;  /* 0x0000001fff0e7819 */ /* 0x000fe2000001140d */
[----:B------:R-:W-:Y:S01]  /*e980*/  IMAD.WIDE.U32 R8, R23, UR6, R8 ;  /* 0x0000000617087c25 */ /* 0x000fe2000f8e0008 */
[----:B------:R-:W-:Y:S01]  /*e990*/  ULDC.64 UR4, c[0x0][0xb30] ;  /* 0x0002cc0000047ab9 */ /* 0x000fe20000000a00 */
[----:B------:R-:W-:Y:S01]  /*e9a0*/  ULDC.64 UR6, c[0x0][0xbc8] ;  /* 0x0002f20000067ab9 */ /* 0x000fe20000000a00 */
[----:B------:R-:W-:Y:S01]  /*e9b0*/  IADD3.X R5, R15, R5, R16, P0, !PT ;  /* 0x000000050f057210 */ /* 0x000fe200007fe410 */
[----:B------:R-:W-:-:S02]  /*e9c0*/  IMAD.MOV R18, RZ, RZ, -R13 ;  /* 0x000000ffff127224 */ /* 0x000fc400078e0a0d */
[--C-:B------:R-:W-:Y:S02]  /*e9d0*/  IMAD R11, R7, R11, R12.reuse ;  /* 0x0000000b070b7224 */ /* 0x100fe400078e020c */
[----:B------:R-:W-:Y:S02]  /*e9e0*/  IMAD.IADD R9, R9, 0x1, R17 ;  /* 0x0000000109097824 */ /* 0x000fe400078e0211 */
[----:B------:R-:W-:Y:S02]  /*e9f0*/  IMAD R14, R14, UR4, RZ ;  /* 0x000000040e0e7c24 */ /* 0x000fe4000f8e02ff */
[----:B------:R-:W-:Y:S01]  /*ea00*/  IMAD R15, R7, R18, R12 ;  /* 0x00000012070f7224 */ /* 0x000fe200078e020c */
[----:B------:R-:W-:Y:S01]  /*ea10*/  SHF.R.S32.HI R12, RZ, 0x1f, R11 ;  /* 0x0000001fff0c7819 */ /* 0x000fe2000001140b */
[C---:B------:R-:W-:Y:S01]  /*ea20*/  IMAD R17, R13.reuse, UR5, R14 ;  /* 0x000000050d117c24 */ /* 0x040fe2000f8e020e */
[----:B------:R-:W0:Y:S01]  /*ea30*/  S2UR UR5, SR_CgaCtaId ;  /* 0x00000000000579c3 */ /* 0x000e220000008800 */
[----:B------:R-:W-:Y:S01]  /*ea40*/  IMAD.WIDE.U32 R8, R13, UR4, R8 ;  /* 0x000000040d087c25 */ /* 0x000fe2000f8e0008 */
[----:B------:R-:W-:Y:S01]  /*ea50*/  SHF.R.S32.HI R13, RZ, 0x1f, R15 ;  /* 0x0000001fff0d7819 */ /* 0x000fe2000001140f */
[----:B------:R-:W-:-:S02]  /*ea60*/  UMOV UR4, 0x400 ;  /* 0x0000040000047882 */ /* 0x000fc40000000000 */
[----:B------:R-:W-:Y:S02]  /*ea70*/  IMAD R12, R12, UR6, RZ ;  /* 0x000000060c0c7c24 */ /* 0x000fe4000f8e02ff */
[----:B------:R-:W-:Y:S02]  /*ea80*/  IMAD R14, R13, UR8, RZ ;  /* 0x000000080d0e7c24 */ /* 0x000fe4000f8e02ff */
[----:B------:R-:W-:Y:S02]  /*ea90*/  IMAD.IADD R9, R9, 0x1, R17 ;  /* 0x0000000109097824 */ /* 0x000fe400078e0211 */
        /* <DEDUP_REMOVED lines=9> */
[----:B------:R-:W-:Y:S01]  /*eb30*/  LEA R20, P1, R8, UR8, 0x2 ;  /* 0x0000000808147c11 */ /* 0x000fe2000f8210ff */
[----:B------:R-:W-:Y:S01]  /*eb40*/  IMAD.IADD R5, R9, 0x1, R17 ;  /* 0x0000000109057824 */ /* 0x000fe200078e0211 */
[----:B0-----:R-:W-:Y:S01]  /*eb50*/  ULEA UR4, UR5, UR4, 0x18 ;  /* 0x0000000405047291 */ /* 0x001fe2000f8ec03f */
[----:B------:R-:W-:Y:S01]  /*eb60*/  IMAD R12, R21, 0xc0, R10 ;  /* 0x000000c0150c7824 */ /* 0x000fe200078e020a */
[----:B------:R-:W-:Y:S01]  /*eb70*/  LEA.HI.X R13, R4, UR7, R11, 0x2, P0 ;  /* 0x00000007040d7c11 */ /* 0x000fe200080f140b */
[----:B------:R-:W-:Y:S01]  /*eb80*/  SHFL.IDX PT, R10, R14, 0x1, 0x1c1f ;  /* 0x003c1f000e0a7f89 */ /* 0x000fe200000e0000 */
[----:B------:R-:W-:Y:S01]  /*eb90*/  LEA.HI.X R22, R8, UR9, R5, 0x2, P1 ;  /* 0x0000000908167c11 */ /* 0x000fe200088f1405 */
[----:B------:R-:W-:Y:S01]  /*eba0*/  IMAD R19, R7, UR6, RZ ;  /* 0x0000000607137c24 */ /* 0x000fe2000f8e02ff */
[----:B------:R-:W-:Y:S01]  /*ebb0*/  LOP3.LUT P0, RZ, R0, 0x3, RZ, 0xc0, !PT ;  /* 0x0000000300ff7812 */ /* 0x000fe2000780c0ff */
[----:B------:R-:W-:Y:S01]  /*ebc0*/  SHFL.IDX PT, R8, R14, RZ, 0x1c1f ;  /* 0x001c1fff0e087589 */ /* 0x000fe200000e0000 */
[C---:B------:R-:W-:Y:S01]  /*ebd0*/  VIADD R18, R12.reuse, 0x8 ;  /* 0x000000080c127836 */ /* 0x040fe20000000000 */
[----:B------:R-:W-:Y:S01]  /*ebe0*/  UIADD3 UR4, UR4, 0x2d820, URZ ;  /* 0x0002d82004047890 */ /* 0x000fe2000fffe03f */
[CC--:B------:R-:W-:Y:S01]  /*ebf0*/  ISETP.GE.OR P1, PT, R12.reuse, R19.reuse, P0 ;  /* 0x000000130c00720c */ /* 0x0c0fe20000726670 */
[----:B------:R-:W0:Y:S01]  /*ec00*/  SHFL.IDX PT, R9, R13, RZ, 0x1c1f ;  /* 0x001c1fff0d097589 */ /* 0x000e2200000e0000 */
[-C--:B------:R-:W-:Y:S01]  /*ec10*/  ISETP.GE.AND P2, PT, R12, R19.reuse, PT ;  /* 0x000000130c00720c */ /* 0x080fe20003f46270 */
[----:B------:R-:W-:Y:S01]  /*ec20*/  UPRMT UR4, URZ, 0x654, UR4 ;  /* 0x000006543f047896 */ /* 0x000fe20008000004 */
[----:B------:R-:W-:Y:S01]  /*ec30*/  ISETP.GE.OR P0, PT, R18, R19, P0 ;  /* 0x000000131200720c */ /* 0x000fe20000706670 */
[----:B------:R-:W1:Y:S01]  /*ec40*/  SHFL.IDX PT, R11, R13, 0x1, 0x1c1f ;  /* 0x003c1f000d0b7f89 */ /* 0x000e6200000e0000 */
[----:B------:R-:W-:-:S03]  /*ec50*/  LOP3.LUT R7, R6, 0x7ffffffc, RZ, 0xc0, !PT ;  /* 0x7ffffffc06077812 */ /* 0x000fc600078ec0ff */
[----:B------:R2:W3:Y:S02]  /*ec60*/  SHFL.IDX PT, R4, R20, RZ, 0x1c1f ;  /* 0x001c1fff14047589 */ /* 0x0004e400000e0000 */
[----:B------:R-:W-:Y:S01]  /*ec70*/  IMAD.IADD R7, R0, 0x1, -R7 ;  /* 0x0000000100077824 */ /* 0x000fe200078e0a07 */
[----:B------:R-:W-:Y:S01]  /*ec80*/  SYNCS.ARRIVE.TRANS64.RED.A1T0 RZ, [UR4], RZ ;  /* 0x000000ffffff79a7 */ /* 0x000fe20008100404 */
[----:B------:R2:W4:Y:S02]  /*ec90*/  SHFL.IDX PT, R5, R22, RZ, 0x1c1f ;  /* 0x001c1fff16057589 */ /* 0x00052400000e0000 */
[----:B------:R-:W-:Y:S02]  /*eca0*/  IMAD.SHL.U32 R7, R7, 0x2, RZ ;  /* 0x0000000207077824 */ /* 0x000fe400078e00ff */
[----:B0-----:R2:W-:Y:S04]  /*ecb0*/  @!P1 ST.E desc[UR36][R8.64], R2 ;  /* 0x0000000208009985 */ /* 0x0015e8000c101924 */
[----:B-1----:R2:W-:Y:S01]  /*ecc0*/  @!P0 ST.E desc[UR36][R10.64], R3 ;  /* 0x000000030a008985 */ /* 0x0025e2000c101924 */
[----:B------:R-:W-:Y:S05]  /*ecd0*/  @P2 BRA `(.L_x_930) ;  /* 0x0000000400182947 */ /* 0x000fea0003800000 */
[C---:B------:R-:W-:Y:S01]  /*ece0*/  VIADD R0, R7.reuse, 0x8 ;  /* 0x0000000807007836 */ /* 0x040fe20000000000 */
[----:B------:R-:W-:Y:S01]  /*ecf0*/  ULDC UR4, c[0x0][0xac8] ;  /* 0x0002b20000047ab9 */ /* 0x000fe20000000800 */
[C---:B--2---:R-:W-:Y:S01]  /*ed00*/  VIADD R2, R7.reuse, 0x10 ;  /* 0x0000001007027836 */ /* 0x044fe20000000000 */
[C---:B------:R-:W-:Y:S01]  /*ed10*/  ISETP.GE.AND P0, PT, R7.reuse, UR4, PT ;  /* 0x0000000407007c0c */ /* 0x040fe2000bf06270 */
[C---:B------:R-:W-:Y:S01]  /*ed20*/  VIADD R3, R7.reuse, 0x18 ;  /* 0x0000001807037836 */ /* 0x040fe20000000000 */
[----:B------:R-:W-:Y:S01]  /*ed30*/  ISETP.GE.AND P1, PT, R0, UR4, PT ;  /* 0x0000000400007c0c */ /* 0x000fe2000bf26270 */
[C---:B------:R-:W-:Y:S01]  /*ed40*/  VIADD R8, R7.reuse, 0x20 ;  /* 0x0000002007087836 */ /* 0x040fe20000000000 */
[----:B------:R-:W-:Y:S01]  /*ed50*/  ISETP.GE.AND P2, PT, R2, UR4, PT ;  /* 0x0000000402007c0c */ /* 0x000fe2000bf46270 */
[----:B------:R-:W-:Y:S01]  /*ed60*/  VIADD R16, R7, 0x38 ;  /* 0x0000003807107836 */ /* 0x000fe20000000000 */
[----:B------:R-:W-:Y:S01]  /*ed70*/  ISETP.GE.AND P3, PT, R3, UR4, PT ;  /* 0x0000000403007c0c */ /* 0x000fe2000bf66270 */
[----:B------:R-:W-:Y:S01]  /*ed80*/  VIADD R17, R7, 0x40 ;  /* 0x0000004007117836 */ /* 0x000fe20000000000 */
[----:B------:R-:W-:-:S07]  /*ed90*/  ISETP.GE.AND P4, PT, R8, UR4, PT ;  /* 0x0000000408007c0c */ /* 0x000fce000bf86270 */
[----:B------:R-:W-:Y:S02]  /*eda0*/  @!P1 LEA.HI R0, R0, R0, RZ, 0x1 ;  /* 0x0000000000009211 */ /* 0x000fe400078f08ff */
[----:B------:R-:W-:Y:S02]  /*edb0*/  @!P2 LEA.HI R2, R2, R2, RZ, 0x1 ;  /* 0x000000020202a211 */ /* 0x000fe400078f08ff */
[----:B------:R-:W-:Y:S02]  /*edc0*/  @!P3 LEA.HI R6, R3, R3, RZ, 0x1 ;  /* 0x000000030306b211 */ /* 0x000fe400078f08ff */
[----:B------:R-:W-:Y:S02]  /*edd0*/  @!P1 LOP3.LUT R9, R0, 0xfffffffe, RZ, 0xc0, !PT ;  /* 0xfffffffe00099812 */ /* 0x000fe400078ec0ff */
[----:B------:R-:W-:Y:S02]  /*ede0*/  @!P4 LEA.HI R0, R8, R8, RZ, 0x1 ;  /* 0x000000080800c211 */ /* 0x000fe400078f08ff */
[----:B------:R-:W-:Y:S01]  /*edf0*/  @!P2 LOP3.LUT R11, R2, 0xfffffffe, RZ, 0xc0, !PT ;  /* 0xfffffffe020ba812 */ /* 0x000fe200078ec0ff */
[----:B---34-:R-:W-:Y:S01]  /*ee00*/  @!P0 IMAD.WIDE R2, R7, 0x4, R4 ;  /* 0x0000000407028825 */ /* 0x018fe200078e0204 */
[----:B------:R-:W-:-:S02]  /*ee10*/  @!P3 LOP3.LUT R13, R6, 0xfffffffe, RZ, 0xc0, !PT ;  /* 0xfffffffe060db812 */ /* 0x000fc400078ec0ff */
[----:B------:R-:W-:Y:S01]  /*ee20*/  @!P4 LOP3.LUT R15, R0, 0xfffffffe, RZ, 0xc0, !PT ;  /* 0xfffffffe000fc812 */ /* 0x000fe200078ec0ff */
[--C-:B------:R-:W-:Y:S01]  /*ee30*/  @!P1 IMAD.WIDE R8, R9, 0x4, R4.reuse ;  /* 0x0000000409089825 */ /* 0x100fe200078e0204 */
[----:B------:R0:W-:Y:S03]  /*ee40*/  @!P0 ST.E.64 desc[UR36][R2.64], R88 ;  /* 0x0000005802008985 */ /* 0x0001e6000c101b24 */
[----:B------:R-:W-:Y:S01]  /*ee50*/  VIADD R0, R7, 0x28 ;  /* 0x0000002807007836 */ /* 0x000fe20000000000 */
[----:B------:R1:W-:Y:S01]  /*ee60*/  @!P1 ST.E.64 desc[UR36][R8.64], R92 ;  /* 0x0000005c08009985 */ /* 0x0003e2000c101b24 */
[----:B------:R-:W-:-:S03]  /*ee70*/  @!P2 IMAD.WIDE R10, R11, 0x4, R4 ;  /* 0x000000040b0aa825 */ /* 0x000fc600078e0204 */
[----:B------:R-:W-:Y:S01]  /*ee80*/  ISETP.GE.AND P0, PT, R0, UR4, PT ;  /* 0x0000000400007c0c */ /* 0x000fe2000bf06270 */
[----:B------:R-:W-:Y:S01]  /*ee90*/  VIADD R6, R7, 0x30 ;  /* 0x0000003007067836 */ /* 0x000fe20000000000 */
[----:B------:R2:W-:Y:S01]  /*eea0*/  @!P2 ST.E.64 desc[UR36][R10.64], R96 ;  /* 0x000000600a00a985 */ /* 0x0005e2000c101b24 */
[--C-:B------:R-:W-:Y:S01]  /*eeb0*/  @!P3 IMAD.WIDE R12, R13, 0x4, R4.reuse ;  /* 0x000000040d0cb825 */ /* 0x100fe200078e0204 */
[----:B------:R-:W-:Y:S02]  /*eec0*/  ISETP.GE.AND P2, PT, R16, UR4, PT ;  /* 0x0000000410007c0c */ /* 0x000fe4000bf46270 */
[----:B------:R-:W-:Y:S01]  /*eed0*/  ISETP.GE.AND P1, PT, R6, UR4, PT ;  /* 0x0000000406007c0c */ /* 0x000fe2000bf26270 */
[----:B------:R-:W-:Y:S01]  /*eee0*/  @!P4 IMAD.WIDE R14, R15, 0x4, R4 ;  /* 0x000000040f0ec825 */ /* 0x000fe200078e0204 */
[----:B------:R3:W-:Y:S01]  /*eef0*/  @!P3 ST.E.64 desc[UR36][R12.64], R100 ;  /* 0x000000640c00b985 */ /* 0x0007e2000c101b24 */
[----:B------:R-:W-:Y:S02]  /*ef00*/  ISETP.GE.AND P3, PT, R17, UR4, PT ;  /* 0x0000000411007c0c */ /* 0x000fe4000bf66270 */
[C---:B0-----:R-:W-:Y:S01]  /*ef10*/  VIADD R3, R7.reuse, 0x50 ;  /* 0x0000005007037836 */ /* 0x041fe20000000000 */
[----:B------:R0:W-:Y:S01]  /*ef20*/  @!P4 ST.E.64 desc[UR36][R14.64], R104 ;  /* 0x000000680e00c985 */ /* 0x0001e2000c101b24 */
[C---:B------:R-:W-:Y:S01]  /*ef30*/  VIADD R2, R7.reuse, 0x48 ;  /* 0x0000004807027836 */ /* 0x040fe20000000000 */
[----:B------:R-:W-:Y:S01]  /*ef40*/  @!P0 LEA.HI R0, R0, R0, RZ, 0x1 ;  /* 0x0000000000008211 */ /* 0x000fe200078f08ff */
[----:B-1----:R-:W-:Y:S01]  /*ef50*/  VIADD R9, R7, 0x58 ;  /* 0x0000005807097836 */ /* 0x002fe20000000000 */
[----:B------:R-:W-:-:S02]  /*ef60*/  ISETP.GE.AND P5, PT, R3, UR4, PT ;  /* 0x0000000403007c0c */ /* 0x000fc4000bfa6270 */
[----:B------:R-:W-:Y:S02]  /*ef70*/  ISETP.GE.AND P4, PT, R2, UR4, PT ;  /* 0x0000000402007c0c */ /* 0x000fe4000bf86270 */
[----:B------:R-:W-:Y:S02]  /*ef80*/  ISETP.GE.AND P6, PT, R9, UR4, PT ;  /* 0x0000000409007c0c */ /* 0x000fe4000bfc6270 */
[----:B------:R-:W-:Y:S02]  /*ef90*/  @!P1 LEA.HI R6, R6, R6, RZ, 0x1 ;  /* 0x0000000606069211 */ /* 0x000fe400078f08ff */
[----:B------:R-:W-:Y:S02]  /*efa0*/  @!P2 LEA.HI R16, R16, R16, RZ, 0x1 ;  /* 0x000000101010a211 */ /* 0x000fe400078f08ff */
[----:B------:R-:W-:Y:S02]  /*efb0*/  @!P3 LEA.HI R17, R17, R17, RZ, 0x1 ;  /* 0x000000111111b211 */ /* 0x000fe400078f08ff */
[----:B--2---:R-:W-:-:S02]  /*efc0*/  @!P2 LOP3.LUT R11, R16, 0xfffffffe, RZ, 0xc0, !PT ;  /* 0xfffffffe100ba812 */ /* 0x004fc400078ec0ff */
[----:B------:R-:W-:Y:S02]  /*efd0*/  @!P5 LEA.HI R8, R3, R3, RZ, 0x1 ;  /* 0x000000030308d211 */ /* 0x000fe400078f08ff */
[----:B------:R-:W-:Y:S02]  /*efe0*/  @!P4 LEA.HI R2, R2, R2, RZ, 0x1 ;  /* 0x000000020202c211 */ /* 0x000fe400078f08ff */
[----:B------:R-:W-:Y:S02]  /*eff0*/  @!P6 LEA.HI R10, R9, R9, RZ, 0x1 ;  /* 0x00000009090ae211 */ /* 0x000fe400078f08ff */
[----:B------:R-:W-:Y:S02]  /*f000*/  @!P0 LOP3.LUT R3, R0, 0xfffffffe, RZ, 0xc0, !PT ;  /* 0xfffffffe00038812 */ /* 0x000fe400078ec0ff */
[----:B------:R-:W-:Y:S02]  /*f010*/  @!P1 LOP3.LUT R9, R6, 0xfffffffe, RZ, 0xc0, !PT ;  /* 0xfffffffe06099812 */ /* 0x000fe400078ec0ff */
[----:B---3--:R-:W-:-:S02]  /*f020*/  @!P3 LOP3.LUT R13, R17, 0xfffffffe, RZ, 0xc0, !PT ;  /* 0xfffffffe110db812 */ /* 0x008fc400078ec0ff */
[----:B0-----:R-:W-:Y:S01]  /*f030*/  @!P4 LOP3.LUT R15, R2, 0xfffffffe, RZ, 0xc0, !PT ;  /* 0xfffffffe020fc812 */ /* 0x001fe200078ec0ff */
[--C-:B------:R-:W-:Y:S01]  /*f040*/  @!P0 IMAD.WIDE R2, R3, 0x4, R4.reuse ;  /* 0x0000000403028825 */ /* 0x100fe200078e0204 */
[----:B------:R-:W-:Y:S02]  /*f050*/  @!P5 LOP3.LUT R17, R8, 0xfffffffe, RZ, 0xc0, !PT ;  /* 0xfffffffe0811d812 */ /* 0x000fe400078ec0ff */
        /* <DEDUP_REMOVED lines=14> */
.L_x_930:
[----:B------:R-:W-:Y:S05]  /*f140*/  BSYNC B0 ;  /* 0x0000000000007941 */ /* 0x000fea0003800000 */
.L_x_929:
[----:B------:R-:W-:Y:S01]  /*f150*/  ISETP.GE.AND P0, PT, R18, R19, PT ;  /* 0x000000131200720c */ /* 0x000fe20003f06270 */
[----:B0-----:R1:W0:Y:S04]  /*f160*/  SHFL.IDX PT, R15, R22, 0x1, 0x1c1f ;  /* 0x003c1f00160f7f89 */ /* 0x00122800000e0000 */
[----:B------:R1:W0:Y:S08]  /*f170*/  SHFL.IDX PT, R14, R20, 0x1, 0x1c1f ;  /* 0x003c1f00140e7f89 */ /* 0x00023000000e0000 */
[----:B-1----:R-:W-:Y:S05]  /*f180*/  @P0 BRA `(.L_x_841) ;  /* 0x0000004400b40947 */ /* 0x002fea0003800000 */
        /* <DEDUP_REMOVED lines=11> */
[----:B------:R-:W-:Y:S01]  /*f240*/  ISETP.GE.AND P0, PT, R6, UR4, PT ;  /* 0x0000000406007c0c */ /* 0x000fe2000bf06270 */
[C---:B------:R-:W-:Y:S01]  /*f250*/  VIADD R16, R7.reuse, 0x40 ;  /* 0x0000004007107836 */ /* 0x040fe20000000000 */
[----:B------:R-:W-:Y:S01]  /*f260*/  ISETP.GE.AND P1, PT, R12, UR4, PT ;  /* 0x000000040c007c0c */ /* 0x000fe2000bf26270 */
[----:B------:R-:W-:-:S02]  /*f270*/  VIADD R17, R7, 0x48 ;  /* 0x0000004807117836 */ /* 0x000fc40000000000 */
[----:B------:R-:W-:Y:S02]  /*f280*/  VIADD R18, R7, 0x50 ;  /* 0x0000005007127836 */ /* 0x000fe40000000000 */
[----:B------:R-:W-:Y:S02]  /*f290*/  @!P3 LEA.HI R0, R0, R0, RZ, 0x1 ;  /* 0x000000000000b211 */ /* 0x000fe400078f08ff */
[----:B------:R-:W-:Y:S02]  /*f2a0*/  @!P4 LEA.HI R2, R2, R2, RZ, 0x1 ;  /* 0x000000020202c211 */ /* 0x000fe400078f08ff */
[----:B------:R-:W-:Y:S02]  /*f2b0*/  @!P5 LEA.HI R3, R3, R3, RZ, 0x1 ;  /* 0x000000030303d211 */ /* 0x000fe400078f08ff */
[----:B----4-:R-:W-:Y:S01]  /*f2c0*/  @!P3 LOP3.LUT R5, R0, 0xfffffffe, RZ, 0xc0, !PT ;  /* 0xfffffffe0005b812 */ /* 0x010fe200078ec0ff */
[----:B------:R-:W-:Y:S01]  /*f2d0*/  VIADD R0, R7, 0x30 ;  /* 0x0000003007007836 */ /* 0x000fe20000000000 */
[----:B------:R-:W-:-:S02]  /*f2e0*/  @!P4 LOP3.LUT R9, R2, 0xfffffffe, RZ, 0xc0, !PT ;  /* 0xfffffffe0209c812 */ /* 0x000fc400078ec0ff */
[----:B------:R-:W-:Y:S01]  /*f2f0*/  @!P5 LOP3.LUT R11, R3, 0xfffffffe, RZ, 0xc0, !PT ;  /* 0xfffffffe030bd812 */ /* 0x000fe200078ec0ff */
[--C-:B0-----:R-:W-:Y:S01]  /*f300*/  @!P2 IMAD.WIDE R2, R7, 0x4, R14.reuse ;  /* 0x000000040702a825 */ /* 0x101fe200078e020e */
[----:B------:R-:W-:Y:S02]  /*f310*/  ISETP.GE.AND P6, PT, R18, UR4, PT ;  /* 0x0000000412007c0c */ /* 0x000fe4000bfc6270 */
[----:B------:R-:W-:Y:S01]  /*f320*/  @!P0 LEA.HI R6, R6, R6, RZ, 0x1 ;  /* 0x0000000606068211 */ /* 0x000fe200078f08ff */
[--C-:B---3--:R-:W-:Y:S01]  /*f330*/  @!P3 IMAD.WIDE R4, R5, 0x4, R14.reuse ;  /* 0x000000040504b825 */ /* 0x108fe200078e020e */
[----:B------:R0:W-:Y:S01]  /*f340*/  @!P2 ST.E.64 desc[UR36][R2.64], R90 ;  /* 0x0000005a0200a985 */ /* 0x0001e2000c101b24 */
[----:B------:R-:W-:Y:S02]  /*f350*/  ISETP.GE.AND P2, PT, R0, UR4, PT ;  /* 0x0000000400007c0c */ /* 0x000fe4000bf46270 */
[----:B------:R-:W-:Y:S01]  /*f360*/  @!P4 IMAD.WIDE R8, R9, 0x4, R14 ;  /* 0x000000040908c825 */ /* 0x000fe200078e020e */
[----:B------:R1:W-:Y:S01]  /*f370*/  @!P3 ST.E.64 desc[UR36][R4.64], R94 ;  /* 0x0000005e0400b985 */ /* 0x0003e2000c101b24 */
[----:B------:R-:W-:-:S02]  /*f380*/  ISETP.GE.AND P3, PT, R13, UR4, PT ;  /* 0x000000040d007c0c */ /* 0x000fc4000bf66270 */
[----:B------:R-:W-:Y:S01]  /*f390*/  @!P5 IMAD.WIDE R10, R11, 0x4, R14 ;  /* 0x000000040b0ad825 */ /* 0x000fe200078e020e */
        /* <DEDUP_REMOVED lines=19> */
[----:B---3--:R-:W-:Y:S02]  /*f4d0*/  @!P4 LOP3.LUT R11, R16, 0xfffffffe, RZ, 0xc0, !PT ;  /* 0xfffffffe100bc812 */ /* 0x008fe400078ec0ff */
[----:B------:R-:W-:Y:S02]  /*f4e0*/  @!P5 LOP3.LUT R17, R17, 0xfffffffe, RZ, 0xc0, !PT ;  /* 0xfffffffe1111d812 */ /* 0x000fe400078ec0ff */
[----:B------:R-:W-:Y:S02]  /*f4f0*/  @!P6 LOP3.LUT R19, R18, 0xfffffffe, RZ, 0xc0, !PT ;  /* 0xfffffffe1213e812 */ /* 0x000fe400078ec0ff */
        /* <DEDUP_REMOVED lines=17> */
.L_x_928:
[----:B------:R-:W0:Y:S02]  /*f610*/  S2R R2, SR_TID.X ;  /* 0x0000000000027919 */ /* 0x000e240000002100 */
[----:B0-----:R-:W-:-:S05]  /*f620*/  VIADD R0, R2, 0xffffff80 ;  /* 0xffffff8002007836 */ /* 0x001fca0000000000 */
[----:B------:R-:W-:-:S13]  /*f630*/  ISETP.GT.AND P0, PT, R0, 0xbf, PT ;  /* 0x000000bf0000780c */ /* 0x000fda0003f04270 */
[----:B------:R-:W-:Y:S05]  /*f640*/  @P0 BRA `(.L_x_841) ;  /* 0x0000004000840947 */ /* 0x000fea0003800000 */
[----:B------:R-:W0:Y:S01]  /*f650*/  S2R R0, SR_CTAID.X ;  /* 0x0000000000007919 */ /* 0x000e220000002500 */
[----:B------:R-:W1:Y:S01]  /*f660*/  LDC R6, c[0x0][0xbe8] ;  /* 0x0002fa00ff067b82 */ /* 0x000e620000000800 */
[----:B------:R-:W-:Y:S02]  /*f670*/  ULDC UR4, c[0x0][0xa88] ;  /* 0x0002a20000047ab9 */ /* 0x000fe40000000800 */
[----:B-1----:R-:W-:Y:S02]  /*f680*/  IMAD R3, R6, UR4, RZ ;  /* 0x0000000406037c24 */ /* 0x002fe4000f8e02ff */
[----:B0-----:R-:W-:-:S04]  /*f690*/  IMAD R0, R0, 0xc0, R2 ;  /* 0x000000c000007824 */ /* 0x001fc800078e0202 */
[----:B------:R-:W-:-:S05]  /*f6a0*/  VIADD R0, R0, 0xffffff80 ;  /* 0xffffff8000007836 */ /* 0x000fca0000000000 */
[----:B------:R-:W-:-:S13]  /*f6b0*/  ISETP.GE.AND P0, PT, R0, R3, PT ;  /* 0x000000030000720c */ /* 0x000fda0003f06270 */
[----:B------:R-:W-:Y:S05]  /*f6c0*/  @P0 BRA `(.L_x_841) ;  /* 0x0000004000640947 */ /* 0x000fea0003800000 */
[----:B------:R-:W2:Y:S01]  /*f6d0*/  LDL R2, [R1+0x4] ;  /* 0x0000040001027983 */ /* 0x000ea20000100800 */
[----:B------:R-:W-:Y:S01]  /*f6e0*/  ISETP.NE.AND P0, PT, R6, 0x1, PT ;  /* 0x000000010600780c */ /* 0x000fe20003f05270 */
[----:B------:R-:W-:Y:S01]  /*f6f0*/  S2UR UR7, SR_CTAID.Z ;  /* 0x00000000000779c3 */ /* 0x000fe20000002700 */
[----:B------:R-:W-:Y:S01]  /*f700*/  ULDC.64 UR8, c[0x0][0xbd0] ;  /* 0x0002f40000087ab9 */ /* 0x000fe20000000a00 */
[----:B------:R-:W-:-:S06]  /*f710*/  IMAD.MOV.U32 R5, RZ, RZ, R0 ;  /* 0x000000ffff057224 */ /* 0x000fcc00078e0000 */
[----:B------:R-:W0:Y:S08]  /*f720*/  LDC.64 R10, c[0x0][0xbd8] ;  /* 0x0002f600ff0a7b82 */ /* 0x000e300000000a00 */
[----:B------:R-:W1:Y:S08]  /*f730*/  @P0 LDC R7, c[0x0][0xbec] ;  /* 0x0002fb00ff070b82 */ /* 0x000e700000000800 */
[----:B------:R-:W4:Y:S08]  /*f740*/  @P0 LDC R9, c[0x0][0xbf0] ;  /* 0x0002fc00ff090b82 */ /* 0x000f300000000800 */
[----:B------:R-:W5:Y:S08]  /*f750*/  S2UR UR10, SR_CTAID.Y ;  /* 0x00000000000a79c3 */ /* 0x000f700000002600 */
[----:B------:R-:W5:Y:S01]  /*f760*/  LDC R8, c[0x0][0xc50] ;  /* 0x00031400ff087b82 */ /* 0x000f620000000800 */
[----:B-1----:R-:W-:-:S05]  /*f770*/  @P0 IMAD.HI.U32 R4, R0, R7, RZ ;  /* 0x0000000700040227 */ /* 0x002fca00078e00ff */
[----:B----4-:R-:W-:Y:S02]  /*f780*/  @P0 SHF.R.U32.HI R5, RZ, R9, R4 ;  /* 0x00000009ff050219 */ /* 0x010fe40000011604 */
[----:B--2---:R-:W-:-:S13]  /*f790*/  R2UR UR11, R2 ;  /* 0x00000000020b72ca */ /* 0x004fda00000e0000 */
[----:B------:R-:W-:Y:S02]  /*f7a0*/  USHF.R.S32.HI UR6, URZ, 0x1f, UR11 ;  /* 0x0000001f3f067899 */ /* 0x000fe4000801140b */
[----:B------:R-:W-:Y:S01]  /*f7b0*/  IMAD R7, RZ, RZ, -UR11 ;  /* 0x8000000bff077e24 */ /* 0x000fe2000f8e02ff */
[----:B------:R-:W-:Y:S02]  /*f7c0*/  UIMAD.WIDE.U32 UR4, UR11, UR8, URZ ;  /* 0x000000080b0472a5 */ /* 0x000fe4000f8e003f */
[----:B------:R-:W-:Y:S01]  /*f7d0*/  UIMAD UR6, UR6, UR8, URZ ;  /* 0x00000008060672a4 */ /* 0x000fe2000f8e023f */
[----:B-----5:R-:W-:Y:S01]  /*f7e0*/  IMAD R9, R8, R7, UR10 ;  /* 0x0000000a08097e24 */ /* 0x020fe2000f8e0207 */
[----:B------:R-:W-:Y:S01]  /*f7f0*/  USHF.R.S32.HI UR8, URZ, 0x1f, UR7 ;  /* 0x0000001f3f087899 */ /* 0x000fe20008011407 */
[----:B------:R-:W-:Y:S01]  /*f800*/  IMAD.MOV R7, RZ, RZ, -R5 ;  /* 0x000000ffff077224 */ /* 0x000fe200078e0a05 */
[----:B------:R-:W-:Y:S01]  /*f810*/  UIMAD UR6, UR11, UR9, UR6 ;  /* 0x000000090b0672a4 */ /* 0x000fe2000f8e0206 */
[----:B------:R-:W-:Y:S01]  /*f820*/  IMAD.U32 R3, RZ, RZ, UR5 ;  /* 0x00000005ff037e24 */ /* 0x000fe2000f8e00ff */
[----:B------:R-:W-:Y:S01]  /*f830*/  SHF.R.S32.HI R4, RZ, 0x1f, R9 ;  /* 0x0000001fff047819 */ /* 0x000fe20000011409 */
[----:B------:R-:W-:Y:S01]  /*f840*/  IMAD.U32 R2, RZ, RZ, UR4 ;  /* 0x00000004ff027e24 */ /* 0x000fe2000f8e00ff */
[----:B------:R-:W-:Y:S01]  /*f850*/  UIADD3 UR6, UR5, UR6, URZ ;  /* 0x0000000605067290 */ /* 0x000fe2000fffe03f */
[----:B0-----:R-:W-:-:S02]  /*f860*/  IMAD R12, R10, UR8, RZ ;  /* 0x000000080a0c7c24 */ /* 0x001fc4000f8e02ff */
[----:B------:R-:W-:Y:S01]  /*f870*/  ULDC.64 UR4, c[0x0][0xbe0] ;  /* 0x0002f80000047ab9 */ /* 0x000fe20000000a00 */
[----:B------:R-:W-:Y:S02]  /*f880*/  IMAD R7, R6, R7, R0 ;  /* 0x0000000706077224 */ /* 0x000fe400078e0200 */
[----:B------:R-:W-:Y:S02]  /*f890*/  IMAD.U32 R3, RZ, RZ, UR6 ;  /* 0x00000006ff037e24 */ /* 0x000fe4000f8e00ff */
[----:B------:R-:W-:Y:S01]  /*f8a0*/  IMAD R11, R11, UR7, R12 ;  /* 0x000000070b0b7c24 */ /* 0x000fe2000f8e020c */
[----:B------:R-:W-:Y:S01]  /*f8b0*/  SHF.R.S32.HI R0, RZ, 0x1f, R7 ;  /* 0x0000001fff007819 */ /* 0x000fe20000011407 */
[----:B------:R-:W-:-:S04]  /*f8c0*/  IMAD.WIDE.U32 R2, R10, UR7, R2 ;  /* 0x000000070a027c25 */ /* 0x000fc8000f8e0002 */
[----:B------:R-:W-:Y:S02]  /*f8d0*/  IMAD.IADD R3, R11, 0x1, R3 ;  /* 0x000000010b037824 */ /* 0x000fe400078e0203 */
[----:B------:R-:W-:Y:S02]  /*f8e0*/  IMAD R4, R4, UR4, RZ ;  /* 0x0000000404047c24 */ /* 0x000fe4000f8e02ff */
[----:B------:R-:W-:-:S04]  /*f8f0*/  IMAD.WIDE.U32 R2, R9, UR4, R2 ;  /* 0x0000000409027c25 */ /* 0x000fc8000f8e0002 */
[----:B------:R-:W-:Y:S01]  /*f900*/  IMAD R4, R9, UR5, R4 ;  /* 0x0000000509047c24 */ /* 0x000fe2000f8e0204 */
[----:B------:R-:W-:Y:S01]  /*f910*/  SHF.R.S32.HI R9, RZ, 0x1f, R5 ;  /* 0x0000001fff097819 */ /* 0x000fe20000011405 */
[----:B------:R-:W-:Y:S01]  /*f920*/  ULDC.64 UR4, c[0x0][0xbc8] ;  /* 0x0002f20000047ab9 */ /* 0x000fe20000000a00 */
[----:B------:R-:W-:Y:S01]  /*f930*/  IADD3 R2, P0, R5, R2, RZ ;  /* 0x0000000205027210 */ /* 0x000fe20007f1e0ff */
[----:B------:R-:W-:-:S03]  /*f940*/  IMAD R0, R0, UR4, RZ ;  /* 0x0000000400007c24 */ /* 0x000fc6000f8e02ff */
[----:B------:R-:W-:Y:S01]  /*f950*/  IADD3.X R3, R9, R3, R4, P0, !PT ;  /* 0x0000000309037210 */ /* 0x000fe200007fe404 */
[C---:B------:R-:W-:Y:S02]  /*f960*/  IMAD R5, R7.reuse, UR5, R0 ;  /* 0x0000000507057c24 */ /* 0x040fe4000f8e0200 */
[----:B------:R-:W-:Y:S01]  /*f970*/  IMAD.WIDE.U32 R2, R7, UR4, R2 ;  /* 0x0000000407027c25 */ /* 0x000fe2000f8e0002 */
[----:B------:R-:W-:-:S03]  /*f980*/  ULDC.64 UR4, c[0x0][0xba8] ;  /* 0x0002ea0000047ab9 */ /* 0x000fc60000000a00 */
[----:B------:R-:W-:Y:S01]  /*f990*/  IMAD.IADD R3, R3, 0x1, R5 ;  /* 0x0000000103037824 */ /* 0x000fe200078e0205 */
[----:B------:R-:W-:-:S04]  /*f9a0*/  LEA R4, P0, R2, UR4, 0x2 ;  /* 0x0000000402047c11 */ /* 0x000fc8000f8010ff */
[----:B------:R-:W-:Y:S01]  /*f9b0*/  LEA.HI.X R5, R2, UR5, R3, 0x2, P0 ;  /* 0x0000000502057c11 */ /* 0x000fe200080f1403 */
[----:B------:R-:W-:-:S05]  /*f9c0*/  IMAD.MOV.U32 R3, RZ, RZ, -0x800000 ;  /* 0xff800000ff037424 */ /* 0x000fca00078e00ff */
[----:B------:R0:W-:Y:S01]  /*f9d0*/  STG.E desc[UR36][R4.64], R3 ;  /* 0x0000000304007986 */ /* 0x0001e2000c101924 */
[----:B------:R-:W-:Y:S05]  /*f9e0*/  BRA `(.L_x_841) ;  /* 0x0000003c009c7947 */ /* 0x000fea0003800000 */
.L_x_839:
[----:B------:R-:W-:-:S08]  /*f9f0*/  NOP ;  /* 0x0000000000007918 */ /* 0x000fd00000000000 */
[----:B0-----:R-:W0:-:S00]  /*fa00*/  USETMAXREG.DEALLOC.CTAPOOL 0x20 ;  /* 0x00000020000079c8 */ /* 0x001e0000080e0500 */
[----:B0-----:R-:W-:Y:S01]  /*fa10*/  LOP3.LUT R18, R0, 0x3, RZ, 0xc0, !PT ;  /* 0x0000000300127812 */ /* 0x001fe200078ec0ff */
[----:B------:R-:W0:Y:S05]  /*fa20*/  S2R R24, SR_CTAID.Z ;  /* 0x0000000000187919 */ /* 0x000e2a0000002700 */
[----:B------:R-:W1:Y:S01]  /*fa30*/  S2UR UR6, SR_CTAID.Y ;  /* 0x00000000000679c3 */ /* 0x000e620000002600 */
        /* <DEDUP_REMOVED lines=13> */
.L_x_931:
[----:B------:R-:W-:Y:S01]  /*fb10*/  ULDC UR7, c[0x0][0xc50] ;  /* 0x0003140000077ab9 */ /* 0x000fe20000000800 */
[----:B------:R-:W-:Y:S01]  /*fb20*/  UMOV UR41, UR6 ;  /* 0x0000000600297c82 */ /* 0x000fe20008000000 */
[----:B------:R-:W-:-:S11]  /*fb30*/  UISETP.NE.AND UP0, UPT, UR7, 0x1, UPT ;  /* 0x000000010700788c */ /* 0x000fd6000bf05270 */
[----:B------:R-:W-:Y:S01]  /*fb40*/  @UP0 ULDC UR4, c[0x0][0xc54] ;  /* 0x0003150000040ab9 */ /* 0x000fe20000000800 */
[----:B------:R-:W-:Y:S01]  /*fb50*/  @UP0 ULDC UR8, c[0x0][0xc58] ;  /* 0x0003160000080ab9 */ /* 0x000fe20000000800 */
[----:B------:R-:W-:-:S04]  /*fb60*/  UIMAD.WIDE.U32 UR4, UR6, UR4, URZ ;  /* 0x00000004060472a5 */ /* 0x000fc8000f8e003f */
[----:B------:R-:W-:-:S12]  /*fb70*/  @UP0 USHF.R.U32.HI UR41, URZ, UR8, UR5 ;  /* 0x000000083f290299 */ /* 0x000fd80008011605 */
.L_x_932:
        /* <DEDUP_REMOVED lines=8> */
[----:B------:R-:W-:Y:S01]  /*fc00*/  IMAD.MOV.U32 R22, RZ, RZ, RZ ;  /* 0x000000ffff167224 */ /* 0x000fe200078e00ff */
[----:B------:R-:W-:Y:S01]  /*fc10*/  ULDC.64 UR4, c[0x0][0x418] ;  /* 0x0001060000047ab9 */ /* 0x000fe20000000a00 */
[----:B------:R-:W-:Y:S01]  /*fc20*/  ULDC UR6, c[0x0][0x448] ;  /* 0x0001120000067ab9 */ /* 0x000fe20000000800 */
[----:B------:R-:W-:Y:S01]  /*fc30*/  ULDC UR10, c[0x0][0x2f0] ;  /* 0x0000bc00000a7ab9 */ /* 0x000fe20000000800 */
[----:B------:R-:W-:Y:S01]  /*fc40*/  ULDC UR11, c[0x0][0x288] ;  /* 0x0000a200000b7ab9 */ /* 0x000fe20000000800 */
[----:B0-----:R-:W-:-:S04]  /*fc50*/  ISETP.NE.U32.AND P0, PT, R2, RZ, PT ;  /* 0x000000ff0200720c */ /* 0x001fc80003f05070 */
[----:B------:R-:W-:-:S13]  /*fc60*/  ISETP.NE.AND.EX P0, PT, R3, RZ, PT, P0 ;  /* 0x000000ff0300720c */ /* 0x000fda0003f05300 */
[----:B------:R-:W0:Y:S02]  /*fc70*/  @P0 LDC.64 R2, c[0x0][0xa28] ;  /* 0x00028a00ff020b82 */ /* 0x000e240000000a00 */
[----:B0-----:R-:W-:-:S05]  /*fc80*/  @P0 IMAD.WIDE R2, R24, 0x4, R2 ;  /* 0x0000000418020825 */ /* 0x001fca00078e0202 */
[----:B------:R0:W5:Y:S01]  /*fc90*/  @P0 LDG.E R22, desc[UR36][R2.64] ;  /* 0x0000002402160981 */ /* 0x000162000c1e1900 */
[----:B------:R-:W1:Y:S01]  /*fca0*/  S2UR UR42, SR_CTAID.X ;  /* 0x00000000002a79c3 */ /* 0x000e620000002500 */
[----:B------:R-:W-:Y:S02]  /*fcb0*/  UISETP.NE.U32.AND UP0, UPT, UR4, URZ, UPT ;  /* 0x0000003f0400728c */ /* 0x000fe4000bf05070 */
[----:B------:R-:W-:Y:S02]  /*fcc0*/  UISETP.NE.AND UP1, UPT, UR6, 0x1, UPT ;  /* 0x000000010600788c */ /* 0x000fe4000bf25270 */
[----:B------:R-:W-:Y:S01]  /*fcd0*/  UISETP.NE.AND.EX UP0, UPT, UR5, URZ, UPT, UP0 ;  /* 0x0000003f0500728c */ /* 0x000fe2000bf05300 */
[----:B------:R-:W-:Y:S02]  /*fce0*/  ULDC UR6, c[0x0][0x424] ;  /* 0x0001090000067ab9 */ /* 0x000fe40000000800 */
[----:B------:R-:W-:Y:S01]  /*fcf0*/  ULDC.64 UR4, c[0x0][0x9e0] ;  /* 0x0002780000047ab9 */ /* 0x000fe20000000a00 */
[----:B------:R-:W-:-:S02]  /*fd00*/  USEL UR9, UR6, 0x1, UP0 ;  /* 0x0000000106097887 */ /* 0x000fc40008000000 */
[----:B------:R-:W-:Y:S02]  /*fd10*/  UISETP.GE.AND UP0, UPT, UR5, 0x1, UPT ;  /* 0x000000010500788c */ /* 0x000fe4000bf06270 */
[----:B------:R-:W-:Y:S01]  /*fd20*/  UIMAD UR49, UR9, UR10, URZ ;  /* 0x0000000a093172a4 */ /* 0x000fe2000f8e023f */
[----:B------:R-:W-:Y:S01]  /*fd30*/  @UP1 ULDC UR7, c[0x0][0x44c] ;  /* 0x0001130000071ab9 */ /* 0x000fe20000000800 */
[----:B------:R-:W-:Y:S02]  /*fd40*/  UIMAD UR9, UR9, UR10, 0x7f ;  /* 0x0000007f090974a4 */ /* 0x000fe4000f8e020a */
[----:B------:R-:W-:Y:S01]  /*fd50*/  PLOP3.LUT P1, PT, PT, PT, UP0, 0x80, 0x0 ;  /* 0x000000000000781c */ /* 0x000fe20003f2f008 */
[----:B------:R-:W-:Y:S01]  /*fd60*/  @UP1 ULDC UR12, c[0x0][0x450] ;  /* 0x00011400000c1ab9 */ /* 0x000fe20000000800 */
[----:B------:R-:W-:Y:S02]  /*fd70*/  UP2UR UR50, UPR, URZ, 0x2 ;  /* 0x000000023f327883 */ /* 0x000fe40008000000 */
[----:B-1----:R-:W-:-:S04]  /*fd80*/  UIMAD UR42, UR42, 0xc0, URZ ;  /* 0x000000c02a2a78a4 */ /* 0x002fc8000f8e023f */
[----:B------:R-:W-:-:S04]  /*fd90*/  UIADD3 UR8, UR42, 0xbf, URZ ;  /* 0x000000bf2a087890 */ /* 0x000fc8000fffe03f */
[----:B------:R-:W-:Y:S02]  /*fda0*/  UIMAD.WIDE.U32 UR6, UR8, UR7, URZ ;  /* 0x00000007080672a5 */ /* 0x000fe4000f8e003f */
[----:B------:R-:W-:Y:S02]  /*fdb0*/  UIADD3 UR6, UR49, 0x1, -UR11 ;  /* 0x0000000131067890 */ /* 0x000fe4000fffe80b */
[----:B------:R-:W-:Y:S02]  /*fdc0*/  @UP1 USHF.R.U32.HI UR8, URZ, UR12, UR7 ;  /* 0x0000000c3f081299 */ /* 0x000fe40008011607 */
[----:B------:R-:W-:Y:S02]  /*fdd0*/  USHF.R.S32.HI UR7, URZ, 0x1f, UR9 ;  /* 0x0000001f3f077899 */ /* 0x000fe40008011409 */
[----:B------:R-:W-:Y:S02]  /*fde0*/  UIADD3 UR6, UR6, UR8, URZ ;  /* 0x0000000806067290 */ /* 0x000fe4000fffe03f */
[----:B------:R-:W-:-:S02]  /*fdf0*/  ULEA.HI UR7, UR7, UR9, URZ, 0x7 ;  /* 0x0000000907077291 */ /* 0x000fc4000f8f383f */
[----:B------:R-:W-:Y:S02]  /*fe00*/  UIADD3 UR4, UR6, UR4, URZ ;  /* 0x0000000406047290 */ /* 0x000fe4000fffe03f */
[----:B------:R-:W-:Y:S01]  /*fe10*/  USHF.R.S32.HI UR43, URZ, 0x7, UR7 ;  /* 0x000000073f2b7899 */ /* 0x000fe20008011407 */
[----:B0-----:R-:W-:Y:S11]  /*fe20*/  @!P1 BRA `(.L_x_934) ;  /* 0x0000000000449947 */ /* 0x001ff60003800000 */
        /* <DEDUP_REMOVED lines=10> */
.L_x_935:
[----:B------:R-:W-:-:S11]  /*fed0*/  UISETP.NE.AND UP0, UPT, UR5, 0x1, UPT ;  /* 0x000000010500788c */ /* 0x000fd6000bf05270 */
[----:B------:R-:W-:Y:S02]  /*fee0*/  @UP0 ULDC.64 UR12, c[0x0][0x9e8] ;  /* 0x00027a00000c0ab9 */ /* 0x000fe40000000a00 */
[----:B------:R-:W-:-:S04]  /*fef0*/  UIMAD.WIDE.U32 UR6, UR8, UR12, URZ ;  /* 0x0000000c080672a5 */ /* 0x000fc8000f8e003f */
[----:B------:R-:W-:-:S12]  /*ff00*/  @UP0 USHF.R.U32.HI UR8, URZ, UR13, UR7 ;  /* 0x0000000d3f080299 */ /* 0x000fd80008011607 */
.L_x_936:
[----:B------:R-:W-:-:S04]  /*ff10*/  UIMAD UR8, UR8, UR5, UR5 ;  /* 0x00000005080872a4 */ /* 0x000fc8000f8e0205 */
[----:B------:R-:W-:-:S04]  /*ff20*/  UISETP.LT.AND UP0, UPT, UR4, UR8, UPT ;  /* 0x000000080400728c */ /* 0x000fc8000bf01270 */
[----:B------:R-:W-:-:S12]  /*ff30*/  USEL UR4, UR4, UR8, UP0 ;  /* 0x0000000804047287 */ /* 0x000fd80008000000 */
.L_x_934:
[----:B------:R-:W-:Y:S02]  /*ff40*/  UISETP.NE.AND UP0, UPT, UR50, URZ, UPT ;  /* 0x0000003f3200728c */ /* 0x000fe4000bf05270 */
[----:B------:R-:W-:-:S04]  /*ff50*/  UIADD3 UR4, UR4, 0x7f, URZ ;  /* 0x0000007f04047890 */ /* 0x000fc8000fffe03f */
[----:B------:R-:W-:-:S04]  /*ff60*/  USHF.R.S32.HI UR8, URZ, 0x1f, UR4 ;  /* 0x0000001f3f087899 */ /* 0x000fc80008011404 */
[----:B------:R-:W-:Y:S01]  /*ff70*/  ULEA.HI UR8, UR8, UR4, URZ, 0x7 ;  /* 0x0000000408087291 */ /* 0x000fe2000f8f383f */
[----:B------:R-:W-:Y:S01]  /*ff80*/  @UP0 ULDC UR6, c[0x0][0x44c] ;  /* 0x0001130000060ab9 */ /* 0x000fe20000000800 */
[----:B------:R-:W-:Y:S01]  /*ff90*/  @UP0 ULDC UR9, c[0x0][0x450] ;  /* 0x0001140000090ab9 */ /* 0x000fe20000000800 */
[----:B------:R-:W-:Y:S02]  /*ffa0*/  UIMAD.WIDE.U32 UR6, UR42, UR6, URZ ;  /* 0x000000062a0672a5 */ /* 0x000fe4000f8e003f */
[----:B------:R-:W-:Y:S01]  /*ffb0*/  UMOV UR4, UR42 ;  /* 0x0000002a00047c82 */ /* 0x000fe20008000000 */
[----:B------:R-:W-:Y:S02]  /*ffc0*/  USHF.R.S32.HI UR44, URZ, 0x7, UR8 ;  /* 0x000000073f2c7899 */ /* 0x000fe40008011408 */
[----:B------:R-:W-:Y:S02]  /*ffd0*/  @UP0 USHF.R.U32.HI UR4, URZ, UR9, UR7 ;  /* 0x000000093f040299 */ /* 0x000fe40008011607 */
[----:B------:R-:W-:-:S02]  /*ffe0*/  UISETP.LT.AND UP0, UPT, UR43, UR44, UPT ;  /* 0x0000002c2b00728c */ /* 0x000fc4000bf01270 */
[----:B------:R-:W-:Y:S01]  /*fff0*/  UIADD3 UR4, UR4, -UR11, UR49 ;  /* 0x8000000b04047290 */ /* 0x000fe2000fffe031 */
[----:B------:R-:W-:Y:S01]  /*10000*/  ULDC UR8, c[0x0][0x9dc] ;  /* 0x0002770000087ab9 */ /* 0x000fe20000000800 */
[----:B------:R-:W-:Y:S02]  /*10010*/  USEL UR12, UR43, UR44, UP0 ;  /* 0x0000002c2b0c7287 */ /* 0x000fe40008000000 */
[----:B------:R-:W-:Y:S01]  /*10020*/  UIADD3 UR8, UR4, -UR8, URZ ;  /* 0x8000000804087290 */ /* 0x000fe2000fffe03f */
[----:B------:R-:W-:Y:S11]  /*10030*/  @!P1 BRA `(.L_x_937) ;  /* 0x0000000000449947 */ /* 0x000ff60003800000 */
        /* <DEDUP_REMOVED lines=10> */
.L_x_938:
[----:B------:R-:W-:-:S11]  /*100e0*/  UISETP.NE.AND UP0, UPT, UR5, 0x1, UPT ;  /* 0x000000010500788c */ /* 0x000fd6000bf05270 */
[----:B------:R-:W-:Y:S02]  /*100f0*/  @UP0 ULDC.64 UR10, c[0x0][0x9e8] ;  /* 0x00027a00000a0ab9 */ /* 0x000fe40000000a00 */
[----:B------:R-:W-:-:S04]  /*10100*/  UIMAD.WIDE.U32 UR6, UR4, UR10, URZ ;  /* 0x0000000a040672a5 */ /* 0x000fc8000f8e003f */
[----:B------:R-:W-:-:S12]  /*10110*/  @UP0 USHF.R.U32.HI UR4, URZ, UR11, UR7 ;  /* 0x0000000b3f040299 */ /* 0x000fd80008011607 */
.L_x_939:
[----:B------:R-:W-:-:S04]  /*10120*/  UIMAD UR4, UR4, UR5, URZ ;  /* 0x00000005040472a4 */ /* 0x000fc8000f8e023f */
[----:B------:R-:W-:-:S04]  /*10130*/  UISETP.LT.AND UP0, UPT, UR8, UR4, UPT ;  /* 0x000000040800728c */ /* 0x000fc8000bf01270 */
[----:B------:R-:W-:-:S12]  /*10140*/  USEL UR8, UR8, UR4, !UP0 ;  /* 0x0000000408087287 */ /* 0x000fd8000c000000 */
.L_x_937:
[----:B------:R-:W-:Y:S02]  /*10150*/  USHF.R.S32.HI UR4, URZ, 0x1f, UR8 ;  /* 0x0000001f3f047899 */ /* 0x000fe40008011408 */
[----:B------:R-:W-:Y:S02]  /*10160*/  USHF.R.U32.HI UR9, URZ, 0x10, UR46 ;  /* 0x000000103f097899 */ /* 0x000fe4000801162e */
[----:B------:R-:W-:Y:S02]  /*10170*/  ULEA.HI UR4, UR4, UR8, URZ, 0x7 ;  /* 0x0000000804047291 */ /* 0x000fe4000f8f383f */
[----:B------:R-:W-:Y:S02]  /*10180*/  ULOP3.LUT UR46, UR46, 0xffff, URZ, 0xc0, !UPT ;  /* 0x0000ffff2e2e7892 */ /* 0x000fe4000f8ec03f */
[----:B------:R-:W-:Y:S01]  /*10190*/  USHF.R.S32.HI UR4, URZ, 0x7, UR4 ;  /* 0x000000073f047899 */ /* 0x000fe20008011404 */
[----:B------:R-:W-:-:S03]  /*101a0*/  UMOV UR40, URZ ;  /* 0x0000003f00287c82 */ /* 0x000fc60008000000 */
[----:B------:R-:W-:-:S04]  /*101b0*/  UISETP.LT.AND UP0, UPT, URZ, UR4, UPT ;  /* 0x000000043f00728c */ /* 0x000fc8000bf01270 */
[----:B------:R-:W-:Y:S02]  /*101c0*/  USEL UR45, URZ, UR4, !UP0 ;  /* 0x000000043f2d7287 */ /* 0x000fe4000c000000 */
[----:B------:R-:W-:Y:S02]  /*101d0*/  UISETP.NE.AND UP0, UPT, UR9, URZ, UPT ;  /* 0x0000003f0900728c */ /* 0x000fe4000bf05270 */
[----:B------:R-:W-:-:S06]  /*101e0*/  UISETP.GT.AND UP1, UPT, UR12, UR45, UPT ;  /* 0x0000002d0c00728c */ /* 0x000fcc000bf24270 */
[----:B------:R-:W-:-:S03]  /*101f0*/  PLOP3.LUT P0, PT, PT, PT, UP1, 0x80, 0x0 ;  /* 0x000000000000781c */ /* 0x000fc60003f0f018 */
[----:B------:R-:W-:-:S10]  /*10200*/  @!UP0 ULDC UR9, c[0x0][0x9f0] ;  /* 0x00027c0000098ab9 */ /* 0x000fd40000000800 */
[----:B------:R-:W-:Y:S05]  /*10210*/  @!P0 BRA `(.L_x_940) ;  /* 0x00000000007c8947 */ /* 0x000fea0003800000 */
[----:B------:R-:W-:Y:S01]  /*10220*/  IABS R0, UR9 ;  /* 0x0000000900007c13 */ /* 0x000fe20008000000 */
[----:B------:R-:W-:Y:S02]  /*10230*/  UIADD3 UR4, UR9, -0x1, UR12 ;  /* 0xffffffff09047890 */ /* 0x000fe4000fffe00c */
[----:B------:R-:W-:Y:S02]  /*10240*/  IABS R4, UR9 ;  /* 0x0000000900047c13 */ /* 0x000fe40008000000 */
[----:B------:R-:W-:Y:S01]  /*10250*/  R2UR UR10, R0 ;  /* 0x00000000000a72ca */ /* 0x000fe200000e0000 */
[----:B------:R-:W-:-:S03]  /*10260*/  UIADD3 UR6, -UR45, UR4, URZ ;  /* 0x000000042d067290 */ /* 0x000fc6000fffe13f */
[----:B------:R-:W-:-:S03]  /*10270*/  UMOV UR4, URZ ;  /* 0x0000003f00047c82 */ /* 0x000fc60008000000 */
[----:B------:R-:W-:Y:S01]  /*10280*/  IABS R3, UR6 ;  /* 0x0000000600037c13 */ /* 0x000fe20008000000 */
[----:B------:R-:W-:-:S03]  /*10290*/  ULOP3.LUT UR6, UR6, UR9, URZ, 0x3c, !UPT ;  /* 0x0000000906067292 */ /* 0x000fc6000f8e3c3f */
[----:B------:R-:W-:Y:S02]  /*102a0*/  R2UR UR8, R3 ;  /* 0x00000000030872ca */ /* 0x000fe400000e0000 */
[----:B------:R-:W0:Y:S08]  /*102b0*/  I2F.RP R0, UR10 ;  /* 0x0000000a00007d06 */ /* 0x000e300008209400 */
[----:B0-----:R-:W0:Y:S02]  /*102c0*/  MUFU.RCP R0, R0 ;  /* 0x0000000000007308 */ /* 0x001e240000001000 */
[----:B0-----:R-:W-:-:S02]  /*102d0*/  VIADD R2, R0, 0xffffffe ;  /* 0x0ffffffe00027836 */ /* 0x001fc40000000000 */
[----:B------:R-:W-:-:S04]  /*102e0*/  IMAD.MOV R0, RZ, RZ, -R4 ;  /* 0x000000ffff007224 */ /* 0x000fc800078e0a04 */
        /* <DEDUP_REMOVED lines=18> */
.L_x_940:
[----:B------:R-:W-:Y:S02]  /*10410*/  UIMAD UR51, UR46, UR40, UR45 ;  /* 0x000000282e3372a4 */ /* 0x000fe4000f8e022d */
[----:B------:R-:W-:Y:S02]  /*10420*/  IMAD.U32 R0, RZ, RZ, UR40 ;  /* 0x00000028ff007e24 */ /* 0x000fe4000f8e00ff */
[----:B------:R-:W-:Y:S02]  /*10430*/  IMAD.MOV.U32 R2, RZ, RZ, RZ ;  /* 0x000000ffff027224 */ /* 0x000fe400078e00ff */
[----:B------:R-:W-:Y:S02]  /*10440*/  IMAD.MOV.U32 R6, RZ, RZ, 0x1 ;  /* 0x00000001ff067424 */ /* 0x000fe400078e00ff */
[----:B------:R-:W-:-:S05]  /*10450*/  IMAD.U32 R19, RZ, RZ, UR51 ;  /* 0x00000033ff137e24 */ /* 0x000fca000f8e00ff */
[----:B------:R-:W-:Y:S01]  /*10460*/  VIADDMNMX R19, R19, R0, UR12, PT ;  /* 0x0000000c13137e46 */ /* 0x000fe2000b800100 */
[----:B------:R-:W-:-:S03]  /*10470*/  IMAD.MOV.U32 R0, RZ, RZ, 0x1 ;  /* 0x00000001ff007424 */ /* 0x000fc600078e00ff */
[----:B------:R-:W-:-:S13]  /*10480*/  ISETP.GT.AND P0, PT, R19, UR51, PT ;  /* 0x0000003313007c0c */ /* 0x000fda000bf04270 */
        /* <DEDUP_REMOVED lines=23> */
[----:B0----5:R-:W-:Y:S05]  /*10600*/  CALL.ABS.NOINC R2 ;  /* 0x0000000002007343 */ /* 0x021fea0003c00000 */
.L_x_941:
        /* <DEDUP_REMOVED lines=19> */
[----:B-1---5:R-:W-:Y:S05]  /*10740*/  CALL.ABS.NOINC R2 ;  /* 0x0000000002007343 */ /* 0x022fea0003c00000 */
.L_x_943:
[----:B------:R0:W1:Y:S01]  /*10750*/  LDC.64 R2, c[0x4][R16] ;  /* 0x0100000010027b82 */ /* 0x0000620000000a00 */
[----:B------:R-:W-:Y:S01]  /*10760*/  ULDC.64 UR4, c[0x4][0x88] ;  /* 0x0100220000047ab9 */ /* 0x000fe20000000a00 */
[----:B------:R-:W-:Y:S01]  /*10770*/  ULDC.64 UR6, c[0x4][0x90] ;  /* 0x0100240000067ab9 */ /* 0x000fe20000000a00 */
[----:B------:R-:W-:Y:S02]  /*10780*/  IMAD.U32 R4, RZ, RZ, UR4 ;  /* 0x00000004ff047e24 */ /* 0x000fe4000f8e00ff */
        /* <DEDUP_REMOVED lines=11> */
.L_x_942:
[----:B------:R-:W0:Y:S01]  /*10840*/  LDC.64 R2, c[0x0][0x9f8] ;  /* 0x00027e00ff027b82 */ /* 0x000e220000000a00 */
[----:B------:R-:W-:Y:S01]  /*10850*/  IMAD.MOV.U32 R6, RZ, RZ, R24 ;  /* 0x000000ffff067224 */ /* 0x000fe200078e0018 */
[----:B------:R-:W1:Y:S06]  /*10860*/  S2R R21, SR_TID.X ;  /* 0x0000000000157919 */ /* 0x000e6c0000002100 */
[----:B------:R-:W2:Y:S01]  /*10870*/  LDC R17, c[0x0][0x430] ;  /* 0x00010c00ff117b82 */ /* 0x000ea20000000800 */
[----:B------:R-:W-:Y:S01]  /*10880*/  VIADD R0, R19, 0xffffffff ;  /* 0xffffffff13007836 */ /* 0x000fe20000000000 */
[----:B------:R-:W-:Y:S01]  /*10890*/  LOP3.LUT R16, R16, 0xffffffef, RZ, 0xc0, !PT ;  /* 0xffffffef10107812 */ /* 0x000fe200078ec0ff */
[----:B------:R-:W-:Y:S01]  /*108a0*/  ULDC UR4, c[0x0][0x2f4] ;  /* 0x0000bd0000047ab9 */ /* 0x000fe20000000800 */
[----:B0-----:R-:W-:-:S04]  /*108b0*/  ISETP.NE.U32.AND P0, PT, R2, RZ, PT ;  /* 0x000000ff0200720c */ /* 0x001fc80003f05070 */
[----:B------:R-:W-:-:S13]  /*108c0*/  ISETP.NE.AND.EX P0, PT, R3, RZ, PT, P0 ;  /* 0x000000ff0300720c */ /* 0x000fda0003f05300 */
[----:B------:R-:W0:Y:S02]  /*108d0*/  @P0 LDC.64 R2, c[0x0][0x9f8] ;  /* 0x00027e00ff020b82 */ /* 0x000e240000000a00 */
[----:B0-----:R-:W-:-:S05]  /*108e0*/  @P0 IMAD.WIDE R2, R24, 0x4, R2 ;  /* 0x0000000418020825 */ /* 0x001fca00078e0202 */
[----:B------:R0:W3:Y:S01]  /*108f0*/  @P0 LDG.E R6, desc[UR36][R2.64] ;  /* 0x0000002402060981 */ /* 0x0000e2000c1e1900 */
[C---:B-1----:R-:W-:Y:S01]  /*10900*/  LOP3.LUT R20, R21.reuse, 0x7f, RZ, 0xc0, !PT ;  /* 0x0000007f15147812 */ /* 0x042fe200078ec0ff */
[----:B------:R-:W-:Y:S01]  /*10910*/  IMAD.SHL.U32 R23, R21, 0x20, RZ ;  /* 0x0000002015177824 */ /* 0x000fe200078e00ff */
[----:B--2---:R-:W-:Y:S02]  /*10920*/  ISETP.NE.AND P1, PT, R17, 0x1, PT ;  /* 0x000000011100780c */ /* 0x004fe40003f25270 */
[----:B------:R-:W-:Y:S02]  /*10930*/  SHF.R.U32.HI R4, RZ, 0x2, R20 ;  /* 0x00000002ff047819 */ /* 0x000fe40000011614 */
[----:B------:R-:W-:-:S03]  /*10940*/  LOP3.LUT R23, R23, 0x60, RZ, 0xc0, !PT ;  /* 0x0000006017177812 */ /* 0x000fc600078ec0ff */
[----:B------:R-:W-:-:S04]  /*10950*/  IMAD R4, R0, 0x80, R4 ;  /* 0x0000008000047824 */ /* 0x000fc800078e0204 */
[----:B------:R-:W-:Y:S02]  /*10960*/  IMAD.IADD R7, R23, 0x1, R4 ;  /* 0x0000000117077824 */ /* 0x000fe400078e0204 */
[----:B------:R-:W1:Y:S01]  /*10970*/  @P1 LDC R5, c[0x0][0x434] ;  /* 0x00010d00ff051b82 */ /* 0x000e620000000800 */
[----:B------:R-:W-:Y:S01]  /*10980*/  @P1 LOP3.LUT R16, R16, 0x10, RZ, 0xfc, !PT ;  /* 0x0000001010101812 */ /* 0x000fe200078efcff */
[C---:B-----5:R-:W-:Y:S01]  /*10990*/  IMAD.IADD R8, R7.reuse, 0x1, R22 ;  /* 0x0000000107087824 */ /* 0x060fe200078e0216 */
[----:B------:R-:W-:-:S03]  /*109a0*/  ISETP.GE.AND P0, PT, R7, UR49, PT ;  /* 0x0000003107007c0c */ /* 0x000fc6000bf06270 */
[----:B------:R-:W-:Y:S02]  /*109b0*/  IMAD.MOV.U32 R7, RZ, RZ, R8 ;  /* 0x000000ffff077224 */ /* 0x000fe400078e0008 */
[----:B0-----:R-:W0:Y:S08]  /*109c0*/  @P1 LDC R3, c[0x0][0x438] ;  /* 0x00010e00ff031b82 */ /* 0x001e300000000800 */
[----:B------:R-:W2:Y:S01]  /*109d0*/  @!P0 LDC.64 R10, c[0x0][0x428] ;  /* 0x00010a00ff0a8b82 */ /* 0x000ea20000000a00 */
[----:B-1----:R-:W-:-:S07]  /*109e0*/  @P1 IMAD.HI.U32 R2, R8, R5, RZ ;  /* 0x0000000508021227 */ /* 0x002fce00078e00ff */
[----:B------:R-:W1:Y:S01]  /*109f0*/  @!P0 LDC.64 R4, c[0x0][0x418] ;  /* 0x00010600ff048b82 */ /* 0x000e620000000a00 */
[----:B0-----:R-:W-:-:S04]  /*10a00*/  @P1 SHF.R.U32.HI R7, RZ, R3, R2 ;  /* 0x00000003ff071219 */ /* 0x001fc80000011602 */
[----:B------:R-:W-:Y:S02]  /*10a10*/  @!P0 SHF.R.S32.HI R3, RZ, 0x1f, R7 ;  /* 0x0000001fff038819 */ /* 0x000fe40000011407 */
[----:B------:R-:W-:Y:S01]  /*10a20*/  LOP3.LUT R16, R16, 0xfffffffb, RZ, 0xc0, !PT ;  /* 0xfffffffb10107812 */ /* 0x000fe200078ec0ff */
[----:B------:R-:W-:Y:S01]  /*10a30*/  UMOV UR5, 0xffffffff ;  /* 0xffffffff00057882 */ /* 0x000fe20000000000 */
[----:B---3--:R-:W-:Y:S01]  /*10a40*/  SHF.R.S32.HI R9, RZ, 0x1f, R6 ;  /* 0x0000001fff097819 */ /* 0x008fe20000011406 */
[----:B------:R0:W-:Y:S04]  /*10a50*/  STL [R1], R6 ;  /* 0x0000000601007387 */ /* 0x0001e80000100800 */
[----:B--2---:R-:W-:Y:S01]  /*10a60*/  @!P0 IMAD R2, R9, R10, RZ ;  /* 0x0000000a09028224 */ /* 0x004fe200078e02ff */
[----:B------:R2:W-:Y:S03]  /*10a70*/  STL [R1+0x8], R9 ;  /* 0x0000080901007387 */ /* 0x0005e60000100800 */
[----:B------:R-:W-:-:S02]  /*10a80*/  @!P0 IMAD R11, R6, R11, R2 ;  /* 0x0000000b060b8224 */ /* 0x000fc400078e0202 */
[----:B------:R-:W-:-:S04]  /*10a90*/  @!P0 IMAD.MOV.U32 R2, RZ, RZ, R7 ;  /* 0x000000ffff028224 */ /* 0x000fc800078e0007 */
[----:B------:R-:W-:-:S04]  /*10aa0*/  @!P0 IMAD.WIDE.U32 R2, R6, R10, R2 ;  /* 0x0000000a06028225 */ /* 0x000fc800078e0002 */
[----:B------:R-:W-:Y:S01]  /*10ab0*/  @!P0 IMAD.IADD R3, R3, 0x1, R11 ;  /* 0x0000000103038824 */ /* 0x000fe200078e020b */
[C---:B-1----:R-:W-:Y:S01]  /*10ac0*/  @!P0 LEA R4, P1, R2.reuse, R4, 0x2 ;  /* 0x0000000402048211 */ /* 0x042fe200078210ff */
[----:B0-----:R-:W-:Y:S02]  /*10ad0*/  IMAD.MOV.U32 R6, RZ, RZ, RZ ;  /* 0x000000ffff067224 */ /* 0x001fe400078e00ff */
[----:B--2---:R-:W-:Y:S01]  /*10ae0*/  IMAD.SHL.U32 R9, R21, 0x8, RZ ;  /* 0x0000000815097824 */ /* 0x004fe200078e00ff */
[----:B------:R-:W-:-:S05]  /*10af0*/  @!P0 LEA.HI.X R5, R2, R5, R3, 0x2, P1 ;  /* 0x0000000502058211 */ /* 0x000fca00008f1403 */
[----:B------:R0:W5:Y:S02]  /*10b00*/  @!P0 LDG.E R6, desc[UR36][R4.64] ;  /* 0x0000002404068981 */ /* 0x000164000c1e1900 */
[----:B0-----:R-:W-:-:S04]  /*10b10*/  LOP3.LUT R4, R9, 0x18, RZ, 0xc0, !PT ;  /* 0x0000001809047812 */ /* 0x001fc800078ec0ff */
[C---:B------:R-:W-:Y:S02]  /*10b20*/  ISETP.GE.AND P2, PT, R4.reuse, UR4, PT ;  /* 0x0000000404007c0c */ /* 0x040fe4000bf46270 */
[C---:B------:R-:W-:Y:S02]  /*10b30*/  LOP3.LUT R3, R4.reuse, 0x20, RZ, 0xfc, !PT ;  /* 0x0000002004037812 */ /* 0x040fe400078efcff */
[----:B------:R-:W-:Y:S02]  /*10b40*/  LOP3.LUT R2, R4, 0x40, RZ, 0xfc, !PT ;  /* 0x0000004004027812 */ /* 0x000fe400078efcff */
[----:B------:R-:W-:Y:S02]  /*10b50*/  ISETP.GE.AND P1, PT, R3, UR4, PT ;  /* 0x0000000403007c0c */ /* 0x000fe4000bf26270 */
[----:B------:R-:W-:-:S05]  /*10b60*/  ISETP.GE.AND P0, PT, R2, UR4, PT ;  /* 0x0000000402007c0c */ /* 0x000fca000bf06270 */
[----:B------:R-:W-:-:S04]  /*10b70*/  @P2 LOP3.LUT R16, R16, 0x4, RZ, 0xfc, !PT ;  /* 0x0000000410102812 */ /* 0x000fc800078efcff */
[----:B------:R-:W-:-:S04]  /*10b80*/  LOP3.LUT R16, R16, 0xfffffffe, RZ, 0xc0, !PT ;  /* 0xfffffffe10107812 */ /* 0x000fc800078ec0ff */
[----:B------:R-:W-:-:S04]  /*10b90*/  LOP3.LUT R16, R16, 0xfffffffd, RZ, 0xc0, !PT ;  /* 0xfffffffd10107812 */ /* 0x000fc800078ec0ff */
[----:B------:R-:W-:-:S04]  /*10ba0*/  @P1 LOP3.LUT R16, R16, 0x2, RZ, 0xfc, !PT ;  /* 0x0000000210101812 */ /* 0x000fc800078efcff */
[----:B------:R-:W-:Y:S01]  /*10bb0*/  @P0 LOP3.LUT R16, R16, 0x1, RZ, 0xfc, !PT ;  /* 0x0000000110100812 */ /* 0x000fe200078efcff */
[----:B------:R-:W-:Y:S06]  /*10bc0*/  BRA.DIV UR5, `(.L_x_944) ;  /* 0x0000003205047947 */ /* 0x000fec000b800000 */
.L_x_986:
[----:B------:R-:W2:Y:S01]  /*10bd0*/  LDL R2, [R1+0xc] ;  /* 0x00000c0001027983 */ /* 0x000ea20000100800 */
[----:B------:R-:W-:Y:S01]  /*10be0*/  IMAD.U32 R29, RZ, RZ, UR41 ;  /* 0x00000029ff1d7e24 */ /* 0x000fe2000f8e00ff */
[----:B------:R-:W-:Y:S01]  /*10bf0*/  LOP3.LUT R16, R16, 0xfffffff7, RZ, 0xc0, !PT ;  /* 0xfffffff710107812 */ /* 0x000fe200078ec0ff */
[----:B------:R-:W-:Y:S02]  /*10c00*/  IMAD.MOV R5, RZ, RZ, -R7 ;  /* 0x000000ffff057224 */ /* 0x000fe400078e0a07 */
[----:B------:R-:W-:Y:S01]  /*10c10*/  IMAD.MOV.U32 R26, RZ, RZ, R0 ;  /* 0x000000ffff1a7224 */ /* 0x000fe200078e0000 */
[----:B------:R-:W-:Y:S01]  /*10c20*/  SHF.R.S32.HI R29, RZ, 0x1f, R29 ;  /* 0x0000001fff1d7819 */ /* 0x000fe2000001141d */
[----:B------:R-:W-:Y:S01]  /*10c30*/  IMAD R5, R17, R5, R8 ;  /* 0x0000000511057224 */ /* 0x000fe200078e0208 */
[----:B--2---:R-:W-:-:S13]  /*10c40*/  R2UR UR4, R2 ;  /* 0x00000000020472ca */ /* 0x004fda00000e0000 */
[----:B------:R-:W-:-:S06]  /*10c50*/  ULOP3.LUT UR4, UR4, 0x2, URZ, 0xfc, !UPT ;  /* 0x0000000204047892 */ /* 0x000fcc000f8efc3f */
[----:B------:R-:W-:-:S05]  /*10c60*/  IMAD.U32 R2, RZ, RZ, UR4 ;  /* 0x00000004ff027e24 */ /* 0x000fca000f8e00ff */
[----:B------:R-:W-:-:S13]  /*10c70*/  ISETP.NE.AND P0, PT, R2, 0x3, PT ;  /* 0x000000030200780c */ /* 0x000fda0003f05270 */
[----:B------:R-:W-:Y:S01]  /*10c80*/  @P0 LOP3.LUT R16, R16, 0x8, RZ, 0xfc, !PT ;  /* 0x0000000810100812 */ /* 0x000fe200078efcff */
[----:B------:R-:W-:Y:S06]  /*10c90*/  @!P0 BRA `(.L_x_945) ;  /* 0x0000000000048947 */ /* 0x000fec0003800000 */
[----:B------:R-:W-:Y:S01]  /*10ca0*/  BPT.TRAP 0x1 ;  /* 0x000000040000795c */ /* 0x000fe20000300000 */
.L_x_945:
[----:B------:R-:W-:Y:S01]  /*10cb0*/  IMAD.MOV.U32 R10, RZ, RZ, 0x1 ;  /* 0x00000001ff0a7424 */ /* 0x000fe200078e00ff */
[----:B------:R-:W-:Y:S01]  /*10cc0*/  SHF.R.S32.HI R7, RZ, 0x1f, R5 ;  /* 0x0000001fff077819 */ /* 0x000fe20000011405 */
[----:B------:R-:W-:Y:S01]  /*10cd0*/  ULDC.64 UR4, c[0x0][0x328] ;  /* 0x0000ca0000047ab9 */ /* 0x000fe20000000a00 */
[----:B-----5:R-:W-:Y:S02]  /*10ce0*/  SHF.R.S32.HI R4, RZ, 0x1f, R6 ;  /* 0x0000001fff047819 */ /* 0x020fe40000011406 */
[----:B------:R-:W-:Y:S01]  /*10cf0*/  SHF.L.U32 R10, R10, 0x1f, RZ ;  /* 0x0000001f0a0a7819 */ /* 0x000fe200000006ff */
[----:B------:R-:W-:Y:S01]  /*10d00*/  IMAD R2, R7, UR4, RZ ;  /* 0x0000000407027c24 */ /* 0x000fe2000f8e02ff */
[----:B------:R-:W-:Y:S02]  /*10d10*/  R2UR UR6, R29 ;  /* 0x000000001d0672ca */ /* 0x000fe400000e0000 */
[----:B------:R-:W0:Y:S01]  /*10d20*/  SYNCS.PHASECHK.TRANS64.TRYWAIT P0, [UR47+0x2d840], R10 ;  /* 0x02d8400aff0075a7 */ /* 0x000e22000800016f */
[----:B------:R-:W-:-:S02]  /*10d30*/  IMAD R11, R5, UR5, R2 ;  /* 0x00000005050b7c24 */ /* 0x000fc4000f8e0202 */
        /* <DEDUP_REMOVED lines=13> */
[----:B------:R-:W-:Y:S01]  /*10e10*/  VIADD R3, R3, UR4 ;  /* 0x0000000403037c36 */ /* 0x000fe20008000000 */
[----:B------:R-:W-:-:S04]  /*10e20*/  LEA R17, P1, R2, UR6, 0x1 ;  /* 0x0000000602117c11 */ /* 0x000fc8000f8208ff */
[----:B------:R-:W-:Y:S01]  /*10e30*/  LEA.HI.X R18, R2, UR7, R3, 0x1, P1 ;  /* 0x0000000702127c11 */ /* 0x000fe200088f0c03 */
[----:B0-----:R-:W-:Y:S08]  /*10e40*/  @!P0 BRA `(.L_x_946) ;  /* 0x0000002c00848947 */ /* 0x001ff00003800000 */
.L_x_987:
[----:B------:R-:W1:Y:S01]  /*10e50*/  S2R R11, SR_TID.X ;  /* 0x00000000000b7919 */ /* 0x000e620000002100 */
[----:B------:R-:W-:Y:S01]  /*10e60*/  ULDC.64 UR4, c[0x0][0x300] ;  /* 0x0000c00000047ab9 */ /* 0x000fe20000000a00 */
[----:B------:R-:W-:Y:S01]  /*10e70*/  R2UR UR6, R29 ;  /* 0x000000001d0672ca */ /* 0x000fe200000e0000 */
[----:B------:R-:W-:Y:S01]  /*10e80*/  IMAD R2, R7, UR4, RZ ;  /* 0x0000000407027c24 */ /* 0x000fe2000f8e02ff */
[----:B0-----:R-:W0:Y:S01]  /*10e90*/  S2R R10, SR_TID.X ;  /* 0x00000000000a7919 */ /* 0x001e220000002100 */
[C---:B------:R-:W-:Y:S02]  /*10ea0*/  LOP3.LUT P4, RZ, R16.reuse, 0x4, RZ, 0xc0, !PT ;  /* 0x0000000410ff7812 */ /* 0x040fe4000788c0ff */
[C---:B------:R-:W-:Y:S01]  /*10eb0*/  IMAD R7, R5.reuse, UR5, R2 ;  /* 0x0000000505077c24 */ /* 0x040fe2000f8e0202 */
[C---:B------:R-:W-:Y:S01]  /*10ec0*/  LOP3.LUT P3, RZ, R16.reuse, 0x2, RZ, 0xc0, !PT ;  /* 0x0000000210ff7812 */ /* 0x040fe2000786c0ff */
[----:B------:R-:W-:Y:S01]  /*10ed0*/  IMAD.WIDE.U32 R2, R5, UR4, RZ ;  /* 0x0000000405027c25 */ /* 0x000fe2000f8e00ff */
[----:B------:R-:W-:Y:S01]  /*10ee0*/  ULDC.64 UR4, c[0x0][0x310] ;  /* 0x0000c40000047ab9 */ /* 0x000fe20000000a00 */
[----:B------:R-:W-:-:S02]  /*10ef0*/  LOP3.LUT P2, RZ, R16, 0x1, RZ, 0xc0, !PT ;  /* 0x0000000110ff7812 */ /* 0x000fc4000784c0ff */
[----:B------:R-:W-:Y:S02]  /*10f00*/  IMAD.IADD R3, R3, 0x1, R7 ;  /* 0x0000000103037824 */ /* 0x000fe400078e0207 */
[----:B------:R-:W-:Y:S02]  /*10f10*/  IMAD R5, R4, UR4, RZ ;  /* 0x0000000404057c24 */ /* 0x000fe4000f8e02ff */
[----:B------:R-:W-:-:S04]  /*10f20*/  IMAD.WIDE.U32 R2, R6, UR4, R2 ;  /* 0x0000000406027c25 */ /* 0x000fc8000f8e0002 */
[----:B------:R-:W-:Y:S01]  /*10f30*/  IMAD R5, R6, UR5, R5 ;  /* 0x0000000506057c24 */ /* 0x000fe2000f8e0205 */
[----:B------:R-:W-:Y:S01]  /*10f40*/  ULDC.64 UR4, c[0x0][0x308] ;  /* 0x0000c20000047ab9 */ /* 0x000fe20000000a00 */
[----:B------:R-:W-:Y:S01]  /*10f50*/  IMAD.SHL.U32 R4, R20, 0x8, RZ ;  /* 0x0000000814047824 */ /* 0x000fe200078e00ff */
[----:B------:R-:W-:Y:S01]  /*10f60*/  LOP3.LUT R6, R9, 0xc0, RZ, 0xc0, !PT ;  /* 0x000000c009067812 */ /* 0x000fe200078ec0ff */
[----:B------:R-:W-:Y:S02]  /*10f70*/  IMAD.IADD R3, R3, 0x1, R5 ;  /* 0x0000000103037824 */ /* 0x000fe400078e0205 */
[----:B------:R-:W-:Y:S01]  /*10f80*/  IMAD.MOV.U32 R5, RZ, RZ, -0x80 ;  /* 0xffffff80ff057424 */ /* 0x000fe200078e00ff */
[----:B------:R-:W-:Y:S02]  /*10f90*/  LOP3.LUT R4, R4, 0x300, RZ, 0xc0, !PT ;  /* 0x0000030004047812 */ /* 0x000fe400078ec0ff */
[--C-:B------:R-:W-:Y:S01]  /*10fa0*/  LOP3.LUT R6, R6, 0x18, R9.reuse, 0xf8, !PT ;  /* 0x0000001806067812 */ /* 0x100fe200078ef809 */
[----:B------:R-:W-:Y:S01]  /*10fb0*/  IMAD R8, R0, R5, UR49 ;  /* 0x0000003100087e24 */ /* 0x000fe2000f8e0205 */
[----:B-1----:R-:W-:Y:S01]  /*10fc0*/  LOP3.LUT R11, R11, 0x7f, RZ, 0xc0, !PT ;  /* 0x0000007f0b0b7812 */ /* 0x002fe200078ec0ff */
[----:B------:R-:W-:Y:S01]  /*10fd0*/  IMAD.U32 R5, RZ, RZ, UR4 ;  /* 0x00000004ff057e24 */ /* 0x000fe2000f8e00ff */
[----:B------:R-:W-:Y:S01]  /*10fe0*/  UIMAD UR4, UR6, UR4, URZ ;  /* 0x00000004060472a4 */ /* 0x000fe2000f8e023f */
[----:B------:R-:W-:-:S02]  /*10ff0*/  LOP3.LUT R4, R4, 0x20, R9, 0xf8, !PT ;  /* 0x0000002004047812 */ /* 0x000fc400078ef809 */
[----:B------:R-:W-:Y:S01]  /*11000*/  IMAD.WIDE.U32 R2, R5, UR41, R2 ;  /* 0x0000002905027c25 */ /* 0x000fe2000f8e0002 */
[----:B------:R-:W-:Y:S01]  /*11010*/  UIMAD UR4, UR41, UR5, UR4 ;  /* 0x00000005290472a4 */ /* 0x000fe2000f8e0204 */
[----:B------:R-:W-:Y:S01]  /*11020*/  SHF.R.U32.HI R11, RZ, 0x2, R11 ;  /* 0x00000002ff0b7819 */ /* 0x000fe2000001160b */
[----:B------:R-:W-:Y:S01]  /*11030*/  ULDC.64 UR6, c[0x0][0x2e8] ;  /* 0x0000ba0000067ab9 */ /* 0x000fe20000000a00 */
[----:B0-----:R-:W-:Y:S02]  /*11040*/  LOP3.LUT R28, R6, 0x18, R10, 0x78, !PT ;  /* 0x00000018061c7812 */ /* 0x001fe400078e780a */
[----:B------:R-:W-:Y:S01]  /*11050*/  LEA R0, P1, R2, UR6, 0x1 ;  /* 0x0000000602007c11 */ /* 0x000fe2000f8208ff */
[----:B------:R-:W-:Y:S01]  /*11060*/  VIADD R9, R3, UR4 ;  /* 0x0000000403097c36 */ /* 0x000fe20008000000 */
[----:B------:R-:W-:Y:S01]  /*11070*/  UMOV UR4, 0xffffffff ;  /* 0xffffffff00047882 */ /* 0x000fe20000000000 */
[----:B------:R-:W-:Y:S01]  /*11080*/  IMAD.IADD R8, R8, 0x1, -R11 ;  /* 0x0000000108087824 */ /* 0x000fe200078e0a0b */
[----:B------:R-:W-:-:S02]  /*11090*/  LOP3.LUT R28, R4, R28, RZ, 0xfc, !PT ;  /* 0x0000001c041c7212 */ /* 0x000fc400078efcff */
[----:B------:R-:W-:Y:S02]  /*110a0*/  LEA.HI.X R9, R2, UR7, R9, 0x1, P1 ;  /* 0x0000000702097c11 */ /* 0x000fe400088f0c09 */
[----:B------:R-:W-:Y:S01]  /*110b0*/  ISETP.GE.AND P0, PT, R8, 0x1, PT ;  /* 0x000000010800780c */ /* 0x000fe20003f06270 */
[----:B------:R-:W-:-:S12]  /*110c0*/  BRA.DIV UR4, `(.L_x_947) ;  /* 0x0000002a04fc7947 */ /* 0x000fd8000b800000 */
        /* <DEDUP_REMOVED lines=8> */
[----:B------:R-:W-:Y:S01]  /*11150*/  SHFL.IDX PT, R3, R0, 0x2, 0x1c1f ;  /* 0x005c1f0000037f89 */ /* 0x000fe200000e0000 */
[----:B-1----:R-:W-:Y:S02]  /*11160*/  IMAD.MOV.U32 R7, RZ, RZ, R6 ;  /* 0x000000ffff077224 */ /* 0x002fe400078e0006 */
[----:B0-----:R-:W-:Y:S02]  /*11170*/  IMAD.SHL.U32 R11, R2, 0x8, RZ ;  /* 0x00000008020b7824 */ /* 0x001fe400078e00ff */
[----:B------:R-:W0:Y:S01]  /*11180*/  SHFL.IDX PT, R2, R9, 0x2, 0x1c1f ;  /* 0x005c1f0009027f89 */ /* 0x000e2200000e0000 */
[----:B--2---:R-:W-:Y:S02]  /*11190*/  IMAD.MOV.U32 R6, RZ, RZ, R14 ;  /* 0x000000ffff067224 */ /* 0x004fe400078e000e */
[----:B------:R-:W-:Y:S01]  /*111a0*/  LOP3.LUT R11, R11, 0x18, RZ, 0xc0, !PT ;  /* 0x000000180b0b7812 */ /* 0x000fe200078ec0ff */
[----:B------:R-:W1:Y:S01]  /*111b0*/  SHFL.IDX PT, R9, R9, 0x3, 0x1c1f ;  /* 0x007c1f0009097f89 */ /* 0x000e6200000e0000 */
[----:B---3--:R-:W-:-:S03]  /*111c0*/  LOP3.LUT R5, R5, R4, RZ, 0x3c, !PT ;  /* 0x0000000405057212 */ /* 0x008fc600078e3cff */
[----:B------:R-:W-:Y:S01]  /*111d0*/  @P0 IMAD.WIDE.U32 R6, R11, 0x2, R6 ;  /* 0x000000020b060825 */ /* 0x000fe200078e0006 */
[----:B------:R2:W3:Y:S01]  /*111e0*/  SHFL.IDX PT, R14, R0, 0x3, 0x1c1f ;  /* 0x007c1f00000e7f89 */ /* 0x0004e200000e0000 */
[----:B------:R-:W-:-:S03]  /*111f0*/  LOP3.LUT R4, R5, R4, RZ, 0x3c, !PT ;  /* 0x0000000405047212 */ /* 0x000fc600078e3cff */
[----:B------:R2:W-:Y:S01]  /*11200*/  @P0 LDGSTS.E.BYPASS.LTC128B.128 [R21+0x15400], desc[UR36][R6.64], !P4 ;  /* 0x1540000006150fae */ /* 0x0005e2000e101d64 */
[----:B------:R-:W-:-:S03]  /*11210*/  LOP3.LUT R5, R5, R4, RZ, 0x3c, !PT ;  /* 0x0000000405057212 */ /* 0x000fc600078e3cff */
[----:B------:R2:W-:Y:S01]  /*11220*/  @P0 LDGSTS.E.BYPASS.LTC128B.128 [R21+0x17400], desc[UR36][R6.64+0x40], !P3 ;  /* 0x1740004006150fae */ /* 0x0005e2000d901d64 */
[----:B------:R-:W-:-:S03]  /*11230*/  @P1 IMAD.WIDE.U32 R4, R11, 0x2, R4 ;  /* 0x000000020b041825 */ /* 0x000fc600078e0004 */
[----:B------:R2:W-:Y:S01]  /*11240*/  @P0 LDGSTS.E.BYPASS.LTC128B.128 [R21+0x19400], desc[UR36][R6.64+0x80], !P2 ;  /* 0x1940008006150fae */ /* 0x0005e2000d101d64 */
[----:B------:R-:W-:Y:S02]  /*11250*/  ISETP.GE.AND P0, PT, R8, 0x41, PT ;  /* 0x000000410800780c */ /* 0x000fe40003f06270 */
[-C--:B0-----:R-:W-:Y:S01]  /*11260*/  LOP3.LUT R3, R3, R2.reuse, RZ, 0x3c, !PT ;  /* 0x0000000203037212 */ /* 0x081fe200078e3cff */
[----:B------:R2:W-:Y:S03]  /*11270*/  @P1 LDGSTS.E.BYPASS.LTC128B.128 [R25+0x15c00], desc[UR36][R4.64], !P4 ;  /* 0x15c0000004191fae */ /* 0x0005e6000e101d64 */
[C---:B------:R-:W-:Y:S01]  /*11280*/  LOP3.LUT R2, R3.reuse, R2, RZ, 0x3c, !PT ;  /* 0x0000000203027212 */ /* 0x040fe200078e3cff */
[----:B------:R2:W-:Y:S03]  /*11290*/  @P1 LDGSTS.E.BYPASS.LTC128B.128 [R25+0x17c00], desc[UR36][R4.64+0x40], !P3 ;  /* 0x17c0004004191fae */ /* 0x0005e6000d901d64 */
[----:B------:R-:W-:Y:S01]  /*112a0*/  LOP3.LUT R3, R3, R2, RZ, 0x3c, !PT ;  /* 0x0000000203037212 */ /* 0x000fe200078e3cff */
[----:B------:R2:W-:Y:S02]  /*112b0*/  @P1 LDGSTS.E.BYPASS.LTC128B.128 [R25+0x19c00], desc[UR36][R4.64+0x80], !P2 ;  /* 0x19c0008004191fae */ /* 0x0005e4000d101d64 */
[----:B------:R-:W-:Y:S01]  /*112c0*/  @P0 LEA R27, R28, UR47, 0x1 ;  /* 0x0000002f1c1b0c11 */ /* 0x000fe2000f8e08ff */
[----:B------:R-:W-:-:S05]  /*112d0*/  @P0 IMAD.WIDE.U32 R2, R11, 0x2, R2 ;  /* 0x000000020b020825 */ /* 0x000fca00078e0002 */
[----:B------:R2:W-:Y:S04]  /*112e0*/  @P0 LDGSTS.E.BYPASS.LTC128B.128 [R27+0x16400], desc[UR36][R2.64], !P4 ;  /* 0x16400000021b0fae */ /* 0x0005e8000e101d64 */
[----:B------:R2:W-:Y:S04]  /*112f0*/  @P0 LDGSTS.E.BYPASS.LTC128B.128 [R27+0x18400], desc[UR36][R2.64+0x40], !P3 ;  /* 0x18400040021b0fae */ /* 0x0005e8000d901d64 */
[----:B-1-3--:R2:W-:Y:S02]  /*11300*/  @P0 LDGSTS.E.BYPASS.LTC128B.128 [R27+0x1a400], desc[UR36][R2.64+0x80], !P2 ;  /* 0x1a400080021b0fae */ /* 0x00a5e4000d101d64 */
.L_x_997:
[----:B------:R-:W-:Y:S01]  /*11310*/  ISETP.GE.AND P0, PT, R8, 0x61, PT ;  /* 0x000000610800780c */ /* 0x000fe20003f06270 */
[----:B--2---:R-:W-:Y:S02]  /*11320*/  IMAD.SHL.U32 R27, R10, 0x8, RZ ;  /* 0x000000080a1b7824 */ /* 0x004fe400078e00ff */
[----:B------:R-:W-:Y:S02]  /*11330*/  IMAD.MOV.U32 R2, RZ, RZ, R14 ;  /* 0x000000ffff027224 */ /* 0x000fe400078e000e */
[----:B------:R-:W-:Y:S01]  /*11340*/  IMAD.MOV.U32 R3, RZ, RZ, R9 ;  /* 0x000000ffff037224 */ /* 0x000fe200078e0009 */
[----:B------:R-:W-:-:S07]  /*11350*/  LOP3.LUT R27, R27, 0x18, RZ, 0xc0, !PT ;  /* 0x000000181b1b7812 */ /* 0x000fce00078ec0ff */
[----:B------:R-:W-:Y:S01]  /*11360*/  @P0 IMAD.WIDE.U32 R2, R27, 0x2, R2 ;  /* 0x000000021b020825 */ /* 0x000fe200078e0002 */
[----:B------:R-:W-:-:S05]  /*11370*/  @P0 LEA R5, R28, UR47, 0x1 ;  /* 0x0000002f1c050c11 */ /* 0x000fca000f8e08ff */
        /* <DEDUP_REMOVED lines=10> */
[----:B------:R-:W-:-:S13]  /*11420*/  LOP3.LUT P1, RZ, R16, 0x8, RZ, 0xc0, !PT ;  /* 0x0000000810ff7812 */ /* 0x000fda000782c0ff */
[----:B0-----:R-:W-:Y:S05]  /*11430*/  @!P1 BRA `(.L_x_948) ;  /* 0x0000000000049947 */ /* 0x001fea0003800000 */
[----:B------:R-:W-:Y:S01]  /*11440*/  BPT.TRAP 0x1 ;  /* 0x000000040000795c */ /* 0x000fe20000300000 */
.L_x_948:
        /* <DEDUP_REMOVED lines=30> */
.L_x_949:
[----:B------:R-:W0:Y:S01]  /*11630*/  S2R R13, SR_TID.X ;  /* 0x00000000000d7919 */ /* 0x000e220000002100 */
[----:B------:R-:W-:Y:S01]  /*11640*/  UISETP.NE.AND UP0, UPT, UR50, URZ, UPT ;  /* 0x0000003f3200728c */ /* 0x000fe2000bf05270 */
[----:B------:R-:W-:Y:S01]  /*11650*/  IMAD.U32 R4, RZ, RZ, UR38 ;  /* 0x00000026ff047e24 */ /* 0x000fe2000f8e00ff */
[----:B------:R-:W-:Y:S01]  /*11660*/  ULDC.64 UR4, c[0x0][0x2e0] ;  /* 0x0000b80000047ab9 */ /* 0x000fe20000000a00 */
[----:B------:R-:W-:Y:S01]  /*11670*/  IMAD.U32 R3, RZ, RZ, UR48 ;  /* 0x00000030ff037e24 */ /* 0x000fe2000f8e00ff */
[----:B------:R-:W1:Y:S01]  /*11680*/  LDC R20, c[0x0][0x448] ;  /* 0x00011200ff147b82 */ /* 0x000e620000000800 */
[----:B------:R-:W-:Y:S01]  /*11690*/  IMAD.MOV.U32 R2, RZ, RZ, R4 ;  /* 0x000000ffff027224 */ /* 0x000fe200078e0004 */
[----:B------:R-:W-:Y:S01]  /*116a0*/  PLOP3.LUT P1, PT, PT, PT, UP0, 0x80, 0x0 ;  /* 0x000000000000781c */ /* 0x000fe20003f2f008 */
[----:B------:R-:W-:Y:S01]  /*116b0*/  IMAD R25, R25, UR4, RZ ;  /* 0x0000000419197c24 */ /* 0x000fe2000f8e02ff */
[----:B------:R-:W-:Y:S01]  /*116c0*/  PLOP3.LUT P0, PT, PT, PT, UP0, 0x80, 0x0 ;  /* 0x000000000000781c */ /* 0x000fe20003f0f008 */
[----:B------:R-:W-:-:S02]  /*116d0*/  IMAD.WIDE.U32 R2, R24, UR4, R2 ;  /* 0x0000000418027c25 */ /* 0x000fc4000f8e0002 */
[----:B------:R-:W-:Y:S02]  /*116e0*/  @UP0 ULDC UR4, c[0x0][0x44c] ;  /* 0x0001130000040ab9 */ /* 0x000fe40000000800 */
[----:B------:R-:W-:Y:S02]  /*116f0*/  IMAD.U32 R5, RZ, RZ, UR39 ;  /* 0x00000027ff057e24 */ /* 0x000fe4000f8e00ff */
[----:B------:R-:W-:-:S04]  /*11700*/  IMAD R25, R24, UR5, R25 ;  /* 0x0000000518197c24 */ /* 0x000fc8000f8e0219 */
[----:B------:R-:W-:Y:S01]  /*11710*/  IMAD.IADD R3, R3, 0x1, R25 ;  /* 0x0000000103037824 */ /* 0x000fe200078e0219 */
[C---:B0-----:R-:W-:Y:S01]  /*11720*/  LOP3.LUT R21, R13.reuse, 0x7f, RZ, 0xc0, !PT ;  /* 0x0000007f0d157812 */ /* 0x041fe200078ec0ff */
[----:B------:R-:W-:-:S03]  /*11730*/  IMAD.SHL.U32 R13, R13, 0x8, RZ ;  /* 0x000000080d0d7824 */ /* 0x000fc600078e00ff */
[----:B------:R-:W-:Y:S02]  /*11740*/  SHF.R.U32.HI R21, RZ, 0x2, R21 ;  /* 0x00000002ff157819 */ /* 0x000fe40000011615 */
[----:B------:R-:W-:Y:S02]  /*11750*/  LOP3.LUT R13, R13, 0x18, RZ, 0xc0, !PT ;  /* 0x000000180d0d7812 */ /* 0x000fe400078ec0ff */
[----:B------:R-:W-:Y:S02]  /*11760*/  IADD3 R7, R21, UR42, R23 ;  /* 0x0000002a15077c10 */ /* 0x000fe4000fffe017 */
[C---:B------:R-:W-:Y:S02]  /*11770*/  LOP3.LUT R14, R13.reuse, 0x20, RZ, 0xfc, !PT ;  /* 0x000000200d0e7812 */ /* 0x040fe400078efcff */
[----:B------:R-:W-:Y:S01]  /*11780*/  LOP3.LUT R13, R13, 0x40, RZ, 0xfc, !PT ;  /* 0x000000400d0d7812 */ /* 0x000fe200078efcff */
[----:B------:R-:W-:Y:S01]  /*11790*/  @P1 IMAD.HI.U32 R0, R7, UR4, RZ ;  /* 0x0000000407001c27 */ /* 0x000fe2000f8e00ff */
[----:B------:R-:W-:Y:S01]  /*117a0*/  PLOP3.LUT P1, PT, PT, PT, UP0, 0x80, 0x0 ;  /* 0x000000000000781c */ /* 0x000fe20003f2f008 */
[----:B------:R-:W-:-:S02]  /*117b0*/  @UP0 ULDC UR4, c[0x0][0x450] ;  /* 0x0001140000040ab9 */ /* 0x000fc40000000800 */
[----:B------:R-:W-:Y:S01]  /*117c0*/  IMAD.MOV.U32 R5, RZ, RZ, R7 ;  /* 0x000000ffff057224 */ /* 0x000fe200078e0007 */
[----:B------:R-:W-:Y:S01]  /*117d0*/  @P0 SHF.R.U32.HI R5, RZ, UR4, R0 ;  /* 0x00000004ff050c19 */ /* 0x000fe20008011600 */
[----:B------:R-:W-:Y:S01]  /*117e0*/  VIADD R0, R7, 0x80 ;  /* 0x0000008007007836 */ /* 0x000fe20000000000 */
[----:B------:R-:W-:Y:S01]  /*117f0*/  PLOP3.LUT P0, PT, PT, PT, UP0, 0x80, 0x0 ;  /* 0x000000000000781c */ /* 0x000fe20003f0f008 */
[----:B------:R-:W-:Y:S02]  /*11800*/  @UP0 ULDC UR4, c[0x0][0x44c] ;  /* 0x0001130000040ab9 */ /* 0x000fe40000000800 */
[----:B------:R-:W-:Y:S02]  /*11810*/  IMAD.MOV.U32 R10, RZ, RZ, R0 ;  /* 0x000000ffff0a7224 */ /* 0x000fe400078e0000 */
[----:B------:R-:W-:Y:S02]  /*11820*/  IMAD.MOV R9, RZ, RZ, -R5 ;  /* 0x000000ffff097224 */ /* 0x000fe400078e0a05 */
[----:B------:R-:W-:Y:S01]  /*11830*/  @P1 IMAD.HI.U32 R4, R0, UR4, RZ ;  /* 0x0000000400041c27 */ /* 0x000fe2000f8e00ff */
[----:B------:R-:W-:-:S03]  /*11840*/  @UP0 ULDC UR4, c[0x0][0x450] ;  /* 0x0001140000040ab9 */ /* 0x000fc60000000800 */
[----:B-1----:R-:W-:Y:S02]  /*11850*/  IMAD R9, R20, R9, R7 ;  /* 0x0000000914097224 */ /* 0x002fe400078e0207 */
[----:B------:R-:W-:Y:S01]  /*11860*/  @P0 SHF.R.U32.HI R10, RZ, UR4, R4 ;  /* 0x00000004ff0a0c19 */ /* 0x000fe20008011604 */
[----:B------:R-:W-:Y:S01]  /*11870*/  ULDC.64 UR4, c[0x0][0x2d0] ;  /* 0x0000b40000047ab9 */ /* 0x000fe20000000a00 */
[----:B------:R-:W-:Y:S02]  /*11880*/  SHF.R.S32.HI R4, RZ, 0x1f, R5 ;  /* 0x0000001fff047819 */ /* 0x000fe40000011405 */
[----:B------:R-:W-:Y:S01]  /*11890*/  SHF.R.S32.HI R12, RZ, 0x1f, R10 ;  /* 0x0000001fff0c7819 */ /* 0x000fe2000001140a */
[----:B------:R-:W-:-:S04]  /*118a0*/  IMAD.WIDE.U32 R6, R10, UR4, R2 ;  /* 0x000000040a067c25 */ /* 0x000fc8000f8e0002 */
[----:B------:R-:W-:Y:S02]  /*118b0*/  IMAD R4, R4, UR4, RZ ;  /* 0x0000000404047c24 */ /* 0x000fe4000f8e02ff */
[----:B------:R-:W-:Y:S02]  /*118c0*/  IMAD R12, R12, UR4, RZ ;  /* 0x000000040c0c7c24 */ /* 0x000fe4000f8e02ff */
[C---:B------:R-:W-:Y:S02]  /*118d0*/  IMAD R8, R5.reuse, UR5, R4 ;  /* 0x0000000505087c24 */ /* 0x040fe4000f8e0204 */
[----:B------:R-:W-:Y:S01]  /*118e0*/  IMAD.WIDE.U32 R4, R5, UR4, R2 ;  /* 0x0000000405047c25 */ /* 0x000fe2000f8e0002 */
[----:B------:R-:W-:-:S03]  /*118f0*/  SHF.R.S32.HI R2, RZ, 0x1f, R9 ;  /* 0x0000001fff027819 */ /* 0x000fc60000011409 */
[----:B------:R-:W-:Y:S02]  /*11900*/  IMAD.MOV R11, RZ, RZ, -R10 ;  /* 0x000000ffff0b7224 */ /* 0x000fe400078e0a0a */
[----:B------:R-:W-:Y:S01]  /*11910*/  IMAD R10, R10, UR5, R12 ;  /* 0x000000050a0a7c24 */ /* 0x000fe2000f8e020c */
[----:B------:R-:W-:Y:S01]  /*11920*/  ULDC.64 UR4, c[0x0][0x2c8] ;  /* 0x0000b20000047ab9 */ /* 0x000fe20000000a00 */
[----:B------:R-:W-:Y:S02]  /*11930*/  IMAD.IADD R3, R5, 0x1, R8 ;  /* 0x0000000105037824 */ /* 0x000fe400078e0208 */
[----:B------:R-:W-:Y:S02]  /*11940*/  IMAD R8, R2, UR4, RZ ;  /* 0x0000000402087c24 */ /* 0x000fe4000f8e02ff */
[----:B------:R-:W-:Y:S02]  /*11950*/  IMAD R0, R20, R11, R0 ;  /* 0x0000000b14007224 */ /* 0x000fe400078e0200 */
[----:B------:R-:W-:-:S02]  /*11960*/  IMAD.MOV.U32 R2, RZ, RZ, R4 ;  /* 0x000000ffff027224 */ /* 0x000fc400078e0004 */
[C---:B------:R-:W-:Y:S02]  /*11970*/  IMAD R8, R9.reuse, UR5, R8 ;  /* 0x0000000509087c24 */ /* 0x040fe4000f8e0208 */
[----:B------:R-:W-:Y:S01]  /*11980*/  IMAD.WIDE.U32 R4, R9, UR4, R2 ;  /* 0x0000000409047c25 */ /* 0x000fe2000f8e0002 */
[----:B------:R-:W-:-:S03]  /*11990*/  SHF.R.S32.HI R2, RZ, 0x1f, R0 ;  /* 0x0000001fff027819 */ /* 0x000fc60000011400 */
[----:B------:R-:W-:Y:S02]  /*119a0*/  IMAD.IADD R3, R7, 0x1, R10 ;  /* 0x0000000107037824 */ /* 0x000fe400078e020a */
[----:B------:R-:W-:Y:S02]  /*119b0*/  IMAD R7, R2, UR4, RZ ;  /* 0x0000000402077c24 */ /* 0x000fe4000f8e02ff */
[----:B------:R-:W-:Y:S02]  /*119c0*/  IMAD.MOV.U32 R2, RZ, RZ, R6 ;  /* 0x000000ffff027224 */ /* 0x000fe400078e0006 */
[C---:B------:R-:W-:Y:S02]  /*119d0*/  IMAD R6, R0.reuse, UR5, R7 ;  /* 0x0000000500067c24 */ /* 0x040fe4000f8e0207 */
[----:B------:R-:W-:Y:S01]  /*119e0*/  IMAD.WIDE.U32 R2, R0, UR4, R2 ;  /* 0x0000000400027c25 */ /* 0x000fe2000f8e0002 */
[----:B------:R-:W-:Y:S02]  /*119f0*/  ULDC.64 UR4, c[0x0][0x280] ;  /* 0x0000a00000047ab9 */ /* 0x000fe40000000a00 */
[----:B------:R-:W-:Y:S01]  /*11a00*/  LEA R7, P0, R4, UR4, 0x1 ;  /* 0x0000000404077c11 */ /* 0x000fe2000f8008ff */
[----:B------:R-:W-:-:S02]  /*11a10*/  IMAD.IADD R9, R5, 0x1, R8 ;  /* 0x0000000105097824 */ /* 0x000fc400078e0208 */
[----:B------:R-:W-:-:S03]  /*11a20*/  IMAD.IADD R3, R3, 0x1, R6 ;  /* 0x0000000103037824 */ /* 0x000fc600078e0206 */
[----:B------:R-:W-:Y:S02]  /*11a30*/  LEA.HI.X R9, R4, UR5, R9, 0x1, P0 ;  /* 0x0000000504097c11 */ /* 0x000fe400080f0c09 */
[C---:B------:R-:W-:Y:S01]  /*11a40*/  LEA R10, P0, R2.reuse, UR4, 0x1 ;  /* 0x00000004020a7c11 */ /* 0x040fe2000f8008ff */
[----:B------:R-:W-:Y:S02]  /*11a50*/  ULDC UR4, c[0x0][0x2b8] ;  /* 0x0000ae0000047ab9 */ /* 0x000fe40000000800 */
[----:B------:R-:W-:Y:S02]  /*11a60*/  ISETP.GE.AND P3, PT, R27, UR4, PT ;  /* 0x000000041b007c0c */ /* 0x000fe4000bf66270 */
[----:B------:R-:W-:Y:S01]  /*11a70*/  LEA.HI.X R8, R2, UR5, R3, 0x1, P0 ;  /* 0x0000000502087c11 */ /* 0x000fe200080f0c03 */
[----:B------:R-:W-:Y:S01]  /*11a80*/  UMOV UR5, 0xffffffff ;  /* 0xffffffff00057882 */ /* 0x000fe20000000000 */
[----:B------:R-:W-:Y:S02]  /*11a90*/  ISETP.GE.AND P0, PT, R14, UR4, PT ;  /* 0x000000040e007c0c */ /* 0x000fe4000bf06270 */
[----:B------:R-:W-:Y:S01]  /*11aa0*/  ISETP.GE.AND P1, PT, R13, UR4, PT ;  /* 0x000000040d007c0c */ /* 0x000fe2000bf26270 */
[----:B------:R-:W-:-:S12]  /*11ab0*/  BRA.DIV UR5, `(.L_x_950) ;  /* 0x0000002605e87947 */ /* 0x000fd8000b800000 */
[----:B------:R-:W0:Y:S01]  /*11ac0*/  S2R R3, SR_TID.X ;  /* 0x0000000000037919 */ /* 0x000e220000002100 */
[----:B------:R-:W-:Y:S01]  /*11ad0*/  ULDC UR4, c[0x0][0x288] ;  /* 0x0000a20000047ab9 */ /* 0x000fe20000000800 */
[----:B------:R-:W-:Y:S01]  /*11ae0*/  IMAD.MOV.U32 R24, RZ, RZ, 0x1 ;  /* 0x00000001ff187424 */ /* 0x000fe200078e00ff */
[----:B------:R-:W-:Y:S01]  /*11af0*/  SHFL.IDX PT, R2, R9, RZ, 0x1c1f ;  /* 0x001c1fff09027589 */ /* 0x000fe200000e0000 */
[----:B------:R-:W-:-:S03]  /*11b00*/  IMAD R0, R20, UR4, RZ ;  /* 0x0000000414007c24 */ /* 0x000fc6000f8e02ff */
[----:B------:R-:W-:Y:S04]  /*11b10*/  SHFL.IDX PT, R14, R7, RZ, 0x1c1f ;  /* 0x001c1fff070e7589 */ /* 0x000fe800000e0000 */
[----:B------:R-:W1:Y:S01]  /*11b20*/  SHFL.IDX PT, R4, R9, 0x1, 0x1c1f ;  /* 0x003c1f0009047f89 */ /* 0x000e6200000e0000 */
[----:B0-----:R-:W-:-:S04]  /*11b30*/  LOP3.LUT R3, R3, 0x7f, RZ, 0xc0, !PT ;  /* 0x0000007f03037812 */ /* 0x001fc800078ec0ff */
[----:B------:R-:W-:Y:S01]  /*11b40*/  SHF.R.U32.HI R3, RZ, 0x2, R3 ;  /* 0x00000002ff037819 */ /* 0x000fe20000011603 */
[----:B-1----:R-:W-:-:S04]  /*11b50*/  IMAD.MOV.U32 R5, RZ, RZ, R4 ;  /* 0x000000ffff057224 */ /* 0x002fc800078e0004 */
[----:B------:R-:W-:Y:S02]  /*11b60*/  VIADD R6, R3, UR42 ;  /* 0x0000002a03067c36 */ /* 0x000fe40008000000 */
[----:B------:R-:W-:Y:S02]  /*11b70*/  IMAD.MOV.U32 R3, RZ, RZ, R2 ;  /* 0x000000ffff037224 */ /* 0x000fe400078e0002 */
[----:B------:R-:W-:Y:S01]  /*11b80*/  IMAD.MOV.U32 R2, RZ, RZ, R14 ;  /* 0x000000ffff027224 */ /* 0x000fe200078e000e */
[C---:B------:R-:W-:Y:S01]  /*11b90*/  ISETP.GE.AND P2, PT, R6.reuse, R0, PT ;  /* 0x000000000600720c */ /* 0x040fe20003f46270 */
[----:B------:R-:W0:Y:S01]  /*11ba0*/  SHFL.IDX PT, R14, R7, 0x1, 0x1c1f ;  /* 0x003c1f00070e7f89 */ /* 0x000e2200000e0000 */
[----:B------:R-:W-:-:S11]  /*11bb0*/  VIADD R11, R6, 0x20 ;  /* 0x00000020060b7836 */ /* 0x000fd60000000000 */
[----:B------:R-:W-:Y:S01]  /*11bc0*/  @!P2 IMAD.WIDE.U32 R2, R27, 0x2, R2 ;  /* 0x000000021b02a825 */ /* 0x000fe200078e0002 */
[----:B------:R-:W-:-:S05]  /*11bd0*/  @!P2 LEA R21, R28, UR47, 0x1 ;  /* 0x0000002f1c15ac11 */ /* 0x000fca000f8e08ff */
[----:B------:R-:W-:Y:S04]  /*11be0*/  @!P2 LDGSTS.E.BYPASS.LTC128B.128 [R21+0xc400], desc[UR36][R2.64], !P3 ;  /* 0x0c4000000215afae */ /* 0x000fe8000d901d64 */
[----:B------:R-:W-:Y:S01]  /*11bf0*/  @!P2 LDGSTS.E.BYPASS.LTC128B.128 [R21+0xf400], desc[UR36][R2.64+0x40], !P0 ;  /* 0x0f4000400215afae */ /* 0x000fe2000c101d64 */
[----:B0-----:R-:W-:-:S03]  /*11c00*/  IMAD.MOV.U32 R4, RZ, RZ, R14 ;  /* 0x000000ffff047224 */ /* 0x001fc600078e000e */
[----:B------:R0:W-:Y:S01]  /*11c10*/  @!P2 LDGSTS.E.BYPASS.LTC128B.128 [R21+0x12400], desc[UR36][R2.64+0x80], !P1 ;  /* 0x124000800215afae */ /* 0x0001e2000c901d64 */
[----:B------:R-:W-:Y:S01]  /*11c20*/  ISETP.GE.AND P2, PT, R11, R0, PT ;  /* 0x000000000b00720c */ /* 0x000fe20003f46270 */
[----:B------:R-:W-:Y:S02]  /*11c30*/  VIADD R11, R6, 0x40 ;  /* 0x00000040060b7836 */ /* 0x000fe40000000000 */
[----:B------:R-:W-:Y:S04]  /*11c40*/  SHFL.IDX PT, R14, R7, 0x2, 0x1c1f ;  /* 0x005c1f00070e7f89 */ /* 0x000fe800000e0000 */
[----:B0-----:R-:W0:Y:S06]  /*11c50*/  SHFL.IDX PT, R2, R9, 0x2, 0x1c1f ;  /* 0x005c1f0009027f89 */ /* 0x001e2c00000e0000 */
[----:B------:R-:W-:Y:S01]  /*11c60*/  @!P2 IMAD.WIDE.U32 R4, R27, 0x2, R4 ;  /* 0x000000021b04a825 */ /* 0x000fe200078e0004 */
[----:B------:R-:W-:-:S05]  /*11c70*/  @!P2 LEA R25, R28, UR47, 0x1 ;  /* 0x0000002f1c19ac11 */ /* 0x000fca000f8e08ff */
[----:B------:R-:W-:Y:S04]  /*11c80*/  @!P2 LDGSTS.E.BYPASS.LTC128B.128 [R25+0xcc00], desc[UR36][R4.64], !P3 ;  /* 0x0cc000000419afae */ /* 0x000fe8000d901d64 */
[----:B------:R-:W-:Y:S04]  /*11c90*/  @!P2 LDGSTS.E.BYPASS.LTC128B.128 [R25+0xfc00], desc[UR36][R4.64+0x40], !P0 ;  /* 0x0fc000400419afae */ /* 0x000fe8000c101d64 */
[----:B------:R1:W-:Y:S01]  /*11ca0*/  @!P2 LDGSTS.E.BYPASS.LTC128B.128 [R25+0x12c00], desc[UR36][R4.64+0x80], !P1 ;  /* 0x12c000800419afae */ /* 0x0003e2000c901d64 */
[----:B------:R-:W-:Y:S01]  /*11cb0*/  ISETP.GE.AND P2, PT, R11, R0, PT ;  /* 0x000000000b00720c */ /* 0x000fe20003f46270 */
[----:B------:R-:W-:-:S02]  /*11cc0*/  VIADD R11, R6, 0x60 ;  /* 0x00000060060b7836 */ /* 0x000fc40000000000 */
[----:B0-----:R-:W-:Y:S02]  /*11cd0*/  IMAD.MOV.U32 R3, RZ, RZ, R2 ;  /* 0x000000ffff037224 */ /* 0x001fe400078e0002 */
[----:B------:R-:W-:Y:S01]  /*11ce0*/  IMAD.MOV.U32 R2, RZ, RZ, R14 ;  /* 0x000000ffff027224 */ /* 0x000fe200078e000e */
[----:B-1----:R-:W-:Y:S07]  /*11cf0*/  SHFL.IDX PT, R5, R9, 0x3, 0x1c1f ;  /* 0x007c1f0009057f89 */ /* 0x002fee00000e0000 */
[----:B------:R-:W-:Y:S01]  /*11d00*/  @!P2 IMAD.WIDE.U32 R2, R27, 0x2, R2 ;  /* 0x000000021b02a825 */ /* 0x000fe200078e0002 */
[----:B------:R-:W-:Y:S01]  /*11d10*/  @!P2 LEA R21, R28, UR47, 0x1 ;  /* 0x0000002f1c15ac11 */ /* 0x000fe2000f8e08ff */
[----:B------:R0:W1:Y:S04]  /*11d20*/  SHFL.IDX PT, R4, R7, 0x3, 0x1c1f ;  /* 0x007c1f0007047f89 */ /* 0x00006800000e0000 */
[----:B------:R-:W-:Y:S04]  /*11d30*/  @!P2 LDGSTS.E.BYPASS.LTC128B.128 [R21+0xd400], desc[UR36][R2.64], !P3 ;  /* 0x0d4000000215afae */ /* 0x000fe8000d901d64 */
[----:B------:R-:W-:Y:S01]  /*11d40*/  @!P2 LDGSTS.E.BYPASS.LTC128B.128 [R21+0x10400], desc[UR36][R2.64+0x40], !P0 ;  /* 0x104000400215afae */ /* 0x000fe2000c101d64 */
[----:B0-----:R-:W-:-:S03]  /*11d50*/  VIADD R7, R6, 0x80 ;  /* 0x0000008006077836 */ /* 0x001fc60000000000 */
[----:B------:R0:W-:Y:S01]  /*11d60*/  @!P2 LDGSTS.E.BYPASS.LTC128B.128 [R21+0x13400], desc[UR36][R2.64+0x80], !P1 ;  /* 0x134000800215afae */ /* 0x0001e2000c901d64 */
[----:B------:R-:W-:-:S03]  /*11d70*/  ISETP.GE.AND P2, PT, R11, R0, PT ;  /* 0x000000000b00720c */ /* 0x000fc60003f46270 */
[----:B------:R-:W-:Y:S04]  /*11d80*/  SHFL.IDX PT, R14, R10, 0x1, 0x1c1f ;  /* 0x003c1f000a0e7f89 */ /* 0x000fe800000e0000 */
[----:B0-----:R-:W-:Y:S06]  /*11d90*/  SHFL.IDX PT, R3, R8, RZ, 0x1c1f ;  /* 0x001c1fff08037589 */ /* 0x001fec00000e0000 */
        /* <DEDUP_REMOVED lines=13> */
.L_x_1010:
[----:B------:R-:W-:Y:S01]  /*11e70*/  VIADD R5, R6, 0xa0 ;  /* 0x000000a006057836 */ /* 0x000fe20000000000 */
[----:B------:R-:W-:Y:S01]  /*11e80*/  BSSY B0, `(.L_x_951) ;  /* 0x000000d000007945 */ /* 0x000fe20003800000 */
[----:B-1----:R-:W-:Y:S02]  /*11e90*/  IMAD.MOV.U32 R2, RZ, RZ, R14 ;  /* 0x000000ffff027224 */ /* 0x002fe400078e000e */
[----:B--2---:R-:W-:Y:S01]  /*11ea0*/  IMAD.MOV.U32 R3, RZ, RZ, R4 ;  /* 0x000000ffff037224 */ /* 0x004fe200078e0004 */
        /* <DEDUP_REMOVED lines=10> */
.L_x_952:
[----:B------:R-:W-:Y:S05]  /*11f50*/  BSYNC B0 ;  /* 0x0000000000007941 */ /* 0x000fea0003800000 */
.L_x_951:
[----:B------:R-:W-:Y:S01]  /*11f60*/  NOP ;  /* 0x0000000000007918 */ /* 0x000fe20000000000 */
[----:B------:R-:W-:Y:S01]  /*11f70*/  SYNCS.ARRIVE.TRANS64.RED.A0T1 RZ, [UR47+0x2d800], RZ ;  /* 0x02d800ffffff79a7 */ /* 0x000fe2000820042f */
[----:B------:R-:W-:Y:S01]  /*11f80*/  IMAD.MOV.U32 R0, RZ, RZ, 0x1 ;  /* 0x00000001ff007424 */ /* 0x000fe200078e00ff */
[----:B------:R-:W-:Y:S04]  /*11f90*/  ARRIVES.LDGSTSBAR.64.TRANSCNT [UR47+0x2d800] ;  /* 0x02d80000ff0079b0 */ /* 0x000fe80008000aaf */
[----:B------:R-:W-:Y:S01]  /*11fa0*/  SHF.L.U32 R0, R0, 0x1f, RZ ;  /* 0x0000001f00007819 */ /* 0x000fe200000006ff */
[----:B------:R-:W-:Y:S01]  /*11fb0*/  NOP ;  /* 0x0000000000007918 */ /* 0x000fe20000000000 */
[----:B------:R-:W-:Y:S01]  /*11fc0*/  SYNCS.ARRIVE.TRANS64.A1T0 RZ, [UR47+0x2d800], RZ ;  /* 0x02d800ffffff79a7 */ /* 0x000fe2000810002f */
[----:B------:R-:W-:-:S05]  /*11fd0*/  VIADD R19, R19, 0xfffffffe ;  /* 0xfffffffe13137836 */ /* 0x000fca0000000000 */
[----:B------:R-:W-:Y:S01]  /*11fe0*/  ISETP.GE.AND P0, PT, R19, UR51, PT ;  /* 0x0000003313007c0c */ /* 0x000fe2000bf06270 */
[----:B------:R-:W1:Y:S02]  /*11ff0*/  SYNCS.PHASECHK.TRANS64.TRYWAIT P1, [UR47+0x2d820], R0 ;  /* 0x02d82000ff0075a7 */ /* 0x000e64000802016f */
[----:B-1----:R-:W-:Y:S10]  /*12000*/  @!P1 BRA `(.L_x_953) ;  /* 0x0000002800849947 */ /* 0x002ff40003800000 */
.L_x_1011:
[----:B------:R-:W-:Y:S01]  /*12010*/  IMAD.MOV.U32 R21, RZ, RZ, RZ ;  /* 0x000000ffff157224 */ /* 0x000fe200078e00ff */
[----:B------:R-:W-:Y:S06]  /*12020*/  @!P0 BRA `(.L_x_954) ;  /* 0x0000000c00cc8947 */ /* 0x000fec0003800000 */
[----:B0-----:R-:W0:Y:S01]  /*12030*/  S2R R2, SR_TID.X ;  /* 0x0000000000027919 */ /* 0x001e220000002100 */
[----:B------:R-:W-:Y:S01]  /*12040*/  UIADD3 UR4, UR46, 0x1, URZ ;  /* 0x000000012e047890 */ /* 0x000fe2000fffe03f */
[----:B------:R-:W-:Y:S01]  /*12050*/  LOP3.LUT R3, RZ, UR44, RZ, 0x33, !PT ;  /* 0x0000002cff037c12 */ /* 0x000fe2000f8e33ff */
[----:B------:R-:W-:Y:S01]  /*12060*/  BSSY B0, `(.L_x_954) ;  /* 0x00000ef000007945 */ /* 0x000fe20003800000 */
[----:B------:R-:W1:Y:S01]  /*12070*/  S2R R4, SR_TID.X ;  /* 0x0000000000047919 */ /* 0x000e620000002100 */
[----:B------:R-:W-:Y:S01]  /*12080*/  UIMAD UR4, UR4, UR40, URZ ;  /* 0x00000028040472a4 */ /* 0x000fe2000f8e023f */
[----:B------:R-:W-:Y:S01]  /*12090*/  LOP3.LUT R5, RZ, UR43, RZ, 0x33, !PT ;  /* 0x0000002bff057c12 */ /* 0x000fe2000f8e33ff */
[----:B------:R-:W-:-:S04]  /*120a0*/  IMAD.MOV.U32 R20, RZ, RZ, RZ ;  /* 0x000000ffff147224 */ /* 0x000fc800078e00ff */
[----:B------:R-:W-:Y:S01]  /*120b0*/  LOP3.LUT R0, RZ, UR4, RZ, 0x33, !PT ;  /* 0x00000004ff007c12 */ /* 0x000fe2000f8e33ff */
[----:B------:R-:W-:-:S03]  /*120c0*/  ULDC UR4, c[0x0][0x2f4] ;  /* 0x0000bd0000047ab9 */ /* 0x000fc60000000800 */
[----:B------:R-:W-:-:S04]  /*120d0*/  VIADDMNMX R0, R0, -UR45, R3, !PT ;  /* 0x8000002d00007c46 */ /* 0x000fc8000f800103 */
[----:B------:R-:W-:-:S04]  /*120e0*/  VIMNMX R0, R0, R5, !PT ;  /* 0x0000000500007248 */ /* 0x000fc80007fe0100 */
[----:B------:R-:W-:Y:S02]  /*120f0*/  IADD3 R26, -R0, -0x2, RZ ;  /* 0xfffffffe001a7810 */ /* 0x000fe40007ffe1ff */
[----:B0-----:R-:W-:-:S04]  /*12100*/  LOP3.LUT R2, R2, 0x7f, RZ, 0xc0, !PT ;  /* 0x0000007f02027812 */ /* 0x001fc800078ec0ff */
[----:B------:R-:W-:-:S04]  /*12110*/  SHF.R.U32.HI R2, RZ, 0x2, R2 ;  /* 0x00000002ff027819 */ /* 0x000fc80000011602 */
[----:B------:R-:W-:Y:S01]  /*12120*/  IADD3 R23, R23, R22, R2 ;  /* 0x0000001617177210 */ /* 0x000fe20007ffe002 */
[----:B------:R-:W-:Y:S01]  /*12130*/  IMAD.MOV.U32 R22, RZ, RZ, 0x1 ;  /* 0x00000001ff167424 */ /* 0x000fe200078e00ff */
[----:B------:R-:W-:Y:S01]  /*12140*/  IADD3 R3, -R2, UR49, RZ ;  /* 0x0000003102037c10 */ /* 0x000fe2000fffe1ff */
[C---:B-1----:R-:W-:Y:S02]  /*12150*/  IMAD.SHL.U32 R2, R4.reuse, 0x8, RZ ;  /* 0x0000000804027824 */ /* 0x042fe400078e00ff */
[----:B------:R-:W-:Y:S02]  /*12160*/  IMAD.SHL.U32 R4, R4, 0x8, RZ ;  /* 0x0000000804047824 */ /* 0x000fe400078e00ff */
[----:B------:R-:W-:Y:S01]  /*12170*/  VIADD R23, R23, 0xfffffe80 ;  /* 0xfffffe8017177836 */ /* 0x000fe20000000000 */
[----:B------:R-:W-:Y:S01]  /*12180*/  LOP3.LUT R2, R2, 0x18, RZ, 0xc0, !PT ;  /* 0x0000001802027812 */ /* 0x000fe200078ec0ff */
[----:B------:R-:W-:Y:S01]  /*12190*/  IMAD R3, R0, 0x80, R3 ;  /* 0x0000008000037824 */ /* 0x000fe200078e0203 */
[----:B------:R-:W-:Y:S01]  /*121a0*/  LOP3.LUT R4, R4, 0x18, RZ, 0xc0, !PT ;  /* 0x0000001804047812 */ /* 0x000fe200078ec0ff */
[----:B------:R-:W-:Y:S01]  /*121b0*/  IMAD R10, R0, -0x80, R23 ;  /* 0xffffff80000a7824 */ /* 0x000fe200078e0217 */
[----:B------:R-:W-:Y:S01]  /*121c0*/  ISETP.GE.AND P3, PT, R2, UR4, PT ;  /* 0x0000000402007c0c */ /* 0x000fe2000bf66270 */
[----:B------:R-:W-:Y:S01]  /*121d0*/  VIADD R0, R3, 0x100 ;  /* 0x0000010003007836 */ /* 0x000fe20000000000 */
[----:B------:R-:W-:-:S02]  /*121e0*/  LOP3.LUT R4, R4, 0x20, RZ, 0xfc, !PT ;  /* 0x0000002004047812 */ /* 0x000fc400078efcff */
[----:B------:R-:W-:Y:S02]  /*121f0*/  LOP3.LUT R2, R2, 0x40, RZ, 0xfc, !PT ;  /* 0x0000004002027812 */ /* 0x000fe400078efcff */
[----:B------:R-:W-:Y:S02]  /*12200*/  ISETP.GE.AND P2, PT, R4, UR4, PT ;  /* 0x0000000404007c0c */ /* 0x000fe4000bf46270 */
[----:B------:R-:W-:-:S13]  /*12210*/  ISETP.GE.AND P1, PT, R2, UR4, PT ;  /* 0x0000000402007c0c */ /* 0x000fda000bf26270 */
.L_x_967:
        /* <DEDUP_REMOVED lines=15> */
[----:B------:R-:W-:-:S03]  /*12310*/  ULDC.64 UR4, c[0x0][0x418] ;  /* 0x0001060000047ab9 */ /* 0x000fc60000000a00 */
[----:B------:R-:W-:Y:S01]  /*12320*/  IMAD.IADD R3, R5, 0x1, R3 ;  /* 0x0000000105037824 */ /* 0x000fe200078e0203 */
[----:B------:R-:W-:-:S04]  /*12330*/  LEA R6, P0, R2, UR4, 0x2 ;  /* 0x0000000402067c11 */ /* 0x000fc8000f8010ff */
[----:B------:R-:W-:-:S05]  /*12340*/  LEA.HI.X R7, R2, UR5, R3, 0x2, P0 ;  /* 0x0000000502077c11 */ /* 0x000fca00080f1403 */
[----:B------:R-:W2:Y:S01]  /*12350*/  LDG.E R6, desc[UR36][R6.64] ;  /* 0x0000002406067981 */ /* 0x000ea2000c1e1900 */
[----:B------:R-:W-:Y:S01]  /*12360*/  LOP3.LUT P4, RZ, R16, 0x8, RZ, 0xc0, !PT ;  /* 0x0000000810ff7812 */ /* 0x000fe2000788c0ff */
[----:B------:R-:W-:-:S05]  /*12370*/  VIADD R21, R20, 0x1 ;  /* 0x0000000114157836 */ /* 0x000fca0000000000 */
[----:B------:R-:W-:-:S04]  /*12380*/  ISETP.NE.AND P0, PT, R21, 0x2, PT ;  /* 0x000000021500780c */ /* 0x000fc80003f05270 */
[----:B------:R-:W-:Y:S02]  /*12390*/  SEL R3, RZ, 0x1, P0 ;  /* 0x00000001ff037807 */ /* 0x000fe40000000000 */
[----:B------:R-:W-:Y:S02]  /*123a0*/  SEL R21, R21, RZ, P0 ;  /* 0x000000ff15157207 */ /* 0x000fe40000000000 */
[----:B------:R-:W-:Y:S02]  /*123b0*/  LOP3.LUT R24, R22, R3, RZ, 0x3c, !PT ;  /* 0x0000000316187212 */ /* 0x000fe400078e3cff */
[----:B--2---:R-:W-:Y:S01]  /*123c0*/  SHF.R.S32.HI R25, RZ, 0x1f, R6 ;  /* 0x0000001fff197819 */ /* 0x004fe20000011406 */
[----:B------:R-:W-:Y:S06]  /*123d0*/  @!P4 BRA `(.L_x_955) ;  /* 0x000000000004c947 */ /* 0x000fec0003800000 */
[----:B------:R-:W-:Y:S01]  /*123e0*/  BPT.TRAP 0x1 ;  /* 0x000000040000795c */ /* 0x000fe20000300000 */
.L_x_955:
[----:B------:R-:W-:Y:S01]  /*123f0*/  LEA R7, R21, UR47, 0x3 ;  /* 0x0000002f15077c11 */ /* 0x000fe2000f8e18ff */
[----:B------:R-:W-:Y:S01]  /*12400*/  BSSY B1, `(.L_x_956) ;  /* 0x0000004000017945 */ /* 0x000fe20003800000 */
[----:B------:R-:W-:-:S04]  /*12410*/  SHF.L.U32 R2, R24, 0x1f, RZ ;  /* 0x0000001f18027819 */ /* 0x000fc800000006ff */
[----:B------:R-:W0:Y:S02]  /*12420*/  SYNCS.PHASECHK.TRANS64.TRYWAIT P0, [R7+URZ+0x2d840], R2 ;  /* 0x02d84002070075a7 */ /* 0x000e24000800017f */
[----:B0-----:R-:W-:Y:S05]  /*12430*/  @!P0 BRA `(.L_x_957) ;  /* 0x0000002400908947 */ /* 0x001fea0003800000 */
.L_x_1012:
[----:B------:R-:W-:Y:S05]  /*12440*/  BSYNC B1 ;  /* 0x0000000000017941 */ /* 0x000fea0003800000 */
.L_x_956:
        /* <DEDUP_REMOVED lines=24> */
[----:B------:R-:W-:Y:S01]  /*125d0*/  LEA R8, P0, R2, UR6, 0x1 ;  /* 0x0000000602087c11 */ /* 0x000fe2000f8008ff */
[----:B------:R-:W-:Y:S01]  /*125e0*/  VIADD R19, R3, UR4 ;  /* 0x0000000403137c36 */ /* 0x000fe20008000000 */
[----:B------:R-:W-:-:S04]  /*125f0*/  UMOV UR4, 0xffffffff ;  /* 0xffffffff00047882 */ /* 0x000fc80000000000 */
[----:B------:R-:W-:Y:S01]  /*12600*/  LEA.HI.X R19, R2, UR7, R19, 0x1, P0 ;  /* 0x0000000702137c11 */ /* 0x000fe200080f0c13 */
[----:B------:R-:W-:Y:S06]  /*12610*/  BRA.DIV UR4, `(.L_x_958) ;  /* 0x00000026042c7947 */ /* 0x000fec000b800000 */
[----:B------:R-:W0:Y:S01]  /*12620*/  S2R R3, SR_TID.X ;  /* 0x0000000000037919 */ /* 0x000e220000002100 */
[----:B------:R-:W-:Y:S02]  /*12630*/  LOP3.LUT P6, RZ, R16, 0x4, RZ, 0xc0, !PT ;  /* 0x0000000410ff7812 */ /* 0x000fe400078cc0ff */
[----:B------:R-:W-:Y:S01]  /*12640*/  LEA R9, R9, UR47, 0x1 ;  /* 0x0000002f09097c11 */ /* 0x000fe2000f8e08ff */
        /* <DEDUP_REMOVED lines=26> */
.L_x_1022:
        /* <DEDUP_REMOVED lines=11> */
.L_x_959:
[----:B------:R-:W-:Y:S02]  /*128a0*/  PLOP3.LUT P4, PT, P4, P0, PT, 0xa2, 0x0 ;  /* 0x000000000000781c */ /* 0x000fe40002781472 */
[----:B------:R-:W-:-:S08]  /*128b0*/  @P0 R2UR P4, UR4, R7 ;  /* 0x00000000070402ca */ /* 0x000fd00000080000 */
[----:B------:R-:W-:-:S05]  /*128c0*/  @P0 PLOP3.LUT P0, PT, P4, PT, PT, 0x80, 0x0 ;  /* 0x000000000000081c */ /* 0x000fca000270f070 */
[----:B------:R-:W-:Y:S01]  /*128d0*/  @!P4 SYNCS.ARRIVE.TRANS64.RED.A0T1 RZ, [UR4+0x2d830], RZ ;  /* 0x02d830ffffffc9a7 */ /* 0x000fe20008200404 */
[----:B------:R-:W-:Y:S07]  /*128e0*/  @!P4 ARRIVES.LDGSTSBAR.64.TRANSCNT [UR4+0x2d830] ;  /* 0x02d83000ff00c9b0 */ /* 0x000fee0008000a84 */
[----:B------:R-:W-:Y:S05]  /*128f0*/  @P0 BRA.U.ANY `(.L_x_959) ;  /* 0xfffffffd00e80947 */ /* 0x000fea000393ffff */
[----:B------:R-:W-:Y:S01]  /*12900*/  NOP ;  /* 0x0000000000007918 */ /* 0x000fe20000000000 */
[----:B------:R-:W-:-:S13]  /*12910*/  LOP3.LUT P5, RZ, R16, 0x8, RZ, 0xc0, !PT ;  /* 0x0000000810ff7812 */ /* 0x000fda00078ac0ff */
[----:B------:R-:W-:Y:S05]  /*12920*/  @!P5 BRA `(.L_x_960) ;  /* 0x000000000004d947 */ /* 0x000fea0003800000 */
[----:B------:R-:W-:Y:S01]  /*12930*/  BPT.TRAP 0x1 ;  /* 0x000000040000795c */ /* 0x000fe20000300000 */
.L_x_960:
[----:B------:R2:W-:Y:S01]  /*12940*/  SYNCS.ARRIVE.TRANS64.A1T0 RZ, [R7+URZ+0x2d830], RZ ;  /* 0x02d830ff07ff79a7 */ /* 0x0005e2000810003f */
[----:B------:R-:W-:Y:S05]  /*12950*/  @!P5 BRA `(.L_x_961) ;  /* 0x000000000004d947 */ /* 0x000fea0003800000 */
[----:B------:R-:W-:Y:S01]  /*12960*/  BPT.TRAP 0x1 ;  /* 0x000000040000795c */ /* 0x000fe20000300000 */
.L_x_961:
[----:B-1----:R-:W-:Y:S01]  /*12970*/  SHF.L.U32 R2, R22, 0x1f, RZ ;  /* 0x0000001f16027819 */ /* 0x002fe200000006ff */
[----:B------:R-:W-:Y:S01]  /*12980*/  BSSY B1, `(.L_x_962) ;  /* 0x0000004000017945 */ /* 0x000fe20003800000 */
[----:B--2---:R-:W-:-:S04]  /*12990*/  LEA R7, R20, UR47, 0x3 ;  /* 0x0000002f14077c11 */ /* 0x004fc8000f8e18ff */
[----:B------:R-:W1:Y:S02]  /*129a0*/  SYNCS.PHASECHK.TRANS64.TRYWAIT P0, [R7+URZ+0x2d860], R2 ;  /* 0x02d86002070075a7 */ /* 0x000e64000800017f */
[----:B-1----:R-:W-:Y:S05]  /*129b0*/  @!P0 BRA `(.L_x_963) ;  /* 0x0000002400988947 */ /* 0x002fea0003800000 */
.L_x_1023:
[----:B------:R-:W-:Y:S05]  /*129c0*/  BSYNC B1 ;  /* 0x0000000000017941 */ /* 0x000fea0003800000 */
.L_x_962:
        /* <DEDUP_REMOVED lines=36> */
.L_x_1033:
        /* <DEDUP_REMOVED lines=18> */
[----:B------:R-:W-:Y:S02]  /*12d30*/  IMAD.IADD R3, R3, 0x1, R9 ;  /* 0x0000000103037824 */ /* 0x000fe400078e0209 */
[----:B------:R-:W-:Y:S02]  /*12d40*/  IMAD R25, R25, UR4, RZ ;  /* 0x0000000419197c24 */ /* 0x000fe4000f8e02ff */
[----:B------:R-:W-:-:S04]  /*12d50*/  IMAD.WIDE.U32 R2, R6, UR4, R2 ;  /* 0x0000000406027c25 */ /* 0x000fc8000f8e0002 */
[----:B------:R-:W-:-:S04]  /*12d60*/  IMAD R25, R6, UR5, R25 ;  /* 0x0000000506197c24 */ /* 0x000fc8000f8e0219 */
[----:B------:R-:W-:-:S07]  /*12d70*/  IMAD.IADD R19, R3, 0x1, R25 ;  /* 0x0000000103137824 */ /* 0x000fce00078e0219 */
.L_x_965:
        /* <DEDUP_REMOVED lines=10> */
.L_x_966:
[----:B------:R-:W-:Y:S01]  /*12e20*/  R2UR UR6, R29 ;  /* 0x000000001d0672ca */ /* 0x000fe200000e0000 */
[----:B------:R-:W-:Y:S01]  /*12e30*/  ULDC.64 UR4, c[0x0][0x330] ;  /* 0x0000cc0000047ab9 */ /* 0x000fe20000000a00 */
[----:B------:R-:W-:Y:S01]  /*12e40*/  IMAD.MOV.U32 R18, RZ, RZ, R2 ;  /* 0x000000ffff127224 */ /* 0x000fe200078e0002 */
[----:B------:R0:W-:Y:S01]  /*12e50*/  SYNCS.ARRIVE.TRANS64.A1T0 RZ, [R7+URZ+0x2d850], RZ ;  /* 0x02d850ff07ff79a7 */ /* 0x0001e2000810003f */
[----:B------:R-:W-:Y:S02]  /*12e60*/  IMAD.U32 R3, RZ, RZ, UR4 ;  /* 0x00000004ff037e24 */ /* 0x000fe4000f8e00ff */
[----:B------:R-:W-:Y:S02]  /*12e70*/  VIADD R26, R26, 0xffffffff ;  /* 0xffffffff1a1a7836 */ /* 0x000fe40000000000 */
[----:B------:R-:W-:-:S04]  /*12e80*/  IMAD.WIDE.U32 R18, R3, UR41, R18 ;  /* 0x0000002903127c25 */ /* 0x000fc8000f8e0012 */
[----:B------:R-:W-:Y:S01]  /*12e90*/  VIADD R0, R0, 0x80 ;  /* 0x0000008000007836 */ /* 0x000fe20000000000 */
[----:B------:R-:W-:Y:S01]  /*12ea0*/  UIMAD UR4, UR6, UR4, URZ ;  /* 0x00000004060472a4 */ /* 0x000fe2000f8e023f */
[----:B------:R-:W-:Y:S02]  /*12eb0*/  VIADD R10, R10, 0xffffff80 ;  /* 0xffffff800a0a7836 */ /* 0x000fe40000000000 */
[----:B------:R-:W-:Y:S01]  /*12ec0*/  ULDC.64 UR6, c[0x0][0x318] ;  /* 0x0000c60000067ab9 */ /* 0x000fe20000000a00 */
[----:B------:R-:W-:Y:S01]  /*12ed0*/  UIMAD UR4, UR41, UR5, UR4 ;  /* 0x00000005290472a4 */ /* 0x000fe2000f8e0204 */
[----:B------:R-:W-:Y:S01]  /*12ee0*/  LEA R17, P0, R18, UR6, 0x1 ;  /* 0x0000000612117c11 */ /* 0x000fe2000f8008ff */
[----:B------:R-:W-:Y:S02]  /*12ef0*/  IMAD.MOV.U32 R20, RZ, RZ, R21 ;  /* 0x000000ffff147224 */ /* 0x000fe400078e0015 */
[----:B------:R-:W-:Y:S02]  /*12f00*/  IMAD.MOV.U32 R22, RZ, RZ, R24 ;  /* 0x000000ffff167224 */ /* 0x000fe400078e0018 */
[----:B------:R-:W-:-:S05]  /*12f10*/  VIADD R3, R19, UR4 ;  /* 0x0000000413037c36 */ /* 0x000fca0008000000 */
[----:B------:R-:W-:Y:S02]  /*12f20*/  LEA.HI.X R18, R18, UR7, R3, 0x1, P0 ;  /* 0x0000000712127c11 */ /* 0x000fe400080f0c03 */
[----:B------:R-:W-:-:S13]  /*12f30*/  ISETP.GT.AND P0, PT, R26, UR51, PT ;  /* 0x000000331a007c0c */ /* 0x000fda000bf04270 */
[----:B0-----:R-:W-:Y:S05]  /*12f40*/  @P0 BRA `(.L_x_967) ;  /* 0xfffffff000b40947 */ /* 0x001fea000383ffff */
[----:B------:R-:W-:Y:S05]  /*12f50*/  BSYNC B0 ;  /* 0x0000000000007941 */ /* 0x000fea0003800000 */
.L_x_954:
[----:B------:R-:W-:-:S13]  /*12f60*/  LOP3.LUT P0, RZ, R16, 0x8, RZ, 0xc0, !PT ;  /* 0x0000000810ff7812 */ /* 0x000fda000780c0ff */
[----:B------:R-:W-:Y:S05]  /*12f70*/  @!P0 BRA `(.L_x_968) ;  /* 0x0000000000048947 */ /* 0x000fea0003800000 */
[----:B------:R-:W-:Y:S01]  /*12f80*/  BPT.TRAP 0x1 ;  /* 0x000000040000795c */ /* 0x000fe20000300000 */
.L_x_968:
[C---:B0-----:R-:W-:Y:S01]  /*12f90*/  LEA R0, R21.reuse, UR47, 0x3 ;  /* 0x0000002f15007c11 */ /* 0x041fe2000f8e18ff */
[----:B------:R-:W0:Y:S01]  /*12fa0*/  S2R R2, SR_TID.X ;  /* 0x0000000000027919 */ /* 0x000e220000002100 */
[----:B------:R-:W-:Y:S01]  /*12fb0*/  SHF.L.U32 R3, R24, 0x1f, RZ ;  /* 0x0000001f18037819 */ /* 0x000fe200000006ff */
[----:B------:R-:W-:Y:S01]  /*12fc0*/  IMAD.MOV.U32 R5, RZ, RZ, -0x80 ;  /* 0xffffff80ff057424 */ /* 0x000fe200078e00ff */
[----:B------:R-:W-:Y:S01]  /*12fd0*/  BSSY B0, `(.L_x_969) ;  /* 0x0000008000007945 */ /* 0x000fe20003800000 */
[----:B------:R-:W-:Y:S01]  /*12fe0*/  IMAD R4, R21, 0x3000, R28 ;  /* 0x0000300015047824 */ /* 0x000fe200078e021c */
[----:B------:R-:W1:Y:S01]  /*12ff0*/  SYNCS.PHASECHK.TRANS64.TRYWAIT P0, [R0+URZ+0x2d860], R3 ;  /* 0x02d86003000075a7 */ /* 0x000e62000800017f */
[----:B------:R-:W-:Y:S01]  /*13000*/  IMAD R5, R26, R5, UR49 ;  /* 0x000000311a057e24 */ /* 0x000fe2000f8e0205 */
[----:B0-----:R-:W-:-:S04]  /*13010*/  LOP3.LUT R2, R2, 0x7f, RZ, 0xc0, !PT ;  /* 0x0000007f02027812 */ /* 0x001fc800078ec0ff */
[----:B------:R-:W-:-:S05]  /*13020*/  SHF.R.U32.HI R2, RZ, 0x2, R2 ;  /* 0x00000002ff027819 */ /* 0x000fca0000011602 */
[----:B------:R-:W-:Y:S01]  /*13030*/  IMAD.IADD R5, R5, 0x1, -R2 ;  /* 0x0000000105057824 */ /* 0x000fe200078e0a02 */
[----:B-1----:R-:W-:Y:S06]  /*13040*/  @!P0 BRA `(.L_x_970) ;  /* 0x00000024005c8947 */ /* 0x002fec0003800000 */
.L_x_1034:
[----:B------:R-:W-:Y:S05]  /*13050*/  BSYNC B0 ;  /* 0x0000000000007941 */ /* 0x000fea0003800000 */
.L_x_969:
[----:B------:R-:W1:Y:S01]  /*13060*/  S2R R10, SR_TID.X ;  /* 0x00000000000a7919 */ /* 0x000e620000002100 */
[----:B------:R-:W-:Y:S01]  /*13070*/  UMOV UR4, 0xffffffff ;  /* 0xffffffff00047882 */ /* 0x000fe20000000000 */
[----:B-1----:R-:W-:-:S05]  /*13080*/  IMAD.SHL.U32 R9, R10, 0x8, RZ ;  /* 0x000000080a097824 */ /* 0x002fca00078e00ff */
[----:B------:R-:W-:Y:S01]  /*13090*/  LOP3.LUT R9, R9, 0x18, RZ, 0xc0, !PT ;  /* 0x0000001809097812 */ /* 0x000fe200078ec0ff */
[----:B------:R-:W-:Y:S06]  /*130a0*/  BRA.DIV UR4, `(.L_x_971) ;  /* 0x0000002604587947 */ /* 0x000fec000b800000 */
[----:B------:R-:W-:Y:S01]  /*130b0*/  IMAD.SHL.U32 R7, R10, 0x8, RZ ;  /* 0x000000080a077824 */ /* 0x000fe200078e00ff */
[----:B0-----:R-:W-:Y:S01]  /*130c0*/  SHFL.IDX PT, R3, R18, RZ, 0x1c1f ;  /* 0x001c1fff12037589 */ /* 0x001fe200000e0000 */
[----:B------:R-:W-:Y:S01]  /*130d0*/  ULDC UR4, c[0x0][0x2f4] ;  /* 0x0000bd0000047ab9 */ /* 0x000fe20000000800 */
[----:B------:R-:W-:Y:S02]  /*130e0*/  LEA R4, R4, UR47, 0x1 ;  /* 0x0000002f04047c11 */ /* 0x000fe4000f8e08ff */
[----:B------:R-:W0:Y:S01]  /*130f0*/  SHFL.IDX PT, R2, R17, RZ, 0x1c1f ;  /* 0x001c1fff11027589 */ /* 0x000e2200000e0000 */
[----:B------:R-:W-:Y:S02]  /*13100*/  LOP3.LUT R7, R7, 0x18, RZ, 0xc0, !PT ;  /* 0x0000001807077812 */ /* 0x000fe400078ec0ff */
[----:B------:R-:W-:Y:S01]  /*13110*/  ISETP.GE.AND P2, PT, R9, UR4, PT ;  /* 0x0000000409007c0c */ /* 0x000fe2000bf46270 */
[----:B------:R-:W-:Y:S01]  /*13120*/  SHFL.IDX PT, R6, R18, 0x1, 0x1c1f ;  /* 0x003c1f0012067f89 */ /* 0x000fe200000e0000 */
[----:B------:R-:W-:-:S02]  /*13130*/  LOP3.LUT R8, R7, 0x20, RZ, 0xfc, !PT ;  /* 0x0000002007087812 */ /* 0x000fc400078efcff */
[----:B------:R-:W-:Y:S01]  /*13140*/  LOP3.LUT R7, R7, 0x40, RZ, 0xfc, !PT ;  /* 0x0000004007077812 */ /* 0x000fe200078efcff */
[----:B------:R-:W1:Y:S01]  /*13150*/  SHFL.IDX PT, R14, R17, 0x1, 0x1c1f ;  /* 0x003c1f00110e7f89 */ /* 0x000e6200000e0000 */
[----:B------:R-:W-:Y:S02]  /*13160*/  ISETP.GE.AND P1, PT, R8, UR4, PT ;  /* 0x0000000408007c0c */ /* 0x000fe4000bf26270 */
[----:B------:R-:W-:Y:S01]  /*13170*/  ISETP.GE.AND P0, PT, R7, UR4, PT ;  /* 0x0000000407007c0c */ /* 0x000fe2000bf06270 */
[----:B------:R-:W2:Y:S01]  /*13180*/  SHFL.IDX PT, R8, R17, 0x2, 0x1c1f ;  /* 0x005c1f0011087f89 */ /* 0x000ea200000e0000 */
[C---:B------:R-:W-:Y:S02]  /*13190*/  ISETP.LT.OR P3, PT, R5.reuse, 0x1, P2 ;  /* 0x000000010500780c */ /* 0x040fe40001761670 */
[C---:B------:R-:W-:Y:S01]  /*131a0*/  ISETP.LT.OR P4, PT, R5.reuse, 0x1, P1 ;  /* 0x000000010500780c */ /* 0x040fe20000f81670 */
[----:B------:R-:W3:Y:S01]  /*131b0*/  SHFL.IDX PT, R7, R18, 0x2, 0x1c1f ;  /* 0x005c1f0012077f89 */ /* 0x000ee200000e0000 */
[----:B------:R-:W-:-:S03]  /*131c0*/  ISETP.LT.OR P5, PT, R5, 0x1, P0 ;  /* 0x000000010500780c */ /* 0x000fc600007a1670 */
[----:B------:R-:W4:Y:S01]  /*131d0*/  SHFL.IDX PT, R18, R18, 0x3, 0x1c1f ;  /* 0x007c1f0012127f89 */ /* 0x000f2200000e0000 */
[----:B0-----:R-:W-:-:S05]  /*131e0*/  IMAD.WIDE.U32 R2, R9, 0x2, R2 ;  /* 0x0000000209027825 */ /* 0x001fca00078e0002 */
[----:B------:R-:W-:Y:S01]  /*131f0*/  LDGSTS.E.BYPASS.LTC128B.128 [R4+0x400], desc[UR36][R2.64], !P3 ;  /* 0x0040000002047fae */ /* 0x000fe2000d901d64 */
[----:B------:R-:W-:-:S03]  /*13200*/  ISETP.LT.OR P3, PT, R5, 0x21, P2 ;  /* 0x000000210500780c */ /* 0x000fc60001761670 */
[----:B------:R-:W-:Y:S01]  /*13210*/  LDGSTS.E.BYPASS.LTC128B.128 [R4+0x2400], desc[UR36][R2.64+0x40], !P4 ;  /* 0x0240004002047fae */ /* 0x000fe2000e101d64 */
[----:B------:R-:W-:-:S03]  /*13220*/  ISETP.LT.OR P4, PT, R5, 0x21, P1 ;  /* 0x000000210500780c */ /* 0x000fc60000f81670 */
[----:B------:R1:W-:Y:S01]  /*13230*/  LDGSTS.E.BYPASS.LTC128B.128 [R4+0x4400], desc[UR36][R2.64+0x80], !P5 ;  /* 0x0440008002047fae */ /* 0x0003e2000e901d64 */
[----:B------:R-:W-:Y:S01]  /*13240*/  ISETP.LT.OR P5, PT, R5, 0x21, P0 ;  /* 0x000000210500780c */ /* 0x000fe200007a1670 */
[----:B-1----:R-:W-:Y:S02]  /*13250*/  IMAD.MOV.U32 R2, RZ, RZ, R14 ;  /* 0x000000ffff027224 */ /* 0x002fe400078e000e */
[----:B------:R-:W-:Y:S01]  /*13260*/  IMAD.MOV.U32 R3, RZ, RZ, R6 ;  /* 0x000000ffff037224 */ /* 0x000fe200078e0006 */
[----:B------:R0:W1:Y:S01]  /*13270*/  SHFL.IDX PT, R14, R17, 0x3, 0x1c1f ;  /* 0x007c1f00110e7f89 */ /* 0x00006200000e0000 */
[----:B------:R-:W-:Y:S02]  /*13280*/  IMAD.MOV.U32 R6, RZ, RZ, RZ ;  /* 0x000000ffff067224 */ /* 0x000fe400078e00ff */
[----:B------:R-:W-:-:S05]  /*13290*/  IMAD.WIDE.U32 R2, R9, 0x2, R2 ;  /* 0x0000000209027825 */ /* 0x000fca00078e0002 */
[----:B------:R-:W-:Y:S01]  /*132a0*/  LDGSTS.E.BYPASS.LTC128B.128 [R4+0xc00], desc[UR36][R2.64], !P3 ;  /* 0x00c0000002047fae */ /* 0x000fe2000d901d64 */
[----:B------:R-:W-:-:S03]  /*132b0*/  ISETP.LT.OR P3, PT, R5, 0x41, P2 ;  /* 0x000000410500780c */ /* 0x000fc60001761670 */
[----:B------:R-:W-:Y:S01]  /*132c0*/  LDGSTS.E.BYPASS.LTC128B.128 [R4+0x2c00], desc[UR36][R2.64+0x40], !P4 ;  /* 0x02c0004002047fae */ /* 0x000fe2000e101d64 */
[----:B------:R-:W-:-:S03]  /*132d0*/  ISETP.LT.OR P4, PT, R5, 0x41, P1 ;  /* 0x000000410500780c */ /* 0x000fc60000f81670 */
[----:B------:R2:W-:Y:S01]  /*132e0*/  LDGSTS.E.BYPASS.LTC128B.128 [R4+0x4c00], desc[UR36][R2.64+0x80], !P5 ;  /* 0x04c0008002047fae */ /* 0x0005e2000e901d64 */
[----:B------:R-:W-:Y:S01]  /*132f0*/  ISETP.LT.OR P5, PT, R5, 0x41, P0 ;  /* 0x000000410500780c */ /* 0x000fe200007a1670 */
[----:B--2---:R-:W-:Y:S02]  /*13300*/  IMAD.MOV.U32 R2, RZ, RZ, R8 ;  /* 0x000000ffff027224 */ /* 0x004fe400078e0008 */
[----:B---3--:R-:W-:Y:S02]  /*13310*/  IMAD.MOV.U32 R3, RZ, RZ, R7 ;  /* 0x000000ffff037224 */ /* 0x008fe400078e0007 */
[----:B------:R-:W-:-:S05]  /*13320*/  IMAD.WIDE.U32 R2, R9, 0x2, R2 ;  /* 0x0000000209027825 */ /* 0x000fca00078e0002 */
[----:B------:R0:W-:Y:S04]  /*13330*/  LDGSTS.E.BYPASS.LTC128B.128 [R4+0x1400], desc[UR36][R2.64], !P3 ;  /* 0x0140000002047fae */ /* 0x0001e8000d901d64 */
[----:B------:R0:W-:Y:S04]  /*13340*/  LDGSTS.E.BYPASS.LTC128B.128 [R4+0x3400], desc[UR36][R2.64+0x40], !P4 ;  /* 0x0340004002047fae */ /* 0x0001e8000e101d64 */
[----:B-1--4-:R0:W-:Y:S02]  /*13350*/  LDGSTS.E.BYPASS.LTC128B.128 [R4+0x5400], desc[UR36][R2.64+0x80], !P5 ;  /* 0x0540008002047fae */ /* 0x0121e4000e901d64 */
.L_x_1044:
[C---:B------:R-:W-:Y:S01]  /*13360*/  ISETP.LT.OR P2, PT, R5.reuse, 0x61, P2 ;  /* 0x000000610500780c */ /* 0x040fe20001741670 */
[----:B0-----:R-:W-:Y:S01]  /*13370*/  IMAD.MOV.U32 R2, RZ, RZ, R14 ;  /* 0x000000ffff027224 */ /* 0x001fe200078e000e */
        /* <DEDUP_REMOVED lines=12> */
.L_x_972:
        /* <DEDUP_REMOVED lines=10> */
.L_x_973:
[----:B0-----:R-:W-:Y:S01]  /*134e0*/  VIADD R2, R21, 0x1 ;  /* 0x0000000115027836 */ /* 0x001fe20000000000 */
[----:B------:R0:W-:Y:S04]  /*134f0*/  SYNCS.ARRIVE.TRANS64.A1T0 RZ, [R0+URZ+0x2d850], RZ ;  /* 0x02d850ff00ff79a7 */ /* 0x0001e8000810003f */
[----:B------:R-:W-:-:S04]  /*13500*/  ISETP.NE.AND P0, PT, R2, 0x2, PT ;  /* 0x000000020200780c */ /* 0x000fc80003f05270 */
[----:B------:R-:W-:Y:S02]  /*13510*/  SEL R3, RZ, 0x1, P0 ;  /* 0x00000001ff037807 */ /* 0x000fe40000000000 */
[----:B------:R-:W-:Y:S02]  /*13520*/  SEL R2, R2, RZ, P0 ;  /* 0x000000ff02027207 */ /* 0x000fe40000000000 */
[----:B0-----:R-:W-:-:S07]  /*13530*/  LOP3.LUT R0, R24, R3, RZ, 0x3c, !PT ;  /* 0x0000000318007212 */ /* 0x001fce00078e3cff */
.L_x_933:
[----:B------:R-:W0:Y:S01]  /*13540*/  S2R R4, SR_CgaCtaId ;  /* 0x0000000000047919 */ /* 0x000e220000008800 */
[----:B------:R-:W-:Y:S02]  /*13550*/  MOV R3, 0x400 ;  /* 0x0000040000037802 */ /* 0x000fe40000000f00 */
[----:B------:R-:W-:Y:S02]  /*13560*/  SHF.L.U32 R6, R6, 0x1f, RZ ;  /* 0x0000001f06067819 */ /* 0x000fe400000006ff */
[----:B0-----:R-:W-:-:S04]  /*13570*/  LEA R7, R4, R3, 0x18 ;  /* 0x0000000304077211 */ /* 0x001fc800078ec0ff */
[----:B------:R-:W0:Y:S02]  /*13580*/  SYNCS.PHASECHK.TRANS64.TRYWAIT P0, [R7+URZ+0x2d820], R6 ;  /* 0x02d82006070075a7 */ /* 0x000e24000800017f */
[----:B0-----:R-:W-:Y:S05]  /*13590*/  @!P0 BRA `(.L_x_974) ;  /* 0x0000002400988947 */ /* 0x001fea0003800000 */
.L_x_1045:
[----:B------:R-:W-:-:S03]  /*135a0*/  UMOV UR4, 0xffffffff ;  /* 0xffffffff00047882 */ /* 0x000fc60000000000 */
[----:B------:R-:W-:Y:S05]  /*135b0*/  BRA.DIV UR4, `(.L_x_975) ;  /* 0x0000002604a47947 */ /* 0x000fea000b800000 */
[----:B------:R-:W1:Y:S02]  /*135c0*/  S2R R3, SR_TID.X ;  /* 0x0000000000037919 */ /* 0x000e640000002100 */
[----:B-1----:R-:W-:-:S04]  /*135d0*/  SHF.R.U32.HI R3, RZ, 0x5, R3 ;  /* 0x00000005ff037819 */ /* 0x002fc80000011603 */
[----:B------:R-:W-:-:S05]  /*135e0*/  LOP3.LUT R3, R3, 0x3, RZ, 0xc0, !PT ;  /* 0x0000000303037812 */ /* 0x000fca00078ec0ff */
[----:B------:R1:W2:Y:S02]  /*135f0*/  SHFL.IDX PT, R14, R3, RZ, 0x1f ;  /* 0x00001fff030e7589 */ /* 0x0002a400000e0000 */
.L_x_1048:
[----:B--2---:R-:W-:-:S13]  /*13600*/  ISETP.NE.AND P0, PT, R14, RZ, PT ;  /* 0x000000ff0e00720c */ /* 0x004fda0003f05270 */
[----:B------:R-:W-:Y:S05]  /*13610*/  @P0 BRA `(.L_x_841) ;  /* 0x0000000000900947 */ /* 0x000fea0003800000 */
[----:B------:R-:W-:-:S03]  /*13620*/  UMOV UR4, 0xffffffff ;  /* 0xffffffff00047882 */ /* 0x000fc60000000000 */
[----:B------:R-:W-:Y:S05]  /*13630*/  BRA.DIV UR4, `(.L_x_976) ;  /* 0x0000002604b87947 */ /* 0x000fea000b800000 */
[----:B------:R-:W-:-:S13]  /*13640*/  ELECT P6, URZ, PT ;  /* 0x00000000003f782f */ /* 0x000fda00038c0000 */
.L_x_1051:
[----:B------:R-:W-:Y:S05]  /*13650*/  @!P6 BRA `(.L_x_841) ;  /* 0x000000000080e947 */ /* 0x000fea0003800000 */
[----:B-1----:R-:W2:Y:S02]  /*13660*/  LDL R3, [R1+0xc] ;  /* 0x00000c0001037983 */ /* 0x002ea40000100800 */
[----:B--2---:R-:W-:-:S13]  /*13670*/  R2UR UR4, R3 ;  /* 0x00000000030472ca */ /* 0x004fda00000e0000 */
[----:B------:R-:W-:-:S06]  /*13680*/  ULOP3.LUT UR4, UR4, 0x2, URZ, 0xfc, !UPT ;  /* 0x0000000204047892 */ /* 0x000fcc000f8efc3f */
[----:B------:R-:W-:-:S05]  /*13690*/  IMAD.U32 R3, RZ, RZ, UR4 ;  /* 0x00000004ff037e24 */ /* 0x000fca000f8e00ff */
[----:B------:R-:W-:-:S13]  /*136a0*/  ISETP.NE.AND P0, PT, R3, 0x3, PT ;  /* 0x000000030300780c */ /* 0x000fda0003f05270 */
[----:B------:R-:W-:Y:S05]  /*136b0*/  @!P0 BRA `(.L_x_977) ;  /* 0x0000000000048947 */ /* 0x000fea0003800000 */
[----:B------:R-:W-:Y:S01]  /*136c0*/  BPT.TRAP 0x1 ;  /* 0x000000040000795c */ /* 0x000fe20000300000 */
.L_x_977:
[----:B------:R-:W-:Y:S01]  /*136d0*/  IMAD R5, R2, 0x8, R7 ;  /* 0x0000000802057824 */ /* 0x000fe200078e0207 */
[----:B------:R-:W-:Y:S01]  /*136e0*/  SHF.L.U32 R4, R0, 0x1f, RZ ;  /* 0x0000001f00047819 */ /* 0x000fe200000006ff */
[----:B------:R-:W-:-:S03]  /*136f0*/  VIADD R2, R2, 0x1 ;  /* 0x0000000102027836 */ /* 0x000fc60000000000 */
[----:B------:R-:W1:Y:S02]  /*13700*/  SYNCS.PHASECHK.TRANS64.TRYWAIT P1, [R5+URZ+0x2d840], R4 ;  /* 0x02d84004050075a7 */ /* 0x000e64000802017f */
[----:B------:R-:W-:-:S04]  /*13710*/  ISETP.NE.AND P2, PT, R2, 0x2, PT ;  /* 0x000000020200780c */ /* 0x000fc80003f45270 */
[----:B------:R-:W-:Y:S01]  /*13720*/  SEL R3, RZ, 0x1, P2 ;  /* 0x00000001ff037807 */ /* 0x000fe20001000000 */
[----:B-1----:R-:W-:Y:S08]  /*13730*/  @!P1 BRA `(.L_x_978) ;  /* 0x0000002400989947 */ /* 0x002ff00003800000 */
.L_x_1052:
[----:B------:R-:W-:Y:S02]  /*13740*/  SEL R2, R2, RZ, P2 ;  /* 0x000000ff02027207 */ /* 0x000fe40001000000 */
[----:B------:R-:W-:Y:S01]  /*13750*/  LOP3.LUT R0, R0, R3, RZ, 0x3c, !PT ;  /* 0x0000000300007212 */ /* 0x000fe200078e3cff */
[----:B------:R-:W-:Y:S06]  /*13760*/  @!P0 BRA `(.L_x_979) ;  /* 0x0000000000048947 */ /* 0x000fec0003800000 */
[----:B------:R-:W-:Y:S01]  /*13770*/  BPT.TRAP 0x1 ;  /* 0x000000040000795c */ /* 0x000fe20000300000 */
.L_x_979:
[----:B------:R-:W-:Y:S01]  /*13780*/  IMAD R3, R2, 0x8, R7 ;  /* 0x0000000802037824 */ /* 0x000fe200078e0207 */
[----:B------:R-:W-:-:S04]  /*13790*/  SHF.L.U32 R0, R0, 0x1f, RZ ;  /* 0x0000001f00007819 */ /* 0x000fc800000006ff */
[----:B------:R-:W2:Y:S02]  /*137a0*/  SYNCS.PHASECHK.TRANS64.TRYWAIT P1, [R3+URZ+0x2d840], R0 ;  /* 0x02d84000030075a7 */ /* 0x000ea4000802017f */
[----:B--2---:R-:W-:Y:S05]  /*137b0*/  @!P1 BRA `(.L_x_980) ;  /* 0x00000024008c9947 */ /* 0x004fea0003800000 */
.L_x_1053:
[----:B------:R-:W-:Y:S05]  /*137c0*/  @!P0 BRA `(.L_x_981) ;  /* 0x0000000000048947 */ /* 0x000fea0003800000 */
[----:B------:R-:W-:Y:S01]  /*137d0*/  BPT.TRAP 0x1 ;  /* 0x000000040000795c */ /* 0x000fe20000300000 */
.L_x_981:
[----:B------:R-:W3:Y:S02]  /*137e0*/  SYNCS.PHASECHK.TRANS64.TRYWAIT P1, [R5+URZ+0x2d860], R4 ;  /* 0x02d86004050075a7 */ /* 0x000ee4000802017f */
[----:B---3--:R-:W-:Y:S05]  /*137f0*/  @!P1 BRA `(.L_x_982) ;  /* 0x0000002400909947 */ /* 0x008fea0003800000 */
.L_x_1054:
[----:B------:R-:W-:Y:S05]  /*13800*/  @!P0 BRA `(.L_x_983) ;  /* 0x0000000000048947 */ /* 0x000fea0003800000 */
[----:B------:R-:W-:Y:S01]  /*13810*/  BPT.TRAP 0x1 ;  /* 0x000000040000795c */ /* 0x000fe20000300000 */
.L_x_983:
[----:B----4-:R4:W0:Y:S02]  /*13820*/  SYNCS.PHASECHK.TRANS64.TRYWAIT P0, [R3+URZ+0x2d860], R0 ;  /* 0x02d86000030075a7 */ /* 0x010824000800017f */
[----:B0-----:R-:W-:Y:S05]  /*13830*/  @!P0 NANOSLEEP.SYNCS 0x989680 ;  /* 0x009896800000895d */ /* 0x001fea0003900000 */
[----:B------:R-:W0:Y:S02]  /*13840*/  @!P0 SYNCS.PHASECHK.TRANS64 P0, [R3+URZ+0x2d860], R0 ;  /* 0x02d86000030085a7 */ /* 0x000e24000800007f */
[----:B0-----:R-:W-:Y:S05]  /*13850*/  @!P0 BRA `(.L_x_983) ;  /* 0xfffffffc00f08947 */ /* 0x001fea000383ffff */
.L_x_841:
[----:B------:R-:W-:Y:S05]  /*13860*/  BSYNC B6 ;  /* 0x0000000000067941 */ /* 0x000fea0003800000 */
.L_x_838:
[----:B------:R-:W-:Y:S05]  /*13870*/  EXIT ;  /* 0x000000000000794d */ /* 0x000fea0003800000 */
.L_x_851:
[----:B0-----:R-:W-:-:S04]  /*13880*/  IMAD.U32 R4, RZ, RZ, UR38 ;  /* 0x00000026ff047e24 */ /* 0x001fc8000f8e00ff */
[----:B------:R0:W1:Y:S03]  /*13890*/  SYNCS.PHASECHK.TRANS64.TRYWAIT P0, [R4+URZ+0x2d800], R5 ;  /* 0x02d80005040075a7 */ /* 0x000066000800017f */
[----:B-1----:R-:W-:Y:S05]  /*138a0*/  @!P0 NANOSLEEP.SYNCS 0x989680 ;  /* 0x009896800000895d */ /* 0x002fea0003900000 */
[----:B------:R-:W1:Y:S02]  /*138b0*/  @!P0 SYNCS.PHASECHK.TRANS64 P0, [R4+URZ+0x2d800], R5 ;  /* 0x02d80005040085a7 */ /* 0x000e64000800007f */
[----:B-1----:R-:W-:Y:S05]  /*138c0*/  @!P0 BRA `(.L_x_851) ;  /* 0xfffffffc00ec8947 */ /* 0x002fea000383ffff */
[----:B------:R-:W-:Y:S05]  /*138d0*/  BRA `(.L_x_984) ;  /* 0xfffffedc00b47947 */ /* 0x000fea000383ffff */
.L_x_855:
[----:B-1----:R-:W-:-:S04]  /*138e0*/  IMAD.U32 R6, RZ, RZ, UR38 ;  /* 0x00000026ff067e24 */ /* 0x002fc8000f8e00ff */
[----:B------:R1:W2:Y:S03]  /*138f0*/  SYNCS.PHASECHK.TRANS64.TRYWAIT P1, [R6+URZ+0x2d830], R5 ;  /* 0x02d83005060075a7 */ /* 0x0002a6000802017f */
[----:B--2---:R-:W-:Y:S05]  /*13900*/  @!P1 NANOSLEEP.SYNCS 0x989680 ;  /* 0x009896800000995d */ /* 0x004fea0003900000 */
[----:B------:R-:W2:Y:S02]  /*13910*/  @!P1 SYNCS.PHASECHK.TRANS64 P1, [R6+URZ+0x2d830], R5 ;  /* 0x02d83005060095a7 */ /* 0x000ea4000802007f */
[----:B--2---:R-:W-:Y:S05]  /*13920*/  @!P1 BRA `(.L_x_855) ;  /* 0xfffffffc00ec9947 */ /* 0x004fea000383ffff */
[----:B------:R-:W-:Y:S05]  /*13930*/  BRA `(.L_x_854) ;  /* 0xfffffedc00ec7947 */ /* 0x000fea000383ffff */
.L_x_872:
[----:B--2---:R-:W-:-:S04]  /*13940*/  IMAD.U32 R15, RZ, RZ, UR4 ;  /* 0x00000004ff0f7e24 */ /* 0x004fc8000f8e00ff */
[----:B------:R2:W3:Y:S03]  /*13950*/  SYNCS.PHASECHK.TRANS64.TRYWAIT P1, [R15+URZ+0x2d830], R0 ;  /* 0x02d830000f0075a7 */ /* 0x0004e6000802017f */
[----:B---3--:R-:W-:Y:S05]  /*13960*/  @!P1 NANOSLEEP.SYNCS 0x989680 ;  /* 0x009896800000995d */ /* 0x008fea0003900000 */
[----:B------:R-:W3:Y:S02]  /*13970*/  @!P1 SYNCS.PHASECHK.TRANS64 P1, [R15+URZ+0x2d830], R0 ;  /* 0x02d830000f0095a7 */ /* 0x000ee4000802007f */
[----:B---3--:R-:W-:Y:S05]  /*13980*/  @!P1 BRA `(.L_x_872) ;  /* 0xfffffffc00ec9947 */ /* 0x008fea000383ffff */
[----:B------:R-:W-:Y:S05]  /*13990*/  BRA `(.L_x_869) ;  /* 0xffffff1400e87947 */ /* 0x000fea000383ffff */
.L_x_876:
[----:B-1----:R-:W-:-:S04]  /*139a0*/  IMAD.U32 R15, RZ, RZ, UR10 ;  /* 0x0000000aff0f7e24 */ /* 0x002fc8000f8e00ff */
[----:B------:R1:W2:Y:S03]  /*139b0*/  SYNCS.PHASECHK.TRANS64.TRYWAIT P1, [R15+URZ+0x2d850], R0 ;  /* 0x02d850000f0075a7 */ /* 0x0002a6000802017f */
[----:B--2---:R-:W-:Y:S05]  /*139c0*/  @!P1 NANOSLEEP.SYNCS 0x989680 ;  /* 0x009896800000995d */ /* 0x004fea0003900000 */
[----:B------:R-:W2:Y:S02]  /*139d0*/  @!P1 SYNCS.PHASECHK.TRANS64 P1, [R15+URZ+0x2d850], R0 ;  /* 0x02d850000f0095a7 */ /* 0x000ea4000802007f */
[----:B--2---:R-:W-:Y:S05]  /*139e0*/  @!P1 BRA `(.L_x_876) ;  /* 0xfffffffc00ec9947 */ /* 0x004fea000383ffff */
[----:B------:R-:W-:Y:S05]  /*139f0*/  BRA `(.L_x_873) ;  /* 0xffffff18009c7947 */ /* 0x000fea000383ffff */
.L_x_895:
[----:B--2---:R-:W-:-:S04]  /*13a00*/  IMAD.U32 R15, RZ, RZ, UR4 ;  /* 0x00000004ff0f7e24 */ /* 0x004fc8000f8e00ff */
[----:B------:R2:W3:Y:S03]  /*13a10*/  SYNCS.PHASECHK.TRANS64.TRYWAIT P1, [R15+URZ+0x2d830], R0 ;  /* 0x02d830000f0075a7 */ /* 0x0004e6000802017f */
[----:B---3--:R-:W-:Y:S05]  /*13a20*/  @!P1 NANOSLEEP.SYNCS 0x989680 ;  /* 0x009896800000995d */ /* 0x008fea0003900000 */
[----:B------:R-:W3:Y:S02]  /*13a30*/  @!P1 SYNCS.PHASECHK.TRANS64 P1, [R15+URZ+0x2d830], R0 ;  /* 0x02d830000f0095a7 */ /* 0x000ee4000802007f */
[----:B---3--:R-:W-:Y:S05]  /*13a40*/  @!P1 BRA `(.L_x_895) ;  /* 0xfffffffc00ec9947 */ /* 0x008fea000383ffff */
[----:B------:R-:W-:Y:S05]  /*13a50*/  BRA `(.L_x_892) ;  /* 0xffffff4c00107947 */ /* 0x000fea000383ffff */
.L_x_899:
[----:B-1----:R-:W-:-:S04]  /*13a60*/  IMAD.U32 R15, RZ, RZ, UR14 ;  /* 0x0000000eff0f7e24 */ /* 0x002fc8000f8e00ff */
[----:B------:R1:W2:Y:S03]  /*13a70*/  SYNCS.PHASECHK.TRANS64.TRYWAIT P1, [R15+URZ+0x2d850], R0 ;  /* 0x02d850000f0075a7 */ /* 0x0002a6000802017f */
[----:B--2---:R-:W-:Y:S05]  /*13a80*/  @!P1 NANOSLEEP.SYNCS 0x989680 ;  /* 0x009896800000995d */ /* 0x004fea0003900000 */
[----:B------:R-:W2:Y:S02]  /*13a90*/  @!P1 SYNCS.PHASECHK.TRANS64 P1, [R15+URZ+0x2d850], R0 ;  /* 0x02d850000f0095a7 */ /* 0x000ea4000802007f */
[----:B--2---:R-:W-:Y:S05]  /*13aa0*/  @!P1 BRA `(.L_x_899) ;  /* 0xfffffffc00ec9947 */ /* 0x004fea000383ffff */
[----:B------:R-:W-:Y:S05]  /*13ab0*/  BRA `(.L_x_896) ;  /* 0xffffff4c00d07947 */ /* 0x000fea000383ffff */
.L_x_907:
[----:B--2---:R-:W-:-:S04]  /*13ac0*/  IMAD.U32 R13, RZ, RZ, UR10 ;  /* 0x0000000aff0d7e24 */ /* 0x004fc8000f8e00ff */
[----:B------:R2:W3:Y:S03]  /*13ad0*/  SYNCS.PHASECHK.TRANS64.TRYWAIT P1, [R13+URZ+0x2d830], R0 ;  /* 0x02d830000d0075a7 */ /* 0x0004e6000802017f */
[----:B---3--:R-:W-:Y:S05]  /*13ae0*/  @!P1 NANOSLEEP.SYNCS 0x989680 ;  /* 0x009896800000995d */ /* 0x008fea0003900000 */
[----:B------:R-:W3:Y:S02]  /*13af0*/  @!P1 SYNCS.PHASECHK.TRANS64 P1, [R13+URZ+0x2d830], R0 ;  /* 0x02d830000d0095a7 */ /* 0x000ee4000802007f */
[----:B---3--:R-:W-:Y:S05]  /*13b00*/  @!P1 BRA `(.L_x_907) ;  /* 0xfffffffc00ec9947 */ /* 0x008fea000383ffff */
[----:B------:R-:W-:Y:S05]  /*13b10*/  BRA `(.L_x_904) ;  /* 0xffffff6c00a07947 */ /* 0x000fea000383ffff */
.L_x_911:
[----:B-1----:R-:W-:-:S04]  /*13b20*/  IMAD.U32 R13, RZ, RZ, UR10 ;  /* 0x0000000aff0d7e24 */ /* 0x002fc8000f8e00ff */
[----:B------:R1:W2:Y:S03]  /*13b30*/  SYNCS.PHASECHK.TRANS64.TRYWAIT P1, [R13+URZ+0x2d850], R0 ;  /* 0x02d850000d0075a7 */ /* 0x0002a6000802017f */
[----:B--2---:R-:W-:Y:S05]  /*13b40*/  @!P1 NANOSLEEP.SYNCS 0x989680 ;  /* 0x009896800000995d */ /* 0x004fea0003900000 */
[----:B------:R-:W2:Y:S02]  /*13b50*/  @!P1 SYNCS.PHASECHK.TRANS64 P1, [R13+URZ+0x2d850], R0 ;  /* 0x02d850000d0095a7 */ /* 0x000ea4000802007f */
[----:B--2---:R-:W-:Y:S05]  /*13b60*/  @!P1 BRA `(.L_x_911) ;  /* 0xfffffffc00ec9947 */ /* 0x004fea000383ffff */
[----:B------:R-:W-:Y:S05]  /*13b70*/  BRA `(.L_x_908) ;  /* 0xffffff7000407947 */ /* 0x000fea000383ffff */
.L_x_926:
[----:B-1----:R-:W-:-:S04]  /*13b80*/  IMAD.U32 R5, RZ, RZ, UR6 ;  /* 0x00000006ff057e24 */ /* 0x002fc8000f8e00ff */
[----:B------:R1:W2:Y:S03]  /*13b90*/  SYNCS.PHASECHK.TRANS64.TRYWAIT P1, [R5+URZ+0x2d850], R2 ;  /* 0x02d85002050075a7 */ /* 0x0002a6000802017f */
[----:B--2---:R-:W-:Y:S05]  /*13ba0*/  @!P1 NANOSLEEP.SYNCS 0x989680 ;  /* 0x009896800000995d */ /* 0x004fea0003900000 */
[----:B------:R-:W2:Y:S02]  /*13bb0*/  @!P1 SYNCS.PHASECHK.TRANS64 P1, [R5+URZ+0x2d850], R2 ;  /* 0x02d85002050095a7 */ /* 0x000ea4000802007f */
[----:B--2---:R-:W-:Y:S05]  /*13bc0*/  @!P1 BRA `(.L_x_926) ;  /* 0xfffffffc00ec9947 */ /* 0x004fea000383ffff */
[----:B------:R-:W-:Y:S05]  /*13bd0*/  BRA `(.L_x_925) ;  /* 0xffffff9c00b47947 */ /* 0x000fea000383ffff */
.L_x_944:
[----:B------:R-:W-:Y:S02]  /*13be0*/  IMAD.MOV.U32 R13, RZ, RZ, R18 ;  /* 0x000000ffff0d7224 */ /* 0x000fe400078e0012 */
[----:B------:R-:W-:Y:S02]  /*13bf0*/  IMAD.MOV.U32 R12, RZ, RZ, RZ ;  /* 0x000000ffff0c7224 */ /* 0x000fe400078e00ff */
[----:B------:R-:W-:Y:S02]  /*13c00*/  IMAD.MOV.U32 R11, RZ, RZ, 0x1f ;  /* 0x0000001fff0b7424 */ /* 0x000fe400078e00ff */
[----:B------:R-:W-:-:S07]  /*13c10*/  IMAD.MOV.U32 R15, RZ, RZ, -0x1 ;  /* 0xffffffffff0f7424 */ /* 0x000fce00078e00ff */
[----:B-----5:R-:W-:Y:S05]  /*13c20*/  WARPSYNC.COLLECTIVE R15, `(.L_x_985) ;  /* 0x000000000f087348 */ /* 0x020fea0003c00000 */
[----:B------:R0:W1:Y:S02]  /*13c30*/  SHFL.IDX P6, R14, R13, R12, R11 ;  /* 0x0000000c0d0e7389 */ /* 0x00006400000c000b */
[----:B01---5:R-:W-:Y:S01]  /*13c40*/  ENDCOLLECTIVE ;  /* 0x000000000000791b */ /* 0x023fe20003800000 */
.L_x_985:
[----:B------:R-:W-:Y:S05]  /*13c50*/  BRA `(.L_x_986) ;  /* 0xffffffcc00dc7947 */ /* 0x000fea000383ffff */
.L_x_946:
[----:B0-----:R-:W-:-:S04]  /*13c60*/  IMAD.U32 R3, RZ, RZ, UR47 ;  /* 0x0000002fff037e24 */ /* 0x001fc8000f8e00ff */
[----:B------:R0:W1:Y:S03]  /*13c70*/  SYNCS.PHASECHK.TRANS64.TRYWAIT P0, [R3+URZ+0x2d840], R10 ;  /* 0x02d8400a030075a7 */ /* 0x000066000800017f */
[----:B-1----:R-:W-:Y:S05]  /*13c80*/  @!P0 NANOSLEEP.SYNCS 0x989680 ;  /* 0x009896800000895d */ /* 0x002fea0003900000 */
[----:B------:R-:W1:Y:S02]  /*13c90*/  @!P0 SYNCS.PHASECHK.TRANS64 P0, [R3+URZ+0x2d840], R10 ;  /* 0x02d8400a030085a7 */ /* 0x000e64000800007f */
[----:B-1----:R-:W-:Y:S05]  /*13ca0*/  @!P0 BRA `(.L_x_946) ;  /* 0xfffffffc00ec8947 */ /* 0x002fea000383ffff */
[----:B------:R-:W-:Y:S05]  /*13cb0*/  BRA `(.L_x_987) ;  /* 0xffffffd000647947 */ /* 0x000fea000383ffff */
.L_x_947:
        /* <DEDUP_REMOVED lines=8> */
.L_x_989:
[----:B------:R-:W-:Y:S05]  /*13d40*/  BSYNC B0 ;  /* 0x0000000000007941 */ /* 0x000fea0003800000 */
.L_x_988:
[----:B------:R-:W-:Y:S01]  /*13d50*/  IMAD.MOV.U32 R13, RZ, RZ, R0 ;  /* 0x000000ffff0d7224 */ /* 0x000fe200078e0000 */
[----:B------:R-:W0:Y:S01]  /*13d60*/  S2R R21, SR_TID.X ;  /* 0x0000000000157919 */ /* 0x000e220000002100 */
[----:B------:R-:W-:Y:S02]  /*13d70*/  IMAD.MOV.U32 R12, RZ, RZ, RZ ;  /* 0x000000ffff0c7224 */ /* 0x000fe400078e00ff */
[----:B------:R-:W-:Y:S02]  /*13d80*/  IMAD.MOV.U32 R11, RZ, RZ, 0x1c1f ;  /* 0x00001c1fff0b7424 */ /* 0x000fe400078e00ff */
[----:B------:R-:W-:Y:S02]  /*13d90*/  IMAD.MOV.U32 R15, RZ, RZ, -0x1 ;  /* 0xffffffffff0f7424 */ /* 0x000fe400078e00ff */
[----:B------:R-:W-:-:S07]  /*13da0*/  IMAD.MOV.U32 R6, RZ, RZ, R14 ;  /* 0x000000ffff067224 */ /* 0x000fce00078e000e */
[----:B0-----:R-:W-:Y:S05]  /*13db0*/  WARPSYNC.COLLECTIVE R15, `(.L_x_990) ;  /* 0x000000000f087348 */ /* 0x001fea0003c00000 */
[----:B------:R1:W2:Y:S02]  /*13dc0*/  SHFL.IDX P6, R14, R13, R12, R11 ;  /* 0x0000000c0d0e7389 */ /* 0x0002a400000c000b */
[----:B012---:R-:W-:Y:S01]  /*13dd0*/  ENDCOLLECTIVE ;  /* 0x000000000000791b */ /* 0x007fe20003800000 */
.L_x_990:
[----:B------:R-:W-:Y:S02]  /*13de0*/  IMAD.MOV.U32 R7, RZ, RZ, R6 ;  /* 0x000000ffff077224 */ /* 0x000fe400078e0006 */
[----:B------:R-:W-:Y:S02]  /*13df0*/  IMAD.MOV.U32 R13, RZ, RZ, R9 ;  /* 0x000000ffff0d7224 */ /* 0x000fe400078e0009 */
[----:B------:R-:W-:Y:S02]  /*13e00*/  IMAD.MOV.U32 R12, RZ, RZ, 0x1 ;  /* 0x00000001ff0c7424 */ /* 0x000fe400078e00ff */
[----:B------:R-:W-:Y:S01]  /*13e10*/  IMAD.SHL.U32 R27, R21, 0x8, RZ ;  /* 0x00000008151b7824 */ /* 0x000fe200078e00ff */
[----:B------:R-:W-:Y:S01]  /*13e20*/  @P0 LEA R21, R28, UR47, 0x1 ;  /* 0x0000002f1c150c11 */ /* 0x000fe2000f8e08ff */
[----:B------:R-:W-:-:S07]  /*13e30*/  IMAD.MOV.U32 R6, RZ, RZ, R14 ;  /* 0x000000ffff067224 */ /* 0x000fce00078e000e */
[----:B------:R-:W-:Y:S05]  /*13e40*/  WARPSYNC.COLLECTIVE R15, `(.L_x_991) ;  /* 0x000000000f087348 */ /* 0x000fea0003c00000 */
[----:B------:R0:W1:Y:S02]  /*13e50*/  SHFL.IDX P6, R14, R13, R12, R11 ;  /* 0x0000000c0d0e7389 */ /* 0x00006400000c000b */
[----:B01----:R-:W-:Y:S01]  /*13e60*/  ENDCOLLECTIVE ;  /* 0x000000000000791b */ /* 0x003fe20003800000 */
.L_x_991:
[----:B------:R-:W-:-:S05]  /*13e70*/  LOP3.LUT R27, R27, 0x18, RZ, 0xc0, !PT ;  /* 0x000000181b1b7812 */ /* 0x000fca00078ec0ff */
[----:B------:R-:W-:-:S05]  /*13e80*/  @P0 IMAD.WIDE.U32 R6, R27, 0x2, R6 ;  /* 0x000000021b060825 */ /* 0x000fca00078e0006 */
[----:B------:R-:W-:Y:S01]  /*13e90*/  @!PT LDS RZ, [RZ] ;  /* 0x00000000fffff984 */ /* 0x000fe20000000800 */
[----:B------:R-:W-:Y:S01]  /*13ea0*/  @!PT LDS RZ, [RZ] ;  /* 0x00000000fffff984 */ /* 0x000fe20000000800 */
[----:B------:R-:W-:Y:S01]  /*13eb0*/  @!PT LDS RZ, [RZ] ;  /* 0x00000000fffff984 */ /* 0x000fe20000000800 */
[----:B------:R0:W-:Y:S01]  /*13ec0*/  @P0 LDGSTS.E.BYPASS.LTC128B.128 [R21+0x15400], desc[UR36][R6.64], !P4 ;  /* 0x1540000006150fae */ /* 0x0001e2000e101d64 */
[----:B------:R-:W-:-:S03]  /*13ed0*/  IMAD.MOV.U32 R13, RZ, RZ, R0 ;  /* 0x000000ffff0d7224 */ /* 0x000fc600078e0000 */
[----:B------:R0:W-:Y:S04]  /*13ee0*/  @P0 LDGSTS.E.BYPASS.LTC128B.128 [R21+0x17400], desc[UR36][R6.64+0x40], !P3 ;  /* 0x1740004006150fae */ /* 0x0001e8000d901d64 */
[----:B------:R0:W-:Y:S01]  /*13ef0*/  @P0 LDGSTS.E.BYPASS.LTC128B.128 [R21+0x19400], desc[UR36][R6.64+0x80], !P2 ;  /* 0x1940008006150fae */ /* 0x0001e2000d101d64 */
[----:B------:R-:W-:Y:S01]  /*13f00*/  ISETP.GE.AND P0, PT, R8, 0x21, PT ;  /* 0x000000210800780c */ /* 0x000fe20003f06270 */
[----:B------:R-:W-:-:S12]  /*13f10*/  IMAD.MOV.U32 R4, RZ, RZ, R14 ;  /* 0x000000ffff047224 */ /* 0x000fd800078e000e */
[----:B0-----:R-:W-:Y:S05]  /*13f20*/  WARPSYNC.COLLECTIVE R15, `(.L_x_992) ;  /* 0x000000000f087348 */ /* 0x001fea0003c00000 */
[----:B------:R1:W2:Y:S02]  /*13f30*/  SHFL.IDX P6, R14, R13, R12, R11 ;  /* 0x0000000c0d0e7389 */ /* 0x0002a400000c000b */
[----:B012---:R-:W-:Y:S01]  /*13f40*/  ENDCOLLECTIVE ;  /* 0x000000000000791b */ /* 0x007fe20003800000 */
.L_x_992:
[----:B------:R-:W-:Y:S01]  /*13f50*/  @P0 LEA R25, R28, UR47, 0x1 ;  /* 0x0000002f1c190c11 */ /* 0x000fe2000f8e08ff */
[----:B------:R-:W-:Y:S02]  /*13f60*/  IMAD.MOV.U32 R13, RZ, RZ, R9 ;  /* 0x000000ffff0d7224 */ /* 0x000fe400078e0009 */
[----:B------:R-:W-:Y:S02]  /*13f70*/  IMAD.MOV.U32 R12, RZ, RZ, 0x2 ;  /* 0x00000002ff0c7424 */ /* 0x000fe400078e00ff */
[----:B------:R-:W-:-:S07]  /*13f80*/  IMAD.MOV.U32 R5, RZ, RZ, R14 ;  /* 0x000000ffff057224 */ /* 0x000fce00078e000e */
[----:B------:R-:W-:Y:S05]  /*13f90*/  WARPSYNC.COLLECTIVE R15, `(.L_x_993) ;  /* 0x000000000f087348 */ /* 0x000fea0003c00000 */
[----:B------:R0:W1:Y:S02]  /*13fa0*/  SHFL.IDX P6, R14, R13, R12, R11 ;  /* 0x0000000c0d0e7389 */ /* 0x00006400000c000b */
[----:B01----:R-:W-:Y:S01]  /*13fb0*/  ENDCOLLECTIVE ;  /* 0x000000000000791b */ /* 0x003fe20003800000 */
.L_x_993:
        /* <DEDUP_REMOVED lines=14> */
.L_x_994:
[----:B------:R-:W-:Y:S01]  /*140a0*/  @!PT LDS RZ, [RZ] ;  /* 0x00000000fffff984 */ /* 0x000fe20000000800 */
[----:B------:R-:W-:Y:S01]  /*140b0*/  @!PT LDS RZ, [RZ] ;  /* 0x00000000fffff984 */ /* 0x000fe20000000800 */
[----:B------:R-:W-:Y:S01]  /*140c0*/  @!PT LDS RZ, [RZ] ;  /* 0x00000000fffff984 */ /* 0x000fe20000000800 */
[----:B------:R0:W-:Y:S01]  /*140d0*/  @P0 LDGSTS.E.BYPASS.LTC128B.128 [R25+0x19c00], desc[UR36][R4.64+0x80], !P2 ;  /* 0x19c0008004190fae */ /* 0x0001e2000d101d64 */
[----:B------:R-:W-:Y:S01]  /*140e0*/  ISETP.GE.AND P0, PT, R8, 0x41, PT ;  /* 0x000000410800780c */ /* 0x000fe20003f06270 */
[----:B------:R-:W-:Y:S02]  /*140f0*/  IMAD.MOV.U32 R13, RZ, RZ, R9 ;  /* 0x000000ffff0d7224 */ /* 0x000fe400078e0009 */
[----:B------:R-:W-:Y:S02]  /*14100*/  IMAD.MOV.U32 R12, RZ, RZ, 0x3 ;  /* 0x00000003ff0c7424 */ /* 0x000fe400078e00ff */
[----:B------:R-:W-:-:S08]  /*14110*/  IMAD.MOV.U32 R3, RZ, RZ, R14 ;  /* 0x000000ffff037224 */ /* 0x000fd000078e000e */
[----:B0-----:R-:W-:Y:S05]  /*14120*/  WARPSYNC.COLLECTIVE R15, `(.L_x_995) ;  /* 0x000000000f087348 */ /* 0x001fea0003c00000 */
[----:B------:R1:W2:Y:S02]  /*14130*/  SHFL.IDX P6, R14, R13, R12, R11 ;  /* 0x0000000c0d0e7389 */ /* 0x0002a400000c000b */
[----:B012---:R-:W-:Y:S01]  /*14140*/  ENDCOLLECTIVE ;  /* 0x000000000000791b */ /* 0x007fe20003800000 */
.L_x_995:
[----:B------:R-:W-:-:S04]  /*14150*/  LOP3.LUT R3, R3, R2, RZ, 0x3c, !PT ;  /* 0x0000000203037212 */ /* 0x000fc800078e3cff */
[----:B------:R-:W-:-:S04]  /*14160*/  LOP3.LUT R2, R3, R2, RZ, 0x3c, !PT ;  /* 0x0000000203027212 */ /* 0x000fc800078e3cff */
[----:B------:R-:W-:Y:S01]  /*14170*/  LOP3.LUT R3, R3, R2, RZ, 0x3c, !PT ;  /* 0x0000000203037212 */ /* 0x000fe200078e3cff */
[----:B------:R-:W-:Y:S02]  /*14180*/  IMAD.MOV.U32 R13, RZ, RZ, R0 ;  /* 0x000000ffff0d7224 */ /* 0x000fe400078e0000 */
[----:B------:R-:W-:Y:S01]  /*14190*/  @P0 IMAD.WIDE.U32 R2, R27, 0x2, R2 ;  /* 0x000000021b020825 */ /* 0x000fe200078e0002 */
[----:B------:R-:W-:-:S05]  /*141a0*/  @P0 LEA R27, R28, UR47, 0x1 ;  /* 0x0000002f1c1b0c11 */ /* 0x000fca000f8e08ff */
        /* <DEDUP_REMOVED lines=10> */
.L_x_996:
[----:B------:R-:W-:Y:S05]  /*14250*/  BRA `(.L_x_997) ;  /* 0xffffffd0002c7947 */ /* 0x000fea000383ffff */
.L_x_950:
[----:B------:R-:W-:Y:S02]  /*14260*/  IMAD.MOV.U32 R13, RZ, RZ, R9 ;  /* 0x000000ffff0d7224 */ /* 0x000fe400078e0009 */
[----:B------:R-:W-:Y:S02]  /*14270*/  IMAD.MOV.U32 R12, RZ, RZ, RZ ;  /* 0x000000ffff0c7224 */ /* 0x000fe400078e00ff */
[----:B------:R-:W-:Y:S02]  /*14280*/  IMAD.MOV.U32 R11, RZ, RZ, 0x1c1f ;  /* 0x00001c1fff0b7424 */ /* 0x000fe400078e00ff */
[----:B------:R-:W-:Y:S02]  /*14290*/  IMAD.MOV.U32 R15, RZ, RZ, -0x1 ;  /* 0xffffffffff0f7424 */ /* 0x000fe400078e00ff */
[----:B------:R-:W-:Y:S02]  /*142a0*/  VIADD R6, R21, UR42 ;  /* 0x0000002a15067c36 */ /* 0x000fe40008000000 */
[----:B------:R-:W-:-:S07]  /*142b0*/  IMAD.MOV.U32 R24, RZ, RZ, 0x1 ;  /* 0x00000001ff187424 */ /* 0x000fce00078e00ff */
[----:B------:R-:W-:Y:S05]  /*142c0*/  WARPSYNC.COLLECTIVE R15, `(.L_x_998) ;  /* 0x000000000f087348 */ /* 0x000fea0003c00000 */
[----:B------:R0:W1:Y:S02]  /*142d0*/  SHFL.IDX P6, R14, R13, R12, R11 ;  /* 0x0000000c0d0e7389 */ /* 0x00006400000c000b */
[----:B01----:R-:W-:Y:S01]  /*142e0*/  ENDCOLLECTIVE ;  /* 0x000000000000791b */ /* 0x003fe20003800000 */
.L_x_998:
[----:B------:R-:W-:Y:S02]  /*142f0*/  VIADD R5, R6, 0x20 ;  /* 0x0000002006057836 */ /* 0x000fe40000000000 */
[----:B------:R-:W-:Y:S02]  /*14300*/  IMAD.MOV.U32 R13, RZ, RZ, R7 ;  /* 0x000000ffff0d7224 */ /* 0x000fe400078e0007 */
[----:B------:R-:W-:-:S07]  /*14310*/  IMAD.MOV.U32 R2, RZ, RZ, R14 ;  /* 0x000000ffff027224 */ /* 0x000fce00078e000e */
[----:B------:R-:W-:Y:S05]  /*14320*/  WARPSYNC.COLLECTIVE R15, `(.L_x_999) ;  /* 0x000000000f087348 */ /* 0x000fea0003c00000 */
[----:B------:R0:W1:Y:S02]  /*14330*/  SHFL.IDX P6, R14, R13, R12, R11 ;  /* 0x0000000c0d0e7389 */ /* 0x00006400000c000b */
[----:B01----:R-:W-:Y:S01]  /*14340*/  ENDCOLLECTIVE ;  /* 0x000000000000791b */ /* 0x003fe20003800000 */
.L_x_999:
[----:B------:R-:W-:Y:S01]  /*14350*/  ULDC UR4, c[0x0][0x288] ;  /* 0x0000a20000047ab9 */ /* 0x000fe20000000800 */
[----:B------:R-:W-:Y:S02]  /*14360*/  IMAD.MOV.U32 R3, RZ, RZ, R2 ;  /* 0x000000ffff037224 */ /* 0x000fe400078e0002 */
[----:B------:R-:W-:-:S05]  /*14370*/  IMAD R0, R20, UR4, RZ ;  /* 0x0000000414007c24 */ /* 0x000fca000f8e02ff */
[----:B------:R-:W-:Y:S01]  /*14380*/  ISETP.GE.AND P2, PT, R6, R0, PT ;  /* 0x000000000600720c */ /* 0x000fe20003f46270 */
[----:B------:R-:W-:Y:S02]  /*14390*/  IMAD.MOV.U32 R13, RZ, RZ, R9 ;  /* 0x000000ffff0d7224 */ /* 0x000fe400078e0009 */
[----:B------:R-:W-:-:S10]  /*143a0*/  IMAD.MOV.U32 R12, RZ, RZ, 0x1 ;  /* 0x00000001ff0c7424 */ /* 0x000fd400078e00ff */
[----:B------:R-:W-:Y:S01]  /*143b0*/  @!P2 LEA R21, R28, UR47, 0x1 ;  /* 0x0000002f1c15ac11 */ /* 0x000fe2000f8e08ff */
[----:B------:R-:W-:-:S07]  /*143c0*/  IMAD.MOV.U32 R2, RZ, RZ, R14 ;  /* 0x000000ffff027224 */ /* 0x000fce00078e000e */
[----:B------:R-:W-:Y:S05]  /*143d0*/  WARPSYNC.COLLECTIVE R15, `(.L_x_1000) ;  /* 0x000000000f087348 */ /* 0x000fea0003c00000 */
[----:B------:R0:W1:Y:S02]  /*143e0*/  SHFL.IDX P6, R14, R13, R12, R11 ;  /* 0x0000000c0d0e7389 */ /* 0x00006400000c000b */
[----:B01----:R-:W-:Y:S01]  /*143f0*/  ENDCOLLECTIVE ;  /* 0x000000000000791b */ /* 0x003fe20003800000 */
.L_x_1000:
        /* <DEDUP_REMOVED lines=13> */
.L_x_1001:
[----:B------:R-:W-:Y:S02]  /*144d0*/  VIADD R3, R6, 0x40 ;  /* 0x0000004006037836 */ /* 0x000fe40000000000 */
[----:B------:R-:W-:Y:S01]  /*144e0*/  IMAD.MOV.U32 R5, RZ, RZ, R4 ;  /* 0x000000ffff057224 */ /* 0x000fe200078e0004 */
[----:B------:R-:W-:Y:S01]  /*144f0*/  @!P2 LEA R25, R28, UR47, 0x1 ;  /* 0x0000002f1c19ac11 */ /* 0x000fe2000f8e08ff */
[----:B------:R-:W-:Y:S02]  /*14500*/  IMAD.MOV.U32 R13, RZ, RZ, R9 ;  /* 0x000000ffff0d7224 */ /* 0x000fe400078e0009 */
[----:B------:R-:W-:Y:S02]  /*14510*/  IMAD.MOV.U32 R12, RZ, RZ, 0x2 ;  /* 0x00000002ff0c7424 */ /* 0x000fe400078e00ff */
[----:B------:R-:W-:-:S07]  /*14520*/  IMAD.MOV.U32 R4, RZ, RZ, R14 ;  /* 0x000000ffff047224 */ /* 0x000fce00078e000e */
[----:B------:R-:W-:Y:S05]  /*14530*/  WARPSYNC.COLLECTIVE R15, `(.L_x_1002) ;  /* 0x000000000f087348 */ /* 0x000fea0003c00000 */
[----:B------:R0:W1:Y:S02]  /*14540*/  SHFL.IDX P6, R14, R13, R12, R11 ;  /* 0x0000000c0d0e7389 */ /* 0x00006400000c000b */
[----:B01----:R-:W-:Y:S01]  /*14550*/  ENDCOLLECTIVE ;  /* 0x000000000000791b */ /* 0x003fe20003800000 */
.L_x_1002:
        /* <DEDUP_REMOVED lines=13> */
.L_x_1003:
        /* <DEDUP_REMOVED lines=8> */
.L_x_1004:
        /* <DEDUP_REMOVED lines=12> */
.L_x_1005:
[----:B------:R-:W-:-:S05]  /*14770*/  VIADD R3, R6, 0x60 ;  /* 0x0000006006037836 */ /* 0x000fca0000000000 */
        /* <DEDUP_REMOVED lines=9> */
.L_x_1006:
        /* <DEDUP_REMOVED lines=13> */
.L_x_1007:
[----:B------:R-:W-:Y:S01]  /*148e0*/  @!P2 LEA R7, R28, UR47, 0x1 ;  /* 0x0000002f1c07ac11 */ /* 0x000fe2000f8e08ff */
[----:B------:R-:W-:Y:S02]  /*148f0*/  IMAD.MOV.U32 R13, RZ, RZ, R8 ;  /* 0x000000ffff0d7224 */ /* 0x000fe400078e0008 */
[----:B------:R-:W-:Y:S02]  /*14900*/  IMAD.MOV.U32 R12, RZ, RZ, 0x1 ;  /* 0x00000001ff0c7424 */ /* 0x000fe400078e00ff */
[----:B------:R-:W-:-:S07]  /*14910*/  IMAD.MOV.U32 R2, RZ, RZ, R14 ;  /* 0x000000ffff027224 */ /* 0x000fce00078e000e */
[----:B------:R-:W-:Y:S05]  /*14920*/  WARPSYNC.COLLECTIVE R15, `(.L_x_1008) ;  /* 0x000000000f087348 */ /* 0x000fea0003c00000 */
[----:B------:R0:W1:Y:S02]  /*14930*/  SHFL.IDX P6, R14, R13, R12, R11 ;  /* 0x0000000c0d0e7389 */ /* 0x00006400000c000b */
[----:B01----:R-:W-:Y:S01]  /*14940*/  ENDCOLLECTIVE ;  /* 0x000000000000791b */ /* 0x003fe20003800000 */
.L_x_1008:
        /* <DEDUP_REMOVED lines=12> */
.L_x_1009:
[----:B------:R-:W-:Y:S05]  /*14a10*/  BRA `(.L_x_1010) ;  /* 0xffffffd400147947 */ /* 0x000fea000383ffff */
.L_x_953:
[----:B0-----:R-:W-:-:S04]  /*14a20*/  IMAD.U32 R3, RZ, RZ, UR47 ;  /* 0x0000002fff037e24 */ /* 0x001fc8000f8e00ff */
[----:B------:R0:W1:Y:S03]  /*14a30*/  SYNCS.PHASECHK.TRANS64.TRYWAIT P1, [R3+URZ+0x2d820], R0 ;  /* 0x02d82000030075a7 */ /* 0x000066000802017f */
[----:B-1----:R-:W-:Y:S05]  /*14a40*/  @!P1 NANOSLEEP.SYNCS 0x989680 ;  /* 0x009896800000995d */ /* 0x002fea0003900000 */
[----:B------:R-:W1:Y:S02]  /*14a50*/  @!P1 SYNCS.PHASECHK.TRANS64 P1, [R3+URZ+0x2d820], R0 ;  /* 0x02d82000030095a7 */ /* 0x000e64000802007f */
[----:B-1----:R-:W-:Y:S05]  /*14a60*/  @!P1 BRA `(.L_x_953) ;  /* 0xfffffffc00ec9947 */ /* 0x002fea000383ffff */
[----:B------:R-:W-:Y:S05]  /*14a70*/  BRA `(.L_x_1011) ;  /* 0xffffffd400647947 */ /* 0x000fea000383ffff */
.L_x_957:
[----:B0-----:R0:W1:Y:S02]  /*14a80*/  SYNCS.PHASECHK.TRANS64.TRYWAIT P0, [R7+URZ+0x2d840], R2 ;  /* 0x02d84002070075a7 */ /* 0x001064000800017f */
[----:B-1----:R-:W-:Y:S05]  /*14a90*/  @!P0 NANOSLEEP.SYNCS 0x989680 ;  /* 0x009896800000895d */ /* 0x002fea0003900000 */
[----:B------:R-:W1:Y:S02]  /*14aa0*/  @!P0 SYNCS.PHASECHK.TRANS64 P0, [R7+URZ+0x2d840], R2 ;  /* 0x02d84002070085a7 */ /* 0x000e64000800007f */
[----:B-1----:R-:W-:Y:S05]  /*14ab0*/  @!P0 BRA `(.L_x_957) ;  /* 0xfffffffc00f08947 */ /* 0x002fea000383ffff */
[----:B------:R-:W-:Y:S05]  /*14ac0*/  BRA `(.L_x_1012) ;  /* 0xffffffd8005c7947 */ /* 0x000fea000383ffff */
.L_x_958:
        /* <DEDUP_REMOVED lines=8> */
.L_x_1014:
[----:B------:R-:W-:Y:S05]  /*14b50*/  BSYNC B1 ;  /* 0x0000000000017941 */ /* 0x000fea0003800000 */
.L_x_1013:
[----:B------:R-:W0:Y:S01]  /*14b60*/  S2R R27, SR_TID.X ;  /* 0x00000000001b7919 */ /* 0x000e220000002100 */
[----:B------:R-:W-:Y:S01]  /*14b70*/  IMAD.MOV.U32 R13, RZ, RZ, R8 ;  /* 0x000000ffff0d7224 */ /* 0x000fe200078e0008 */
[----:B------:R-:W-:Y:S01]  /*14b80*/  LOP3.LUT R16, R16, 0xf7ffffff, RZ, 0xc0, !PT ;  /* 0xf7ffffff10107812 */ /* 0x000fe200078ec0ff */
[----:B------:R-:W-:Y:S01]  /*14b90*/  IMAD.MOV.U32 R12, RZ, RZ, RZ ;  /* 0x000000ffff0c7224 */ /* 0x000fe200078e00ff */
[----:B------:R-:W-:Y:S01]  /*14ba0*/  LEA R9, R9, UR47, 0x1 ;  /* 0x0000002f09097c11 */ /* 0x000fe2000f8e08ff */
[----:B------:R-:W-:Y:S01]  /*14bb0*/  IMAD.MOV.U32 R11, RZ, RZ, 0x1c1f ;  /* 0x00001c1fff0b7424 */ /* 0x000fe200078e00ff */
[----:B------:R-:W-:Y:S01]  /*14bc0*/  @P1 LOP3.LUT R16, R16, 0x8000000, RZ, 0xfc, !PT ;  /* 0x0800000010101812 */ /* 0x000fe200078efcff */
[----:B------:R-:W-:Y:S02]  /*14bd0*/  IMAD.MOV.U32 R15, RZ, RZ, -0x1 ;  /* 0xffffffffff0f7424 */ /* 0x000fe400078e00ff */
[----:B------:R-:W-:Y:S01]  /*14be0*/  IMAD.MOV.U32 R3, RZ, RZ, R14 ;  /* 0x000000ffff037224 */ /* 0x000fe200078e000e */
[----:B------:R-:W-:-:S13]  /*14bf0*/  LOP3.LUT P1, RZ, R16, 0x4, RZ, 0xc0, !PT ;  /* 0x0000000410ff7812 */ /* 0x000fda000782c0ff */
[----:B0-----:R-:W-:Y:S05]  /*14c00*/  WARPSYNC.COLLECTIVE R15, `(.L_x_1015) ;  /* 0x000000000f087348 */ /* 0x001fea0003c00000 */
[----:B------:R1:W2:Y:S02]  /*14c10*/  SHFL.IDX P6, R14, R13, R12, R11 ;  /* 0x0000000c0d0e7389 */ /* 0x0002a400000c000b */
[----:B012---:R-:W-:Y:S01]  /*14c20*/  ENDCOLLECTIVE ;  /* 0x000000000000791b */ /* 0x007fe20003800000 */
.L_x_1015:
        /* <DEDUP_REMOVED lines=8> */
.L_x_1016:
        /* <DEDUP_REMOVED lines=14> */
.L_x_1017:
[----:B------:R-:W-:Y:S02]  /*14d90*/  IMAD.MOV.U32 R13, RZ, RZ, R19 ;  /* 0x000000ffff0d7224 */ /* 0x000fe400078e0013 */
[----:B------:R-:W-:Y:S02]  /*14da0*/  IMAD.MOV.U32 R12, RZ, RZ, 0x2 ;  /* 0x00000002ff0c7424 */ /* 0x000fe400078e00ff */
[----:B------:R-:W-:-:S07]  /*14db0*/  IMAD.MOV.U32 R2, RZ, RZ, R14 ;  /* 0x000000ffff027224 */ /* 0x000fce00078e000e */
[----:B------:R-:W-:Y:S05]  /*14dc0*/  WARPSYNC.COLLECTIVE R15, `(.L_x_1018) ;  /* 0x000000000f087348 */ /* 0x000fea0003c00000 */
[----:B------:R0:W1:Y:S02]  /*14dd0*/  SHFL.IDX P6, R14, R13, R12, R11 ;  /* 0x0000000c0d0e7389 */ /* 0x00006400000c000b */
[----:B01----:R-:W-:Y:S01]  /*14de0*/  ENDCOLLECTIVE ;  /* 0x000000000000791b */ /* 0x003fe20003800000 */
.L_x_1018:
        /* <DEDUP_REMOVED lines=13> */
.L_x_1019:
[----:B------:R-:W-:Y:S02]  /*14ec0*/  IMAD.MOV.U32 R13, RZ, RZ, R19 ;  /* 0x000000ffff0d7224 */ /* 0x000fe400078e0013 */
[----:B------:R-:W-:Y:S02]  /*14ed0*/  IMAD.MOV.U32 R12, RZ, RZ, 0x3 ;  /* 0x00000003ff0c7424 */ /* 0x000fe400078e00ff */
[----:B------:R-:W-:-:S07]  /*14ee0*/  IMAD.MOV.U32 R2, RZ, RZ, R14 ;  /* 0x000000ffff027224 */ /* 0x000fce00078e000e */
[----:B------:R-:W-:Y:S05]  /*14ef0*/  WARPSYNC.COLLECTIVE R15, `(.L_x_1020) ;  /* 0x000000000f087348 */ /* 0x000fea0003c00000 */
[----:B------:R0:W1:Y:S02]  /*14f00*/  SHFL.IDX P6, R14, R13, R12, R11 ;  /* 0x0000000c0d0e7389 */ /* 0x00006400000c000b */
[----:B01----:R-:W-:Y:S01]  /*14f10*/  ENDCOLLECTIVE ;  /* 0x000000000000791b */ /* 0x003fe20003800000 */
.L_x_1020:
        /* <DEDUP_REMOVED lines=14> */
.L_x_1021:
[----:B------:R-:W-:Y:S01]  /*15000*/  IMAD.MOV.U32 R2, RZ, RZ, R14 ;  /* 0x000000ffff027224 */ /* 0x000fe200078e000e */
[----:B------:R-:W-:Y:S06]  /*15010*/  BRA `(.L_x_1022) ;  /* 0xffffffd400f47947 */ /* 0x000fec000383ffff */
.L_x_963:
[----:B-1----:R1:W2:Y:S02]  /*15020*/  SYNCS.PHASECHK.TRANS64.TRYWAIT P0, [R7+URZ+0x2d860], R2 ;  /* 0x02d86002070075a7 */ /* 0x0022a4000800017f */
[----:B--2---:R-:W-:Y:S05]  /*15030*/  @!P0 NANOSLEEP.SYNCS 0x989680 ;  /* 0x009896800000895d */ /* 0x004fea0003900000 */
[----:B------:R-:W2:Y:S02]  /*15040*/  @!P0 SYNCS.PHASECHK.TRANS64 P0, [R7+URZ+0x2d860], R2 ;  /* 0x02d86002070085a7 */ /* 0x000ea4000800007f */
[----:B--2---:R-:W-:Y:S05]  /*15050*/  @!P0 BRA `(.L_x_963) ;  /* 0xfffffffc00f08947 */ /* 0x004fea000383ffff */
[----:B------:R-:W-:Y:S05]  /*15060*/  BRA `(.L_x_1023) ;  /* 0xffffffd800547947 */ /* 0x000fea000383ffff */
.L_x_964:
        /* <DEDUP_REMOVED lines=8> */
.L_x_1025:
[----:B------:R-:W-:Y:S05]  /*150f0*/  BSYNC B1 ;  /* 0x0000000000017941 */ /* 0x000fea0003800000 */
.L_x_1024:
[----:B------:R-:W-:Y:S01]  /*15100*/  IMAD.MOV.U32 R13, RZ, RZ, R17 ;  /* 0x000000ffff0d7224 */ /* 0x000fe200078e0011 */
[----:B------:R-:W-:Y:S01]  /*15110*/  LEA R8, R8, UR47, 0x1 ;  /* 0x0000002f08087c11 */ /* 0x000fe2000f8e08ff */
[----:B------:R-:W-:Y:S02]  /*15120*/  IMAD.MOV.U32 R12, RZ, RZ, RZ ;  /* 0x000000ffff0c7224 */ /* 0x000fe400078e00ff */
[----:B------:R-:W-:Y:S02]  /*15130*/  IMAD.MOV.U32 R11, RZ, RZ, 0x1c1f ;  /* 0x00001c1fff0b7424 */ /* 0x000fe400078e00ff */
[----:B------:R-:W-:Y:S02]  /*15140*/  IMAD.MOV.U32 R15, RZ, RZ, -0x1 ;  /* 0xffffffffff0f7424 */ /* 0x000fe400078e00ff */
[----:B------:R-:W-:-:S07]  /*15150*/  IMAD.MOV.U32 R3, RZ, RZ, R14 ;  /* 0x000000ffff037224 */ /* 0x000fce00078e000e */
[----:B------:R-:W-:Y:S05]  /*15160*/  WARPSYNC.COLLECTIVE R15, `(.L_x_1026) ;  /* 0x000000000f087348 */ /* 0x000fea0003c00000 */
[----:B------:R0:W1:Y:S02]  /*15170*/  SHFL.IDX P6, R14, R13, R12, R11 ;  /* 0x0000000c0d0e7389 */ /* 0x00006400000c000b */
[----:B01----:R-:W-:Y:S01]  /*15180*/  ENDCOLLECTIVE ;  /* 0x000000000000791b */ /* 0x003fe20003800000 */
.L_x_1026:
[----:B------:R-:W-:Y:S02]  /*15190*/  IMAD.MOV.U32 R13, RZ, RZ, R18 ;  /* 0x000000ffff0d7224 */ /* 0x000fe400078e0012 */
[----:B------:R-:W-:Y:S01]  /*151a0*/  IMAD.MOV.U32 R12, RZ, RZ, 0x1 ;  /* 0x00000001ff0c7424 */ /* 0x000fe200078e00ff */
[----:B------:R-:W-:-:S13]  /*151b0*/  IADD3 R2, P0, R14, R4, RZ ;  /* 0x000000040e027210 */ /* 0x000fda0007f1e0ff */
[----:B------:R-:W-:Y:S05]  /*151c0*/  WARPSYNC.COLLECTIVE R15, `(.L_x_1027) ;  /* 0x000000000f087348 */ /* 0x000fea0003c00000 */
[----:B------:R0:W1:Y:S02]  /*151d0*/  SHFL.IDX P6, R14, R13, R12, R11 ;  /* 0x0000000c0d0e7389 */ /* 0x00006400000c000b */
[----:B01----:R-:W-:Y:S01]  /*151e0*/  ENDCOLLECTIVE ;  /* 0x000000000000791b */ /* 0x003fe20003800000 */
.L_x_1027:
        /* <DEDUP_REMOVED lines=15> */
.L_x_1028:
[----:B------:R-:W-:Y:S02]  /*152e0*/  IMAD.MOV.U32 R13, RZ, RZ, R18 ;  /* 0x000000ffff0d7224 */ /* 0x000fe400078e0012 */
[----:B------:R-:W-:Y:S01]  /*152f0*/  IMAD.MOV.U32 R12, RZ, RZ, 0x2 ;  /* 0x00000002ff0c7424 */ /* 0x000fe200078e00ff */
[----:B------:R-:W-:-:S13]  /*15300*/  IADD3 R2, P0, R14, R4, RZ ;  /* 0x000000040e027210 */ /* 0x000fda0007f1e0ff */
[----:B------:R-:W-:Y:S05]  /*15310*/  WARPSYNC.COLLECTIVE R15, `(.L_x_1029) ;  /* 0x000000000f087348 */ /* 0x000fea0003c00000 */
[----:B------:R0:W1:Y:S02]  /*15320*/  SHFL.IDX P6, R14, R13, R12, R11 ;  /* 0x0000000c0d0e7389 */ /* 0x00006400000c000b */
[----:B01----:R-:W-:Y:S01]  /*15330*/  ENDCOLLECTIVE ;  /* 0x000000000000791b */ /* 0x003fe20003800000 */
.L_x_1029:
        /* <DEDUP_REMOVED lines=15> */
.L_x_1030:
[----:B------:R-:W-:Y:S02]  /*15430*/  IMAD.MOV.U32 R13, RZ, RZ, R18 ;  /* 0x000000ffff0d7224 */ /* 0x000fe400078e0012 */
[----:B------:R-:W-:Y:S01]  /*15440*/  IMAD.MOV.U32 R12, RZ, RZ, 0x3 ;  /* 0x00000003ff0c7424 */ /* 0x000fe200078e00ff */
[----:B------:R-:W-:-:S13]  /*15450*/  IADD3 R2, P0, R14, R4, RZ ;  /* 0x000000040e027210 */ /* 0x000fda0007f1e0ff */
[----:B------:R-:W-:Y:S05]  /*15460*/  WARPSYNC.COLLECTIVE R15, `(.L_x_1031) ;  /* 0x000000000f087348 */ /* 0x000fea0003c00000 */
[----:B------:R0:W1:Y:S02]  /*15470*/  SHFL.IDX P6, R14, R13, R12, R11 ;  /* 0x0000000c0d0e7389 */ /* 0x00006400000c000b */
[----:B01----:R-:W-:Y:S01]  /*15480*/  ENDCOLLECTIVE ;  /* 0x000000000000791b */ /* 0x003fe20003800000 */
.L_x_1031:
        /* <DEDUP_REMOVED lines=12> */
.L_x_1032:
[----:B------:R-:W-:Y:S01]  /*15550*/  @!PT LDS RZ, [RZ] ;  /* 0x00000000fffff984 */ /* 0x000fe20000000800 */
[----:B------:R-:W-:Y:S01]  /*15560*/  @!PT LDS RZ, [RZ] ;  /* 0x00000000fffff984 */ /* 0x000fe20000000800 */
[----:B------:R-:W-:Y:S01]  /*15570*/  @!PT LDS RZ, [RZ] ;  /* 0x00000000fffff984 */ /* 0x000fe20000000800 */
[----:B------:R0:W-:Y:S01]  /*15580*/  LDGSTS.E.BYPASS.LTC128B.128 [R8+0x3400], desc[UR36][R2.64+0x40], !P0 ;  /* 0x0340004002087fae */ /* 0x0001e2000c101d64 */
[----:B------:R-:W-:-:S13]  /*15590*/  ISETP.LT.OR P0, PT, R0, 0x41, P1 ;  /* 0x000000410000780c */ /* 0x000fda0000f01670 */
[----:B------:R0:W-:Y:S01]  /*155a0*/  LDGSTS.E.BYPASS.LTC128B.128 [R8+0x5400], desc[UR36][R2.64+0x80], !P0 ;  /* 0x0540008002087fae */ /* 0x0001e2000c101d64 */
[----:B------:R-:W-:Y:S05]  /*155b0*/  BRA `(.L_x_1033) ;  /* 0xffffffd400947947 */ /* 0x000fea000383ffff */
.L_x_970:
[----:B0-----:R0:W1:Y:S02]  /*155c0*/  SYNCS.PHASECHK.TRANS64.TRYWAIT P0, [R0+URZ+0x2d860], R3 ;  /* 0x02d86003000075a7 */ /* 0x001064000800017f */
[----:B-1----:R-:W-:Y:S05]  /*155d0*/  @!P0 NANOSLEEP.SYNCS 0x989680 ;  /* 0x009896800000895d */ /* 0x002fea0003900000 */
[----:B------:R-:W1:Y:S02]  /*155e0*/  @!P0 SYNCS.PHASECHK.TRANS64 P0, [R0+URZ+0x2d860], R3 ;  /* 0x02d86003000085a7 */ /* 0x000e64000800007f */
[----:B-1----:R-:W-:Y:S05]  /*155f0*/  @!P0 BRA `(.L_x_970) ;  /* 0xfffffffc00f08947 */ /* 0x002fea000383ffff */
[----:B------:R-:W-:Y:S05]  /*15600*/  BRA `(.L_x_1034) ;  /* 0xffffffd800907947 */ /* 0x000fea000383ffff */
.L_x_971:
        /* <DEDUP_REMOVED lines=8> */
.L_x_1036:
[----:B------:R-:W-:Y:S05]  /*15690*/  BSYNC B0 ;  /* 0x0000000000007941 */ /* 0x000fea0003800000 */
.L_x_1035:
[----:B------:R-:W0:Y:S01]  /*156a0*/  S2R R2, SR_TID.X ;  /* 0x0000000000027919 */ /* 0x000e220000002100 */
[----:B------:R-:W-:Y:S01]  /*156b0*/  IMAD.MOV.U32 R13, RZ, RZ, R17 ;  /* 0x000000ffff0d7224 */ /* 0x000fe200078e0011 */
[----:B------:R-:W-:Y:S01]  /*156c0*/  LEA R4, R4, UR47, 0x1 ;  /* 0x0000002f04047c11 */ /* 0x000fe2000f8e08ff */
[----:B------:R-:W-:Y:S02]  /*156d0*/  IMAD.MOV.U32 R12, RZ, RZ, RZ ;  /* 0x000000ffff0c7224 */ /* 0x000fe400078e00ff */
[----:B------:R-:W-:Y:S02]  /*156e0*/  IMAD.MOV.U32 R11, RZ, RZ, 0x1c1f ;  /* 0x00001c1fff0b7424 */ /* 0x000fe400078e00ff */
[----:B------:R-:W-:Y:S02]  /*156f0*/  IMAD.MOV.U32 R15, RZ, RZ, -0x1 ;  /* 0xffffffffff0f7424 */ /* 0x000fe400078e00ff */
[----:B------:R-:W-:-:S07]  /*15700*/  IMAD.MOV.U32 R3, RZ, RZ, R14 ;  /* 0x000000ffff037224 */ /* 0x000fce00078e000e */
[----:B0-----:R-:W-:Y:S05]  /*15710*/  WARPSYNC.COLLECTIVE R15, `(.L_x_1037) ;  /* 0x000000000f087348 */ /* 0x001fea0003c00000 */
[----:B------:R1:W2:Y:S02]  /*15720*/  SHFL.IDX P6, R14, R13, R12, R11 ;  /* 0x0000000c0d0e7389 */ /* 0x0002a400000c000b */
[----:B012---:R-:W-:Y:S01]  /*15730*/  ENDCOLLECTIVE ;  /* 0x000000000000791b */ /* 0x007fe20003800000 */
.L_x_1037:
[----:B------:R-:W-:Y:S02]  /*15740*/  ULDC UR4, c[0x0][0x2f4] ;  /* 0x0000bd0000047ab9 */ /* 0x000fe40000000800 */
[----:B------:R-:W-:-:S04]  /*15750*/  ISETP.GE.AND P2, PT, R9, UR4, PT ;  /* 0x0000000409007c0c */ /* 0x000fc8000bf46270 */
[----:B------:R-:W-:Y:S01]  /*15760*/  ISETP.LT.OR P3, PT, R5, 0x1, P2 ;  /* 0x000000010500780c */ /* 0x000fe20001761670 */
[----:B------:R-:W-:Y:S02]  /*15770*/  IMAD.MOV.U32 R13, RZ, RZ, R18 ;  /* 0x000000ffff0d7224 */ /* 0x000fe400078e0012 */
        /* <DEDUP_REMOVED lines=11> */
.L_x_1038:
        /* <DEDUP_REMOVED lines=17> */
.L_x_1039:
[----:B------:R-:W-:Y:S02]  /*15940*/  IMAD.MOV.U32 R3, RZ, RZ, R6 ;  /* 0x000000ffff037224 */ /* 0x000fe400078e0006 */
[----:B------:R-:W-:Y:S02]  /*15950*/  IMAD.MOV.U32 R6, RZ, RZ, RZ ;  /* 0x000000ffff067224 */ /* 0x000fe400078e00ff */
[----:B------:R-:W-:Y:S02]  /*15960*/  IMAD.MOV.U32 R13, RZ, RZ, R18 ;  /* 0x000000ffff0d7224 */ /* 0x000fe400078e0012 */
[----:B------:R-:W-:Y:S02]  /*15970*/  IMAD.MOV.U32 R12, RZ, RZ, 0x2 ;  /* 0x00000002ff0c7424 */ /* 0x000fe400078e00ff */
[----:B------:R-:W-:-:S07]  /*15980*/  IMAD.MOV.U32 R2, RZ, RZ, R14 ;  /* 0x000000ffff027224 */ /* 0x000fce00078e000e */
[----:B------:R-:W-:Y:S05]  /*15990*/  WARPSYNC.COLLECTIVE R15, `(.L_x_1040) ;  /* 0x000000000f087348 */ /* 0x000fea0003c00000 */
[----:B------:R0:W1:Y:S02]  /*159a0*/  SHFL.IDX P6, R14, R13, R12, R11 ;  /* 0x0000000c0d0e7389 */ /* 0x00006400000c000b */
[----:B01----:R-:W-:Y:S01]  /*159b0*/  ENDCOLLECTIVE ;  /* 0x000000000000791b */ /* 0x003fe20003800000 */
.L_x_1040:
        /* <DEDUP_REMOVED lines=15> */
.L_x_1041:
[----:B------:R-:W-:Y:S02]  /*15ab0*/  IMAD.MOV.U32 R3, RZ, RZ, R7 ;  /* 0x000000ffff037224 */ /* 0x000fe400078e0007 */
[----:B------:R-:W-:Y:S02]  /*15ac0*/  IMAD.MOV.U32 R13, RZ, RZ, R18 ;  /* 0x000000ffff0d7224 */ /* 0x000fe400078e0012 */
[----:B------:R-:W-:Y:S02]  /*15ad0*/  IMAD.MOV.U32 R12, RZ, RZ, 0x3 ;  /* 0x00000003ff0c7424 */ /* 0x000fe400078e00ff */
[----:B------:R-:W-:-:S07]  /*15ae0*/  IMAD.MOV.U32 R8, RZ, RZ, R14 ;  /* 0x000000ffff087224 */ /* 0x000fce00078e000e */
[----:B------:R-:W-:Y:S05]  /*15af0*/  WARPSYNC.COLLECTIVE R15, `(.L_x_1042) ;  /* 0x000000000f087348 */ /* 0x000fea0003c00000 */
[----:B------:R0:W1:Y:S02]  /*15b00*/  SHFL.IDX P6, R14, R13, R12, R11 ;  /* 0x0000000c0d0e7389 */ /* 0x00006400000c000b */
[----:B01----:R-:W-:Y:S01]  /*15b10*/  ENDCOLLECTIVE ;  /* 0x000000000000791b */ /* 0x003fe20003800000 */
.L_x_1042:
        /* <DEDUP_REMOVED lines=13> */
.L_x_1043:
[----:B------:R-:W-:Y:S05]  /*15bf0*/  BRA `(.L_x_1044) ;  /* 0xffffffd400d87947 */ /* 0x000fea000383ffff */
.L_x_974:
[----:B0-----:R0:W1:Y:S02]  /*15c00*/  SYNCS.PHASECHK.TRANS64.TRYWAIT P0, [R7+URZ+0x2d820], R6 ;  /* 0x02d82006070075a7 */ /* 0x001064000800017f */
[----:B-1----:R-:W-:Y:S05]  /*15c10*/  @!P0 NANOSLEEP.SYNCS 0x989680 ;  /* 0x009896800000895d */ /* 0x002fea0003900000 */
[----:B------:R-:W1:Y:S02]  /*15c20*/  @!P0 SYNCS.PHASECHK.TRANS64 P0, [R7+URZ+0x2d820], R6 ;  /* 0x02d82006070085a7 */ /* 0x000e64000800007f */
[----:B-1----:R-:W-:Y:S05]  /*15c30*/  @!P0 BRA `(.L_x_974) ;  /* 0xfffffffc00f08947 */ /* 0x002fea000383ffff */
[----:B------:R-:W-:Y:S05]  /*15c40*/  BRA `(.L_x_1045) ;  /* 0xffffffd800547947 */ /* 0x000fea000383ffff */
.L_x_975:
        /* <DEDUP_REMOVED lines=8> */
[----:B0----5:R-:W-:Y:S05]  /*15cd0*/  WARPSYNC.COLLECTIVE R15, `(.L_x_1047) ;  /* 0x000000000f087348 */ /* 0x021fea0003c00000 */
[----:B------:R1:W2:Y:S02]  /*15ce0*/  SHFL.IDX P6, R14, R13, R12, R11 ;  /* 0x0000000c0d0e7389 */ /* 0x0002a400000c000b */
[----:B012--5:R-:W-:Y:S01]  /*15cf0*/  ENDCOLLECTIVE ;  /* 0x000000000000791b */ /* 0x027fe20003800000 */
.L_x_1047:
[----:B------:R-:W-:Y:S05]  /*15d00*/  BSYNC B0 ;  /* 0x0000000000007941 */ /* 0x000fea0003800000 */
.L_x_1046:
[----:B------:R-:W-:Y:S05]  /*15d10*/  BRA `(.L_x_1048) ;  /* 0xffffffd800387947 */ /* 0x000fea000383ffff */
.L_x_976:
[----:B------:R-:W-:Y:S01]  /*15d20*/  BSSY B0, `(.L_x_1049) ;  /* 0x0000006000007945 */ /* 0x000fe20003800000 */
[----:B------:R-:W-:-:S07]  /*15d30*/  IMAD.MOV.U32 R15, RZ, RZ, -0x1 ;  /* 0xffffffffff0f7424 */ /* 0x000fce00078e00ff */
[----:B01---5:R-:W-:Y:S05]  /*15d40*/  WARPSYNC.COLLECTIVE R15, `(.L_x_1050) ;  /* 0x000000000f0c7348 */ /* 0x023fea0003c00000 */
[----:B------:R-:W-:Y:S02]  /*15d50*/  ELECT P6, UR62, PT ;  /* 0x00000000003e782f */ /* 0x000fe400038c0000 */
[----:B------:R-:W-:Y:S01]  /*15d60*/  MOV R14, UR62 ;  /* 0x0000003e000e7c02 */ /* 0x000fe20008000f00 */
[----:B01---5:R-:W-:Y:S10]  /*15d70*/  ENDCOLLECTIVE ;  /* 0x000000000000791b */ /* 0x023ff40003800000 */
.L_x_1050:
[----:B------:R-:W-:Y:S05]  /*15d80*/  BSYNC B0 ;  /* 0x0000000000007941 */ /* 0x000fea0003800000 */
.L_x_1049:
[----:B------:R-:W-:Y:S05]  /*15d90*/  BRA `(.L_x_1051) ;  /* 0xffffffd8002c7947 */ /* 0x000fea000383ffff */
.L_x_978:
[----:B-1----:R1:W2:Y:S02]  /*15da0*/  SYNCS.PHASECHK.TRANS64.TRYWAIT P1, [R5+URZ+0x2d840], R4 ;  /* 0x02d84004050075a7 */ /* 0x0022a4000802017f */
[----:B--2---:R-:W-:Y:S05]  /*15db0*/  @!P1 NANOSLEEP.SYNCS 0x989680 ;  /* 0x009896800000995d */ /* 0x004fea0003900000 */
[----:B------:R-:W2:Y:S02]  /*15dc0*/  @!P1 SYNCS.PHASECHK.TRANS64 P1, [R5+URZ+0x2d840], R4 ;  /* 0x02d84004050095a7 */ /* 0x000ea4000802007f */
[----:B--2---:R-:W-:Y:S05]  /*15dd0*/  @!P1 BRA `(.L_x_978) ;  /* 0xfffffffc00f09947 */ /* 0x004fea000383ffff */
[----:B------:R-:W-:Y:S05]  /*15de0*/  BRA `(.L_x_1052) ;  /* 0xffffffd800547947 */ /* 0x000fea000383ffff */
.L_x_980:
[----:B--2---:R2:W3:Y:S02]  /*15df0*/  SYNCS.PHASECHK.TRANS64.TRYWAIT P1, [R3+URZ+0x2d840], R0 ;  /* 0x02d84000030075a7 */ /* 0x0044e4000802017f */
[----:B---3--:R-:W-:Y:S05]  /*15e00*/  @!P1 NANOSLEEP.SYNCS 0x989680 ;  /* 0x009896800000995d */ /* 0x008fea0003900000 */
[----:B------:R-:W3:Y:S02]  /*15e10*/  @!P1 SYNCS.PHASECHK.TRANS64 P1, [R3+URZ+0x2d840], R0 ;  /* 0x02d84000030095a7 */ /* 0x000ee4000802007f */
[----:B---3--:R-:W-:Y:S05]  /*15e20*/  @!P1 BRA `(.L_x_980) ;  /* 0xfffffffc00f09947 */ /* 0x008fea000383ffff */
[----:B------:R-:W-:Y:S05]  /*15e30*/  BRA `(.L_x_1053) ;  /* 0xffffffd800607947 */ /* 0x000fea000383ffff */
.L_x_982:
[----:B---3--:R3:W4:Y:S02]  /*15e40*/  SYNCS.PHASECHK.TRANS64.TRYWAIT P1, [R5+URZ+0x2d860], R4 ;  /* 0x02d86004050075a7 */ /* 0x008724000802017f */
[----:B----4-:R-:W-:Y:S05]  /*15e50*/  @!P1 NANOSLEEP.SYNCS 0x989680 ;  /* 0x009896800000995d */ /* 0x010fea0003900000 */
[----:B------:R-:W4:Y:S02]  /*15e60*/  @!P1 SYNCS.PHASECHK.TRANS64 P1, [R5+URZ+0x2d860], R4 ;  /* 0x02d86004050095a7 */ /* 0x000f24000802007f */
[----:B----4-:R-:W-:Y:S05]  /*15e70*/  @!P1 BRA `(.L_x_982) ;  /* 0xfffffffc00f09947 */ /* 0x010fea000383ffff */
[----:B------:R-:W-:Y:S05]  /*15e80*/  BRA `(.L_x_1054) ;  /* 0xffffffd8005c7947 */ /* 0x000fea000383ffff */
.L_x_1055:
        /* <DEDUP_REMOVED lines=15> */
.L_x_2783:


//--------------------- .text._ZN7cutlass13device_kernelIN5flash11enable_sm90INS1_16FlashAttnFwdSm90INS1_25CollectiveMainloopFwdSm90ILi2EN4cute5tupleIJNS5_1CILi1EEES8_S8_EEENS6_IJNS7_ILi192EEENS7_ILi128EEENS7_ILi96EEEEEELi96ENS_10bfloat16_tEfNS_4arch4Sm90ELb0ELb1ELb0ELb1ELb1ELb0ELb0ELb0ELb1ELb1ELb1ELb0EEENS1_21CollectiveEpilogueFwdINS6_IJSA_SC_SB_EEES9_SE_SG_Li384ELb1ELb1ELb1ELb0EEENS1_36VarlenDynamicPersistentTileSchedulerILi192ELi128ELi384ELi128ELb1ELb1ELb1ELb1ELb0ELb1EEEEEEEEEvNT_6ParamsE --------------------------
	.section	.text._ZN7cutlass13device_kernelIN5flash11enable_sm90INS1_16FlashAttnFwdSm90INS1_25CollectiveMainloopFwdSm90ILi2EN4cute5tupleIJNS5_1CILi1EEES8_S8_EEENS6_IJNS7_ILi192EEENS7_ILi128EEENS7_ILi96EEEEEELi96ENS_10bfloat16_tEfNS_4arch4Sm90ELb0ELb1ELb0ELb1ELb1ELb0ELb0ELb0ELb1ELb1ELb1ELb0EEENS1_21CollectiveEpilogueFwdINS6_IJSA_SC_SB_EEES9_SE_SG_Li384ELb1ELb1ELb1ELb0EEENS1_36VarlenDynamicPersistentTileSchedulerILi192ELi128ELi384ELi128ELb1ELb1ELb1ELb1ELb0ELb1EEEEEEEEEvNT_6ParamsE,"ax",@progbits
	.align	128
.text._ZN7cutlass13device_kernelIN5flash11enable_sm90INS1_16FlashAttnFwdSm90INS1_25CollectiveMainloopFwdSm90ILi2EN4cute5tupleIJNS5_1CILi1EEES8_S8_EEENS6_IJNS7_ILi192EEENS7_ILi128EEENS7_ILi96EEEEEELi96ENS_10bfloat16_tEfNS_4arch4Sm90ELb0ELb1ELb0ELb1ELb1ELb0ELb0ELb0ELb1ELb1ELb1ELb0EEENS1_21CollectiveEpilogueFwdINS6_IJSA_SC_SB_EEES9_SE_SG_Li384ELb1ELb1ELb1ELb0EEENS1_36VarlenDynamicPersistentTileSchedulerILi192ELi128ELi384ELi128ELb1ELb1ELb1ELb1ELb0ELb1EEEEEEEEEvNT_6ParamsE:
        .type           _ZN7cutlass13device_kernelIN5flash11enable_sm90INS1_16FlashAttnFwdSm90INS1_25CollectiveMainloopFwdSm90ILi2EN4cute5tupleIJNS5_1CILi1EEES8_S8_EEENS6_IJNS7_ILi192EEENS7_ILi128EEENS7_ILi96EEEEEELi96ENS_10bfloat16_tEfNS_4arch4Sm90ELb0ELb1ELb0ELb1ELb1ELb0ELb0ELb0ELb1ELb1ELb1ELb0EEENS1_21CollectiveEpilogueFwdINS6_IJSA_SC_SB_EEES9_SE_SG_Li384ELb1ELb1ELb1ELb0EEENS1_36VarlenDynamicPersistentTileSchedulerILi192ELi128ELi384ELi128ELb1ELb1ELb1ELb1ELb0ELb1EEEEEEEEEvNT_6ParamsE,@function
        .size           _ZN7cutlass13device_kernelIN5flash11enable_sm90INS1_16FlashAttnFwdSm90INS1_25CollectiveMainloopFwdSm90ILi2EN4cute5tupleIJNS5_1CILi1EEES8_S8_EEENS6_IJNS7_ILi192EEENS7_ILi128EEENS7_ILi96EEEEEELi96ENS_10bfloat16_tEfNS_4arch4Sm90ELb0ELb1ELb0ELb1ELb1ELb0ELb0ELb0ELb1ELb1ELb1ELb0EEENS1_21CollectiveEpilogueFwdINS6_IJSA_SC_SB_EEES9_SE_SG_Li384ELb1ELb1ELb1ELb0EEENS1_36VarlenDynamicPersistentTileSchedulerILi192ELi128ELi384ELi128ELb1ELb1ELb1ELb1ELb0ELb1EEEEEEEEEvNT_6ParamsE,(.L_x_2784 - _ZN7cutlass13device_kernelIN5flash11enable_sm90INS1_16FlashAttnFwdSm90INS1_25CollectiveMainloopFwdSm90ILi2EN4cute5tupleIJNS5_1CILi1EEES8_S8_EEENS6_IJNS7_ILi192EEENS7_ILi128EEENS7_ILi96EEEEEELi96ENS_10bfloat16_tEfNS_4arch4Sm90ELb0ELb1ELb0ELb1ELb1ELb0ELb0ELb0ELb1ELb1ELb1ELb0EEENS1_21CollectiveEpilogueFwdINS6_IJSA_SC_SB_EEES9_SE_SG_Li384ELb1ELb1ELb1ELb0EEENS1_36VarlenDynamicPersistentTileSchedulerILi192ELi128ELi384ELi128ELb1ELb1ELb1ELb1ELb0ELb1EEEEEEEEEvNT_6ParamsE)
        .other          _ZN7cutlass13device_kernelIN5flash11enable_sm90INS1_16FlashAttnFwdSm90INS1_25CollectiveMainloopFwdSm90ILi2EN4cute5tupleIJNS5_1CILi1EEES8_S8_EEENS6_IJNS7_ILi192EEENS7_ILi128EEENS7_ILi96EEEEEELi96ENS_10bfloat16_tEfNS_4arch4Sm90ELb0ELb1ELb0ELb1ELb1ELb0ELb0ELb0ELb1ELb1ELb1ELb0EEENS1_21CollectiveEpilogueFwdINS6_IJSA_SC_SB_EEES9_SE_SG_Li384ELb1ELb1ELb1ELb0EEENS1_36VarlenDynamicPersistentTileSchedulerILi192ELi128ELi384ELi128ELb1ELb1ELb1ELb1ELb0ELb1EEEEEEEEEvNT_6ParamsE,@"STO_CUDA_ENTRY STV_DEFAULT"
_ZN7cutlass13device_kernelIN5flash11enable_sm90INS1_16FlashAttnFwdSm90INS1_25CollectiveMainloopFwdSm90ILi2EN4cute5tupleIJNS5_1CILi1EEES8_S8_EEENS6_IJNS7_ILi192EEENS7_ILi128EEENS7_ILi96EEEEEELi96ENS_10bfloat16_tEfNS_4arch4Sm90ELb0ELb1ELb0ELb1ELb1ELb0ELb0ELb0ELb1ELb1ELb1ELb0EEENS1_21CollectiveEpilogueFwdINS6_IJSA_SC_SB_EEES9_SE_SG_Li384ELb1ELb1ELb1ELb0EEENS1_36VarlenDynamicPersistentTileSchedulerILi192ELi128ELi384ELi128ELb1ELb1ELb1ELb1ELb0ELb1EEEEEEEEEvNT_6ParamsE:
        /* <DEDUP_REMOVED lines=45> */
.L_x_1056:
        /* <DEDUP_REMOVED lines=22> */
.L_x_1057:
        /* <DEDUP_REMOVED lines=18> */
.L_x_1058:
        /* <DEDUP_REMOVED lines=22> */
.L_x_1059:
        /* <DEDUP_REMOVED lines=23> */
.L_x_1060:
[----:B------:R-:W-:Y:S01]  /*0820*/  UISETP.NE.AND UP0, UPT, UR9, URZ, UPT ;  /* 0x0000003f0900728c */ /* 0x000fe2000bf05270 */
[----:B------:R-:W-:Y:S01]  /*0830*/  NOP ;  /* 0x0000000000007918 */ /* 0x000fe20000000000 */
[----:B------:R-:W-:Y:S01]  /*0840*/  UMOV UR44, 0x1 ;  /* 0x00000001002c7882 */ /* 0x000fe20000000000 */
[----:B------:R-:W-:Y:S01]  /*0850*/  ULDC.64 UR56, c[0x0][0x208] ;  /* 0x0000820000387ab9 */ /* 0x000fe20000000a00 */
[----:B------:R-:W-:Y:S01]  /*0860*/  USEL UR44, UR44, 0x2, !UP0 ;  /* 0x000000022c2c7887 */ /* 0x000fe2000c000000 */
[----:B01234-:R-:W-:Y:S01]  /*0870*/  BAR.SYNC.DEFER_BLOCKING 0x0 ;  /* 0x0000000000007b1d */ /* 0x01ffe20000010000 */
[----:B------:R-:W-:-:S13]  /*0880*/  PLOP3.LUT P0, PT, PT, PT, UP0, 0x80, 0x0 ;  /* 0x000000000000781c */ /* 0x000fda0003f0f008 */
[----:B------:R-:W-:Y:S05]  /*0890*/  @!P0 BRA `(.L_x_1061) ;  /* 0x0000010800e48947 */ /* 0x000fea0003800000 */
.L_x_1062:
        /* <DEDUP_REMOVED lines=18> */
[----:B------:R-:W-:Y:S01]  /*09c0*/  VIADD R13, R2, 0xffffff80 ;  /* 0xffffff80020d7836 */ /* 0x000fe20000000000 */
[----:B------:R-:W-:Y:S01]  /*09d0*/  R2UR UR6, R9 ;  /* 0x00000000090672ca */ /* 0x000fe200000e0000 */
[----:B------:R-:W-:Y:S01]  /*09e0*/  IMAD.MOV.U32 R19, RZ, RZ, 0x40 ;  /* 0x00000040ff137424 */ /* 0x000fe200078e00ff */
[----:B------:R-:W-:Y:S01]  /*09f0*/  R2UR UR5, R10 ;  /* 0x000000000a0572ca */ /* 0x000fe200000e0000 */
[----:B------:R-:W-:Y:S01]  /*0a00*/  ULOP3.LUT UR52, UR44, 0x1, URZ, 0xfc, !UPT ;  /* 0x000000012c347892 */ /* 0x000fe2000f8efc3f */
[----:B------:R-:W-:Y:S01]  /*0a10*/  SHF.R.S32.HI R0, RZ, 0x1f, R13 ;  /* 0x0000001fff007819 */ /* 0x000fe2000001140d */
[----:B------:R-:W-:Y:S01]  /*0a20*/  UMOV UR51, URZ ;  /* 0x0000003f00337c82 */ /* 0x000fe20008000000 */
[----:B------:R-:W-:Y:S01]  /*0a30*/  R2UR UR7, R11 ;  /* 0x000000000b0772ca */ /* 0x000fe200000e0000 */
[----:B------:R-:W-:Y:S01]  /*0a40*/  UMOV UR50, URZ ;  /* 0x0000003f00327c82 */ /* 0x000fe20008000000 */
[CC--:B------:R-:W-:Y:S01]  /*0a50*/  LEA.HI R3, R0.reuse, R13.reuse, RZ, 0x4 ;  /* 0x0000000d00037211 */ /* 0x0c0fe200078f20ff */
[----:B------:R-:W-:Y:S01]  /*0a60*/  UMOV UR49, URZ ;  /* 0x0000003f00317c82 */ /* 0x000fe20008000000 */
[----:B------:R-:W-:-:S02]  /*0a70*/  LEA.HI R2, R0, R13, RZ, 0x7 ;  /* 0x0000000d00027211 */ /* 0x000fc400078f38ff */
[----:B------:R-:W-:Y:S02]  /*0a80*/  LOP3.LUT R4, R3, 0xfffffff0, RZ, 0xc0, !PT ;  /* 0xfffffff003047812 */ /* 0x000fe400078ec0ff */
[----:B------:R-:W-:Y:S02]  /*0a90*/  SHF.R.S32.HI R6, RZ, 0x4, R3 ;  /* 0x00000004ff067819 */ /* 0x000fe40000011403 */
[----:B------:R-:W-:Y:S01]  /*0aa0*/  LOP3.LUT R153, R2, 0xffffff80, RZ, 0xc0, !PT ;  /* 0xffffff8002997812 */ /* 0x000fe200078ec0ff */
[----:B------:R-:W-:Y:S01]  /*0ab0*/  IMAD.IADD R4, R13, 0x1, -R4 ;  /* 0x000000010d047824 */ /* 0x000fe200078e0a04 */
[----:B------:R-:W-:Y:S02]  /*0ac0*/  LEA.HI R3, R3, R6, RZ, 0x1 ;  /* 0x0000000603037211 */ /* 0x000fe400078f08ff */
[----:B------:R-:W-:Y:S01]  /*0ad0*/  LEA.HI R7, R0, R13, RZ, 0x5 ;  /* 0x0000000d00077211 */ /* 0x000fe200078f28ff */
[----:B------:R-:W-:Y:S01]  /*0ae0*/  IMAD.IADD R153, R13, 0x1, -R153 ;  /* 0x000000010d997824 */ /* 0x000fe200078e0a99 */
[----:B------:R-:W-:-:S02]  /*0af0*/  LOP3.LUT R5, R3, 0x1ffffffe, RZ, 0xc0, !PT ;  /* 0x1ffffffe03057812 */ /* 0x000fc400078ec0ff */
[----:B------:R-:W-:Y:S02]  /*0b00*/  SHF.R.S32.HI R3, RZ, 0x1f, R4 ;  /* 0x0000001fff037819 */ /* 0x000fe40000011404 */
[----:B------:R-:W-:Y:S01]  /*0b10*/  SHF.R.S32.HI R8, RZ, 0x1f, R153 ;  /* 0x0000001fff087819 */ /* 0x000fe20000011499 */
[----:B------:R-:W-:Y:S01]  /*0b20*/  IMAD.IADD R5, R6, 0x1, -R5 ;  /* 0x0000000106057824 */ /* 0x000fe200078e0a05 */
[----:B------:R-:W-:Y:S02]  /*0b30*/  LEA.HI R3, R3, R4, RZ, 0x3 ;  /* 0x0000000403037211 */ /* 0x000fe400078f18ff */
[----:B------:R-:W-:Y:S01]  /*0b40*/  LEA.HI R9, R8, R153, RZ, 0x2 ;  /* 0x0000009908097211 */ /* 0x000fe200078f10ff */
[----:B------:R-:W-:Y:S01]  /*0b50*/  IMAD.SHL.U32 R5, R5, 0x8, RZ ;  /* 0x0000000805057824 */ /* 0x000fe200078e00ff */
[----:B------:R-:W-:Y:S01]  /*0b60*/  SHF.R.S32.HI R7, RZ, 0x5, R7 ;  /* 0x00000005ff077819 */ /* 0x000fe20000011407 */
[----:B------:R-:W-:Y:S01]  /*0b70*/  IMAD.SHL.U32 R6, R3, 0x40, RZ ;  /* 0x0000004003067824 */ /* 0x000fe200078e00ff */
[----:B------:R-:W-:-:S02]  /*0b80*/  SHF.R.S32.HI R10, RZ, 0x2, R9 ;  /* 0x00000002ff0a7819 */ /* 0x000fc40000011409 */
[----:B------:R-:W-:Y:S01]  /*0b90*/  SHF.R.S32.HI R11, RZ, 0x1f, R9 ;  /* 0x0000001fff0b7819 */ /* 0x000fe20000011409 */
[----:B------:R-:W-:Y:S01]  /*0ba0*/  IMAD R12, R7, 0x10, R4 ;  /* 0x00000010070c7824 */ /* 0x000fe200078e0204 */
[----:B------:R-:W-:Y:S02]  /*0bb0*/  LOP3.LUT R3, R3, 0xfffffff8, RZ, 0xc0, !PT ;  /* 0xfffffff803037812 */ /* 0x000fe400078ec0ff */
[----:B------:R-:W-:Y:S02]  /*0bc0*/  SHF.R.S32.HI R14, RZ, 0x7, R2 ;  /* 0x00000007ff0e7819 */ /* 0x000fe40000011402 */
[----:B------:R-:W-:Y:S01]  /*0bd0*/  LEA.HI R11, R11, R10, RZ, 0x3 ;  /* 0x0000000a0b0b7211 */ /* 0x000fe200078f18ff */
[----:B------:R-:W-:Y:S01]  /*0be0*/  IMAD.IADD R3, R4, 0x1, -R3 ;  /* 0x0000000104037824 */ /* 0x000fe200078e0a03 */
[----:B------:R-:W-:Y:S01]  /*0bf0*/  LEA.HI R8, R8, R153, RZ, 0x5 ;  /* 0x0000009908087211 */ /* 0x000fe200078f28ff */
[----:B------:R-:W-:Y:S01]  /*0c00*/  IMAD.HI R4, R14, 0x55555556, RZ ;  /* 0x555555560e047827 */ /* 0x000fe200078e02ff */
[----:B------:R-:W-:-:S02]  /*0c10*/  LOP3.LUT R11, R11, 0xfffffff8, RZ, 0xc0, !PT ;  /* 0xfffffff80b0b7812 */ /* 0x000fc400078ec0ff */
[----:B------:R-:W-:Y:S01]  /*0c20*/  LOP3.LUT R6, R6, 0x7ffffe00, RZ, 0xc0, !PT ;  /* 0x7ffffe0006067812 */ /* 0x000fe200078ec0ff */
[----:B------:R-:W-:Y:S01]  /*0c30*/  IMAD.SHL.U32 R2, R3, 0x40, RZ ;  /* 0x0000004003027824 */ /* 0x000fe200078e00ff */
[----:B------:R-:W-:Y:S01]  /*0c40*/  LEA.HI R4, R4, R4, RZ, 0x1 ;  /* 0x0000000404047211 */ /* 0x000fe200078f08ff */
[----:B------:R-:W-:Y:S01]  /*0c50*/  IMAD.IADD R11, R10, 0x1, -R11 ;  /* 0x000000010a0b7824 */ /* 0x000fe200078e0a0b */
[----:B------:R-:W-:Y:S01]  /*0c60*/  SHF.R.S32.HI R8, RZ, 0x5, R8 ;  /* 0x00000005ff087819 */ /* 0x000fe20000011408 */
[----:B------:R-:W-:Y:S01]  /*0c70*/  IMAD R6, R7, 0x400, R6 ;  /* 0x0000040007067824 */ /* 0x000fe200078e0206 */
[----:B------:R-:W-:Y:S01]  /*0c80*/  LOP3.LUT R2, R2, 0x1c0, RZ, 0xc0, !PT ;  /* 0x000001c002027812 */ /* 0x000fe200078ec0ff */
[--C-:B------:R-:W-:Y:S01]  /*0c90*/  IMAD.U32 R7, R12, 0x20, R5.reuse ;  /* 0x000000200c077824 */ /* 0x100fe200078e0005 */
[----:B------:R-:W-:Y:S01]  /*0ca0*/  LEA.HI R0, R0, R13, RZ, 0x2 ;  /* 0x0000000d00007211 */ /* 0x000fe200078f10ff */
[----:B------:R-:W-:Y:S01]  /*0cb0*/  IMAD R4, R4, -0x3, R14 ;  /* 0xfffffffd04047824 */ /* 0x000fe200078e020e */
[----:B------:R-:W-:Y:S01]  /*0cc0*/  LOP3.LUT R5, R2, 0x8, R5, 0xf8, !PT ;  /* 0x0000000802057812 */ /* 0x000fe200078ef805 */
[----:B------:R-:W-:Y:S01]  /*0cd0*/  IMAD R11, R8, 0x10, R11 ;  /* 0x00000010080b7824 */ /* 0x000fe200078e020b */
[----:B------:R-:W-:Y:S01]  /*0ce0*/  SHF.R.U32.HI R2, RZ, 0x3, R2 ;  /* 0x00000003ff027819 */ /* 0x000fe20000011602 */
[----:B------:R0:W-:Y:S01]  /*0cf0*/  STL [R1+0x14], R7 ;  /* 0x0000140701007387 */ /* 0x0001e20000100800 */
[----:B------:R-:W-:-:S02]  /*0d00*/  LOP3.LUT R151, R0, 0xfffffffc, RZ, 0xc0, !PT ;  /* 0xfffffffc00977812 */ /* 0x000fc400078ec0ff */
[----:B------:R-:W-:Y:S02]  /*0d10*/  LOP3.LUT R5, R5, R2, RZ, 0x3c, !PT ;  /* 0x0000000205057212 */ /* 0x000fe400078e3cff */
[----:B------:R-:W-:Y:S01]  /*0d20*/  R2P PR, R3, 0x6 ;  /* 0x0000000603007804 */ /* 0x000fe20000000000 */
[----:B------:R-:W-:Y:S01]  /*0d30*/  IMAD.IADD R151, R13, 0x1, -R151 ;  /* 0x000000010d977824 */ /* 0x000fe200078e0a97 */
[----:B------:R-:W-:Y:S01]  /*0d40*/  SHF.R.S32.HI R152, RZ, 0x2, R0 ;  /* 0x00000002ff987819 */ /* 0x000fe20000011400 */
[----:B------:R-:W-:Y:S02]  /*0d50*/  IMAD.IADD R5, R6, 0x1, R5 ;  /* 0x0000000106057824 */ /* 0x000fe400078e0205 */
[----:B0-----:R-:W-:Y:S01]  /*0d60*/  IMAD R7, R4, 0x40, R11 ;  /* 0x0000004004077824 */ /* 0x001fe200078e020b */
[----:B------:R-:W-:Y:S01]  /*0d70*/  LOP3.LUT R4, R9, 0x7ffffffc, RZ, 0xc0, !PT ;  /* 0x7ffffffc09047812 */ /* 0x000fe200078ec0ff */
[C---:B------:R-:W-:Y:S01]  /*0d80*/  IMAD.SHL.U32 R138, R151.reuse, 0x8, RZ ;  /* 0x00000008978a7824 */ /* 0x040fe200078e00ff */
[----:B------:R-:W-:-:S02]  /*0d90*/  LEA.HI R2, R151, R151, RZ, 0x1 ;  /* 0x0000009797027211 */ /* 0x000fc400078f08ff */
[----:B------:R0:W-:Y:S01]  /*0da0*/  STL [R1+0x10], R7 ;  /* 0x0000100701007387 */ /* 0x0001e20000100800 */
[----:B------:R-:W-:Y:S01]  /*0db0*/  IMAD.IADD R4, R153, 0x1, -R4 ;  /* 0x0000000199047824 */ /* 0x000fe200078e0a04 */
[----:B------:R-:W-:Y:S01]  /*0dc0*/  LEA R18, R5, UR41, 0x1 ;  /* 0x0000002905127c11 */ /* 0x000fe2000f8e08ff */
[----:B------:R-:W-:Y:S01]  /*0dd0*/  VIADD R139, R138, 0x20 ;  /* 0x000000208a8b7836 */ /* 0x000fe20000000000 */
[----:B------:R-:W-:Y:S01]  /*0de0*/  LOP3.LUT R2, R2, 0x1ffffffe, RZ, 0xc0, !PT ;  /* 0x1ffffffe02027812 */ /* 0x000fe200078ec0ff */
[----:B------:R-:W-:Y:S01]  /*0df0*/  IMAD.SHL.U32 R17, R4, 0x2, RZ ;  /* 0x0000000204117824 */ /* 0x000fe200078e00ff */
[----:B------:R-:W-:Y:S01]  /*0e00*/  SEL R19, R19, 0xffffffc0, !P2 ;  /* 0xffffffc013137807 */ /* 0x000fe20005000000 */
[----:B------:R-:W-:Y:S01]  /*0e10*/  VIADD R22, R18, 0x21800 ;  /* 0x0002180012167836 */ /* 0x000fe20000000000 */
[----:B------:R-:W-:Y:S01]  /*0e20*/  SHF.R.S32.HI R3, RZ, 0x1f, R139 ;  /* 0x0000001fff037819 */ /* 0x000fe2000001148b */
[----:B------:R-:W-:Y:S02]  /*0e30*/  VIADD R141, R138, 0x40 ;  /* 0x000000408a8d7836 */ /* 0x000fe40000000000 */
[----:B------:R-:W-:-:S02]  /*0e40*/  VIADD R150, R17, 0x18 ;  /* 0x0000001811967836 */ /* 0x000fc40000000000 */
[C---:B------:R-:W-:Y:S01]  /*0e50*/  VIADD R149, R17.reuse, 0x20 ;  /* 0x0000002011957836 */ /* 0x040fe20000000000 */
[----:B------:R-:W-:Y:S01]  /*0e60*/  SHF.R.S32.HI R0, RZ, 0x1f, R141 ;  /* 0x0000001fff007819 */ /* 0x000fe2000001148d */
        /* <DEDUP_REMOVED lines=12> */
[----:B------:R-:W-:Y:S01]  /*0f30*/  VIADD R142, R17, 0x58 ;  /* 0x00000058118e7836 */ /* 0x000fe20000000000 */
[----:B------:R-:W-:Y:S01]  /*0f40*/  SHF.R.S32.HI R156, RZ, 0x1f, R144 ;  /* 0x0000001fff9c7819 */ /* 0x000fe20000011490 */
[----:B------:R-:W-:Y:S01]  /*0f50*/  VIADD R23, R18, 0x21820 ;  /* 0x0002182012177836 */ /* 0x000fe20000000000 */
[----:B------:R-:W-:Y:S01]  /*0f60*/  SHF.R.S32.HI R155, RZ, 0x1f, R143 ;  /* 0x0000001fff9b7819 */ /* 0x000fe2000001148f */
[----:B------:R-:W-:Y:S01]  /*0f70*/  IMAD.IADD R2, R151, 0x1, -R2 ;  /* 0x0000000197027824 */ /* 0x000fe200078e0a02 */
[----:B------:R-:W-:Y:S01]  /*0f80*/  SHF.R.S32.HI R154, RZ, 0x1f, R142 ;  /* 0x0000001fff9a7819 */ /* 0x000fe2000001148e */
[----:B------:R-:W-:-:S02]  /*0f90*/  @P1 VIADD R23, R22, 0xffffffe0 ;  /* 0xffffffe016171836 */ /* 0x000fc40000000000 */
[----:B------:R-:W-:Y:S02]  /*0fa0*/  IMAD.IADD R22, R22, 0x1, R19 ;  /* 0x0000000116167824 */ /* 0x000fe400078e0213 */
[----:B------:R-:W-:Y:S02]  /*0fb0*/  VIADD R140, R17, 0x10 ;  /* 0x00000010118c7836 */ /* 0x000fe40000000000 */
[----:B------:R-:W-:Y:S02]  /*0fc0*/  IMAD R137, R2, 0x8, R7 ;  /* 0x0000000802897824 */ /* 0x000fe400078e0207 */
[----:B------:R-:W-:Y:S02]  /*0fd0*/  IMAD.IADD R19, R19, 0x1, R23 ;  /* 0x0000000113137824 */ /* 0x000fe400078e0217 */
[----:B0-----:R-:W-:-:S07]  /*0fe0*/  VIADD R136, R23, 0x6000 ;  /* 0x0000600017887836 */ /* 0x001fce0000000000 */
.L_x_1166:
[----:B------:R-:W-:Y:S01]  /*0ff0*/  ULDC.64 UR8, c[0x0][0xa28] ;  /* 0x00028a0000087ab9 */ /* 0x000fe20000000a00 */
[----:B------:R-:W-:Y:S01]  /*1000*/  ULDC UR4, c[0x0][0x424] ;  /* 0x0001090000047ab9 */ /* 0x000fe20000000800 */
[----:B------:R-:W-:-:S04]  /*1010*/  UISETP.NE.U32.AND UP0, UPT, UR8, URZ, UPT ;  /* 0x0000003f0800728c */ /* 0x000fc8000bf05070 */
[----:B------:R-:W-:-:S03]  /*1020*/  UISETP.NE.AND.EX UP0, UPT, UR9, URZ, UPT, UP0 ;  /* 0x0000003f0900728c */ /* 0x000fc6000bf05300 */
[----:B------:R-:W-:Y:S02]  /*1030*/  ULDC.64 UR8, c[0x0][0xa18] ;  /* 0x0002860000087ab9 */ /* 0x000fe40000000a00 */
[----:B------:R-:W-:Y:S01]  /*1040*/  UISETP.NE.U32.AND UP1, UPT, UR8, URZ, UPT ;  /* 0x0000003f0800728c */ /* 0x000fe2000bf25070 */
[----:B------:R-:W-:-:S03]  /*1050*/  PLOP3.LUT P0, PT, PT, PT, UP0, 0x80, 0x0 ;  /* 0x000000000000781c */ /* 0x000fc60003f0f008 */
[----:B------:R-:W-:-:S03]  /*1060*/  UISETP.NE.AND.EX UP1, UPT, UR9, URZ, UPT, UP1 ;  /* 0x0000003f0900728c */ /* 0x000fc6000bf25310 */
[----:B------:R-:W-:Y:S02]  /*1070*/  @UP0 ULDC.64 UR8, c[0x0][0xa28] ;  /* 0x00028a0000080ab9 */ /* 0x000fe40000000a00 */
[----:B------:R-:W-:Y:S01]  /*1080*/  @UP0 UIMAD.WIDE UR8, UR7, 0x4, UR8 ;  /* 0x00000004070808a5 */ /* 0x000fe2000f8e0208 */
[----:B------:R-:W-:-:S05]  /*1090*/  PLOP3.LUT P2, PT, PT, PT, UP1, 0x80, 0x0 ;  /* 0x000000000000781c */ /* 0x000fca0003f4f018 */
[----:B01-3--:R-:W-:Y:S02]  /*10a0*/  IMAD.U32 R2, RZ, RZ, UR8 ;  /* 0x00000008ff027e24 */ /* 0x00bfe4000f8e00ff */
[----:B----4-:R-:W-:Y:S01]  /*10b0*/  IMAD.U32 R3, RZ, RZ, UR9 ;  /* 0x00000009ff037e24 */ /* 0x010fe2000f8e00ff */
[----:B------:R-:W-:Y:S02]  /*10c0*/  @UP1 ULDC.64 UR8, c[0x0][0xa18] ;  /* 0x0002860000081ab9 */ /* 0x000fe40000000a00 */
[----:B------:R-:W-:Y:S02]  /*10d0*/  @UP1 UIMAD.WIDE UR8, UR7, 0x4, UR8 ;  /* 0x00000004070818a5 */ /* 0x000fe4000f8e0208 */
[----:B--2---:R-:W2:Y:S04]  /*10e0*/  @P0 LDG.E R2, desc[UR56][R2.64] ;  /* 0x0000003802020981 */ /* 0x004ea8000c1e1900 */
[----:B------:R-:W-:-:S02]  /*10f0*/  IMAD.U32 R4, RZ, RZ, UR8 ;  /* 0x00000008ff047e24 */ /* 0x000fc4000f8e00ff */
[----:B------:R-:W-:Y:S01]  /*1100*/  IMAD.U32 R5, RZ, RZ, UR9 ;  /* 0x00000009ff057e24 */ /* 0x000fe2000f8e00ff */
[----:B------:R-:W-:-:S04]  /*1110*/  ULDC.64 UR8, c[0x0][0x418] ;  /* 0x0001060000087ab9 */ /* 0x000fc80000000a00 */
[----:B------:R-:W3:Y:S01]  /*1120*/  @P2 LDG.E R4, desc[UR56][R4.64] ;  /* 0x0000003804042981 */ /* 0x000ee2000c1e1900 */
[----:B------:R-:W-:Y:S01]  /*1130*/  UISETP.NE.U32.AND UP0, UPT, UR8, URZ, UPT ;  /* 0x0000003f0800728c */ /* 0x000fe2000bf05070 */
[----:B------:R-:W-:Y:S01]  /*1140*/  UMOV UR38, URZ ;  /* 0x0000003f00267c82 */ /* 0x000fe20008000000 */
[----:B------:R-:W-:Y:S02]  /*1150*/  ULOP3.LUT UR40, UR5, 0xffff, URZ, 0xc0, !UPT ;  /* 0x0000ffff05287892 */ /* 0x000fe4000f8ec03f */
[----:B------:R-:W-:-:S03]  /*1160*/  UISETP.NE.AND.EX UP0, UPT, UR9, URZ, UPT, UP0 ;  /* 0x0000003f0900728c */ /* 0x000fc6000bf05300 */
[----:B------:R-:W-:Y:S01]  /*1170*/  ULDC.64 UR8, c[0x0][0xa20] ;  /* 0x0002880000087ab9 */ /* 0x000fe20000000a00 */
[----:B------:R-:W-:Y:S01]  /*1180*/  USEL UR4, UR4, 0x1, UP0 ;  /* 0x0000000104047887 */ /* 0x000fe20008000000 */
[----:B------:R-:W-:Y:S01]  /*1190*/  ISETP.NE.U32.AND P1, PT, RZ, UR8, PT ;  /* 0x00000008ff007c0c */ /* 0x000fe2000bf25070 */
[----:B------:R-:W-:Y:S02]  /*11a0*/  ULDC UR8, c[0x0][0x2f0] ;  /* 0x0000bc0000087ab9 */ /* 0x000fe40000000800 */
[----:B------:R-:W-:Y:S01]  /*11b0*/  UIMAD UR4, UR4, UR8, URZ ;  /* 0x00000008040472a4 */ /* 0x000fe2000f8e023f */
[----:B------:R-:W-:Y:S02]  /*11c0*/  ISETP.NE.AND.EX P1, PT, RZ, UR9, PT, P1 ;  /* 0x00000009ff007c0c */ /* 0x000fe4000bf25310 */
[----:B--2---:R-:W-:Y:S02]  /*11d0*/  @P0 R2UR UR38, R2 ;  /* 0x00000000022602ca */ /* 0x004fe400000e0000 */
[----:B---3--:R-:W-:Y:S01]  /*11e0*/  @P2 R2UR UR48, R4 ;  /* 0x00000000043022ca */ /* 0x008fe200000e0000 */
[----:B-----5:R-:W-:-:S14]  /*11f0*/  @P2 BRA `(.L_x_1063) ;  /* 0x0000000000382947 */ /* 0x020fdc0003800000 */
[----:B------:R-:W-:Y:S01]  /*1200*/  ULDC.64 UR8, c[0x0][0xa00] ;  /* 0x0002800000087ab9 */ /* 0x000fe20000000a00 */
[----:B------:R-:W-:Y:S01]  /*1210*/  ULDC UR48, c[0x0][0x288] ;  /* 0x0000a20000307ab9 */ /* 0x000fe20000000800 */
[----:B------:R-:W-:-:S04]  /*1220*/  ISETP.NE.U32.AND P0, PT, RZ, UR8, PT ;  /* 0x00000008ff007c0c */ /* 0x000fc8000bf05070 */
[----:B------:R-:W-:-:S13]  /*1230*/  ISETP.NE.AND.EX P0, PT, RZ, UR9, PT, P0 ;  /* 0x00000009ff007c0c */ /* 0x000fda000bf05300 */
[----:B------:R-:W-:Y:S05]  /*1240*/  @!P0 BRA `(.L_x_1063) ;  /* 0x0000000000248947 */ /* 0x000fea0003800000 */
[----:B------:R-:W-:Y:S02]  /*1250*/  ULDC.64 UR8, c[0x0][0xa00] ;  /* 0x0002800000087ab9 */ /* 0x000fe40000000a00 */
[----:B------:R-:W-:-:S06]  /*1260*/  UIMAD.WIDE UR8, UR7, 0x4, UR8 ;  /* 0x00000004070878a5 */ /* 0x000fcc000f8e0208 */
[----:B------:R-:W-:Y:S02]  /*1270*/  IMAD.U32 R2, RZ, RZ, UR8 ;  /* 0x00000008ff027e24 */ /* 0x000fe4000f8e00ff */
[----:B------:R-:W-:-:S05]  /*1280*/  IMAD.U32 R3, RZ, RZ, UR9 ;  /* 0x00000009ff037e24 */ /* 0x000fca000f8e00ff */
[----:B------:R-:W2:Y:S04]  /*1290*/  LDG.E R4, desc[UR56][R2.64] ;  /* 0x0000003802047981 */ /* 0x000ea8000c1e1900 */
[----:B------:R-:W3:Y:S01]  /*12a0*/  LDG.E R0, desc[UR56][R2.64+0x4] ;  /* 0x0000043802007981 */ /* 0x000ee2000c1e1900 */
[----:B--2---:R-:W-:Y:S02]  /*12b0*/  R2UR UR48, R4 ;  /* 0x00000000043072ca */ /* 0x004fe400000e0000 */
[----:B---3--:R-:W-:-:S13]  /*12c0*/  R2UR UR8, R0 ;  /* 0x00000000000872ca */ /* 0x008fda00000e0000 */
[----:B------:R-:W-:-:S12]  /*12d0*/  UIADD3 UR48, -UR48, UR8, URZ ;  /* 0x0000000830307290 */ /* 0x000fd8000fffe13f */
.L_x_1063:
[----:B------:R-:W-:Y:S01]  /*12e0*/  UMOV UR43, UR7 ;  /* 0x00000007002b7c82 */ /* 0x000fe20008000000 */
[----:B------:R-:W-:Y:S05]  /*12f0*/  @!P1 BRA `(.L_x_1064) ;  /* 0x00000000001c9947 */ /* 0x000fea0003800000 */
[----:B------:R-:W-:Y:S02]  /*1300*/  ULDC.64 UR8, c[0x0][0xa20] ;  /* 0x0002880000087ab9 */ /* 0x000fe40000000a00 */
[----:B------:R-:W-:-:S06]  /*1310*/  UIMAD.WIDE UR8, UR7, 0x4, UR8 ;  /* 0x00000004070878a5 */ /* 0x000fcc000f8e0208 */
[----:B------:R-:W-:Y:S02]  /*1320*/  IMAD.U32 R2, RZ, RZ, UR8 ;  /* 0x00000008ff027e24 */ /* 0x000fe4000f8e00ff */
[----:B------:R-:W-:-:S05]  /*1330*/  IMAD.U32 R3, RZ, RZ, UR9 ;  /* 0x00000009ff037e24 */ /* 0x000fca000f8e00ff */
[----:B------:R-:W2:Y:S02]  /*1340*/  LDG.E R2, desc[UR56][R2.64] ;  /* 0x0000003802027981 */ /* 0x000ea4000c1e1900 */
[----:B--2---:R-:W-:Y:S01]  /*1350*/  R2UR UR4, R2 ;  /* 0x00000000020472ca */ /* 0x004fe200000e0000 */
[----:B------:R-:W-:-:S14]  /*1360*/  BRA `(.L_x_1065) ;  /* 0x0000000000347947 */ /* 0x000fdc0003800000 */
.L_x_1064:
[----:B------:R-:W-:Y:S02]  /*1370*/  ULDC.64 UR8, c[0x0][0xa08] ;  /* 0x0002820000087ab9 */ /* 0x000fe40000000a00 */
        /* <DEDUP_REMOVED lines=12> */
.L_x_1065:
[----:B------:R-:W-:Y:S01]  /*1440*/  ULDC UR7, c[0x0][0x448] ;  /* 0x0001120000077ab9 */ /* 0x000fe20000000800 */
[----:B------:R-:W-:Y:S02]  /*1450*/  UIMAD UR39, UR6, 0xc0, URZ ;  /* 0x000000c0062778a4 */ /* 0x000fe4000f8e023f */
[----:B------:R-:W-:Y:S02]  /*1460*/  UISETP.NE.AND UP0, UPT, UR7, 0x1, UPT ;  /* 0x000000010700788c */ /* 0x000fe4000bf05270 */
[----:B------:R-:W-:Y:S01]  /*1470*/  UIADD3 UR10, UR39, 0xbf, URZ ;  /* 0x000000bf270a7890 */ /* 0x000fe2000fffe03f */
[----:B------:R-:W-:Y:S01]  /*1480*/  ULDC.64 UR6, c[0x0][0x9e0] ;  /* 0x0002780000067ab9 */ /* 0x000fe20000000a00 */
[----:B------:R-:W-:Y:S02]  /*1490*/  UP2UR UR54, UPR, URZ, 0x1 ;  /* 0x000000013f367883 */ /* 0x000fe40008000000 */
[----:B------:R-:W-:-:S05]  /*14a0*/  UIADD3 UR38, -UR38, UR4, URZ ;  /* 0x0000000426267290 */ /* 0x000fca000fffe13f */
[----:B------:R-:W-:Y:S01]  /*14b0*/  @UP0 ULDC UR8, c[0x0][0x44c] ;  /* 0x0001130000080ab9 */ /* 0x000fe20000000800 */
[----:B------:R-:W-:Y:S01]  /*14c0*/  @UP0 ULDC UR11, c[0x0][0x450] ;  /* 0x00011400000b0ab9 */ /* 0x000fe20000000800 */
[----:B------:R-:W-:Y:S02]  /*14d0*/  UIMAD.WIDE.U32 UR8, UR10, UR8, URZ ;  /* 0x000000080a0872a5 */ /* 0x000fe4000f8e003f */
[----:B------:R-:W-:Y:S02]  /*14e0*/  UIADD3 UR4, UR38, 0x1, -UR48 ;  /* 0x0000000126047890 */ /* 0x000fe4000fffe830 */
[----:B------:R-:W-:Y:S02]  /*14f0*/  @UP0 USHF.R.U32.HI UR10, URZ, UR11, UR9 ;  /* 0x0000000b3f0a0299 */ /* 0x000fe40008011609 */
[----:B------:R-:W-:Y:S02]  /*1500*/  UISETP.GE.AND UP0, UPT, UR7, 0x1, UPT ;  /* 0x000000010700788c */ /* 0x000fe4000bf06270 */
[----:B------:R-:W-:-:S02]  /*1510*/  UIADD3 UR10, UR4, UR10, URZ ;  /* 0x0000000a040a7290 */ /* 0x000fc4000fffe03f */
[----:B------:R-:W-:Y:S02]  /*1520*/  UP2UR UR53, UPR, URZ, 0x1 ;  /* 0x000000013f357883 */ /* 0x000fe40008000000 */
[----:B------:R-:W-:Y:S01]  /*1530*/  PLOP3.LUT P0, PT, PT, PT, UP0, 0x40, 0x0 ;  /* 0x000000000000781c */ /* 0x000fe20003f0e808 */
[----:B------:R-:W-:-:S12]  /*1540*/  UIADD3 UR6, UR10, UR6, URZ ;  /* 0x000000060a067290 */ /* 0x000fd8000fffe03f */
[----:B------:R-:W-:Y:S05]  /*1550*/  @P0 BRA `(.L_x_1066) ;  /* 0x0000000000440947 */ /* 0x000fea0003800000 */
        /* <DEDUP_REMOVED lines=10> */
.L_x_1067:
[----:B------:R-:W-:-:S11]  /*1600*/  UISETP.NE.AND UP0, UPT, UR7, 0x1, UPT ;  /* 0x000000010700788c */ /* 0x000fd6000bf05270 */
[----:B------:R-:W-:Y:S02]  /*1610*/  @UP0 ULDC.64 UR10, c[0x0][0x9e8] ;  /* 0x00027a00000a0ab9 */ /* 0x000fe40000000a00 */
[----:B------:R-:W-:-:S04]  /*1620*/  UIMAD.WIDE.U32 UR8, UR4, UR10, URZ ;  /* 0x0000000a040872a5 */ /* 0x000fc8000f8e003f */
[----:B------:R-:W-:-:S12]  /*1630*/  @UP0 USHF.R.U32.HI UR4, URZ, UR11, UR9 ;  /* 0x0000000b3f040299 */ /* 0x000fd80008011609 */
.L_x_1068:
[----:B------:R-:W-:-:S04]  /*1640*/  UIMAD UR4, UR4, UR7, UR7 ;  /* 0x00000007040472a4 */ /* 0x000fc8000f8e0207 */
[----:B------:R-:W-:-:S04]  /*1650*/  UISETP.LT.AND UP0, UPT, UR6, UR4, UPT ;  /* 0x000000040600728c */ /* 0x000fc8000bf01270 */
[----:B------:R-:W-:-:S12]  /*1660*/  USEL UR6, UR6, UR4, UP0 ;  /* 0x0000000406067287 */ /* 0x000fd80008000000 */
.L_x_1066:
[----:B------:R-:W-:Y:S02]  /*1670*/  UISETP.NE.AND UP0, UPT, UR54, URZ, UPT ;  /* 0x0000003f3600728c */ /* 0x000fe4000bf05270 */
[----:B------:R-:W-:Y:S02]  /*1680*/  UIADD3 UR4, UR38, 0x7f, URZ ;  /* 0x0000007f26047890 */ /* 0x000fe4000fffe03f */
[----:B------:R-:W-:Y:S02]  /*1690*/  UIADD3 UR10, UR6, 0x7f, URZ ;  /* 0x0000007f060a7890 */ /* 0x000fe4000fffe03f */
[----:B------:R-:W-:Y:S02]  /*16a0*/  UISETP.GE.AND UP1, UPT, UR7, 0x1, UPT ;  /* 0x000000010700788c */ /* 0x000fe4000bf26270 */
[----:B------:R-:W-:Y:S02]  /*16b0*/  USHF.R.S32.HI UR6, URZ, 0x1f, UR4 ;  /* 0x0000001f3f067899 */ /* 0x000fe40008011404 */
[----:B------:R-:W-:Y:S01]  /*16c0*/  USHF.R.S32.HI UR11, URZ, 0x1f, UR10 ;  /* 0x0000001f3f0b7899 */ /* 0x000fe2000801140a */
[----:B------:R-:W-:Y:S01]  /*16d0*/  @UP0 ULDC UR8, c[0x0][0x44c] ;  /* 0x0001130000080ab9 */ /* 0x000fe20000000800 */
[----:B------:R-:W-:Y:S01]  /*16e0*/  ULEA.HI UR6, UR6, UR4, URZ, 0x7 ;  /* 0x0000000406067291 */ /* 0x000fe2000f8f383f */
[----:B------:R-:W-:Y:S01]  /*16f0*/  PLOP3.LUT P0, PT, PT, PT, UP1, 0x40, 0x0 ;  /* 0x000000000000781c */ /* 0x000fe20003f0e818 */
[----:B------:R-:W-:-:S02]  /*1700*/  UIMAD.WIDE.U32 UR8, UR39, UR8, URZ ;  /* 0x00000008270872a5 */ /* 0x000fc4000f8e003f */
[----:B------:R-:W-:Y:S01]  /*1710*/  ULEA.HI UR11, UR11, UR10, URZ, 0x7 ;  /* 0x0000000a0b0b7291 */ /* 0x000fe2000f8f383f */
[----:B------:R-:W-:Y:S01]  /*1720*/  @UP0 ULDC UR13, c[0x0][0x450] ;  /* 0x00011400000d0ab9 */ /* 0x000fe20000000800 */
[----:B------:R-:W-:Y:S01]  /*1730*/  UMOV UR12, UR39 ;  /* 0x00000027000c7c82 */ /* 0x000fe20008000000 */
[----:B------:R-:W-:Y:S02]  /*1740*/  UIADD3 UR58, UR38, -UR48, URZ ;  /* 0x80000030263a7290 */ /* 0x000fe4000fffe03f */
[----:B------:R-:W-:Y:S02]  /*1750*/  USHF.R.S32.HI UR6, URZ, 0x7, UR6 ;  /* 0x000000073f067899 */ /* 0x000fe40008011406 */
[----:B------:R-:W-:Y:S02]  /*1760*/  USHF.R.S32.HI UR11, URZ, 0x7, UR11 ;  /* 0x000000073f0b7899 */ /* 0x000fe4000801140b */
[----:B------:R-:W-:Y:S02]  /*1770*/  @UP0 USHF.R.U32.HI UR12, URZ, UR13, UR9 ;  /* 0x0000000d3f0c0299 */ /* 0x000fe40008011609 */
[----:B------:R-:W-:-:S02]  /*1780*/  UISETP.LT.AND UP0, UPT, UR6, UR11, UPT ;  /* 0x0000000b0600728c */ /* 0x000fc4000bf01270 */
[----:B------:R-:W-:Y:S01]  /*1790*/  UIADD3 UR4, UR58, UR12, URZ ;  /* 0x0000000c3a047290 */ /* 0x000fe2000fffe03f */
[----:B------:R-:W-:Y:S01]  /*17a0*/  ULDC UR10, c[0x0][0x9dc] ;  /* 0x00027700000a7ab9 */ /* 0x000fe20000000800 */
[----:B------:R-:W-:Y:S02]  /*17b0*/  USEL UR6, UR6, UR11, UP0 ;  /* 0x0000000b06067287 */ /* 0x000fe40008000000 */
[----:B------:R-:W-:Y:S01]  /*17c0*/  UIADD3 UR10, UR4, -UR10, URZ ;  /* 0x8000000a040a7290 */ /* 0x000fe2000fffe03f */
[----:B------:R-:W-:Y:S11]  /*17d0*/  @P0 BRA `(.L_x_1069) ;  /* 0x0000000000440947 */ /* 0x000ff60003800000 */
        /* <DEDUP_REMOVED lines=10> */
.L_x_1070:
[----:B------:R-:W-:-:S11]  /*1880*/  UISETP.NE.AND UP0, UPT, UR7, 0x1, UPT ;  /* 0x000000010700788c */ /* 0x000fd6000bf05270 */
[----:B------:R-:W-:Y:S02]  /*1890*/  @UP0 ULDC.64 UR12, c[0x0][0x9e8] ;  /* 0x00027a00000c0ab9 */ /* 0x000fe40000000a00 */
[----:B------:R-:W-:-:S04]  /*18a0*/  UIMAD.WIDE.U32 UR8, UR4, UR12, URZ ;  /* 0x0000000c040872a5 */ /* 0x000fc8000f8e003f */
[----:B------:R-:W-:-:S12]  /*18b0*/  @UP0 USHF.R.U32.HI UR4, URZ, UR13, UR9 ;  /* 0x0000000d3f040299 */ /* 0x000fd80008011609 */
.L_x_1071:
[----:B------:R-:W-:-:S04]  /*18c0*/  UIMAD UR4, UR4, UR7, URZ ;  /* 0x00000007040472a4 */ /* 0x000fc8000f8e023f */
[----:B------:R-:W-:-:S04]  /*18d0*/  UISETP.LT.AND UP0, UPT, UR10, UR4, UPT ;  /* 0x000000040a00728c */ /* 0x000fc8000bf01270 */
[----:B------:R-:W-:-:S12]  /*18e0*/  USEL UR10, UR10, UR4, !UP0 ;  /* 0x000000040a0a7287 */ /* 0x000fd8000c000000 */
.L_x_1069:
[----:B------:R-:W-:-:S04]  /*18f0*/  USHF.R.S32.HI UR4, URZ, 0x1f, UR10 ;  /* 0x0000001f3f047899 */ /* 0x000fc8000801140a */
[----:B------:R-:W-:-:S04]  /*1900*/  ULEA.HI UR4, UR4, UR10, URZ, 0x7 ;  /* 0x0000000a04047291 */ /* 0x000fc8000f8f383f */
[----:B------:R-:W-:Y:S02]  /*1910*/  USHF.R.S32.HI UR7, URZ, 0x7, UR4 ;  /* 0x000000073f077899 */ /* 0x000fe40008011404 */
[----:B------:R-:W-:Y:S02]  /*1920*/  ULOP3.LUT UR4, UR5, 0xff000000, URZ, 0xc0, !UPT ;  /* 0xff00000005047892 */ /* 0x000fe4000f8ec03f */
[----:B------:R-:W-:Y:S02]  /*1930*/  UISETP.LT.AND UP0, UPT, URZ, UR7, UPT ;  /* 0x000000073f00728c */ /* 0x000fe4000bf01270 */
[----:B------:R-:W-:Y:S02]  /*1940*/  ULOP3.LUT UR5, UR5, 0xff0000, URZ, 0xc0, !UPT ;  /* 0x00ff000005057892 */ /* 0x000fe4000f8ec03f */
[----:B------:R-:W-:Y:S02]  /*1950*/  USEL UR36, URZ, UR7, !UP0 ;  /* 0x000000073f247287 */ /* 0x000fe4000c000000 */
[----:B------:R-:W-:-:S02]  /*1960*/  USHF.R.U32.HI UR4, URZ, 0x8, UR4 ;  /* 0x000000083f047899 */ /* 0x000fc40008011604 */
[----:B------:R-:W-:Y:S02]  /*1970*/  UISETP.GT.AND UP0, UPT, UR6, UR36, UPT ;  /* 0x000000240600728c */ /* 0x000fe4000bf04270 */
[----:B------:R-:W-:-:S03]  /*1980*/  ULEA.HI UR5, UR5, UR4, URZ, 0x10 ;  /* 0x0000000405057291 */ /* 0x000fc6000f8f803f */
[----:B------:R-:W-:Y:S01]  /*1990*/  UMOV UR4, URZ ;  /* 0x0000003f00047c82 */ /* 0x000fe20008000000 */
[----:B------:R-:W-:Y:S01]  /*19a0*/  PLOP3.LUT P0, PT, PT, PT, UP0, 0x80, 0x0 ;  /* 0x000000000000781c */ /* 0x000fe20003f0f008 */
[----:B------:R-:W-:Y:S02]  /*19b0*/  ULOP3.LUT UR37, UR5, 0xff, URZ, 0xc0, !UPT ;  /* 0x000000ff05257892 */ /* 0x000fe4000f8ec03f */
[----:B------:R-:W-:-:S10]  /*19c0*/  USHF.R.U32.HI UR47, URZ, 0x10, UR5 ;  /* 0x000000103f2f7899 */ /* 0x000fd40008011605 */
[----:B------:R-:W-:Y:S05]  /*19d0*/  @!P0 BRA `(.L_x_1072) ;  /* 0x0000000000948947 */ /* 0x000fea0003800000 */
[----:B------:R-:W-:Y:S01]  /*19e0*/  UISETP.NE.AND UP0, UPT, UR47, URZ, UPT ;  /* 0x0000003f2f00728c */ /* 0x000fe2000bf05270 */
[----:B------:R-:W-:-:S03]  /*19f0*/  ULDC UR4, c[0x0][0x9f0] ;  /* 0x00027c0000047ab9 */ /* 0x000fc60000000800 */
[----:B------:R-:W-:-:S04]  /*1a00*/  USEL UR10, UR47, UR4, UP0 ;  /* 0x000000042f0a7287 */ /* 0x000fc80008000000 */
[----:B------:R-:W-:Y:S02]  /*1a10*/  UIADD3 UR4, UR10, -0x1, UR6 ;  /* 0xffffffff0a047890 */ /* 0x000fe4000fffe006 */
[----:B------:R-:W-:Y:S02]  /*1a20*/  IMAD.U32 R3, RZ, RZ, UR10 ;  /* 0x0000000aff037e24 */ /* 0x000fe4000f8e00ff */
[----:B------:R-:W-:-:S03]  /*1a30*/  UIADD3 UR7, -UR36, UR4, URZ ;  /* 0x0000000424077290 */ /* 0x000fc6000fffe13f */
[-C--:B------:R-:W-:Y:S01]  /*1a40*/  IABS R0, R3.reuse ;  /* 0x0000000300007213 */ /* 0x080fe20000000000 */
[----:B------:R-:W-:Y:S01]  /*1a50*/  UMOV UR4, URZ ;  /* 0x0000003f00047c82 */ /* 0x000fe20008000000 */
[----:B------:R-:W-:Y:S01]  /*1a60*/  IABS R5, R3 ;  /* 0x0000000300057213 */ /* 0x000fe20000000000 */
[----:B------:R-:W-:Y:S01]  /*1a70*/  IMAD.U32 R4, RZ, RZ, UR7 ;  /* 0x00000007ff047e24 */ /* 0x000fe2000f8e00ff */
[----:B------:R-:W-:Y:S01]  /*1a80*/  R2UR UR11, R0 ;  /* 0x00000000000b72ca */ /* 0x000fe200000e0000 */
[----:B------:R-:W-:-:S03]  /*1a90*/  ULOP3.LUT UR7, UR7, UR10, URZ, 0x3c, !UPT ;  /* 0x0000000a07077292 */ /* 0x000fc6000f8e3c3f */
[----:B------:R-:W-:-:S05]  /*1aa0*/  IABS R4, R4 ;  /* 0x0000000400047213 */ /* 0x000fca0000000000 */
[----:B------:R-:W-:-:S04]  /*1ab0*/  IMAD.MOV.U32 R3, RZ, RZ, R4 ;  /* 0x000000ffff037224 */ /* 0x000fc800078e0004 */
[----:B------:R-:W0:Y:S01]  /*1ac0*/  I2F.RP R0, UR11 ;  /* 0x0000000b00007d06 */ /* 0x000e220008209400 */
[----:B------:R-:W-:-:S07]  /*1ad0*/  R2UR UR9, R3 ;  /* 0x00000000030972ca */ /* 0x000fce00000e0000 */
[----:B0-----:R-:W0:Y:S02]  /*1ae0*/  MUFU.RCP R0, R0 ;  /* 0x0000000000007308 */ /* 0x001e240000001000 */
[----:B0-----:R-:W-:Y:S02]  /*1af0*/  VIADD R2, R0, 0xffffffe ;  /* 0x0ffffffe00027836 */ /* 0x001fe40000000000 */
        /* <DEDUP_REMOVED lines=19> */
.L_x_1072:
[----:B------:R-:W-:Y:S01]  /*1c30*/  UIMAD UR36, UR37, UR4, UR36 ;  /* 0x00000004252472a4 */ /* 0x000fe2000f8e0224 */
[----:B------:R-:W-:Y:S01]  /*1c40*/  IMAD.U32 R88, RZ, RZ, UR6 ;  /* 0x00000006ff587e24 */ /* 0x000fe2000f8e00ff */
[----:B------:R-:W-:Y:S01]  /*1c50*/  PLOP3.LUT P0, PT, PT, PT, PT, 0x80, 0x0 ;  /* 0x000000000000781c */ /* 0x000fe20003f0f070 */
[----:B------:R-:W-:Y:S01]  /*1c60*/  IMAD.U32 R3, RZ, RZ, UR4 ;  /* 0x00000004ff037e24 */ /* 0x000fe2000f8e00ff */
[----:B------:R-:W-:Y:S01]  /*1c70*/  CS2R R134, SRZ ;  /* 0x0000000000867805 */ /* 0x000fe2000001ff00 */
[----:B------:R-:W-:Y:S01]  /*1c80*/  IMAD.MOV.U32 R2, RZ, RZ, RZ ;  /* 0x000000ffff027224 */ /* 0x000fe200078e00ff */
[----:B------:R-:W-:Y:S01]  /*1c90*/  CS2R R132, SRZ ;  /* 0x0000000000847805 */ /* 0x000fe2000001ff00 */
[----:B------:R-:W-:Y:S01]  /*1ca0*/  IMAD.MOV.U32 R0, RZ, RZ, RZ ;  /* 0x000000ffff007224 */ /* 0x000fe200078e00ff */
[----:B------:R-:W-:Y:S02]  /*1cb0*/  VIADDMNMX R88, R3, UR36, R88, PT ;  /* 0x0000002403587c46 */ /* 0x000fe4000b800158 */
[----:B------:R-:W-:-:S02]  /*1cc0*/  CS2R R130, SRZ ;  /* 0x0000000000827805 */ /* 0x000fc4000001ff00 */
[----:B------:R-:W-:Y:S02]  /*1cd0*/  CS2R R128, SRZ ;  /* 0x0000000000807805 */ /* 0x000fe4000001ff00 */
[----:B------:R-:W-:Y:S02]  /*1ce0*/  CS2R R126, SRZ ;  /* 0x00000000007e7805 */ /* 0x000fe4000001ff00 */
[----:B------:R-:W-:Y:S02]  /*1cf0*/  ISETP.GT.AND P1, PT, R88, UR36, PT ;  /* 0x0000002458007c0c */ /* 0x000fe4000bf24270 */
        /* <DEDUP_REMOVED lines=20> */
[----:B------:R-:W0:Y:S02]  /*1e40*/  S2R R4, SR_TID.X ;  /* 0x0000000000047919 */ /* 0x000e240000002100 */
[----:B0-----:R-:W-:-:S05]  /*1e50*/  VIADD R5, R4, 0xffffff80 ;  /* 0xffffff8004057836 */ /* 0x001fca0000000000 */
[----:B------:R-:W-:-:S04]  /*1e60*/  SHF.R.S32.HI R4, RZ, 0x1f, R5 ;  /* 0x0000001fff047819 */ /* 0x000fc80000011405 */
[----:B------:R-:W-:-:S04]  /*1e70*/  LEA.HI R4, R4, R5, RZ, 0x7 ;  /* 0x0000000504047211 */ /* 0x000fc800078f38ff */
[----:B------:R-:W-:-:S05]  /*1e80*/  SHF.R.S32.HI R4, RZ, 0x7, R4 ;  /* 0x00000007ff047819 */ /* 0x000fca0000011404 */
[----:B------:R-:W0:Y:S02]  /*1e90*/  SHFL.IDX PT, R0, R4, RZ, 0x1f ;  /* 0x00001fff04007589 */ /* 0x000e2400000e0000 */
[----:B0-----:R-:W-:-:S13]  /*1ea0*/  R2UR UR46, R0 ;  /* 0x00000000002e72ca */ /* 0x001fda00000e0000 */
[----:B------:R-:W-:-:S04]  /*1eb0*/  UIMAD.WIDE UR4, UR46, 0x55555556, URZ ;  /* 0x555555562e0478a5 */ /* 0x000fc8000f8e023f */
[----:B------:R-:W-:Y:S02]  /*1ec0*/  ULEA.HI UR55, UR5, UR5, URZ, 0x1 ;  /* 0x0000000505377291 */ /* 0x000fe4000f8f083f */
[----:B------:R-:W-:Y:S02]  /*1ed0*/  UIADD3 UR5, UR41, 0x21800, URZ ;  /* 0x0002180029057890 */ /* 0x000fe4000fffe03f */
[----:B------:R-:W-:Y:S02]  /*1ee0*/  UIMAD UR55, UR55, -0x3, UR46 ;  /* 0xfffffffd373778a4 */ /* 0x000fe4000f8e022e */
[----:B------:R-:W-:Y:S02]  /*1ef0*/  ULOP3.LUT UP0, URZ, UR5, 0x3ff, URZ, 0xc0, !UPT ;  /* 0x000003ff053f7892 */ /* 0x000fe4000f80c03f */
[----:B------:R-:W-:Y:S02]  /*1f00*/  ULEA UR4, UR55, UR41, 0xc ;  /* 0x0000002937047291 */ /* 0x000fe4000f8e603f */
[----:B------:R-:W-:-:S02]  /*1f10*/  ULEA UR5, UR55, UR5, 0xd ;  /* 0x0000000537057291 */ /* 0x000fc4000f8e683f */
[----:B------:R-:W-:Y:S01]  /*1f20*/  PLOP3.LUT P0, PT, PT, PT, UP0, 0x80, 0x0 ;  /* 0x000000000000781c */ /* 0x000fe20003f0f008 */
[----:B------:R-:W-:Y:S02]  /*1f30*/  UIADD3 UR4, UR4, 0xc400, URZ ;  /* 0x0000c40004047890 */ /* 0x000fe4000fffe03f */
[----:B------:R-:W-:Y:S02]  /*1f40*/  USHF.R.U32.HI UR5, URZ, 0x4, UR5 ;  /* 0x000000043f057899 */ /* 0x000fe40008011605 */
[----:B------:R-:W-:Y:S02]  /*1f50*/  USHF.R.U32.HI UR4, URZ, 0x4, UR4 ;  /* 0x000000043f047899 */ /* 0x000fe40008011604 */
[----:B------:R-:W-:Y:S02]  /*1f60*/  ULOP3.LUT UR45, UR5, 0x3fff, URZ, 0xc0, !UPT ;  /* 0x00003fff052d7892 */ /* 0x000fe4000f8ec03f */
[----:B------:R-:W-:-:S04]  /*1f70*/  ULOP3.LUT UR59, UR4, 0x3fff, URZ, 0xc0, !UPT ;  /* 0x00003fff043b7892 */ /* 0x000fc8000f8ec03f */
[----:B------:R-:W-:Y:S08]  /*1f80*/  @!P0 BRA `(.L_x_1074) ;  /* 0x0000000000408947 */ /* 0x000ff00003800000 */
        /* <DEDUP_REMOVED lines=16> */
.L_x_1074:
[----:B------:R-:W-:Y:S01]  /*2090*/  ULEA.HI UR4, UR51, UR51, URZ, 0x1 ;  /* 0x0000003333047291 */ /* 0x000fe2000f8f083f */
[----:B------:R-:W-:-:S03]  /*20a0*/  IMAD.U32 R2, RZ, RZ, UR52 ;  /* 0x00000034ff027e24 */ /* 0x000fc6000f8e00ff */
[----:B------:R-:W-:Y:S02]  /*20b0*/  ULOP3.LUT UR4, UR4, 0xfffffffe, URZ, 0xc0, !UPT ;  /* 0xfffffffe04047892 */ /* 0x000fe4000f8ec03f */
[----:B------:R-:W-:Y:S02]  /*20c0*/  ISETP.NE.AND P0, PT, R2, 0x3, PT ;  /* 0x000000030200780c */ /* 0x000fe40003f05270 */
[----:B------:R-:W-:-:S06]  /*20d0*/  UIADD3 UR4, UR51, -UR4, URZ ;  /* 0x8000000433047290 */ /* 0x000fcc000fffe03f */
[----:B------:R-:W-:-:S05]  /*20e0*/  IMAD.U32 R0, RZ, RZ, UR4 ;  /* 0x00000004ff007e24 */ /* 0x000fca000f8e00ff */
[----:B------:R-:W-:-:S04]  /*20f0*/  SHF.L.U32 R0, R0, 0x1f, RZ ;  /* 0x0000001f00007819 */ /* 0x000fc800000006ff */
[----:B------:R-:W0:Y:S02]  /*2100*/  SYNCS.PHASECHK.TRANS64.TRYWAIT P1, [UR41+0x2d800], R0 ;  /* 0x02d80000ff0075a7 */ /* 0x000e240008020169 */
[----:B0-----:R-:W-:Y:S05]  /*2110*/  @!P1 BRA `(.L_x_1075) ;  /* 0x0000015400f49947 */ /* 0x001fea0003800000 */
.L_x_1261:
[----:B------:R-:W-:Y:S05]  /*2120*/  @!P0 BRA `(.L_x_1076) ;  /* 0x0000000000048947 */ /* 0x000fea0003800000 */
[----:B------:R-:W-:Y:S01]  /*2130*/  BPT.TRAP 0x1 ;  /* 0x000000040000795c */ /* 0x000fe20000300000 */
.L_x_1076:
[----:B0-----:R-:W-:Y:S02]  /*2140*/  IMAD.U32 R3, RZ, RZ, UR49 ;  /* 0x00000031ff037e24 */ /* 0x001fe4000f8e00ff */
[----:B------:R-:W-:-:S03]  /*2150*/  IMAD.U32 R0, RZ, RZ, UR50 ;  /* 0x00000032ff007e24 */ /* 0x000fc6000f8e00ff */
[----:B------:R-:W-:Y:S02]  /*2160*/  LEA R3, R3, UR41, 0x3 ;  /* 0x0000002903037c11 */ /* 0x000fe4000f8e18ff */
[----:B------:R-:W-:-:S04]  /*2170*/  SHF.L.U32 R0, R0, 0x1f, RZ ;  /* 0x0000001f00007819 */ /* 0x000fc800000006ff */
[----:B------:R0:W1:Y:S01]  /*2180*/  SYNCS.PHASECHK.TRANS64.TRYWAIT P1, [R3+URZ+0x2d830], R0 ;  /* 0x02d83000030075a7 */ /* 0x000062000802017f */
[----:B------:R-:W-:Y:S05]  /*2190*/  @!P0 BRA `(.L_x_1077) ;  /* 0x0000000000048947 */ /* 0x000fea0003800000 */
[----:B------:R-:W-:Y:S01]  /*21a0*/  BPT.TRAP 0x1 ;  /* 0x000000040000795c */ /* 0x000fe20000300000 */
.L_x_1077:
[----:B-1----:R-:W-:Y:S05]  /*21b0*/  @P1 BRA `(.L_x_1078) ;  /* 0x0000000000081947 */ /* 0x002fea0003800000 */
[----:B------:R-:W1:Y:S02]  /*21c0*/  SYNCS.PHASECHK.TRANS64.TRYWAIT P1, [R3+URZ+0x2d830], R0 ;  /* 0x02d83000030075a7 */ /* 0x000e64000802017f */
[----:B-1----:R-:W-:Y:S05]  /*21d0*/  @!P1 BRA `(.L_x_1079) ;  /* 0x0000015400dc9947 */ /* 0x002fea0003800000 */
.L_x_1078:
[----:B------:R-:W-:Y:S05]  /*21e0*/  WARPSYNC.ALL ;  /* 0x0000000000007948 */ /* 0x000fea0003800000 */
[----:B------:R-:W-:Y:S01]  /*21f0*/  UIADD3 UR4, UR41, 0x15400, URZ ;  /* 0x0001540029047890 */ /* 0x000fe2000fffe03f */
[----:B------:R-:W-:Y:S01]  /*2200*/  WARPGROUP.ARRIVE ;  /* 0x00000000000079c5 */ /* 0x000fe20000000000 */
[----:B------:R-:W-:Y:S01]  /*2210*/  UMOV UR5, 0x80000020 ;  /* 0x8000002000057882 */ /* 0x000fe20000000000 */
[----:B------:R-:W-:Y:S01]  /*2220*/  UMOV UR7, 0x80000020 ;  /* 0x8000002000077882 */ /* 0x000fe20000000000 */
[----:B------:R-:W-:Y:S01]  /*2230*/  USHF.R.U32.HI UR4, URZ, 0x4, UR4 ;  /* 0x000000043f047899 */ /* 0x000fe20008011604 */
[----:B------:R-:W-:Y:S01]  /*2240*/  UMOV UR9, 0x80000020 ;  /* 0x8000002000097882 */ /* 0x000fe20000000000 */
[----:B------:R-:W-:-:S02]  /*2250*/  UMOV UR11, 0x80000020 ;  /* 0x80000020000b7882 */ /* 0x000fc40000000000 */
[----:B------:R-:W-:Y:S01]  /*2260*/  ULOP3.LUT UR4, UR4, 0x3fff, URZ, 0xc0, !UPT ;  /* 0x00003fff04047892 */ /* 0x000fe2000f8ec03f */
[----:B------:R-:W-:Y:S01]  /*2270*/  UMOV UR13, 0x80000020 ;  /* 0x80000020000d7882 */ /* 0x000fe20000000000 */
[----:B------:R-:W-:Y:S02]  /*2280*/  UMOV UR15, 0x80000020 ;  /* 0x80000020000f7882 */ /* 0x000fe40000000000 */
[----:B------:R-:W-:Y:S02]  /*2290*/  ULOP3.LUT UR32, UR4, 0x10000, URZ, 0xfc, !UPT ;  /* 0x0001000004207892 */ /* 0x000fe4000f8efc3f */
[----:B------:R-:W-:Y:S02]  /*22a0*/  ULOP3.LUT UR4, UR59, 0x10000, URZ, 0xfc, !UPT ;  /* 0x000100003b047892 */ /* 0x000fe4000f8efc3f */
[----:B------:R-:W-:Y:S02]  /*22b0*/  UIMAD UR6, UR49, 0x600, UR32 ;  /* 0x00000600310678a4 */ /* 0x000fe4000f8e0220 */
[----:B------:R-:W-:-:S02]  /*22c0*/  UIADD3 UR8, UR4, 0x2, URZ ;  /* 0x0000000204087890 */ /* 0x000fc4000fffe03f */
[----:B------:R-:W-:Y:S02]  /*22d0*/  UIADD3 UR10, UR6, 0x2, URZ ;  /* 0x00000002060a7890 */ /* 0x000fe4000fffe03f */
[----:B------:R-:W-:Y:S02]  /*22e0*/  UIADD3 UR12, UR4, 0x300, URZ ;  /* 0x00000300040c7890 */ /* 0x000fe4000fffe03f */
[----:B------:R-:W-:Y:S02]  /*22f0*/  UIADD3 UR14, UR6, 0x200, URZ ;  /* 0x00000200060e7890 */ /* 0x000fe4000fffe03f */
[----:B------:R-:W-:Y:S01]  /*2300*/  HGMMA.64x128x16.F32.BF16 R24, gdesc[UR4], RZ, !UPT, gsb0 ;  /* 0x01e00000041879f0 */ /* 0x000fe2000c0018ff */
        /* <DEDUP_REMOVED lines=30> */
.L_x_1080:
[----:B------:R-:W-:Y:S01]  /*24f0*/  UISETP.NE.AND UP1, UPT, UR54, URZ, UPT ;  /* 0x0000003f3600728c */ /* 0x000fe2000bf25270 */
[----:B------:R-:W-:Y:S01]  /*2500*/  VIADD R5, R137, UR39 ;  /* 0x0000002789057c36 */ /* 0x000fe20008000000 */
[----:B------:R-:W-:Y:S01]  /*2510*/  R2UR UR6, R3 ;  /* 0x00000000030672ca */ /* 0x000fe200000e0000 */
[----:B01----:R-:W-:Y:S01]  /*2520*/  IMAD.MOV.U32 R3, RZ, RZ, -0x80 ;  /* 0xffffff80ff037424 */ /* 0x003fe200078e00ff */
[----:B------:R-:W-:Y:S01]  /*2530*/  UISETP.NE.AND UP0, UPT, UR53, URZ, UPT ;  /* 0x0000003f3500728c */ /* 0x000fe2000bf05270 */
[----:B------:R-:W-:Y:S01]  /*2540*/  LEA R4, R88, 0xffffff80, 0x7 ;  /* 0xffffff8058047811 */ /* 0x000fe200078e38ff */
[----:B------:R-:W-:Y:S01]  /*2550*/  ULDC UR35, c[0x0][0x9dc] ;  /* 0x0002770000237ab9 */ /* 0x000fe20000000800 */
[----:B------:R-:W-:Y:S01]  /*2560*/  PLOP3.LUT P1, PT, PT, PT, UP1, 0x80, 0x0 ;  /* 0x000000000000781c */ /* 0x000fe20003f2f018 */
[----:B------:R-:W-:Y:S01]  /*2570*/  ULDC UR14, c[0x0][0x9e0] ;  /* 0x00027800000e7ab9 */ /* 0x000fe20000000800 */
[----:B------:R-:W-:Y:S02]  /*2580*/  PLOP3.LUT P2, PT, PT, PT, UP1, 0x80, 0x0 ;  /* 0x000000000000781c */ /* 0x000fe40003f4f018 */
[----:B------:R-:W-:-:S04]  /*2590*/  @UP1 ULDC UR7, c[0x0][0x44c] ;  /* 0x0001130000071ab9 */ /* 0x000fc80000000800 */
[----:B------:R-:W-:-:S04]  /*25a0*/  UIADD3 UR6, UR6, 0x2d840, URZ ;  /* 0x0002d84006067890 */ /* 0x000fc8000fffe03f */
[----:B------:R-:W-:Y:S01]  /*25b0*/  UPRMT UR6, UR42, 0x654, UR6 ;  /* 0x000006542a067896 */ /* 0x000fe20008000006 */
[----:B------:R-:W-:Y:S01]  /*25c0*/  @P1 IMAD.HI.U32 R0, R5, UR7, RZ ;  /* 0x0000000705001c27 */ /* 0x000fe2000f8e00ff */
[----:B------:R-:W-:Y:S01]  /*25d0*/  @UP1 ULDC UR7, c[0x0][0x450] ;  /* 0x0001140000071ab9 */ /* 0x000fe20000000800 */
[----:B------:R-:W-:-:S03]  /*25e0*/  PLOP3.LUT P1, PT, PT, PT, UP0, 0x40, 0x0 ;  /* 0x000000000000781c */ /* 0x000fc60003f2e808 */
[----:B------:R-:W-:Y:S01]  /*25f0*/  @P2 SHF.R.U32.HI R5, RZ, UR7, R0 ;  /* 0x00000007ff052c19 */ /* 0x000fe20008011600 */
[----:B------:R-:W-:Y:S02]  /*2600*/  IMAD R0, R88, R3, 0x80 ;  /* 0x0000008058007424 */ /* 0x000fe400078e0203 */
[----:B------:R-:W-:Y:S01]  /*2610*/  IMAD.U32 R3, RZ, RZ, UR48 ;  /* 0x00000030ff037e24 */ /* 0x000fe2000f8e00ff */
[----:B------:R-:W-:Y:S01]  /*2620*/  SYNCS.ARRIVE.TRANS64.RED.A1T0 RZ, [UR6], RZ ;  /* 0x000000ffffff79a7 */ /* 0x000fe20008100406 */
[----:B------:R-:W0:Y:S01]  /*2630*/  SHFL.IDX PT, R11, R5, RZ, 0x1c1f ;  /* 0x001c1fff050b7589 */ /* 0x000e2200000e0000 */
[C-C-:B------:R-:W-:Y:S01]  /*2640*/  IADD3 R2, -R17.reuse, 0x1, R0.reuse ;  /* 0x0000000111027810 */ /* 0x140fe20007ffe100 */
[----:B------:R-:W-:Y:S01]  /*2650*/  ULOP3.LUT UR6, URZ, UR35, URZ, 0x33, !UPT ;  /* 0x000000233f067292 */ /* 0x000fe2000f8e333f */
[----:B------:R-:W-:Y:S02]  /*2660*/  IADD3 R6, -R17, UR38, R0 ;  /* 0x0000002611067c10 */ /* 0x000fe4000fffe100 */
[----:B------:R-:W-:-:S05]  /*2670*/  IADD3 R2, -R3, UR38, R2 ;  /* 0x0000002603027c10 */ /* 0x000fca000fffe102 */
[C---:B------:R-:W-:Y:S02]  /*2680*/  VIADD R7, R2.reuse, UR14 ;  /* 0x0000000e02077c36 */ /* 0x040fe40008000000 */
[----:B------:R-:W-:-:S03]  /*2690*/  VIADD R8, R2, UR6 ;  /* 0x0000000602087c36 */ /* 0x000fc60008000000 */
[----:B0-----:R-:W-:Y:S01]  /*26a0*/  VIADDMNMX R9, R11, R7, R6, PT ;  /* 0x000000070b097246 */ /* 0x001fe20003800106 */
[----:B------:R-:W-:Y:S01]  /*26b0*/  IMAD.IADD R10, R8, 0x1, R11 ;  /* 0x00000001080a7824 */ /* 0x000fe200078e020b */
[----:B------:R-:W-:Y:S06]  /*26c0*/  @P1 BRA `(.L_x_1081) ;  /* 0x0000000000641947 */ /* 0x000fec0003800000 */
[----:B------:R-:W-:Y:S01]  /*26d0*/  IMAD.U32 R2, RZ, RZ, UR48 ;  /* 0x00000030ff027e24 */ /* 0x000fe2000f8e00ff */
[----:B------:R-:W-:Y:S04]  /*26e0*/  BSSY B0, `(.L_x_1082) ;  /* 0x0000013000007945 */ /* 0x000fe80003800000 */
[----:B------:R-:W-:-:S04]  /*26f0*/  IADD3 R11, -R2, UR38, R11 ;  /* 0x00000026020b7c10 */ /* 0x000fc8000fffe10b */
        /* <DEDUP_REMOVED lines=11> */
.L_x_1083:
[----:B------:R-:W-:Y:S02]  /*27b0*/  ULDC UR6, c[0x0][0x9e4] ;  /* 0x0002790000067ab9 */ /* 0x000fe40000000800 */
[----:B------:R-:W-:-:S05]  /*27c0*/  IMAD.U32 R12, RZ, RZ, UR6 ;  /* 0x00000006ff0c7e24 */ /* 0x000fca000f8e00ff */
[----:B------:R-:W-:-:S13]  /*27d0*/  ISETP.NE.AND P1, PT, R12, 0x1, PT ;  /* 0x000000010c00780c */ /* 0x000fda0003f25270 */
[----:B------:R-:W0:Y:S02]  /*27e0*/  @P1 LDC.64 R2, c[0x0][0x9e8] ;  /* 0x00027a00ff021b82 */ /* 0x000e240000000a00 */
[----:B0-----:R-:W-:-:S05]  /*27f0*/  @P1 IMAD.HI.U32 R2, R11, R2, RZ ;  /* 0x000000020b021227 */ /* 0x001fca00078e00ff */
[----:B------:R-:W-:-:S07]  /*2800*/  @P1 SHF.R.U32.HI R11, RZ, R3, R2 ;  /* 0x00000003ff0b1219 */ /* 0x000fce0000011602 */
.L_x_1084:
[----:B------:R-:W-:Y:S05]  /*2810*/  BSYNC B0 ;  /* 0x0000000000007941 */ /* 0x000fea0003800000 */
.L_x_1082:
[----:B------:R-:W-:-:S04]  /*2820*/  IMAD R2, R11, R12, -R4 ;  /* 0x0000000c0b027224 */ /* 0x000fc800078e0a04 */
[----:B------:R-:W-:-:S05]  /*2830*/  IMAD.IADD R2, R2, 0x1, -R17 ;  /* 0x0000000102027824 */ /* 0x000fca00078e0a11 */
[----:B------:R-:W-:Y:S02]  /*2840*/  VIADDMNMX R9, R2, R12, R9, PT ;  /* 0x0000000c02097246 */ /* 0x000fe40003800109 */
[----:B------:R-:W-:-:S07]  /*2850*/  VIMNMX R10, R10, R2, !PT ;  /* 0x000000020a0a7248 */ /* 0x000fce0007fe0100 */
.L_x_1081:
[C---:B------:R-:W-:Y:S01]  /*2860*/  ISETP.GE.AND P6, PT, R0.reuse, 0xa, PT ;  /* 0x0000000a0000780c */ /* 0x040fe20003fc6270 */
[----:B------:R-:W0:Y:S01]  /*2870*/  SHFL.IDX PT, R5, R5, 0x1, 0x1c1f ;  /* 0x003c1f0005057f89 */ /* 0x000e2200000e0000 */
[C---:B------:R-:W-:Y:S01]  /*2880*/  ISETP.GE.AND P1, PT, R0.reuse, 0x2, PT ;  /* 0x000000020000780c */ /* 0x040fe20003f26270 */
[----:B------:R-:W-:Y:S01]  /*2890*/  UISETP.NE.AND UP0, UPT, UR53, URZ, UPT ;  /* 0x0000003f3500728c */ /* 0x000fe2000bf05270 */
        /* <DEDUP_REMOVED lines=175> */
[----:B------:R-:W-:Y:S02]  /*3390*/  ISETP.GE.AND P6, PT, R0, 0x7a, PT ;  /* 0x0000007a0000780c */ /* 0x000fe40003fc6270 */
[----:B0-----:R-:W-:Y:S01]  /*33a0*/  VIADDMNMX R0, R5, R7, R6, PT ;  /* 0x0000000705007246 */ /* 0x001fe20003800106 */
[----:B------:R-:W-:-:S10]  /*33b0*/  IMAD.IADD R7, R8, 0x1, R5 ;  /* 0x0000000108077824 */ /* 0x000fd400078e0205 */
[----:B------:R-:W-:Y:S02]  /*33c0*/  @P6 LOP3.LUT R16, R16, 0x1, RZ, 0xfc, !PT ;  /* 0x0000000110106812 */ /* 0x000fe400078efcff */
[----:B------:R-:W-:-:S04]  /*33d0*/  ISETP.GT.AND P6, PT, R10, 0x79, !P6 ;  /* 0x000000790a00780c */ /* 0x000fc800077c4270 */
[----:B------:R-:W-:-:S04]  /*33e0*/  ISETP.LT.OR P6, PT, R9, 0x7a, P6 ;  /* 0x0000007a0900780c */ /* 0x000fc800037c1670 */
[----:B------:R-:W-:Y:S02]  /*33f0*/  FSEL R85, R85, -INF , !P6 ;  /* 0xff80000055557808 */ /* 0x000fe40007000000 */
[----:B------:R-:W-:-:S13]  /*3400*/  PLOP3.LUT P6, PT, PT, PT, UP0, 0x40, 0x0 ;  /* 0x000000000000781c */ /* 0x000fda0003fce808 */
[----:B------:R-:W-:Y:S05]  /*3410*/  @P6 BRA `(.L_x_1085) ;  /* 0x0000000000646947 */ /* 0x000fea0003800000 */
        /* <DEDUP_REMOVED lines=14> */
.L_x_1087:
[----:B------:R-:W-:Y:S02]  /*3500*/  ULDC UR6, c[0x0][0x9e4] ;  /* 0x0002790000067ab9 */ /* 0x000fe40000000800 */
[----:B------:R-:W-:-:S05]  /*3510*/  IMAD.U32 R9, RZ, RZ, UR6 ;  /* 0x00000006ff097e24 */ /* 0x000fca000f8e00ff */
[----:B------:R-:W-:-:S13]  /*3520*/  ISETP.NE.AND P6, PT, R9, 0x1, PT ;  /* 0x000000010900780c */ /* 0x000fda0003fc5270 */
[----:B------:R-:W0:Y:S02]  /*3530*/  @P6 LDC.64 R2, c[0x0][0x9e8] ;  /* 0x00027a00ff026b82 */ /* 0x000e240000000a00 */
[----:B0-----:R-:W-:-:S05]  /*3540*/  @P6 IMAD.HI.U32 R2, R5, R2, RZ ;  /* 0x0000000205026227 */ /* 0x001fca00078e00ff */
[----:B------:R-:W-:-:S07]  /*3550*/  @P6 SHF.R.U32.HI R5, RZ, R3, R2 ;  /* 0x00000003ff056219 */ /* 0x000fce0000011602 */
.L_x_1088:
[----:B------:R-:W-:Y:S05]  /*3560*/  BSYNC B0 ;  /* 0x0000000000007941 */ /* 0x000fea0003800000 */
.L_x_1086:
[----:B------:R-:W-:-:S04]  /*3570*/  IMAD R4, R5, R9, -R4 ;  /* 0x0000000905047224 */ /* 0x000fc800078e0a04 */
[----:B------:R-:W-:-:S05]  /*3580*/  IMAD.IADD R4, R4, 0x1, -R17 ;  /* 0x0000000104047824 */ /* 0x000fca00078e0a11 */
[----:B------:R-:W-:Y:S02]  /*3590*/  VIADDMNMX R0, R4, R9, R0, PT ;  /* 0x0000000904007246 */ /* 0x000fe40003800100 */
[----:B------:R-:W-:-:S07]  /*35a0*/  VIMNMX R7, R7, R4, !PT ;  /* 0x0000000407077248 */ /* 0x000fce0007fe0100 */
.L_x_1085:
[----:B------:R-:W-:Y:S01]  /*35b0*/  ISETP.GT.AND P1, PT, R7, 0x1, !P1 ;  /* 0x000000010700780c */ /* 0x000fe20004f24270 */
[----:B------:R-:W-:Y:S01]  /*35c0*/  ULDC UR33, c[0x0][0x988] ;  /* 0x0002620000217ab9 */ /* 0x000fe20000000800 */
[----:B------:R-:W-:Y:S01]  /*35d0*/  LOP3.LUT P6, RZ, R16, 0x4, RZ, 0xc0, !PT ;  /* 0x0000000410ff7812 */ /* 0x000fe200078cc0ff */
[----:B------:R-:W-:Y:S01]  /*35e0*/  UISETP.NE.AND UP1, UPT, UR54, URZ, UPT ;  /* 0x0000003f3600728c */ /* 0x000fe2000bf25270 */
[----:B------:R-:W-:Y:S01]  /*35f0*/  ISETP.LT.OR P1, PT, R0, 0x2, P1 ;  /* 0x000000020000780c */ /* 0x000fe20000f21670 */
[----:B------:R-:W-:Y:S01]  /*3600*/  UISETP.NE.AND UP0, UPT, UR53, URZ, UPT ;  /* 0x0000003f3500728c */ /* 0x000fe2000bf05270 */
[----:B------:R-:W-:Y:S01]  /*3610*/  FMNMX.FTZ R3, R24, R25, !PT ;  /* 0x0000001918037209 */ /* 0x000fe20007810000 */
[----:B------:R-:W-:Y:S01]  /*3620*/  UMOV UR10, UR39 ;  /* 0x00000027000a7c82 */ /* 0x000fe20008000000 */
[----:B------:R-:W-:Y:S02]  /*3630*/  FSEL R27, R27, -INF , !P1 ;  /* 0xff8000001b1b7808 */ /* 0x000fe40004800000 */
[----:B------:R-:W-:-:S02]  /*3640*/  ISETP.GT.AND P1, PT, R7, 0x9, !P6 ;  /* 0x000000090700780c */ /* 0x000fc40007724270 */
[----:B------:R-:W-:Y:S02]  /*3650*/  FMNMX.FTZ R2, R28, R3, !PT ;  /* 0x000000031c027209 */ /* 0x000fe40007810000 */
[----:B------:R-:W-:Y:S01]  /*3660*/  ISETP.LT.OR P1, PT, R0, 0xa, P1 ;  /* 0x0000000a0000780c */ /* 0x000fe20000f21670 */
[----:B------:R-:W-:Y:S01]  /*3670*/  @UP1 ULDC UR6, c[0x0][0x44c] ;  /* 0x0001130000061ab9 */ /* 0x000fe20000000800 */
[----:B------:R-:W-:Y:S01]  /*3680*/  FMNMX.FTZ R3, R29, R2, !PT ;  /* 0x000000021d037209 */ /* 0x000fe20007810000 */
[----:B------:R-:W-:Y:S01]  /*3690*/  UIMAD.WIDE.U32 UR6, UR39, UR6, URZ ;  /* 0x00000006270672a5 */ /* 0x000fe2000f8e003f */
[----:B------:R-:W-:Y:S01]  /*36a0*/  FSEL R31, R31, -INF , !P1 ;  /* 0xff8000001f1f7808 */ /* 0x000fe20004800000 */
[----:B------:R-:W-:Y:S01]  /*36b0*/  @UP1 ULDC UR11, c[0x0][0x450] ;  /* 0x00011400000b1ab9 */ /* 0x000fe20000000800 */
[----:B------:R-:W-:Y:S01]  /*36c0*/  LOP3.LUT P1, RZ, R16, 0x8, RZ, 0xc0, !PT ;  /* 0x0000000810ff7812 */ /* 0x000fe2000782c0ff */
[----:B------:R-:W-:Y:S01]  /*36d0*/  @UP1 USHF.R.U32.HI UR10, URZ, UR11, UR7 ;  /* 0x0000000b3f0a1299 */ /* 0x000fe20008011607 */
[----:B------:R-:W-:-:S02]  /*36e0*/  FMNMX.FTZ R2, R32, R3, !PT ;  /* 0x0000000320027209 */ /* 0x000fc40007810000 */
[----:B------:R-:W-:Y:S01]  /*36f0*/  ISETP.GT.AND P1, PT, R7, 0x10, !P1 ;  /* 0x000000100700780c */ /* 0x000fe20004f24270 */
[----:B------:R-:W-:Y:S01]  /*3700*/  UIADD3 UR58, UR58, UR10, URZ ;  /* 0x0000000a3a3a7290 */ /* 0x000fe2000fffe03f */
[----:B------:R-:W-:Y:S02]  /*3710*/  FMNMX.FTZ R3, R33, R2, !PT ;  /* 0x0000000221037209 */ /* 0x000fe40007810000 */
[----:B------:R-:W-:Y:S01]  /*3720*/  ISETP.LT.OR P1, PT, R0, 0x11, P1 ;  /* 0x000000110000780c */ /* 0x000fe20000f21670 */
[----:B------:R-:W-:Y:S01]  /*3730*/  UIADD3 UR14, UR58, UR14, URZ ;  /* 0x0000000e3a0e7290 */ /* 0x000fe2000fffe03f */
        /* <DEDUP_REMOVED lines=84> */
[C---:B------:R-:W-:Y:S02]  /*3c80*/  ISETP.GT.AND P5, PT, R7.reuse, 0x78, !P5 ;  /* 0x000000780700780c */ /* 0x040fe40006fa4270 */
[----:B------:R-:W-:Y:S02]  /*3c90*/  ISETP.GT.AND P1, PT, R7, 0x41, !P1 ;  /* 0x000000410700780c */ /* 0x000fe40004f24270 */
[C---:B------:R-:W-:Y:S02]  /*3ca0*/  ISETP.LT.OR P3, PT, R0.reuse, 0x71, P3 ;  /* 0x000000710000780c */ /* 0x040fe40001f61670 */
        /* <DEDUP_REMOVED lines=16> */
[----:B0-----:R-:W-:Y:S02]  /*3db0*/  FMNMX.FTZ R3, R4, R3, !PT ;  /* 0x0000000304037209 */ /* 0x001fe40007810000 */
[----:B------:R-:W-:Y:S02]  /*3dc0*/  FSEL R63, R63, -INF , !P1 ;  /* 0xff8000003f3f7808 */ /* 0x000fe40004800000 */
[----:B------:R-:W-:Y:S01]  /*3dd0*/  LOP3.LUT P1, RZ, R16, 0x800, RZ, 0xc0, !PT ;  /* 0x0000080010ff7812 */ /* 0x000fe2000782c0ff */
[----:B------:R-:W-:-:S03]  /*3de0*/  FMUL.FTZ R89, R3, UR33 ;  /* 0x0000002103597c20 */ /* 0x000fc60008410000 */
[----:B------:R-:W-:-:S04]  /*3df0*/  ISETP.GT.AND P1, PT, R7, 0x50, !P1 ;  /* 0x000000500700780c */ /* 0x000fc80004f24270 */
[----:B------:R-:W-:-:S04]  /*3e00*/  ISETP.LT.OR P1, PT, R0, 0x51, P1 ;  /* 0x000000510000780c */ /* 0x000fc80000f21670 */
[----:B------:R-:W-:Y:S02]  /*3e10*/  FSEL R66, R66, -INF , !P1 ;  /* 0xff80000042427808 */ /* 0x000fe40004800000 */
[----:B------:R-:W-:-:S04]  /*3e20*/  LOP3.LUT P1, RZ, R16, 0x400, RZ, 0xc0, !PT ;  /* 0x0000040010ff7812 */ /* 0x000fc8000782c0ff */
        /* <DEDUP_REMOVED lines=29> */
[----:B------:R-:W-:Y:S01]  /*4000*/  ISETP.GT.AND P6, PT, R7, 0x79, !P6 ;  /* 0x000000790700780c */ /* 0x000fe200077c4270 */
[--C-:B------:R-:W-:Y:S01]  /*4010*/  FFMA.FTZ R4, R32, UR33, -R89.reuse ;  /* 0x0000002120047c23 */ /* 0x100fe20008010859 */
[----:B------:R-:W-:Y:S01]  /*4020*/  FSEL R90, R26, -INF , !P1 ;  /* 0xff8000001a5a7808 */ /* 0x000fe20004800000 */
[--C-:B------:R-:W-:Y:S01]  /*4030*/  FFMA.FTZ R10, R28, UR33, -R89.reuse ;  /* 0x000000211c0a7c23 */ /* 0x100fe20008010859 */
[----:B------:R-:W-:Y:S01]  /*4040*/  LOP3.LUT P1, RZ, R16, 0x4000000, RZ, 0xc0, !PT ;  /* 0x0400000010ff7812 */ /* 0x000fe2000782c0ff */
[----:B------:R-:W-:Y:S01]  /*4050*/  MUFU.EX2 R8, R8 ;  /* 0x0000000800087308 */ /* 0x000fe20000000800 */
[----:B------:R-:W-:Y:S01]  /*4060*/  FMNMX.FTZ R5, R90, R27, !PT ;  /* 0x0000001b5a057209 */ /* 0x000fe20007810000 */
[--C-:B------:R-:W-:Y:S01]  /*4070*/  FFMA.FTZ R11, R29, UR33, -R89.reuse ;  /* 0x000000211d0b7c23 */ /* 0x100fe20008010859 */
[----:B------:R-:W-:Y:S01]  /*4080*/  ISETP.GT.AND P1, PT, R7, 0x68, !P1 ;  /* 0x000000680700780c */ /* 0x000fe20004f24270 */
[--C-:B------:R-:W-:Y:S01]  /*4090*/  FFMA.FTZ R53, R53, UR33, -R89.reuse ;  /* 0x0000002135357c23 */ /* 0x100fe20008010859 */
[----:B------:R-:W-:Y:S01]  /*40a0*/  FMNMX.FTZ R2, R30, R5, !PT ;  /* 0x000000051e027209 */ /* 0x000fe20007810000 */
[--C-:B------:R-:W-:Y:S01]  /*40b0*/  FFMA.FTZ R13, R33, UR33, -R89.reuse ;  /* 0x00000021210d7c23 */ /* 0x100fe20008010859 */
[----:B------:R-:W-:Y:S01]  /*40c0*/  ISETP.LT.OR P1, PT, R0, 0x69, P1 ;  /* 0x000000690000780c */ /* 0x000fe20000f21670 */
[----:B------:R-:W0:Y:S01]  /*40d0*/  MUFU.EX2 R9, R9 ;  /* 0x0000000900097308 */ /* 0x000e220000000800 */
[----:B------:R-:W-:Y:S01]  /*40e0*/  FMNMX.FTZ R5, R31, R2, !PT ;  /* 0x000000021f057209 */ /* 0x000fe20007810000 */
[--C-:B------:R-:W-:Y:S01]  /*40f0*/  FFMA.FTZ R49, R49, UR33, -R89.reuse ;  /* 0x0000002131317c23 */ /* 0x100fe20008010859 */
[----:B------:R-:W-:Y:S01]  /*4100*/  FSEL R78, R78, -INF , !P1 ;  /* 0xff8000004e4e7808 */ /* 0x000fe20004800000 */
[--C-:B------:R-:W-:Y:S01]  /*4110*/  FFMA.FTZ R12, R36, UR33, -R89.reuse ;  /* 0x00000021240c7c23 */ /* 0x100fe20008010859 */
[----:B------:R-:W-:Y:S01]  /*4120*/  FMNMX.FTZ R2, R34, R5, !PT ;  /* 0x0000000522027209 */ /* 0x000fe20007810000 */
[--C-:B------:R-:W-:Y:S01]  /*4130*/  FFMA.FTZ R21, R41, UR33, -R89.reuse ;  /* 0x0000002129157c23 */ /* 0x100fe20008010859 */
[----:B------:R-:W-:Y:S01]  /*4140*/  ISETP.LT.OR P6, PT, R0, 0x7a, P6 ;  /* 0x0000007a0000780c */ /* 0x000fe200037c1670 */
[----:B------:R-:W1:Y:S01]  /*4150*/  MUFU.EX2 R10, R10 ;  /* 0x0000000a000a7308 */ /* 0x000e620000000800 */
[----:B------:R-:W-:Y:S01]  /*4160*/  FMNMX.FTZ R5, R35, R2, !PT ;  /* 0x0000000223057209 */ /* 0x000fe20007810000 */
[--C-:B------:R-:W-:Y:S01]  /*4170*/  FFMA.FTZ R41, R73, UR33, -R89.reuse ;  /* 0x0000002149297c23 */ /* 0x100fe20008010859 */
[----:B------:R-:W-:Y:S01]  /*4180*/  FSEL R87, R87, -INF , !P6 ;  /* 0xff80000057577808 */ /* 0x000fe20007000000 */
[--C-:B------:R-:W-:Y:S01]  /*4190*/  FFMA.FTZ R15, R37, UR33, -R89.reuse ;  /* 0x00000021250f7c23 */ /* 0x100fe20008010859 */
[----:B------:R-:W-:Y:S01]  /*41a0*/  FMNMX.FTZ R2, R38, R5, !PT ;  /* 0x0000000526027209 */ /* 0x000fe20007810000 */
[--C-:B------:R-:W-:Y:S01]  /*41b0*/  FFMA.FTZ R14, R40, UR33, -R89.reuse ;  /* 0x00000021280e7c23 */ /* 0x100fe20008010859 */
[--C-:B------:R-:W-:Y:S01]  /*41c0*/  FFMA.FTZ R20, R44, UR33, -R89.reuse ;  /* 0x000000212c147c23 */ /* 0x100fe20008010859 */
[----:B------:R-:W-:Y:S01]  /*41d0*/  MUFU.EX2 R11, R11 ;  /* 0x0000000b000b7308 */ /* 0x000fe20000000800 */
[----:B------:R-:W-:Y:S01]  /*41e0*/  FMNMX.FTZ R5, R39, R2, !PT ;  /* 0x0000000227057209 */ /* 0x000fe20007810000 */
[--C-:B------:R-:W-:Y:S01]  /*41f0*/  FFMA.FTZ R29, R45, UR33, -R89.reuse ;  /* 0x000000212d1d7c23 */ /* 0x100fe20008010859 */
[--C-:B------:R-:W-:Y:S01]  /*4200*/  FFMA.FTZ R40, R64, UR33, -R89.reuse ;  /* 0x0000002140287c23 */ /* 0x100fe20008010859 */
        /* <DEDUP_REMOVED lines=8> */
[----:B------:R-:W-:Y:S01]  /*4290*/  FFMA.FTZ R37, R85, UR33, -R89 ;  /* 0x0000002155257c23 */ /* 0x000fe20008010859 */
        /* <DEDUP_REMOVED lines=17> */
[----:B------:R2:W-:Y:S01]  /*43b0*/  MUFU.EX2 R5, R49 ;  /* 0x0000003100057308 */ /* 0x0005e20000000800 */
[----:B------:R-:W-:Y:S01]  /*43c0*/  FMNMX.FTZ R25, R67, R6, !PT ;  /* 0x0000000643197209 */ /* 0x000fe20007810000 */
[----:B------:R-:W-:-:S03]  /*43d0*/  FFMA.FTZ R6, R52, UR33, -R89 ;  /* 0x0000002134067c23 */ /* 0x000fc60008010859 */
[----:B------:R-:W-:-:S03]  /*43e0*/  FMNMX.FTZ R24, R70, R25, !PT ;  /* 0x0000001946187209 */ /* 0x000fc60007810000 */
[----:B------:R-:W-:Y:S01]  /*43f0*/  MUFU.EX2 R20, R20 ;  /* 0x0000001400147308 */ /* 0x000fe20000000800 */
[----:B------:R-:W-:Y:S01]  /*4400*/  FMNMX.FTZ R25, R71, R24, !PT ;  /* 0x0000001847197209 */ /* 0x000fe20007810000 */
[--C-:B--2---:R-:W-:Y:S01]  /*4410*/  FFMA.FTZ R49, R57, UR33, -R89.reuse ;  /* 0x0000002139317c23 */ /* 0x104fe20008010859 */
[----:B------:R-:W-:Y:S02]  /*4420*/  FFMA.FTZ R57, R65, UR33, -R89 ;  /* 0x0000002141397c23 */ /* 0x000fe40008010859 */
        /* <DEDUP_REMOVED lines=10> */
[----:B------:R-:W-:Y:S01]  /*44d0*/  MUFU.EX2 R2, R2 ;  /* 0x0000000200027308 */ /* 0x000fe20000000800 */
[----:B------:R-:W-:Y:S01]  /*44e0*/  FMNMX.FTZ R7, R83, R26, !PT ;  /* 0x0000001a53077209 */ /* 0x000fe20007810000 */
[----:B------:R-:W-:-:S03]  /*44f0*/  FFMA.FTZ R26, R60, UR33, -R89 ;  /* 0x000000213c1a7c23 */ /* 0x000fc60008010859 */
[----:B------:R-:W-:-:S03]  /*4500*/  FMNMX.FTZ R0, R86, R7, !PT ;  /* 0x0000000756007209 */ /* 0x000fc60007810000 */
[----:B------:R-:W-:Y:S01]  /*4510*/  MUFU.EX2 R6, R6 ;  /* 0x0000000600067308 */ /* 0x000fe20000000800 */
[----:B------:R-:W-:-:S05]  /*4520*/  FMNMX.FTZ R0, R87, R0, !PT ;  /* 0x0000000057007209 */ /* 0x000fca0007810000 */
[----:B------:R-:W2:Y:S02]  /*4530*/  SHFL.BFLY PT, R7, R0, 0x2, 0x1f ;  /* 0x0c401f0000077f89 */ /* 0x000ea400000e0000 */
[----:B------:R-:W-:Y:S08]  /*4540*/  MUFU.EX2 R24, R24 ;  /* 0x0000001800187308 */ /* 0x000ff00000000800 */
[----:B------:R-:W-:Y:S08]  /*4550*/  MUFU.EX2 R49, R49 ;  /* 0x0000003100317308 */ /* 0x000ff00000000800 */
[----:B------:R-:W-:Y:S01]  /*4560*/  MUFU.EX2 R26, R26 ;  /* 0x0000001a001a7308 */ /* 0x000fe20000000800 */
[----:B--2---:R-:W-:Y:S01]  /*4570*/  FMNMX.FTZ R32, R0, R7, !PT ;  /* 0x0000000700207209 */ /* 0x004fe20007810000 */
[----:B------:R-:W-:-:S06]  /*4580*/  FFMA.FTZ R0, R80, UR33, -R89 ;  /* 0x0000002150007c23 */ /* 0x000fcc0008010859 */
[----:B------:R-:W-:Y:S01]  /*4590*/  MUFU.EX2 R53, R53 ;  /* 0x0000003500357308 */ /* 0x000fe20000000800 */
[----:B------:R-:W2:Y:S07]  /*45a0*/  SHFL.BFLY PT, R7, R32, 0x1, 0x1f ;  /* 0x0c201f0020077f89 */ /* 0x000eae00000e0000 */
[----:B------:R-:W-:Y:S08]  /*45b0*/  MUFU.EX2 R40, R40 ;  /* 0x0000002800287308 */ /* 0x000ff00000000800 */
[----:B------:R-:W-:Y:S08]  /*45c0*/  MUFU.EX2 R57, R57 ;  /* 0x0000003900397308 */ /* 0x000ff00000000800 */
[----:B------:R-:W-:Y:S01]  /*45d0*/  MUFU.EX2 R44, R44 ;  /* 0x0000002c002c7308 */ /* 0x000fe20000000800 */
[----:B--2---:R-:W-:Y:S01]  /*45e0*/  FMNMX.FTZ R7, R32, R7, !PT ;  /* 0x0000000720077209 */ /* 0x004fe20007810000 */
        /* <DEDUP_REMOVED lines=22> */
[----:B------:R2:W3:Y:S01]  /*4750*/  MUFU.EX2 R69, R52 ;  /* 0x0000003400457308 */ /* 0x0004e20000000800 */
[--C-:B------:R-:W-:Y:S01]  /*4760*/  FFMA.FTZ R42, R51, UR33, -R48.reuse ;  /* 0x00000021332a7c23 */ /* 0x100fe20008010830 */
[--C-:B------:R-:W-:Y:S01]  /*4770*/  FFMA.FTZ R39, R54, UR33, -R48.reuse ;  /* 0x0000002136277c23 */ /* 0x100fe20008010830 */
[--C-:B------:R-:W-:Y:S01]  /*4780*/  FFMA.FTZ R51, R62, UR33, -R48.reuse ;  /* 0x000000213e337c23 */ /* 0x100fe20008010830 */
[--C-:B------:R-:W-:Y:S01]  /*4790*/  FFMA.FTZ R54, R63, UR33, -R48.reuse ;  /* 0x000000213f367c23 */ /* 0x100fe20008010830 */
[--C-:B------:R-:W-:Y:S01]  /*47a0*/  FFMA.FTZ R67, R67, UR33, -R48.reuse ;  /* 0x0000002143437c23 */ /* 0x100fe20008010830 */
[--C-:B------:R-:W-:Y:S01]  /*47b0*/  FFMA.FTZ R74, R74, UR33, -R48.reuse ;  /* 0x000000214a4a7c23 */ /* 0x100fe20008010830 */
[--C-:B------:R-:W-:Y:S01]  /*47c0*/  FFMA.FTZ R75, R75, UR33, -R48.reuse ;  /* 0x000000214b4b7c23 */ /* 0x100fe20008010830 */
[----:B------:R-:W4:Y:S01]  /*47d0*/  MUFU.EX2 R56, R56 ;  /* 0x0000003800387308 */ /* 0x000f220000000800 */
[--C-:B--2---:R-:W-:Y:S01]  /*47e0*/  FFMA.FTZ R52, R46, UR33, -R48.reuse ;  /* 0x000000212e347c23 */ /* 0x104fe20008010830 */
[--C-:B------:R-:W-:Y:S01]  /*47f0*/  FFMA.FTZ R46, R55, UR33, -R48.reuse ;  /* 0x00000021372e7c23 */ /* 0x100fe20008010830 */
[----:B0-----:R-:W-:Y:S01]  /*4800*/  FADD.FTZ R55, R8, R9 ;  /* 0x0000000908377221 */ /* 0x001fe20000010000 */
[----:B------:R-:W-:Y:S01]  /*4810*/  F2FP.BF16.F32.PACK_AB R8, R9, R8 ;  /* 0x000000080908723e */ /* 0x000fe200000010ff */
[--C-:B------:R-:W-:Y:S01]  /*4820*/  FFMA.FTZ R78, R78, UR33, -R48.reuse ;  /* 0x000000214e4e7c23 */ /* 0x100fe20008010830 */
[----:B------:R-:W-:Y:S01]  /*4830*/  FFMA.FTZ R79, R79, UR33, -R48 ;  /* 0x000000214f4f7c23 */ /* 0x000fe20008010830 */
[----:B-1----:R-:W-:Y:S01]  /*4840*/  FADD.FTZ R58, R10, R55 ;  /* 0x000000370a3a7221 */ /* 0x002fe20000010000 */
[----:B------:R0:W1:Y:S01]  /*4850*/  MUFU.EX2 R73, R60 ;  /* 0x0000003c00497308 */ /* 0x0000620000000800 */
[----:B---3--:R-:W-:Y:S01]  /*4860*/  FADD.FTZ R9, R90, R69 ;  /* 0x000000455a097221 */ /* 0x008fe20000010000 */
[C---:B------:R-:W-:Y:S01]  /*4870*/  F2FP.BF16.F32.PACK_AB R10, R11.reuse, R10 ;  /* 0x0000000a0b0a723e */ /* 0x040fe200000010ff */
[----:B------:R-:W-:Y:S01]  /*4880*/  FADD.FTZ R59, R11, R58 ;  /* 0x0000003a0b3b7221 */ /* 0x000fe20000010000 */
[--C-:B------:R-:W-:Y:S01]  /*4890*/  FFMA.FTZ R55, R66, UR33, -R48.reuse ;  /* 0x0000002142377c23 */ /* 0x100fe20008010830 */
[--C-:B------:R-:W-:Y:S01]  /*48a0*/  FFMA.FTZ R82, R82, UR33, -R48.reuse ;  /* 0x0000002152527c23 */ /* 0x100fe20008010830 */
[--C-:B------:R-:W-:Y:S01]  /*48b0*/  FFMA.FTZ R83, R83, UR33, -R48.reuse ;  /* 0x0000002153537c23 */ /* 0x100fe20008010830 */
[--C-:B------:R-:W-:Y:S01]  /*48c0*/  FFMA.FTZ R86, R86, UR33, -R48.reuse ;  /* 0x0000002156567c23 */ /* 0x100fe20008010830 */
[----:B------:R-:W2:Y:S01]  /*48d0*/  MUFU.EX2 R27, R27 ;  /* 0x0000001b001b7308 */ /* 0x000ea20000000800 */
[----:B0-----:R-:W-:Y:S01]  /*48e0*/  FADD.FTZ R60, R4, R59 ;  /* 0x0000003b043c7221 */ /* 0x001fe20000010000 */
[----:B----4-:R-:W-:Y:S01]  /*48f0*/  FADD.FTZ R58, R56, R9 ;  /* 0x00000009383a7221 */ /* 0x010fe20000010000 */
[----:B------:R-:W-:Y:S01]  /*4900*/  F2FP.BF16.F32.PACK_AB R9, R69, R90 ;  /* 0x0000005a4509723e */ /* 0x000fe200000010ff */
[----:B------:R-:W-:Y:S01]  /*4910*/  FFMA.FTZ R87, R87, UR33, -R48 ;  /* 0x0000002157577c23 */ /* 0x000fe20008010830 */
[----:B------:R-:W-:-:S03]  /*4920*/  FADD.FTZ R59, R13, R60 ;  /* 0x0000003c0d3b7221 */ /* 0x000fc60000010000 */
[----:B------:R-:W0:Y:S01]  /*4930*/  MUFU.EX2 R30, R30 ;  /* 0x0000001e001e7308 */ /* 0x000e220000000800 */
[C---:B-1----:R-:W-:Y:S01]  /*4940*/  FADD.FTZ R60, R73.reuse, R58 ;  /* 0x0000003a493c7221 */ /* 0x042fe20000010000 */
[----:B------:R-:W-:Y:S01]  /*4950*/  FADD.FTZ R62, R12, R59 ;  /* 0x0000003b0c3e7221 */ /* 0x000fe20000010000 */
[----:B------:R-:W-:Y:S01]  /*4960*/  F2FP.BF16.F32.PACK_AB R11, R73, R56 ;  /* 0x00000038490b723e */ /* 0x000fe200000010ff */
[--C-:B------:R-:W-:Y:S01]  /*4970*/  FFMA.FTZ R58, R70, UR33, -R48.reuse ;  /* 0x00000021463a7c23 */ /* 0x100fe20008010830 */
[----:B------:R-:W-:Y:S01]  /*4980*/  FFMA.FTZ R59, R71, UR33, -R48 ;  /* 0x00000021473b7c23 */ /* 0x000fe20008010830 */
[----:B------:R-:W-:Y:S02]  /*4990*/  FADD.FTZ R69, R15, R62 ;  /* 0x0000003e0f457221 */ /* 0x000fe40000010000 */
[----:B------:R-:W1:Y:S01]  /*49a0*/  MUFU.EX2 R31, R31 ;  /* 0x0000001f001f7308 */ /* 0x000e620000000800 */
[----:B--2---:R-:W-:Y:S01]  /*49b0*/  FADD.FTZ R63, R27, R60 ;  /* 0x0000003c1b3f7221 */ /* 0x004fe20000010000 */
[----:B------:R-:W-:Y:S01]  /*49c0*/  FADD.FTZ R62, R14, R69 ;  /* 0x000000450e3e7221 */ /* 0x000fe20000010000 */
[----:B------:R2:W-:Y:S05]  /*49d0*/  STSM.16.M88.4 [R18+0x21800], R8 ;  /* 0x0218000812007844 */ /* 0x0005ea0000000200 */
[----:B------:R-:W3:Y:S01]  /*49e0*/  MUFU.EX2 R34, R34 ;  /* 0x0000002200227308 */ /* 0x000ee20000000800 */
[----:B0-----:R-:W-:-:S07]  /*49f0*/  FADD.FTZ R60, R30, R63 ;  /* 0x0000003f1e3c7221 */ /* 0x001fce0000010000 */
[----:B------:R-:W0:Y:S01]  /*4a00*/  MUFU.EX2 R38, R38 ;  /* 0x0000002600267308 */ /* 0x000e220000000800 */
[----:B-1----:R-:W-:Y:S01]  /*4a10*/  FADD.FTZ R63, R31, R60 ;  /* 0x0000003c1f3f7221 */ /* 0x002fe20000010000 */
[----:B--2---:R-:W-:Y:S02]  /*4a20*/  F2FP.BF16.F32.PACK_AB R8, R13, R4 ;  /* 0x000000040d08723e */ /* 0x004fe400000010ff */
[----:B------:R-:W-:Y:S02]  /*4a30*/  F2FP.BF16.F32.PACK_AB R10, R15, R12 ;  /* 0x0000000c0f0a723e */ /* 0x000fe400000010ff */
[----:B------:R-:W-:Y:S02]  /*4a40*/  F2FP.BF16.F32.PACK_AB R12, R21, R14 ;  /* 0x0000000e150c723e */ /* 0x000fe400000010ff */
[----:B------:R-:W1:Y:S01]  /*4a50*/  MUFU.EX2 R43, R43 ;  /* 0x0000002b002b7308 */ /* 0x000e620000000800 */
[----:B---3--:R-:W-:Y:S01]  /*4a60*/  FADD.FTZ R63, R34, R63 ;  /* 0x0000003f223f7221 */ /* 0x008fe20000010000 */
[----:B------:R-:W-:-:S02]  /*4a70*/  F2FP.BF16.F32.PACK_AB R14, R29, R20 ;  /* 0x000000141d0e723e */ /* 0x000fc400000010ff */
[----:B------:R-:W-:Y:S02]  /*4a80*/  F2FP.BF16.F32.PACK_AB R9, R30, R27 ;  /* 0x0000001b1e09723e */ /* 0x000fe400000010ff */
[----:B------:R-:W-:Y:S02]  /*4a90*/  F2FP.BF16.F32.PACK_AB R11, R34, R31 ;  /* 0x0000001f220b723e */ /* 0x000fe400000010ff */
[----:B------:R-:W2:Y:S01]  /*4aa0*/  MUFU.EX2 R52, R52 ;  /* 0x0000003400347308 */ /* 0x000ea20000000800 */
[----:B0-----:R-:W-:Y:S02]  /*4ab0*/  FADD.FTZ R60, R38, R63 ;  /* 0x0000003f263c7221 */ /* 0x001fe40000010000 */
[----:B------:R0:W-:Y:S05]  /*4ac0*/  STSM.16.M88.4 [R23], R8 ;  /* 0x0000000817007844 */ /* 0x0001ea0000000200 */
[----:B------:R3:W-:Y:S01]  /*4ad0*/  MUFU.EX2 R56, R67 ;  /* 0x0000004300387308 */ /* 0x0007e20000000800 */
[----:B-1----:R-:W-:-:S07]  /*4ae0*/  FADD.FTZ R63, R43, R60 ;  /* 0x0000003c2b3f7221 */ /* 0x002fce0000010000 */
[----:B------:R-:W1:Y:S01]  /*4af0*/  MUFU.EX2 R65, R65 ;  /* 0x0000004100417308 */ /* 0x000e620000000800 */
[----:B---3--:R-:W-:Y:S01]  /*4b00*/  FADD.FTZ R67, R21, R62 ;  /* 0x0000003e15437221 */ /* 0x008fe20000010000 */
[----:B--2---:R-:W-:Y:S01]  /*4b10*/  FADD.FTZ R60, R52, R63 ;  /* 0x0000003f343c7221 */ /* 0x004fe20000010000 */
[----:B0-----:R-:W-:Y:S02]  /*4b20*/  F2FP.BF16.F32.PACK_AB R8, R5, R2 ;  /* 0x000000020508723e */ /* 0x001fe400000010ff */
[----:B------:R-:W-:Y:S01]  /*4b30*/  FADD.FTZ R62, R20, R67 ;  /* 0x00000043143e7221 */ /* 0x000fe20000010000 */
[----:B------:R-:W-:Y:S02]  /*4b40*/  F2FP.BF16.F32.PACK_AB R10, R25, R6 ;  /* 0x00000006190a723e */ /* 0x000fe400000010ff */
[----:B------:R-:W0:Y:S01]  /*4b50*/  MUFU.EX2 R35, R35 ;  /* 0x0000002300237308 */ /* 0x000e220000000800 */
[----:B------:R-:W-:-:S04]  /*4b60*/  FADD.FTZ R67, R29, R62 ;  /* 0x0000003e1d437221 */ /* 0x000fc80000010000 */
[----:B------:R-:W-:-:S03]  /*4b70*/  FADD.FTZ R62, R2, R67 ;  /* 0x00000043023e7221 */ /* 0x000fc60000010000 */
[----:B------:R-:W2:Y:S01]  /*4b80*/  MUFU.EX2 R42, R42 ;  /* 0x0000002a002a7308 */ /* 0x000ea20000000800 */
[----:B------:R-:W-:Y:S01]  /*4b90*/  FADD.FTZ R63, R5, R62 ;  /* 0x0000003e053f7221 */ /* 0x000fe20000010000 */
[----:B-1----:R-:W-:-:S03]  /*4ba0*/  FADD.FTZ R60, R65, R60 ;  /* 0x0000003c413c7221 */ /* 0x002fc60000010000 */
[----:B------:R-:W-:Y:S01]  /*4bb0*/  FADD.FTZ R4, R6, R63 ;  /* 0x0000003f06047221 */ /* 0x000fe20000010000 */
[----:B------:R-:W-:Y:S02]  /*4bc0*/  VIADD R6, R88, 0xfffffffe ;  /* 0xfffffffe58067836 */ /* 0x000fe40000000000 */
[----:B------:R-:W1:Y:S01]  /*4bd0*/  MUFU.EX2 R39, R39 ;  /* 0x0000002700277308 */ /* 0x000e620000000800 */
[----:B0-----:R-:W-:Y:S01]  /*4be0*/  FADD.FTZ R13, R35, R60 ;  /* 0x0000003c230d7221 */ /* 0x001fe20000010000 */
[----:B------:R-:W-:-:S04]  /*4bf0*/  FADD.FTZ R15, R25, R4 ;  /* 0x00000004190f7221 */ /* 0x000fc80000010000 */
[----:B------:R-:W-:Y:S02]  /*4c00*/  FADD.FTZ R20, R24, R15 ;  /* 0x0000000f18147221 */ /* 0x000fe40000010000 */
[----:B------:R-:W0:Y:S01]  /*4c10*/  MUFU.EX2 R46, R46 ;  /* 0x0000002e002e7308 */ /* 0x000e220000000800 */
[C---:B--2---:R-:W-:Y:S01]  /*4c20*/  FADD.FTZ R4, R42.reuse, R13 ;  /* 0x0000000d2a047221 */ /* 0x044fe20000010000 */
[----:B------:R-:W-:Y:S01]  /*4c30*/  FADD.FTZ R21, R49, R20 ;  /* 0x0000001431157221 */ /* 0x000fe20000010000 */
[----:B------:R-:W-:Y:S02]  /*4c40*/  F2FP.BF16.F32.PACK_AB R13, R43, R38 ;  /* 0x000000262b0d723e */ /* 0x000fe400000010ff */
[----:B------:R-:W-:Y:S01]  /*4c50*/  F2FP.BF16.F32.PACK_AB R9, R42, R35 ;  /* 0x000000232a09723e */ /* 0x000fe200000010ff */
[----:B------:R-:W-:Y:S02]  /*4c60*/  FADD.FTZ R20, R26, R21 ;  /* 0x000000151a147221 */ /* 0x000fe40000010000 */
[----:B------:R-:W2:Y:S01]  /*4c70*/  MUFU.EX2 R47, R47 ;  /* 0x0000002f002f7308 */ /* 0x000ea20000000800 */
[----:B-1----:R-:W-:Y:S01]  /*4c80*/  FADD.FTZ R15, R39, R4 ;  /* 0x00000004270f7221 */ /* 0x002fe20000010000 */
[----:B------:R-:W-:-:S04]  /*4c90*/  FADD.FTZ R27, R53, R20 ;  /* 0x00000014351b7221 */ /* 0x000fc80000010000 */
[----:B------:R-:W-:Y:S02]  /*4ca0*/  FADD.FTZ R2, R40, R27 ;  /* 0x0000001b28027221 */ /* 0x000fe40000010000 */
[----:B------:R-:W1:Y:S01]  /*4cb0*/  MUFU.EX2 R50, R50 ;  /* 0x0000003200327308 */ /* 0x000e620000000800 */
[C---:B0-----:R-:W-:Y:S01]  /*4cc0*/  FADD.FTZ R4, R46.reuse, R15 ;  /* 0x0000000f2e047221 */ /* 0x041fe20000010000 */
[----:B------:R-:W-:Y:S02]  /*4cd0*/  F2FP.BF16.F32.PACK_AB R15, R65, R52 ;  /* 0x00000034410f723e */ /* 0x000fe400000010ff */
[----:B------:R-:W-:-:S03]  /*4ce0*/  F2FP.BF16.F32.PACK_AB R11, R46, R39 ;  /* 0x000000272e0b723e */ /* 0x000fc600000010ff */
[----:B------:R0:W-:Y:S01]  /*4cf0*/  STSM.16.M88.4 [R22], R12 ;  /* 0x0000000c16007844 */ /* 0x0001e20000000200 */
[----:B------:R-:W3:Y:S01]  /*4d00*/  MUFU.EX2 R51, R51 ;  /* 0x0000003300337308 */ /* 0x000ee20000000800 */
[----:B--2---:R-:W-:Y:S02]  /*4d10*/  FADD.FTZ R21, R47, R4 ;  /* 0x000000042f157221 */ /* 0x004fe40000010000 */
[----:B------:R2:W-:Y:S05]  /*4d20*/  STSM.16.M88.4 [R19], R8 ;  /* 0x0000000813007844 */ /* 0x0005ea0000000200 */
[----:B------:R-:W4:Y:S01]  /*4d30*/  MUFU.EX2 R54, R54 ;  /* 0x0000003600367308 */ /* 0x000f220000000800 */
[----:B-1----:R-:W-:Y:S01]  /*4d40*/  FADD.FTZ R4, R50, R21 ;  /* 0x0000001532047221 */ /* 0x002fe20000010000 */
[----:B------:R-:W-:Y:S01]  /*4d50*/  FADD.FTZ R21, R57, R2 ;  /* 0x0000000239157221 */ /* 0x000fe20000010000 */
[----:B0-----:R-:W-:-:S05]  /*4d60*/  F2FP.BF16.F32.PACK_AB R12, R49, R24 ;  /* 0x00000018310c723e */ /* 0x001fca00000010ff */
[----:B------:R-:W0:Y:S01]  /*4d70*/  MUFU.EX2 R55, R55 ;  /* 0x0000003700377308 */ /* 0x000e220000000800 */
[----:B---3--:R-:W-:Y:S01]  /*4d80*/  FADD.FTZ R5, R51, R4 ;  /* 0x0000000433057221 */ /* 0x008fe20000010000 */
[----:B------:R-:W-:Y:S01]  /*4d90*/  FADD.FTZ R4, R44, R21 ;  /* 0x000000152c047221 */ /* 0x000fe20000010000 */
[----:B------:R-:W-:Y:S02]  /*4da0*/  F2FP.BF16.F32.PACK_AB R14, R53, R26 ;  /* 0x0000001a350e723e */ /* 0x000fe400000010ff */
[----:B------:R-:W-:Y:S01]  /*4db0*/  F2FP.BF16.F32.PACK_AB R13, R50, R47 ;  /* 0x0000002f320d723e */ /* 0x000fe200000010ff */
[----:B------:R-:W-:Y:S01]  /*4dc0*/  FADD.FTZ R21, R61, R4 ;  /* 0x000000043d157221 */ /* 0x000fe20000010000 */
[----:B------:R-:W-:Y:S01]  /*4dd0*/  F2FP.BF16.F32.PACK_AB R24, R57, R40 ;  /* 0x000000283918723e */ /* 0x000fe200000010ff */
[----:B------:R-:W1:Y:S01]  /*4de0*/  MUFU.EX2 R58, R58 ;  /* 0x0000003a003a7308 */ /* 0x000e620000000800 */
[C---:B----4-:R-:W-:Y:S01]  /*4df0*/  FADD.FTZ R2, R54.reuse, R5 ;  /* 0x0000000536027221 */ /* 0x050fe20000010000 */
[----:B------:R-:W-:-:S02]  /*4e00*/  F2FP.BF16.F32.PACK_AB R15, R54, R51 ;  /* 0x00000033360f723e */ /* 0x000fc400000010ff */
[----:B------:R-:W-:-:S03]  /*4e10*/  F2FP.BF16.F32.PACK_AB R26, R61, R44 ;  /* 0x0000002c3d1a723e */ /* 0x000fc600000010ff */
[----:B------:R3:W-:Y:S01]  /*4e20*/  STSM.16.M88.4 [R18+0x27800], R12 ;  /* 0x0278000c12007844 */ /* 0x0007e20000000200 */
[----:B------:R-:W4:Y:S01]  /*4e30*/  MUFU.EX2 R59, R59 ;  /* 0x0000003b003b7308 */ /* 0x000f220000000800 */
[----:B0-----:R-:W-:Y:S01]  /*4e40*/  FADD.FTZ R5, R55, R2 ;  /* 0x0000000237057221 */ /* 0x001fe20000010000 */
[----:B------:R-:W-:-:S03]  /*4e50*/  F2FP.BF16.F32.PACK_AB R25, R56, R55 ;  /* 0x000000373819723e */ /* 0x000fc600000010ff */
[----:B------:R-:W-:-:S03]  /*4e60*/  FADD.FTZ R5, R56, R5 ;  /* 0x0000000538057221 */ /* 0x000fc60000010000 */
[----:B------:R-:W0:Y:S01]  /*4e70*/  MUFU.EX2 R48, R74 ;  /* 0x0000004a00307308 */ /* 0x000e220000000800 */
[----:B-1----:R-:W-:-:S07]  /*4e80*/  FADD.FTZ R2, R58, R5 ;  /* 0x000000053a027221 */ /* 0x002fce0000010000 */
[----:B------:R-:W1:Y:S01]  /*4e90*/  MUFU.EX2 R75, R75 ;  /* 0x0000004b004b7308 */ /* 0x000e620000000800 */
[C---:B----4-:R-:W-:Y:S01]  /*4ea0*/  FADD.FTZ R5, R59.reuse, R2 ;  /* 0x000000023b057221 */ /* 0x050fe20000010000 */
[----:B------:R-:W-:Y:S01]  /*4eb0*/  FADD.FTZ R2, R28, R21 ;  /* 0x000000151c027221 */ /* 0x000fe20000010000 */
[----:B------:R-:W-:-:S05]  /*4ec0*/  F2FP.BF16.F32.PACK_AB R27, R59, R58 ;  /* 0x0000003a3b1b723e */ /* 0x000fca00000010ff */
[----:B------:R-:W4:Y:S01]  /*4ed0*/  MUFU.EX2 R78, R78 ;  /* 0x0000004e004e7308 */ /* 0x000f220000000800 */
[----:B0-----:R-:W-:Y:S01]  /*4ee0*/  FADD.FTZ R4, R48, R5 ;  /* 0x0000000530047221 */ /* 0x001fe20000010000 */
[----:B------:R3:W-:Y:S06]  /*4ef0*/  STSM.16.M88.4 [R136], R24 ;  /* 0x0000001888007844 */ /* 0x0007ec0000000200 */
[----:B------:R-:W0:Y:S01]  /*4f00*/  MUFU.EX2 R31, R79 ;  /* 0x0000004f001f7308 */ /* 0x000e220000000800 */
[C---:B-1----:R-:W-:Y:S01]  /*4f10*/  FADD.FTZ R21, R75.reuse, R4 ;  /* 0x000000044b157221 */ /* 0x042fe20000010000 */
[----:B------:R-:W-:-:S06]  /*4f20*/  F2FP.BF16.F32.PACK_AB R29, R75, R48 ;  /* 0x000000304b1d723e */ /* 0x000fcc00000010ff */
[----:B------:R-:W1:Y:S01]  /*4f30*/  MUFU.EX2 R41, R41 ;  /* 0x0000002900297308 */ /* 0x000e620000000800 */
[----:B----4-:R-:W-:-:S07]  /*4f40*/  FADD.FTZ R4, R78, R21 ;  /* 0x000000154e047221 */ /* 0x010fce0000010000 */
[----:B------:R-:W4:Y:S01]  /*4f50*/  MUFU.EX2 R36, R36 ;  /* 0x0000002400247308 */ /* 0x000f220000000800 */
[C---:B0-----:R-:W-:Y:S01]  /*4f60*/  FADD.FTZ R21, R31.reuse, R4 ;  /* 0x000000041f157221 */ /* 0x041fe20000010000 */
[----:B------:R-:W-:-:S06]  /*4f70*/  F2FP.BF16.F32.PACK_AB R31, R31, R78 ;  /* 0x0000004e1f1f723e */ /* 0x000fcc00000010ff */
[----:B------:R-:W0:Y:S01]  /*4f80*/  MUFU.EX2 R45, R45 ;  /* 0x0000002d002d7308 */ /* 0x000e220000000800 */
[C---:B-1----:R-:W-:Y:S01]  /*4f90*/  F2FP.BF16.F32.PACK_AB R28, R41.reuse, R28 ;  /* 0x0000001c291c723e */ /* 0x042fe200000010ff */
[----:B------:R-:W-:-:S06]  /*4fa0*/  FADD.FTZ R5, R41, R2 ;  /* 0x0000000229057221 */ /* 0x000fcc0000010000 */
[----:B------:R-:W-:Y:S01]  /*4fb0*/  MUFU.EX2 R0, R0 ;  /* 0x0000000000007308 */ /* 0x000fe20000000800 */
[----:B----4-:R-:W-:-:S07]  /*4fc0*/  FADD.FTZ R2, R36, R5 ;  /* 0x0000000524027221 */ /* 0x010fce0000010000 */
[----:B------:R-:W2:Y:S01]  /*4fd0*/  MUFU.EX2 R33, R33 ;  /* 0x0000002100217308 */ /* 0x000ea20000000800 */
[C---:B0-----:R-:W-:Y:S01]  /*4fe0*/  F2FP.BF16.F32.PACK_AB R30, R45.reuse, R36 ;  /* 0x000000242d1e723e */ /* 0x041fe200000010ff */
[----:B------:R-:W-:-:S04]  /*4ff0*/  FADD.FTZ R5, R45, R2 ;  /* 0x000000022d057221 */ /* 0x000fc80000010000 */
[----:B------:R3:W-:Y:S02]  /*5000*/  STSM.16.M88.4 [R22+0x6000], R28 ;  /* 0x0060001c16007844 */ /* 0x0007e40000000200 */
[----:B------:R-:W0:Y:S08]  /*5010*/  MUFU.EX2 R32, R32 ;  /* 0x0000002000207308 */ /* 0x000e300000000800 */
[----:B------:R-:W1:Y:S01]  /*5020*/  MUFU.EX2 R37, R37 ;  /* 0x0000002500257308 */ /* 0x000e620000000800 */
[----:B--2---:R-:W-:Y:S01]  /*5030*/  F2FP.BF16.F32.PACK_AB R8, R33, R0 ;  /* 0x000000002108723e */ /* 0x004fe200000010ff */
[----:B------:R-:W-:-:S04]  /*5040*/  FADD.FTZ R0, R0, R5 ;  /* 0x0000000500007221 */ /* 0x000fc80000010000 */
[----:B------:R-:W-:Y:S02]  /*5050*/  FADD.FTZ R33, R33, R0 ;  /* 0x0000000021217221 */ /* 0x000fe40000010000 */
[----:B------:R-:W-:Y:S02]  /*5060*/  MUFU.EX2 R82, R82 ;  /* 0x0000005200527308 */ /* 0x000fe40000000800 */
[----:B0-----:R-:W-:-:S06]  /*5070*/  FADD.FTZ R2, R32, R33 ;  /* 0x0000002120027221 */ /* 0x001fcc0000010000 */
[----:B------:R-:W0:Y:S01]  /*5080*/  MUFU.EX2 R83, R83 ;  /* 0x0000005300537308 */ /* 0x000e220000000800 */
[C---:B-1----:R-:W-:Y:S01]  /*5090*/  F2FP.BF16.F32.PACK_AB R10, R37.reuse, R32 ;  /* 0x00000020250a723e */ /* 0x042fe200000010ff */
[----:B------:R-:W-:-:S06]  /*50a0*/  FADD.FTZ R2, R37, R2 ;  /* 0x0000000225027221 */ /* 0x000fcc0000010000 */
[----:B------:R-:W1:Y:S08]  /*50b0*/  MUFU.EX2 R86, R86 ;  /* 0x0000005600567308 */ /* 0x000e700000000800 */
[----:B------:R-:W2:Y:S01]  /*50c0*/  MUFU.EX2 R87, R87 ;  /* 0x0000005700577308 */ /* 0x000ea20000000800 */
[----:B0-----:R-:W-:Y:S01]  /*50d0*/  F2FP.BF16.F32.PACK_AB R9, R83, R82 ;  /* 0x000000525309723e */ /* 0x001fe200000010ff */
[----:B------:R-:W-:-:S04]  /*50e0*/  FADD.FTZ R82, R82, R21 ;  /* 0x0000001552527221 */ /* 0x000fc80000010000 */
[----:B------:R-:W-:-:S04]  /*50f0*/  FADD.FTZ R83, R83, R82 ;  /* 0x0000005253537221 */ /* 0x000fc80000010000 */
[----:B-1----:R-:W-:Y:S01]  /*5100*/  FADD.FTZ R0, R86, R83 ;  /* 0x0000005356007221 */ /* 0x002fe20000010000 */
[----:B--2---:R-:W-:-:S03]  /*5110*/  F2FP.BF16.F32.PACK_AB R11, R87, R86 ;  /* 0x00000056570b723e */ /* 0x004fc600000010ff */
[----:B------:R-:W-:Y:S02]  /*5120*/  FADD.FTZ R0, R87, R0 ;  /* 0x0000000057007221 */ /* 0x000fe40000010000 */
[----:B------:R3:W-:Y:S01]  /*5130*/  STSM.16.M88.4 [R19+0x6000], R8 ;  /* 0x0060000813007844 */ /* 0x0007e20000000200 */
[----:B------:R0:W-:Y:S06]  /*5140*/  MEMBAR.ALL.CTA ;  /* 0x0000000000007992 */ /* 0x0001ec0000008000 */
[----:B0-----:R-:W0:Y:S02]  /*5150*/  FENCE.VIEW.ASYNC.S ;  /* 0x00000000000073c6 */ /* 0x001e240000000000 */
[----:B0-----:R-:W-:Y:S01]  /*5160*/  NOP ;  /* 0x0000000000007918 */ /* 0x001fe20000000000 */
        /* <DEDUP_REMOVED lines=12> */
.L_x_1090:
[----:B------:R-:W-:Y:S02]  /*5230*/  ULDC UR18, c[0x0][0x9e4] ;  /* 0x0002790000127ab9 */ /* 0x000fe40000000800 */
[----:B------:R-:W-:-:S11]  /*5240*/  UISETP.NE.AND UP0, UPT, UR18, 0x1, UPT ;  /* 0x000000011200788c */ /* 0x000fd6000bf05270 */
[----:B------:R-:W-:Y:S02]  /*5250*/  @UP0 ULDC.64 UR6, c[0x0][0x9e8] ;  /* 0x00027a0000060ab9 */ /* 0x000fe40000000a00 */
[----:B------:R-:W-:-:S04]  /*5260*/  UIMAD.WIDE.U32 UR10, UR15, UR6, URZ ;  /* 0x000000060f0a72a5 */ /* 0x000fc8000f8e003f */
[----:B------:R-:W-:-:S12]  /*5270*/  @UP0 USHF.R.U32.HI UR15, URZ, UR7, UR11 ;  /* 0x000000073f0f0299 */ /* 0x000fd8000801160b */
.L_x_1091:
[----:B------:R-:W-:-:S04]  /*5280*/  UIMAD UR15, UR15, UR18, UR18 ;  /* 0x000000120f0f72a4 */ /* 0x000fc8000f8e0212 */
[----:B------:R-:W-:-:S04]  /*5290*/  UISETP.LT.AND UP0, UPT, UR14, UR15, UPT ;  /* 0x0000000f0e00728c */ /* 0x000fc8000bf01270 */
[----:B------:R-:W-:-:S12]  /*52a0*/  USEL UR14, UR14, UR15, UP0 ;  /* 0x0000000f0e0e7287 */ /* 0x000fd80008000000 */
.L_x_1089:
[----:B------:R-:W-:Y:S01]  /*52b0*/  USHF.R.S32.HI UR6, URZ, 0x1f, UR14 ;  /* 0x0000001f3f067899 */ /* 0x000fe2000801140e */
[----:B------:R-:W-:Y:S02]  /*52c0*/  CS2R R134, SRZ ;  /* 0x0000000000867805 */ /* 0x000fe4000001ff00 */
[----:B------:R-:W-:Y:S02]  /*52d0*/  CS2R R132, SRZ ;  /* 0x0000000000847805 */ /* 0x000fe4000001ff00 */
[----:B------:R-:W-:Y:S01]  /*52e0*/  CS2R R130, SRZ ;  /* 0x0000000000827805 */ /* 0x000fe2000001ff00 */
[----:B------:R-:W-:Y:S01]  /*52f0*/  ULEA.HI UR6, UR6, UR14, URZ, 0x7 ;  /* 0x0000000e06067291 */ /* 0x000fe2000f8f383f */
[----:B------:R-:W-:Y:S02]  /*5300*/  CS2R R128, SRZ ;  /* 0x0000000000807805 */ /* 0x000fe4000001ff00 */
[----:B------:R-:W-:Y:S02]  /*5310*/  CS2R R126, SRZ ;  /* 0x00000000007e7805 */ /* 0x000fe4000001ff00 */
[----:B------:R-:W-:Y:S01]  /*5320*/  CS2R R124, SRZ ;  /* 0x00000000007c7805 */ /* 0x000fe2000001ff00 */
[----:B------:R-:W-:Y:S01]  /*5330*/  USHF.R.S32.HI UR6, URZ, 0x7, UR6 ;  /* 0x000000073f067899 */ /* 0x000fe20008011406 */
[----:B------:R-:W-:-:S02]  /*5340*/  CS2R R122, SRZ ;  /* 0x00000000007a7805 */ /* 0x000fc4000001ff00 */
[----:B------:R-:W-:Y:S02]  /*5350*/  CS2R R120, SRZ ;  /* 0x0000000000787805 */ /* 0x000fe4000001ff00 */
[----:B------:R-:W-:Y:S01]  /*5360*/  CS2R R118, SRZ ;  /* 0x0000000000767805 */ /* 0x000fe2000001ff00 */
[----:B------:R-:W-:Y:S01]  /*5370*/  UISETP.LT.AND UP0, UPT, UR36, UR6, UPT ;  /* 0x000000062400728c */ /* 0x000fe2000bf01270 */
[----:B------:R-:W-:Y:S02]  /*5380*/  CS2R R116, SRZ ;  /* 0x0000000000747805 */ /* 0x000fe4000001ff00 */
[----:B------:R-:W-:Y:S02]  /*5390*/  CS2R R114, SRZ ;  /* 0x0000000000727805 */ /* 0x000fe4000001ff00 */
[----:B------:R-:W-:Y:S01]  /*53a0*/  CS2R R112, SRZ ;  /* 0x0000000000707805 */ /* 0x000fe2000001ff00 */
[----:B------:R-:W-:Y:S01]  /*53b0*/  USEL UR59, UR36, UR6, !UP0 ;  /* 0x00000006243b7287 */ /* 0x000fe2000c000000 */
[----:B------:R-:W-:-:S02]  /*53c0*/  CS2R R110, SRZ ;  /* 0x00000000006e7805 */ /* 0x000fc4000001ff00 */
[----:B------:R-:W-:Y:S02]  /*53d0*/  CS2R R108, SRZ ;  /* 0x00000000006c7805 */ /* 0x000fe4000001ff00 */
[----:B------:R-:W-:Y:S02]  /*53e0*/  CS2R R106, SRZ ;  /* 0x00000000006a7805 */ /* 0x000fe4000001ff00 */
[----:B------:R-:W-:Y:S02]  /*53f0*/  CS2R R104, SRZ ;  /* 0x0000000000687805 */ /* 0x000fe4000001ff00 */
        /* <DEDUP_REMOVED lines=8> */
[----:B------:R-:W-:Y:S01]  /*5480*/  CS2R R88, SRZ ;  /* 0x0000000000587805 */ /* 0x000fe2000001ff00 */
[----:B------:R-:W-:Y:S06]  /*5490*/  @!P1 BRA `(.L_x_1092) ;  /* 0x00000034002c9947 */ /* 0x000fec0003800000 */
[----:B------:R-:W-:Y:S01]  /*54a0*/  IMAD.MOV.U32 R4, RZ, RZ, R7 ;  /* 0x000000ffff047224 */ /* 0x000fe200078e0007 */
[----:B------:R-:W-:Y:S01]  /*54b0*/  UMOV UR28, UR50 ;  /* 0x00000032001c7c82 */ /* 0x000fe20008000000 */
[----:B------:R-:W-:Y:S01]  /*54c0*/  IMAD.MOV.U32 R5, RZ, RZ, R3 ;  /* 0x000000ffff057224 */ /* 0x000fe200078e0003 */
[----:B------:R-:W-:Y:S01]  /*54d0*/  UMOV UR60, UR49 ;  /* 0x00000031003c7c82 */ /* 0x000fe20008000000 */
[----:B------:R-:W-:Y:S01]  /*54e0*/  IMAD.MOV.U32 R135, RZ, RZ, RZ ;  /* 0x000000ffff877224 */ /* 0x000fe200078e00ff */
[----:B------:R-:W-:Y:S01]  /*54f0*/  ULDC UR34, c[0x0][0x9e4] ;  /* 0x0002790000227ab9 */ /* 0x000fe20000000800 */
[----:B------:R-:W-:Y:S01]  /*5500*/  ULDC UR35, c[0x0][0x9dc] ;  /* 0x0002770000237ab9 */ /* 0x000fe20000000800 */
[----:B------:R-:W-:Y:S01]  /*5510*/  ULDC UR33, c[0x0][0x988] ;  /* 0x0002620000217ab9 */ /* 0x000fe20000000800 */
[----:B------:R-:W-:-:S05]  /*5520*/  ULDC UR58, c[0x0][0x9e0] ;  /* 0x00027800003a7ab9 */ /* 0x000fca0000000800 */
.L_x_1111:
[----:B------:R-:W-:Y:S01]  /*5530*/  ISETP.NE.AND P2, PT, RZ, UR46, PT ;  /* 0x0000002eff007c0c */ /* 0x000fe2000bf45270 */
[----:B------:R-:W-:-:S04]  /*5540*/  UISETP.NE.AND UP0, UPT, UR60, 0x1, UPT ;  /* 0x000000013c00788c */ /* 0x000fc8000bf05270 */
[----:B------:R-:W-:-:S04]  /*5550*/  USEL UR50, URZ, 0x1, UP0 ;  /* 0x000000013f327887 */ /* 0x000fc80008000000 */
[----:B------:R-:W-:-:S04]  /*5560*/  ULOP3.LUT UR50, UR28, UR50, URZ, 0x3c, !UPT ;  /* 0x000000321c327292 */ /* 0x000fc8000f8e3c3f */
[----:B------:R-:W-:Y:S08]  /*5570*/  @P2 BRA `(.L_x_1093) ;  /* 0x0000000000382947 */ /* 0x000ff00003800000 */
[----:B------:R-:W-:Y:S05]  /*5580*/  @!P0 BRA `(.L_x_1094) ;  /* 0x0000000000048947 */ /* 0x000fea0003800000 */
[----:B------:R-:W-:Y:S01]  /*5590*/  BPT.TRAP 0x1 ;  /* 0x000000040000795c */ /* 0x000fe20000300000 */
.L_x_1094:
        /* <DEDUP_REMOVED lines=9> */
.L_x_1095:
[----:B-1----:R-:W-:Y:S05]  /*5630*/  @P1 BRA `(.L_x_1093) ;  /* 0x0000000000081947 */ /* 0x002fea0003800000 */
[----:B------:R-:W1:Y:S02]  /*5640*/  SYNCS.PHASECHK.TRANS64.TRYWAIT P1, [UR6+0x2d830], R3 ;  /* 0x02d83003ff0075a7 */ /* 0x000e640008020146 */
[----:B-1----:R-:W-:Y:S05]  /*5650*/  @!P1 BRA `(.L_x_1096) ;  /* 0x0000012000d09947 */ /* 0x002fea0003800000 */
.L_x_1093:
[----:B------:R-:W2:Y:S01]  /*5660*/  S2R R7, SR_TID.X ;  /* 0x0000000000077919 */ /* 0x000ea20000002100 */
[----:B------:R-:W-:Y:S01]  /*5670*/  UIADD3 UR49, UR60, 0x1, URZ ;  /* 0x000000013c317890 */ /* 0x000fe2000fffe03f */
[----:B------:R-:W-:Y:S01]  /*5680*/  UMOV UR7, 0x80000020 ;  /* 0x8000002000077882 */ /* 0x000fe20000000000 */
[----:B------:R-:W-:Y:S02]  /*5690*/  UMOV UR11, 0x80000020 ;  /* 0x80000020000b7882 */ /* 0x000fe40000000000 */
        /* <DEDUP_REMOVED lines=9> */
[----:B------:R-:W-:Y:S02]  /*5730*/  UIADD3 UR18, UR6, 0x202, URZ ;  /* 0x0000020206127890 */ /* 0x000fe4000fffe03f */
[----:B------:R-:W-:Y:S02]  /*5740*/  UIADD3 UR22, UR6, 0x400, URZ ;  /* 0x0000040006167890 */ /* 0x000fe4000fffe03f */
[----:B------:R-:W-:Y:S01]  /*5750*/  UIADD3 UR26, UR6, 0x402, URZ ;  /* 0x00000402061a7890 */ /* 0x000fe2000fffe03f */
[----:B--2---:R-:W-:-:S05]  /*5760*/  SHF.R.U32.HI R7, RZ, 0x7, R7 ;  /* 0x00000007ff077819 */ /* 0x004fca0000011607 */
[----:B01----:R-:W-:-:S05]  /*5770*/  VIADD R3, R7, 0x8 ;  /* 0x0000000807037836 */ /* 0x003fca0000000000 */
[----:B------:R0:W-:Y:S06]  /*5780*/  BAR.SYNC.DEFER_BLOCKING R3, 0x100 ;  /* 0x000400030000751d */ /* 0x0001ec0000010000 */
[----:B---3--:R-:W-:-:S06]  /*5790*/  WARPGROUP.ARRIVE ;  /* 0x00000000000079c5 */ /* 0x008fcc0000000000 */
        /* <DEDUP_REMOVED lines=20> */
.L_x_1098:
[----:B------:R-:W-:Y:S01]  /*58e0*/  ULEA UR6, UR60, UR41, 0x3 ;  /* 0x000000293c067291 */ /* 0x000fe2000f8e183f */
[----:B------:R-:W-:-:S05]  /*58f0*/  IMAD.U32 R3, RZ, RZ, UR28 ;  /* 0x0000001cff037e24 */ /* 0x000fca000f8e00ff */
[----:B------:R-:W-:-:S04]  /*5900*/  SHF.L.U32 R3, R3, 0x1f, RZ ;  /* 0x0000001f03037819 */ /* 0x000fc800000006ff */
[----:B------:R0:W1:Y:S01]  /*5910*/  SYNCS.PHASECHK.TRANS64.TRYWAIT P1, [UR6+0x2d850], R3 ;  /* 0x02d85003ff0075a7 */ /* 0x0000620008020146 */
[----:B------:R-:W-:Y:S05]  /*5920*/  @!P0 BRA `(.L_x_1099) ;  /* 0x0000000000048947 */ /* 0x000fea0003800000 */
[----:B------:R-:W-:Y:S01]  /*5930*/  BPT.TRAP 0x1 ;  /* 0x000000040000795c */ /* 0x000fe20000300000 */
.L_x_1099:
[----:B-1----:R-:W-:Y:S05]  /*5940*/  @P1 BRA `(.L_x_1097) ;  /* 0x0000000000081947 */ /* 0x002fea0003800000 */
[----:B------:R-:W1:Y:S02]  /*5950*/  SYNCS.PHASECHK.TRANS64.TRYWAIT P1, [UR6+0x2d850], R3 ;  /* 0x02d85003ff0075a7 */ /* 0x000e640008020146 */
[----:B-1----:R-:W-:Y:S05]  /*5960*/  @!P1 BRA `(.L_x_1100) ;  /* 0x0000012000249947 */ /* 0x002fea0003800000 */
.L_x_1097:
[----:B------:R-:W-:Y:S01]  /*5970*/  UIADD3 UR6, UR41, 0x400, URZ ;  /* 0x0000040029067890 */ /* 0x000fe2000fffe03f */
[----:B------:R-:W-:Y:S01]  /*5980*/  WARPGROUP.ARRIVE ;  /* 0x00000000000079c5 */ /* 0x000fe20000000000 */
[----:B------:R-:W-:-:S05]  /*5990*/  ULEA UR7, UR55, UR41, 0xd ;  /* 0x0000002937077291 */ /* 0x000fca000f8e683f */
[----:B------:R-:W1:Y:S01]  /*59a0*/  S2R R8, SR_TID.X ;  /* 0x0000000000087919 */ /* 0x000e620000002100 */
[----:B------:R-:W-:Y:S02]  /*59b0*/  USHF.R.U32.HI UR6, URZ, 0x4, UR6 ;  /* 0x000000043f067899 */ /* 0x000fe40008011606 */
[----:B------:R-:W-:Y:S02]  /*59c0*/  UIADD3 UR7, UR7, 0x21800, URZ ;  /* 0x0002180007077890 */ /* 0x000fe4000fffe03f */
[----:B------:R-:W-:Y:S02]  /*59d0*/  ULOP3.LUT UR6, UR6, 0x3fff, URZ, 0xc0, !UPT ;  /* 0x00003fff06067892 */ /* 0x000fe4000f8ec03f */
[----:B------:R-:W-:Y:S02]  /*59e0*/  USHF.R.U32.HI UR7, URZ, 0x4, UR7 ;  /* 0x000000043f077899 */ /* 0x000fe40008011607 */
[----:B------:R-:W-:Y:S02]  /*59f0*/  ULOP3.LUT UR10, UR6, 0x2000000, URZ, 0xfc, !UPT ;  /* 0x02000000060a7892 */ /* 0x000fe4000f8efc3f */
[----:B------:R-:W-:-:S02]  /*5a00*/  ULOP3.LUT UR6, UR7, 0x3fff, URZ, 0xc0, !UPT ;  /* 0x00003fff07067892 */ /* 0x000fc4000f8ec03f */
[----:B------:R-:W-:Y:S02]  /*5a10*/  UIMAD UR7, UR60, 0x600, UR10 ;  /* 0x000006003c0778a4 */ /* 0x000fe4000f8e020a */
[----:B------:R-:W-:Y:S01]  /*5a20*/  ULOP3.LUT UR6, UR6, 0x10000, URZ, 0xfc, !UPT ;  /* 0x0001000006067892 */ /* 0x000fe2000f8efc3f */
[----:B------:R-:W-:Y:S01]  /*5a30*/  UMOV UR31, 0x80000020 ;  /* 0x80000020001f7882 */ /* 0x000fe20000000000 */
[----:B------:R-:W-:-:S03]  /*5a40*/  UMOV UR29, 0x40000040 ;  /* 0x40000040001d7882 */ /* 0x000fc60000000000 */
        /* <DEDUP_REMOVED lines=60> */
.L_x_1101:
[----:B------:R-:W-:Y:S01]  /*5e10*/  UISETP.NE.AND UP1, UPT, UR54, URZ, UPT ;  /* 0x0000003f3600728c */ /* 0x000fe2000bf25270 */
[----:B------:R-:W-:Y:S01]  /*5e20*/  VIADD R7, R137, UR39 ;  /* 0x0000002789077c36 */ /* 0x000fe20008000000 */
[----:B------:R-:W-:Y:S01]  /*5e30*/  UISETP.NE.AND UP0, UPT, UR53, URZ, UPT ;  /* 0x0000003f3500728c */ /* 0x000fe2000bf05270 */
[----:B------:R-:W-:-:S03]  /*5e40*/  IMAD.U32 R10, RZ, RZ, UR48 ;  /* 0x00000030ff0a7e24 */ /* 0x000fc6000f8e00ff */
[----:B------:R-:W-:Y:S02]  /*5e50*/  PLOP3.LUT P1, PT, PT, PT, UP1, 0x80, 0x0 ;  /* 0x000000000000781c */ /* 0x000fe40003f2f018 */
[----:B------:R-:W-:-:S03]  /*5e60*/  PLOP3.LUT P2, PT, PT, PT, UP1, 0x80, 0x0 ;  /* 0x000000000000781c */ /* 0x000fc60003f4f018 */
[----:B------:R-:W-:-:S08]  /*5e70*/  @UP1 ULDC UR6, c[0x0][0x44c] ;  /* 0x0001130000061ab9 */ /* 0x000fd00000000800 */
[----:B0-----:R-:W-:Y:S01]  /*5e80*/  @P1 IMAD.HI.U32 R3, R7, UR6, RZ ;  /* 0x0000000607031c27 */ /* 0x001fe2000f8e00ff */
[----:B------:R-:W-:Y:S01]  /*5e90*/  @UP1 ULDC UR6, c[0x0][0x450] ;  /* 0x0001140000061ab9 */ /* 0x000fe20000000800 */
[----:B------:R-:W-:-:S03]  /*5ea0*/  PLOP3.LUT P1, PT, PT, PT, UP0, 0x40, 0x0 ;  /* 0x000000000000781c */ /* 0x000fc60003f2e808 */
[----:B------:R-:W-:Y:S01]  /*5eb0*/  @P2 SHF.R.U32.HI R7, RZ, UR6, R3 ;  /* 0x00000006ff072c19 */ /* 0x000fe20008011603 */
[----:B------:R-:W-:Y:S01]  /*5ec0*/  ULEA UR6, UR49, UR41, 0x3 ;  /* 0x0000002931067291 */ /* 0x000fe2000f8e183f */
[----:B------:R-:W-:-:S03]  /*5ed0*/  IMAD.SHL.U32 R3, R6, 0x80, RZ ;  /* 0x0000008006037824 */ /* 0x000fc600078e00ff */
[----:B------:R-:W-:Y:S01]  /*5ee0*/  UIADD3 UR6, UR6, 0x2d840, URZ ;  /* 0x0002d84006067890 */ /* 0x000fe2000fffe03f */
[----:B------:R-:W0:Y:S01]  /*5ef0*/  SHFL.IDX PT, R14, R7, RZ, 0x1c1f ;  /* 0x001c1fff070e7589 */ /* 0x000e2200000e0000 */
[----:B------:R-:W-:Y:S02]  /*5f00*/  IADD3 R8, -R17, 0x1, -R3 ;  /* 0x0000000111087810 */ /* 0x000fe40007ffe903 */
[----:B------:R-:W-:Y:S02]  /*5f10*/  UPRMT UR6, UR42, 0x654, UR6 ;  /* 0x000006542a067896 */ /* 0x000fe40008000006 */
[----:B------:R-:W-:-:S05]  /*5f20*/  IADD3 R10, -R10, UR38, R8 ;  /* 0x000000260a0a7c10 */ /* 0x000fca000fffe108 */
[----:B------:R-:W-:Y:S02]  /*5f30*/  VIADD R11, R10, UR58 ;  /* 0x0000003a0a0b7c36 */ /* 0x000fe40008000000 */
[----:B------:R-:W-:Y:S01]  /*5f40*/  SYNCS.ARRIVE.TRANS64.RED.A1T0 RZ, [UR6], RZ ;  /* 0x000000ffffff79a7 */ /* 0x000fe20008100406 */
[----:B------:R-:W-:-:S06]  /*5f50*/  ULOP3.LUT UR6, URZ, UR35, URZ, 0x33, !UPT ;  /* 0x000000233f067292 */ /* 0x000fcc000f8e333f */
[----:B------:R-:W-:Y:S02]  /*5f60*/  VIADD R10, R10, UR6 ;  /* 0x000000060a0a7c36 */ /* 0x000fe40008000000 */
[----:B0-----:R-:W-:Y:S02]  /*5f70*/  IMAD.IADD R9, R11, 0x1, R14 ;  /* 0x000000010b097824 */ /* 0x001fe400078e020e */
[----:B------:R-:W-:Y:S01]  /*5f80*/  IMAD.IADD R8, R14, 0x1, R10 ;  /* 0x000000010e087824 */ /* 0x000fe200078e020a */
[----:B------:R-:W-:Y:S06]  /*5f90*/  @P1 BRA `(.L_x_1102) ;  /* 0x00000000005c1947 */ /* 0x000fec0003800000 */
[----:B------:R-:W-:Y:S01]  /*5fa0*/  IMAD.U32 R12, RZ, RZ, UR48 ;  /* 0x00000030ff0c7e24 */ /* 0x000fe2000f8e00ff */
[----:B------:R-:W-:Y:S04]  /*5fb0*/  BSSY B0, `(.L_x_1103) ;  /* 0x0000011000007945 */ /* 0x000fe80003800000 */
[----:B------:R-:W-:-:S04]  /*5fc0*/  IADD3 R14, -R12, UR38, R14 ;  /* 0x000000260c0e7c10 */ /* 0x000fc8000fffe10e */
        /* <DEDUP_REMOVED lines=10> */
.L_x_1104:
[----:B------:R-:W-:-:S05]  /*6070*/  IMAD.U32 R15, RZ, RZ, UR34 ;  /* 0x00000022ff0f7e24 */ /* 0x000fca000f8e00ff */
[----:B------:R-:W-:-:S13]  /*6080*/  ISETP.NE.AND P1, PT, R15, 0x1, PT ;  /* 0x000000010f00780c */ /* 0x000fda0003f25270 */
[----:B------:R-:W0:Y:S02]  /*6090*/  @P1 LDC.64 R12, c[0x0][0x9e8] ;  /* 0x00027a00ff0c1b82 */ /* 0x000e240000000a00 */
[----:B0-----:R-:W-:-:S05]  /*60a0*/  @P1 IMAD.HI.U32 R12, R14, R12, RZ ;  /* 0x0000000c0e0c1227 */ /* 0x001fca00078e00ff */
[----:B------:R-:W-:-:S07]  /*60b0*/  @P1 SHF.R.U32.HI R14, RZ, R13, R12 ;  /* 0x0000000dff0e1219 */ /* 0x000fce000001160c */
.L_x_1105:
[----:B------:R-:W-:Y:S05]  /*60c0*/  BSYNC B0 ;  /* 0x0000000000007941 */ /* 0x000fea0003800000 */
.L_x_1103:
[----:B------:R-:W-:-:S04]  /*60d0*/  IMAD R14, R14, R15, -R3 ;  /* 0x0000000f0e0e7224 */ /* 0x000fc800078e0a03 */
[----:B------:R-:W-:-:S05]  /*60e0*/  IMAD.IADD R14, R14, 0x1, -R17 ;  /* 0x000000010e0e7824 */ /* 0x000fca00078e0a11 */
[----:B------:R-:W-:Y:S02]  /*60f0*/  VIMNMX R8, R8, R14, !PT ;  /* 0x0000000e08087248 */ /* 0x000fe40007fe0100 */
[----:B------:R-:W-:-:S07]  /*6100*/  VIADDMNMX R9, R14, R15, R9, PT ;  /* 0x0000000f0e097246 */ /* 0x000fce0003800109 */
.L_x_1102:
        /* <DEDUP_REMOVED lines=14> */
[--C-:B0-----:R-:W-:Y:S01]  /*61f0*/  IMAD.IADD R11, R11, 0x1, R7.reuse ;  /* 0x000000010b0b7824 */ /* 0x101fe200078e0207 */
[----:B------:R-:W-:Y:S01]  /*6200*/  ISETP.GT.AND P5, PT, R8, 0x9, P1 ;  /* 0x000000090800780c */ /* 0x000fe20000fa4270 */
[----:B------:R-:W-:Y:S01]  /*6210*/  IMAD.IADD R10, R10, 0x1, R7 ;  /* 0x000000010a0a7824 */ /* 0x000fe200078e0207 */
        /* <DEDUP_REMOVED lines=76> */
[----:B------:R-:W-:Y:S02]  /*66e0*/  ISETP.GT.AND P2, PT, R8, 0x79, P1 ;  /* 0x000000790800780c */ /* 0x000fe40000f44270 */
        /* <DEDUP_REMOVED lines=22> */
.L_x_1108:
[----:B------:R-:W-:-:S05]  /*6850*/  IMAD.U32 R12, RZ, RZ, UR34 ;  /* 0x00000022ff0c7e24 */ /* 0x000fca000f8e00ff */
[----:B------:R-:W-:-:S13]  /*6860*/  ISETP.NE.AND P2, PT, R12, 0x1, PT ;  /* 0x000000010c00780c */ /* 0x000fda0003f45270 */
[----:B------:R-:W0:Y:S02]  /*6870*/  @P2 LDC.64 R8, c[0x0][0x9e8] ;  /* 0x00027a00ff082b82 */ /* 0x000e240000000a00 */
[----:B0-----:R-:W-:-:S05]  /*6880*/  @P2 IMAD.HI.U32 R8, R7, R8, RZ ;  /* 0x0000000807082227 */ /* 0x001fca00078e00ff */
[----:B------:R-:W-:-:S07]  /*6890*/  @P2 SHF.R.U32.HI R7, RZ, R9, R8 ;  /* 0x00000009ff072219 */ /* 0x000fce0000011608 */
.L_x_1109:
[----:B------:R-:W-:Y:S05]  /*68a0*/  BSYNC B0 ;  /* 0x0000000000007941 */ /* 0x000fea0003800000 */
.L_x_1107:
[----:B------:R-:W-:-:S04]  /*68b0*/  IMAD R3, R7, R12, -R3 ;  /* 0x0000000c07037224 */ /* 0x000fc800078e0a03 */
[----:B------:R-:W-:-:S05]  /*68c0*/  IMAD.IADD R3, R3, 0x1, -R17 ;  /* 0x0000000103037824 */ /* 0x000fca00078e0a11 */
[----:B------:R-:W-:Y:S02]  /*68d0*/  VIMNMX R10, R10, R3, !PT ;  /* 0x000000030a0a7248 */ /* 0x000fe40007fe0100 */
[----:B------:R-:W-:-:S07]  /*68e0*/  VIADDMNMX R11, R3, R12, R11, PT ;  /* 0x0000000c030b7246 */ /* 0x000fce000380010b */
.L_x_1106:
[----:B------:R-:W-:Y:S02]  /*68f0*/  FMNMX.FTZ R3, R24, R5, !PT ;  /* 0x0000000518037209 */ /* 0x000fe40007810000 */
[----:B------:R-:W-:Y:S02]  /*6900*/  LOP3.LUT R16, R16, 0xf7ffffff, RZ, 0xc0, !PT ;  /* 0xf7ffffff10107812 */ /* 0x000fe400078ec0ff */
[----:B------:R-:W-:Y:S02]  /*6910*/  FMNMX.FTZ R3, R25, R3, !PT ;  /* 0x0000000319037209 */ /* 0x000fe40007810000 */
[----:B------:R-:W-:Y:S02]  /*6920*/  @P0 LOP3.LUT R16, R16, 0x8000000, RZ, 0xfc, !PT ;  /* 0x0800000010100812 */ /* 0x000fe400078efcff */
[----:B------:R-:W-:Y:S02]  /*6930*/  FMNMX.FTZ R3, R28, R3, !PT ;  /* 0x000000031c037209 */ /* 0x000fe40007810000 */
[----:B------:R-:W-:-:S02]  /*6940*/  ISETP.GT.AND P0, PT, R10, 0x59, P1 ;  /* 0x000000590a00780c */ /* 0x000fc40000f04270 */
[----:B------:R-:W-:Y:S02]  /*6950*/  FMNMX.FTZ R3, R29, R3, !PT ;  /* 0x000000031d037209 */ /* 0x000fe40007810000 */
[----:B------:R-:W-:Y:S02]  /*6960*/  ISETP.GT.AND P4, PT, R10, 0x1, P1 ;  /* 0x000000010a00780c */ /* 0x000fe40000f84270 */
[----:B------:R-:W-:Y:S02]  /*6970*/  FMNMX.FTZ R3, R32, R3, !PT ;  /* 0x0000000320037209 */ /* 0x000fe40007810000 */
[----:B------:R-:W-:Y:S02]  /*6980*/  ISETP.GT.AND P5, PT, R10, 0x8, P1 ;  /* 0x000000080a00780c */ /* 0x000fe40000fa4270 */
[----:B------:R-:W-:Y:S02]  /*6990*/  FMNMX.FTZ R3, R33, R3, !PT ;  /* 0x0000000321037209 */ /* 0x000fe40007810000 */
[----:B------:R-:W-:-:S02]  /*69a0*/  LOP3.LUT R16, R16, 0xbfffffff, RZ, 0xc0, !PT ;  /* 0xbfffffff10107812 */ /* 0x000fc400078ec0ff */
[----:B------:R-:W-:Y:S02]  /*69b0*/  FMNMX.FTZ R3, R36, R3, !PT ;  /* 0x0000000324037209 */ /* 0x000fe40007810000 */
[----:B------:R-:W-:Y:S02]  /*69c0*/  ISETP.LT.OR P4, PT, R11, 0x2, P4 ;  /* 0x000000020b00780c */ /* 0x000fe40002781670 */
[----:B------:R-:W-:Y:S02]  /*69d0*/  FMNMX.FTZ R3, R37, R3, !PT ;  /* 0x0000000325037209 */ /* 0x000fe40007810000 */
[----:B------:R-:W-:Y:S02]  /*69e0*/  ISETP.LT.OR P5, PT, R11, 0x9, P5 ;  /* 0x000000090b00780c */ /* 0x000fe40002fa1670 */
[----:B------:R-:W-:Y:S02]  /*69f0*/  FMNMX.FTZ R3, R40, R3, !PT ;  /* 0x0000000328037209 */ /* 0x000fe40007810000 */
[----:B------:R-:W-:-:S02]  /*6a00*/  @P0 LOP3.LUT R16, R16, 0x40000000, RZ, 0xfc, !PT ;  /* 0x4000000010100812 */ /* 0x000fc400078efcff */
[----:B------:R-:W-:Y:S02]  /*6a10*/  FMNMX.FTZ R3, R41, R3, !PT ;  /* 0x0000000329037209 */ /* 0x000fe40007810000 */
[----:B------:R-:W-:Y:S02]  /*6a20*/  ISETP.GT.AND P0, PT, R10, 0x71, P1 ;  /* 0x000000710a00780c */ /* 0x000fe40000f04270 */
[----:B------:R-:W-:Y:S02]  /*6a30*/  FMNMX.FTZ R3, R44, R3, !PT ;  /* 0x000000032c037209 */ /* 0x000fe40007810000 */
[----:B------:R-:W-:Y:S02]  /*6a40*/  FSEL R27, R27, -INF , !P4 ;  /* 0xff8000001b1b7808 */ /* 0x000fe40006000000 */
[----:B------:R-:W-:Y:S02]  /*6a50*/  FMNMX.FTZ R3, R45, R3, !PT ;  /* 0x000000032d037209 */ /* 0x000fe40007810000 */
[----:B------:R-:W-:-:S02]  /*6a60*/  FSEL R30, R30, -INF , !P5 ;  /* 0xff8000001e1e7808 */ /* 0x000fc40006800000 */
[----:B------:R-:W-:Y:S02]  /*6a70*/  FMNMX.FTZ R3, R48, R3, !PT ;  /* 0x0000000330037209 */ /* 0x000fe40007810000 */
[C---:B------:R-:W-:Y:S02]  /*6a80*/  ISETP.GT.AND P6, PT, R10.reuse, 0x9, P1 ;  /* 0x000000090a00780c */ /* 0x040fe40000fc4270 */
[----:B------:R-:W-:Y:S02]  /*6a90*/  FMNMX.FTZ R3, R49, R3, !PT ;  /* 0x0000000331037209 */ /* 0x000fe40007810000 */
[----:B------:R-:W-:Y:S02]  /*6aa0*/  ISETP.GT.AND P2, PT, R10, 0x10, P1 ;  /* 0x000000100a00780c */ /* 0x000fe40000f44270 */
[----:B------:R-:W-:Y:S02]  /*6ab0*/  FMNMX.FTZ R3, R52, R3, !PT ;  /* 0x0000000334037209 */ /* 0x000fe40007810000 */
[----:B------:R-:W-:-:S02]  /*6ac0*/  ISETP.GT.AND P3, PT, R10, 0x11, P1 ;  /* 0x000000110a00780c */ /* 0x000fc40000f64270 */
[----:B------:R-:W-:Y:S02]  /*6ad0*/  FMNMX.FTZ R3, R53, R3, !PT ;  /* 0x0000000335037209 */ /* 0x000fe40007810000 */
[----:B------:R-:W-:Y:S02]  /*6ae0*/  ISETP.GT.AND P4, PT, R10, 0x18, P1 ;  /* 0x000000180a00780c */ /* 0x000fe40000f84270 */
[----:B------:R-:W-:Y:S02]  /*6af0*/  FMNMX.FTZ R3, R56, R3, !PT ;  /* 0x0000000338037209 */ /* 0x000fe40007810000 */
[----:B------:R-:W-:Y:S02]  /*6b00*/  ISETP.GT.AND P5, PT, R10, 0x19, P1 ;  /* 0x000000190a00780c */ /* 0x000fe40000fa4270 */
[----:B------:R-:W-:Y:S02]  /*6b10*/  FMNMX.FTZ R3, R57, R3, !PT ;  /* 0x0000000339037209 */ /* 0x000fe40007810000 */
[----:B------:R-:W-:-:S02]  /*6b20*/  ISETP.LT.OR P6, PT, R11, 0xa, P6 ;  /* 0x0000000a0b00780c */ /* 0x000fc400037c1670 */
[----:B------:R-:W-:Y:S02]  /*6b30*/  FMNMX.FTZ R3, R60, R3, !PT ;  /* 0x000000033c037209 */ /* 0x000fe40007810000 */
[----:B------:R-:W-:Y:S02]  /*6b40*/  ISETP.LT.OR P2, PT, R11, 0x11, P2 ;  /* 0x000000110b00780c */ /* 0x000fe40001741670 */
[----:B------:R-:W-:Y:S02]  /*6b50*/  FMNMX.FTZ R3, R61, R3, !PT ;  /* 0x000000033d037209 */ /* 0x000fe40007810000 */
[C---:B------:R-:W-:Y:S02]  /*6b60*/  ISETP.LT.OR P3, PT, R11.reuse, 0x12, P3 ;  /* 0x000000120b00780c */ /* 0x040fe40001f61670 */
[----:B------:R-:W-:Y:S02]  /*6b70*/  FMNMX.FTZ R3, R64, R3, !PT ;  /* 0x0000000340037209 */ /* 0x000fe40007810000 */
[----:B------:R-:W-:-:S02]  /*6b80*/  ISETP.LT.OR P4, PT, R11, 0x19, P4 ;  /* 0x000000190b00780c */ /* 0x000fc40002781670 */
[----:B------:R-:W-:Y:S02]  /*6b90*/  FMNMX.FTZ R3, R65, R3, !PT ;  /* 0x0000000341037209 */ /* 0x000fe40007810000 */
[----:B------:R-:W-:Y:S02]  /*6ba0*/  ISETP.LT.OR P5, PT, R11, 0x1a, P5 ;  /* 0x0000001a0b00780c */ /* 0x000fe40002fa1670 */
[----:B------:R-:W-:Y:S02]  /*6bb0*/  FMNMX.FTZ R3, R68, R3, !PT ;  /* 0x0000000344037209 */ /* 0x000fe40007810000 */
[----:B------:R-:W-:Y:S02]  /*6bc0*/  LOP3.LUT R16, R16, 0xfffffffd, RZ, 0xc0, !PT ;  /* 0xfffffffd10107812 */ /* 0x000fe400078ec0ff */
[----:B------:R-:W-:Y:S02]  /*6bd0*/  FSEL R31, R31, -INF , !P6 ;  /* 0xff8000001f1f7808 */ /* 0x000fe40007000000 */
[----:B------:R-:W-:-:S02]  /*6be0*/  FSEL R34, R34, -INF , !P2 ;  /* 0xff80000022227808 */ /* 0x000fc40005000000 */
[----:B------:R-:W-:Y:S02]  /*6bf0*/  FSEL R35, R35, -INF , !P3 ;  /* 0xff80000023237808 */ /* 0x000fe40005800000 */
[----:B------:R-:W-:Y:S02]  /*6c00*/  FSEL R38, R38, -INF , !P4 ;  /* 0xff80000026267808 */ /* 0x000fe40006000000 */
[----:B------:R-:W-:Y:S02]  /*6c10*/  FSEL R39, R39, -INF , !P5 ;  /* 0xff80000027277808 */ /* 0x000fe40006800000 */
[C---:B------:R-:W-:Y:S02]  /*6c20*/  ISETP.GT.AND P6, PT, R10.reuse, 0x20, P1 ;  /* 0x000000200a00780c */ /* 0x040fe40000fc4270 */
[C---:B------:R-:W-:Y:S02]  /*6c30*/  ISETP.GT.AND P2, PT, R10.reuse, 0x21, P1 ;  /* 0x000000210a00780c */ /* 0x040fe40000f44270 */
[----:B------:R-:W-:-:S02]  /*6c40*/  ISETP.GT.AND P3, PT, R10, 0x28, P1 ;  /* 0x000000280a00780c */ /* 0x000fc40000f64270 */
[C---:B------:R-:W-:Y:S02]  /*6c50*/  ISETP.GT.AND P4, PT, R10.reuse, 0x29, P1 ;  /* 0x000000290a00780c */ /* 0x040fe40000f84270 */
[----:B------:R-:W-:Y:S02]  /*6c60*/  ISETP.GT.AND P5, PT, R10, 0x30, P1 ;  /* 0x000000300a00780c */ /* 0x000fe40000fa4270 */
[----:B------:R-:W-:Y:S02]  /*6c70*/  FMNMX.FTZ R3, R69, R3, !PT ;  /* 0x0000000345037209 */ /* 0x000fe40007810000 */
[----:B------:R-:W-:Y:S02]  /*6c80*/  @P0 LOP3.LUT R16, R16, 0x2, RZ, 0xfc, !PT ;  /* 0x0000000210100812 */ /* 0x000fe400078efcff */
[----:B------:R-:W-:Y:S02]  /*6c90*/  ISETP.GT.AND P0, PT, R10, 0x78, P1 ;  /* 0x000000780a00780c */ /* 0x000fe40000f04270 */
[----:B------:R-:W-:-:S02]  /*6ca0*/  ISETP.LT.OR P6, PT, R11, 0x21, P6 ;  /* 0x000000210b00780c */ /* 0x000fc400037c1670 */
[C---:B------:R-:W-:Y:S02]  /*6cb0*/  ISETP.LT.OR P2, PT, R11.reuse, 0x22, P2 ;  /* 0x000000220b00780c */ /* 0x040fe40001741670 */
[C---:B------:R-:W-:Y:S02]  /*6cc0*/  ISETP.LT.OR P3, PT, R11.reuse, 0x29, P3 ;  /* 0x000000290b00780c */ /* 0x040fe40001f61670 */
[C---:B------:R-:W-:Y:S02]  /*6cd0*/  ISETP.LT.OR P4, PT, R11.reuse, 0x2a, P4 ;  /* 0x0000002a0b00780c */ /* 0x040fe40002781670 */
[----:B------:R-:W-:Y:S02]  /*6ce0*/  ISETP.LT.OR P5, PT, R11, 0x31, P5 ;  /* 0x000000310b00780c */ /* 0x000fe40002fa1670 */
[----:B------:R-:W-:Y:S02]  /*6cf0*/  FMNMX.FTZ R3, R72, R3, !PT ;  /* 0x0000000348037209 */ /* 0x000fe40007810000 */
[----:B------:R-:W-:-:S02]  /*6d00*/  FSEL R42, R42, -INF , !P6 ;  /* 0xff8000002a2a7808 */ /* 0x000fc40007000000 */
[----:B------:R-:W-:Y:S02]  /*6d10*/  FSEL R43, R43, -INF , !P2 ;  /* 0xff8000002b2b7808 */ /* 0x000fe40005000000 */
[----:B------:R-:W-:Y:S02]  /*6d20*/  FSEL R46, R46, -INF , !P3 ;  /* 0xff8000002e2e7808 */ /* 0x000fe40005800000 */
[----:B------:R-:W-:Y:S02]  /*6d30*/  FSEL R47, R47, -INF , !P4 ;  /* 0xff8000002f2f7808 */ /* 0x000fe40006000000 */
[----:B------:R-:W-:Y:S02]  /*6d40*/  FSEL R50, R50, -INF , !P5 ;  /* 0xff80000032327808 */ /* 0x000fe40006800000 */
[----:B------:R-:W-:Y:S02]  /*6d50*/  FMNMX.FTZ R3, R73, R3, !PT ;  /* 0x0000000349037209 */ /* 0x000fe40007810000 */
[----:B------:R-:W-:-:S02]  /*6d60*/  ISETP.GT.AND P6, PT, R10, 0x31, P1 ;  /* 0x000000310a00780c */ /* 0x000fc40000fc4270 */
[C---:B------:R-:W-:Y:S02]  /*6d70*/  ISETP.GT.AND P2, PT, R10.reuse, 0x38, P1 ;  /* 0x000000380a00780c */ /* 0x040fe40000f44270 */
[C---:B------:R-:W-:Y:S02]  /*6d80*/  ISETP.GT.AND P3, PT, R10.reuse, 0x39, P1 ;  /* 0x000000390a00780c */ /* 0x040fe40000f64270 */
[C---:B------:R-:W-:Y:S02]  /*6d90*/  ISETP.GT.AND P4, PT, R10.reuse, 0x40, P1 ;  /* 0x000000400a00780c */ /* 0x040fe40000f84270 */
[----:B------:R-:W-:Y:S02]  /*6da0*/  ISETP.GT.AND P5, PT, R10, 0x41, P1 ;  /* 0x000000410a00780c */ /* 0x000fe40000fa4270 */
[----:B------:R-:W-:Y:S02]  /*6db0*/  LOP3.LUT R16, R16, 0xfffffff7, RZ, 0xc0, !PT ;  /* 0xfffffff710107812 */ /* 0x000fe400078ec0ff */
[----:B------:R-:W-:-:S02]  /*6dc0*/  FMNMX.FTZ R3, R76, R3, !PT ;  /* 0x000000034c037209 */ /* 0x000fc40007810000 */
[C---:B------:R-:W-:Y:S02]  /*6dd0*/  ISETP.LT.OR P6, PT, R11.reuse, 0x32, P6 ;  /* 0x000000320b00780c */ /* 0x040fe400037c1670 */
[C---:B------:R-:W-:Y:S02]  /*6de0*/  ISETP.LT.OR P2, PT, R11.reuse, 0x39, P2 ;  /* 0x000000390b00780c */ /* 0x040fe40001741670 */
[C---:B------:R-:W-:Y:S02]  /*6df0*/  ISETP.LT.OR P3, PT, R11.reuse, 0x3a, P3 ;  /* 0x0000003a0b00780c */ /* 0x040fe40001f61670 */
[C---:B------:R-:W-:Y:S02]  /*6e00*/  ISETP.LT.OR P4, PT, R11.reuse, 0x41, P4 ;  /* 0x000000410b00780c */ /* 0x040fe40002781670 */
[----:B------:R-:W-:Y:S02]  /*6e10*/  ISETP.LT.OR P5, PT, R11, 0x42, P5 ;  /* 0x000000420b00780c */ /* 0x000fe40002fa1670 */
[----:B------:R-:W-:-:S02]  /*6e20*/  @P0 LOP3.LUT R16, R16, 0x8, RZ, 0xfc, !PT ;  /* 0x0000000810100812 */ /* 0x000fc400078efcff */
[----:B------:R-:W-:Y:S02]  /*6e30*/  ISETP.GT.AND P0, PT, R10, RZ, P1 ;  /* 0x000000ff0a00720c */ /* 0x000fe40000f04270 */
[----:B------:R-:W-:Y:S02]  /*6e40*/  FMNMX.FTZ R3, R77, R3, !PT ;  /* 0x000000034d037209 */ /* 0x000fe40007810000 */
[----:B------:R-:W-:Y:S02]  /*6e50*/  FSEL R51, R51, -INF , !P6 ;  /* 0xff80000033337808 */ /* 0x000fe40007000000 */
[----:B------:R-:W-:Y:S02]  /*6e60*/  FSEL R54, R54, -INF , !P2 ;  /* 0xff80000036367808 */ /* 0x000fe40005000000 */
[----:B------:R-:W-:Y:S02]  /*6e70*/  FSEL R55, R55, -INF , !P3 ;  /* 0xff80000037377808 */ /* 0x000fe40005800000 */
[----:B------:R-:W-:-:S02]  /*6e80*/  FSEL R58, R58, -INF , !P4 ;  /* 0xff8000003a3a7808 */ /* 0x000fc40006000000 */
[----:B------:R-:W-:Y:S02]  /*6e90*/  FSEL R59, R59, -INF , !P5 ;  /* 0xff8000003b3b7808 */ /* 0x000fe40006800000 */
[C---:B------:R-:W-:Y:S02]  /*6ea0*/  ISETP.GT.AND P6, PT, R10.reuse, 0x48, P1 ;  /* 0x000000480a00780c */ /* 0x040fe40000fc4270 */
[C---:B------:R-:W-:Y:S02]  /*6eb0*/  ISETP.GT.AND P2, PT, R10.reuse, 0x49, P1 ;  /* 0x000000490a00780c */ /* 0x040fe40000f44270 */
[C---:B------:R-:W-:Y:S02]  /*6ec0*/  ISETP.GT.AND P3, PT, R10.reuse, 0x50, P1 ;  /* 0x000000500a00780c */ /* 0x040fe40000f64270 */
[C---:B------:R-:W-:Y:S02]  /*6ed0*/  ISETP.GT.AND P4, PT, R10.reuse, 0x51, P1 ;  /* 0x000000510a00780c */ /* 0x040fe40000f84270 */
[----:B------:R-:W-:-:S02]  /*6ee0*/  ISETP.GT.AND P5, PT, R10, 0x58, P1 ;  /* 0x000000580a00780c */ /* 0x000fc40000fa4270 */
[----:B------:R-:W-:Y:S02]  /*6ef0*/  FMNMX.FTZ R3, R80, R3, !PT ;  /* 0x0000000350037209 */ /* 0x000fe40007810000 */
[C---:B------:R-:W-:Y:S02]  /*6f00*/  ISETP.LT.OR P6, PT, R11.reuse, 0x49, P6 ;  /* 0x000000490b00780c */ /* 0x040fe400037c1670 */
[C---:B------:R-:W-:Y:S02]  /*6f10*/  ISETP.LT.OR P2, PT, R11.reuse, 0x4a, P2 ;  /* 0x0000004a0b00780c */ /* 0x040fe40001741670 */
[C---:B------:R-:W-:Y:S02]  /*6f20*/  ISETP.LT.OR P3, PT, R11.reuse, 0x51, P3 ;  /* 0x000000510b00780c */ /* 0x040fe40001f61670 */
[C---:B------:R-:W-:Y:S02]  /*6f30*/  ISETP.LT.OR P4, PT, R11.reuse, 0x52, P4 ;  /* 0x000000520b00780c */ /* 0x040fe40002781670 */
[----:B------:R-:W-:-:S02]  /*6f40*/  ISETP.LT.OR P5, PT, R11, 0x59, P5 ;  /* 0x000000590b00780c */ /* 0x000fc40002fa1670 */
[----:B------:R-:W-:Y:S02]  /*6f50*/  FMNMX.FTZ R3, R81, R3, !PT ;  /* 0x0000000351037209 */ /* 0x000fe40007810000 */
[----:B------:R-:W-:Y:S02]  /*6f60*/  LOP3.LUT R16, R16, 0xffffff7f, RZ, 0xc0, !PT ;  /* 0xffffff7f10107812 */ /* 0x000fe400078ec0ff */
        /* <DEDUP_REMOVED lines=10> */
[----:B------:R-:W-:Y:S02]  /*7010*/  ISETP.GT.AND P1, PT, R10, 0x79, P1 ;  /* 0x000000790a00780c */ /* 0x000fe40000f24270 */
[----:B------:R-:W-:Y:S02]  /*7020*/  FMNMX.FTZ R3, R84, R3, !PT ;  /* 0x0000000354037209 */ /* 0x000fe40007810000 */
[----:B------:R-:W-:Y:S02]  /*7030*/  @P0 LOP3.LUT R16, R16, 0x80, RZ, 0xfc, !PT ;  /* 0x0000008010100812 */ /* 0x000fe400078efcff */
[----:B------:R-:W-:Y:S02]  /*7040*/  FMNMX.FTZ R3, R85, R3, !PT ;  /* 0x0000000355037209 */ /* 0x000fe40007810000 */
[C---:B------:R-:W-:Y:S02]  /*7050*/  LOP3.LUT P0, RZ, R16.reuse, 0x40000000, RZ, 0xc0, !PT ;  /* 0x4000000010ff7812 */ /* 0x040fe4000780c0ff */
[----:B------:R-:W-:Y:S01]  /*7060*/  LOP3.LUT R16, R16, 0xffffffdf, RZ, 0xc0, !PT ;  /* 0xffffffdf10107812 */ /* 0x000fe200078ec0ff */
[----:B------:R-:W0:Y:S01]  /*7070*/  SHFL.BFLY PT, R7, R3, 0x2, 0x1f ;  /* 0x0c401f0003077f89 */ /* 0x000e2200000e0000 */
[----:B------:R-:W-:-:S02]  /*7080*/  ISETP.LT.OR P0, PT, R11, 0x5a, P0 ;  /* 0x0000005a0b00780c */ /* 0x000fc40000701670 */
[----:B------:R-:W-:Y:S02]  /*7090*/  @P1 LOP3.LUT R16, R16, 0x20, RZ, 0xfc, !PT ;  /* 0x0000002010101812 */ /* 0x000fe400078efcff */
[C---:B------:R-:W-:Y:S02]  /*70a0*/  ISETP.LT.OR P6, PT, R11.reuse, 0x71, P6 ;  /* 0x000000710b00780c */ /* 0x040fe400037c1670 */
[C---:B------:R-:W-:Y:S02]  /*70b0*/  LOP3.LUT P1, RZ, R16.reuse, 0x2, RZ, 0xc0, !PT ;  /* 0x0000000210ff7812 */ /* 0x040fe4000782c0ff */
[----:B------:R-:W-:Y:S02]  /*70c0*/  LOP3.LUT R16, R16, 0xfffffeff, RZ, 0xc0, !PT ;  /* 0xfffffeff10107812 */ /* 0x000fe400078ec0ff */
[----:B------:R-:W-:-:S03]  /*70d0*/  ISETP.LT.OR P1, PT, R11, 0x72, P1 ;  /* 0x000000720b00780c */ /* 0x000fc60000f21670 */
[----:B------:R-:W-:Y:S02]  /*70e0*/  @P0 LOP3.LUT R16, R16, 0x100, RZ, 0xfc, !PT ;  /* 0x0000010010100812 */ /* 0x000fe400078efcff */
[C---:B------:R-:W-:Y:S02]  /*70f0*/  ISETP.LT.OR P0, PT, R11.reuse, 0x61, P2 ;  /* 0x000000610b00780c */ /* 0x040fe40001701670 */
[C---:B------:R-:W-:Y:S02]  /*7100*/  LOP3.LUT P2, RZ, R16.reuse, 0x8, RZ, 0xc0, !PT ;  /* 0x0000000810ff7812 */ /* 0x040fe4000784c0ff */
[----:B------:R-:W-:Y:S02]  /*7110*/  LOP3.LUT R16, R16, 0xffffffbf, RZ, 0xc0, !PT ;  /* 0xffffffbf10107812 */ /* 0x000fe400078ec0ff */
[----:B------:R-:W-:Y:S02]  /*7120*/  ISETP.LT.OR P2, PT, R11, 0x79, P2 ;  /* 0x000000790b00780c */ /* 0x000fe40001741670 */
[----:B0-----:R-:W-:-:S02]  /*7130*/  FMNMX.FTZ R3, R3, R7, !PT ;  /* 0x0000000703037209 */ /* 0x001fc40007810000 */
[----:B------:R-:W-:Y:S02]  /*7140*/  FSEL R83, R83, -INF , !P1 ;  /* 0xff80000053537808 */ /* 0x000fe40004800000 */
[----:B------:R-:W-:Y:S01]  /*7150*/  FSEL R86, R86, -INF , !P2 ;  /* 0xff80000056567808 */ /* 0x000fe20005000000 */
[----:B------:R-:W0:Y:S01]  /*7160*/  SHFL.BFLY PT, R7, R3, 0x1, 0x1f ;  /* 0x0c201f0003077f89 */ /* 0x000e2200000e0000 */
[----:B------:R-:W-:Y:S02]  /*7170*/  @P0 LOP3.LUT R16, R16, 0x40, RZ, 0xfc, !PT ;  /* 0x0000004010100812 */ /* 0x000fe400078efcff */
[----:B------:R-:W-:Y:S02]  /*7180*/  ISETP.LT.OR P0, PT, R11, 0x62, P3 ;  /* 0x000000620b00780c */ /* 0x000fe40001f01670 */
[C---:B------:R-:W-:Y:S02]  /*7190*/  LOP3.LUT P3, RZ, R16.reuse, 0x80, RZ, 0xc0, !PT ;  /* 0x0000008010ff7812 */ /* 0x040fe4000786c0ff */
[----:B------:R-:W-:-:S02]  /*71a0*/  LOP3.LUT R16, R16, 0xffffffef, RZ, 0xc0, !PT ;  /* 0xffffffef10107812 */ /* 0x000fc400078ec0ff */
[----:B------:R-:W-:-:S04]  /*71b0*/  ISETP.LT.OR P3, PT, R11, 0x1, P3 ;  /* 0x000000010b00780c */ /* 0x000fc80001f61670 */
[----:B------:R-:W-:-:S03]  /*71c0*/  FSEL R26, R26, -INF , !P3 ;  /* 0xff8000001a1a7808 */ /* 0x000fc60005800000 */
[----:B------:R-:W-:Y:S02]  /*71d0*/  @P0 LOP3.LUT R16, R16, 0x10, RZ, 0xfc, !PT ;  /* 0x0000001010100812 */ /* 0x000fe400078efcff */
[----:B------:R-:W-:Y:S02]  /*71e0*/  ISETP.LT.OR P0, PT, R11, 0x69, P4 ;  /* 0x000000690b00780c */ /* 0x000fe40002701670 */
[C---:B------:R-:W-:Y:S02]  /*71f0*/  LOP3.LUT P4, RZ, R16.reuse, 0x20, RZ, 0xc0, !PT ;  /* 0x0000002010ff7812 */ /* 0x040fe4000788c0ff */
[----:B------:R-:W-:Y:S02]  /*7200*/  LOP3.LUT R16, R16, 0xfffffffb, RZ, 0xc0, !PT ;  /* 0xfffffffb10107812 */ /* 0x000fe400078ec0ff */
[----:B0-----:R-:W-:Y:S02]  /*7210*/  FMNMX.FTZ R3, R3, R7, !PT ;  /* 0x0000000703037209 */ /* 0x001fe40007810000 */
[----:B------:R-:W-:-:S04]  /*7220*/  ISETP.LT.OR P4, PT, R11, 0x7a, P4 ;  /* 0x0000007a0b00780c */ /* 0x000fc80002781670 */
[----:B------:R-:W-:Y:S02]  /*7230*/  FSEL R87, R87, -INF , !P4 ;  /* 0xff80000057577808 */ /* 0x000fe40006000000 */
[----:B------:R-:W-:Y:S02]  /*7240*/  @P0 LOP3.LUT R16, R16, 0x4, RZ, 0xfc, !PT ;  /* 0x0000000410100812 */ /* 0x000fe400078efcff */
[----:B------:R-:W-:Y:S02]  /*7250*/  ISETP.LT.OR P0, PT, R11, 0x6a, P5 ;  /* 0x0000006a0b00780c */ /* 0x000fe40002f01670 */
[C---:B------:R-:W-:Y:S02]  /*7260*/  FSETP.NEU.FTZ.AND P5, PT, R3.reuse, -INF , PT ;  /* 0xff8000000300780b */ /* 0x040fe40003fbd000 */
[----:B------:R-:W-:Y:S02]  /*7270*/  LOP3.LUT R16, R16, 0xefffffff, RZ, 0xc0, !PT ;  /* 0xefffffff10107812 */ /* 0x000fe400078ec0ff */
[----:B------:R-:W-:-:S05]  /*7280*/  FSEL R7, R3, RZ, P5 ;  /* 0x000000ff03077208 */ /* 0x000fca0002800000 */
[----:B------:R-:W-:Y:S01]  /*7290*/  FADD.FTZ R5, -R7, R5 ;  /* 0x0000000507057221 */ /* 0x000fe20000010100 */
[----:B------:R-:W-:Y:S01]  /*72a0*/  FMUL.FTZ R7, R3, UR33 ;  /* 0x0000002103077c20 */ /* 0x000fe20008410000 */
[----:B------:R-:W-:Y:S02]  /*72b0*/  @P0 LOP3.LUT R16, R16, 0x10000000, RZ, 0xfc, !PT ;  /* 0x1000000010100812 */ /* 0x000fe400078efcff */
[----:B------:R-:W-:Y:S02]  /*72c0*/  FMUL.FTZ R9, R5, UR33 ;  /* 0x0000002105097c20 */ /* 0x000fe40008410000 */
[----:B------:R-:W-:Y:S02]  /*72d0*/  FSEL R7, R7, RZ, P5 ;  /* 0x000000ff07077208 */ /* 0x000fe40002800000 */
[----:B------:R-:W-:-:S03]  /*72e0*/  LOP3.LUT R16, R16, 0xdfffffff, RZ, 0xc0, !PT ;  /* 0xdfffffff10107812 */ /* 0x000fc600078ec0ff */
        /* <DEDUP_REMOVED lines=32> */
[----:B------:R-:W-:Y:S01]  /*74f0*/  FMNMX.FTZ R7, R26, R4, !PT ;  /* 0x000000041a077209 */ /* 0x000fe20007810000 */
[----:B------:R-:W-:Y:S01]  /*7500*/  MUFU.EX2 R24, R24 ;  /* 0x0000001800187308 */ /* 0x000fe20000000800 */
[----:B------:R-:W-:-:S02]  /*7510*/  @P6 LOP3.LUT R16, R16, 0x20000000, RZ, 0xfc, !PT ;  /* 0x2000000010106812 */ /* 0x000fc400078efcff */
[----:B------:R-:W-:Y:S02]  /*7520*/  FMNMX.FTZ R7, R27, R7, !PT ;  /* 0x000000071b077209 */ /* 0x000fe40007810000 */
[----:B------:R-:W-:Y:S02]  /*7530*/  LOP3.LUT P6, RZ, R16, 0x100, RZ, 0xc0, !PT ;  /* 0x0000010010ff7812 */ /* 0x000fe400078cc0ff */
[----:B------:R-:W-:Y:S01]  /*7540*/  FMNMX.FTZ R7, R30, R7, !PT ;  /* 0x000000071e077209 */ /* 0x000fe20007810000 */
[----:B------:R-:W-:Y:S01]  /*7550*/  MUFU.EX2 R25, R25 ;  /* 0x0000001900197308 */ /* 0x000fe20000000800 */
[----:B------:R-:W-:Y:S02]  /*7560*/  LOP3.LUT P0, RZ, R16, 0x40, RZ, 0xc0, !PT ;  /* 0x0000004010ff7812 */ /* 0x000fe4000780c0ff */
[----:B------:R-:W-:Y:S02]  /*7570*/  FMNMX.FTZ R7, R31, R7, !PT ;  /* 0x000000071f077209 */ /* 0x000fe40007810000 */
[----:B------:R-:W-:-:S02]  /*7580*/  FSEL R71, R71, -INF , !P6 ;  /* 0xff80000047477808 */ /* 0x000fc40007000000 */
[----:B------:R-:W-:Y:S01]  /*7590*/  FMNMX.FTZ R7, R34, R7, !PT ;  /* 0x0000000722077209 */ /* 0x000fe20007810000 */
[----:B------:R-:W-:Y:S01]  /*75a0*/  MUFU.EX2 R28, R28 ;  /* 0x0000001c001c7308 */ /* 0x000fe20000000800 */
[----:B------:R-:W-:Y:S02]  /*75b0*/  LOP3.LUT P5, RZ, R16, 0x10, RZ, 0xc0, !PT ;  /* 0x0000001010ff7812 */ /* 0x000fe400078ac0ff */
[----:B------:R-:W-:Y:S02]  /*75c0*/  FMNMX.FTZ R7, R35, R7, !PT ;  /* 0x0000000723077209 */ /* 0x000fe40007810000 */
[----:B------:R-:W-:Y:S02]  /*75d0*/  FSEL R74, R74, -INF , !P0 ;  /* 0xff8000004a4a7808 */ /* 0x000fe40004000000 */
[----:B------:R-:W-:Y:S01]  /*75e0*/  FMNMX.FTZ R7, R38, R7, !PT ;  /* 0x0000000726077209 */ /* 0x000fe20007810000 */
[----:B------:R-:W-:Y:S01]  /*75f0*/  MUFU.EX2 R29, R29 ;  /* 0x0000001d001d7308 */ /* 0x000fe20000000800 */
[----:B------:R-:W-:-:S02]  /*7600*/  FSEL R75, R75, -INF , !P5 ;  /* 0xff8000004b4b7808 */ /* 0x000fc40006800000 */
        /* <DEDUP_REMOVED lines=18> */
[----:B------:R-:W-:Y:S03]  /*7730*/  MUFU.EX2 R37, R37 ;  /* 0x0000002500257308 */ /* 0x000fe60000000800 */
[----:B------:R-:W-:-:S04]  /*7740*/  FMNMX.FTZ R7, R55, R7, !PT ;  /* 0x0000000737077209 */ /* 0x000fc80007810000 */
        /* <DEDUP_REMOVED lines=23> */
[----:B------:R-:W-:-:S05]  /*78c0*/  FMNMX.FTZ R7, R87, R7, !PT ;  /* 0x0000000757077209 */ /* 0x000fca0007810000 */
[----:B------:R-:W0:Y:S01]  /*78d0*/  SHFL.BFLY PT, R8, R7, 0x2, 0x1f ;  /* 0x0c401f0007087f89 */ /* 0x000e2200000e0000 */
        /* <DEDUP_REMOVED lines=9> */
[----:B0-----:R-:W-:-:S04]  /*7970*/  FMNMX.FTZ R7, R7, R8, !PT ;  /* 0x0000000807077209 */ /* 0x001fc80007810000 */
[----:B------:R-:W-:-:S03]  /*7980*/  FSETP.NEU.FTZ.AND P1, PT, R7, -INF , PT ;  /* 0xff8000000700780b */ /* 0x000fc60003f3d000 */
[----:B------:R-:W-:Y:S01]  /*7990*/  MUFU.EX2 R69, R69 ;  /* 0x0000004500457308 */ /* 0x000fe20000000800 */
[----:B------:R-:W-:-:S05]  /*79a0*/  FSEL R8, R7, RZ, P1 ;  /* 0x000000ff07087208 */ /* 0x000fca0000800000 */
[----:B------:R-:W-:Y:S01]  /*79b0*/  FADD.FTZ R8, -R8, R4 ;  /* 0x0000000408087221 */ /* 0x000fe20000010100 */
[----:B------:R-:W-:Y:S01]  /*79c0*/  FMUL.FTZ R4, R7, UR33 ;  /* 0x0000002107047c20 */ /* 0x000fe20008410000 */
[----:B------:R-:W-:Y:S04]  /*79d0*/  MUFU.EX2 R72, R72 ;  /* 0x0000004800487308 */ /* 0x000fe80000000800 */
[----:B------:R-:W-:-:S04]  /*79e0*/  FSEL R5, R4, RZ, P1 ;  /* 0x000000ff04057208 */ /* 0x000fc80000800000 */
        /* <DEDUP_REMOVED lines=34> */
[----:B------:R-:W-:Y:S01]  /*7c10*/  MUFU.EX2 R26, R26 ;  /* 0x0000001a001a7308 */ /* 0x000fe20000000800 */
[----:B0-----:R-:W-:-:S04]  /*7c20*/  FFMA.FTZ R2, R4, R2, R24 ;  /* 0x0000000204027223 */ /* 0x001fc80000010018 */
[----:B------:R-:W-:-:S03]  /*7c30*/  FADD.FTZ R2, R25, R2 ;  /* 0x0000000219027221 */ /* 0x000fc60000010000 */
[----:B------:R-:W0:Y:S08]  /*7c40*/  MUFU.EX2 R5, R5 ;  /* 0x0000000500057308 */ /* 0x000e300000000800 */
[----:B------:R-:W1:Y:S08]  /*7c50*/  MUFU.EX2 R11, R27 ;  /* 0x0000001b000b7308 */ /* 0x000e700000000800 */
[----:B------:R-:W2:Y:S01]  /*7c60*/  MUFU.EX2 R27, R30 ;  /* 0x0000001e001b7308 */ /* 0x000ea20000000800 */
[----:B0-----:R-:W-:-:S07]  /*7c70*/  FFMA.FTZ R0, R5, R0, R26 ;  /* 0x0000000005007223 */ /* 0x001fce000001001a */
[----:B------:R-:W0:Y:S01]  /*7c80*/  MUFU.EX2 R31, R31 ;  /* 0x0000001f001f7308 */ /* 0x000e220000000800 */
[----:B-1----:R-:W-:Y:S01]  /*7c90*/  FADD.FTZ R8, R11, R0 ;  /* 0x000000000b087221 */ /* 0x002fe20000010000 */
[----:B------:R-:W-:-:S04]  /*7ca0*/  FADD.FTZ R0, R28, R2 ;  /* 0x000000021c007221 */ /* 0x000fc80000010000 */
[----:B------:R-:W-:Y:S02]  /*7cb0*/  FADD.FTZ R0, R29, R0 ;  /* 0x000000001d007221 */ /* 0x000fe40000010000 */
[----:B------:R-:W1:Y:S01]  /*7cc0*/  MUFU.EX2 R34, R34 ;  /* 0x0000002200227308 */ /* 0x000e620000000800 */
[----:B--2---:R-:W-:Y:S01]  /*7cd0*/  FADD.FTZ R2, R27, R8 ;  /* 0x000000081b027221 */ /* 0x004fe20000010000 */
[----:B------:R-:W-:-:S04]  /*7ce0*/  FADD.FTZ R0, R32, R0 ;  /* 0x0000000020007221 */ /* 0x000fc80000010000 */
[----:B------:R-:W-:Y:S02]  /*7cf0*/  FADD.FTZ R0, R33, R0 ;  /* 0x0000000021007221 */ /* 0x000fe40000010000 */
        /* <DEDUP_REMOVED lines=91> */
.L_x_1110:
[----:B------:R-:W-:Y:S01]  /*82b0*/  ULEA UR6, UR60, UR41, 0x3 ;  /* 0x000000293c067291 */ /* 0x000fe2000f8e183f */
[----:B------:R-:W-:Y:S01]  /*82c0*/  F2FP.BF16.F32.PACK_AB R24, R25, R24 ;  /* 0x000000181918723e */ /* 0x000fe200000010ff */
[----:B------:R-:W-:Y:S01]  /*82d0*/  UMOV UR28, UR50 ;  /* 0x00000032001c7c82 */ /* 0x000fe20008000000 */
[----:B------:R-:W-:Y:S01]  /*82e0*/  F2FP.BF16.F32.PACK_AB R25, R11, R26 ;  /* 0x0000001a0b19723e */ /* 0x000fe200000010ff */
[----:B------:R-:W-:Y:S01]  /*82f0*/  UIADD3 UR6, UR6, 0x2d860, URZ ;  /* 0x0002d86006067890 */ /* 0x000fe2000fffe03f */
[----:B------:R-:W-:Y:S01]  /*8300*/  F2FP.BF16.F32.PACK_AB R32, R33, R32 ;  /* 0x000000202120723e */ /* 0x000fe200000010ff */
[----:B------:R-:W-:Y:S01]  /*8310*/  UMOV UR60, UR49 ;  /* 0x00000031003c7c82 */ /* 0x000fe20008000000 */
[----:B------:R-:W-:Y:S01]  /*8320*/  F2FP.BF16.F32.PACK_AB R26, R29, R28 ;  /* 0x0000001c1d1a723e */ /* 0x000fe200000010ff */
[----:B------:R-:W-:Y:S01]  /*8330*/  UPRMT UR6, UR42, 0x654, UR6 ;  /* 0x000006542a067896 */ /* 0x000fe20008000006 */
        /* <DEDUP_REMOVED lines=13> */
[----:B------:R-:W-:Y:S01]  /*8410*/  FMUL.FTZ R96, R96, R4 ;  /* 0x0000000460607220 */ /* 0x000fe20000410000 */
[----:B------:R-:W-:Y:S01]  /*8420*/  F2FP.BF16.F32.PACK_AB R42, R45, R44 ;  /* 0x0000002c2d2a723e */ /* 0x000fe200000010ff */
[----:B------:R0:W-:Y:S01]  /*8430*/  STSM.16.M88.4 [R23], R32 ;  /* 0x0000002017007844 */ /* 0x0001e20000000200 */
[----:B------:R-:W-:Y:S01]  /*8440*/  F2FP.BF16.F32.PACK_AB R43, R47, R43 ;  /* 0x0000002b2f2b723e */ /* 0x000fe200000010ff */
[----:B------:R-:W-:Y:S01]  /*8450*/  FMUL.FTZ R97, R97, R4 ;  /* 0x0000000461617220 */ /* 0x000fe20000410000 */
        /* <DEDUP_REMOVED lines=38> */
[----:B------:R-:W-:Y:S01]  /*86c0*/  ISETP.GT.AND P1, PT, R6, UR59, PT ;  /* 0x0000003b06007c0c */ /* 0x000fe2000bf24270 */
[-C--:B------:R-:W-:Y:S01]  /*86d0*/  FMUL.FTZ R128, R128, R4.reuse ;  /* 0x0000000480807220 */ /* 0x080fe20000410000 */
[-C--:B------:R-:W-:Y:S01]  /*86e0*/  FMUL.FTZ R129, R129, R4.reuse ;  /* 0x0000000481817220 */ /* 0x080fe20000410000 */
[----:B------:R0:W-:Y:S01]  /*86f0*/  STSM.16.M88.4 [R19+0x6000], R80 ;  /* 0x0060005013007844 */ /* 0x0001e20000000200 */
[-C--:B------:R-:W-:Y:S01]  /*8700*/  FMUL.FTZ R132, R132, R4.reuse ;  /* 0x0000000484847220 */ /* 0x080fe20000410000 */
[----:B------:R-:W-:Y:S01]  /*8710*/  FMUL.FTZ R133, R133, R4 ;  /* 0x0000000485857220 */ /* 0x000fe20000410000 */
        /* <DEDUP_REMOVED lines=33> */
[----:B-1----:R-:W-:Y:S01]  /*8930*/  NOP ;  /* 0x0000000000007918 */ /* 0x002fe20000000000 */
[----:B0-----:R-:W-:Y:S05]  /*8940*/  @P1 BRA `(.L_x_1111) ;  /* 0xffffffc800f81947 */ /* 0x001fea000383ffff */
.L_x_1092:
[----:B------:R-:W-:Y:S02]  /*8950*/  UISETP.NE.AND UP1, UPT, UR54, URZ, UPT ;  /* 0x0000003f3600728c */ /* 0x000fe4000bf25270 */
[----:B------:R-:W-:Y:S02]  /*8960*/  UISETP.NE.AND UP0, UPT, UR53, URZ, UPT ;  /* 0x0000003f3500728c */ /* 0x000fe4000bf05270 */
[----:B------:R-:W-:Y:S02]  /*8970*/  UIADD3 UR10, UR39, 0xbf, URZ ;  /* 0x000000bf270a7890 */ /* 0x000fe4000fffe03f */
[----:B------:R-:W-:Y:S02]  /*8980*/  UIADD3 UR11, UR38, 0x1, -UR48 ;  /* 0x00000001260b7890 */ /* 0x000fe4000fffe830 */
[----:B------:R-:W-:-:S03]  /*8990*/  PLOP3.LUT P1, PT, PT, PT, UP0, 0x40, 0x0 ;  /* 0x000000000000781c */ /* 0x000fc60003f2e808 */
[----:B------:R-:W-:Y:S01]  /*89a0*/  @UP1 ULDC UR6, c[0x0][0x44c] ;  /* 0x0001130000061ab9 */ /* 0x000fe20000000800 */
[----:B------:R-:W-:Y:S01]  /*89b0*/  @UP1 ULDC UR14, c[0x0][0x450] ;  /* 0x00011400000e1ab9 */ /* 0x000fe20000000800 */
[----:B------:R-:W-:-:S04]  /*89c0*/  UIMAD.WIDE.U32 UR6, UR10, UR6, URZ ;  /* 0x000000060a0672a5 */ /* 0x000fc8000f8e003f */
[----:B------:R-:W-:-:S04]  /*89d0*/  @UP1 USHF.R.U32.HI UR10, URZ, UR14, UR7 ;  /* 0x0000000e3f0a1299 */ /* 0x000fc80008011607 */
[----:B------:R-:W-:-:S04]  /*89e0*/  UIADD3 UR10, UR11, UR10, URZ ;  /* 0x0000000a0b0a7290 */ /* 0x000fc8000fffe03f */
[----:B------:R-:W-:Y:S01]  /*89f0*/  UIADD3 UR35, UR10, -UR35, URZ ;  /* 0x800000230a237290 */ /* 0x000fe2000fffe03f */
[----:B------:R-:W-:Y:S11]  /*8a00*/  @P1 BRA `(.L_x_1112) ;  /* 0x0000000000501947 */ /* 0x000ff60003800000 */
[----:B------:R-:W-:Y:S02]  /*8a10*/  UMOV UR14, UR10 ;  /* 0x0000000a000e7c82 */ /* 0x000fe40008000000 */
        /* <DEDUP_REMOVED lines=11> */
.L_x_1113:
[----:B------:R-:W-:Y:S02]  /*8ad0*/  ULDC UR15, c[0x0][0x9e4] ;  /* 0x00027900000f7ab9 */ /* 0x000fe40000000800 */
[----:B------:R-:W-:-:S11]  /*8ae0*/  UISETP.NE.AND UP0, UPT, UR15, 0x1, UPT ;  /* 0x000000010f00788c */ /* 0x000fd6000bf05270 */
[----:B------:R-:W-:Y:S02]  /*8af0*/  @UP0 ULDC.64 UR6, c[0x0][0x9e8] ;  /* 0x00027a0000060ab9 */ /* 0x000fe40000000a00 */
[----:B------:R-:W-:-:S04]  /*8b00*/  UIMAD.WIDE.U32 UR10, UR14, UR6, URZ ;  /* 0x000000060e0a72a5 */ /* 0x000fc8000f8e003f */
[----:B------:R-:W-:-:S12]  /*8b10*/  @UP0 USHF.R.U32.HI UR14, URZ, UR7, UR11 ;  /* 0x000000073f0e0299 */ /* 0x000fd8000801160b */
.L_x_1114:
[----:B------:R-:W-:-:S04]  /*8b20*/  UIMAD UR14, UR14, UR15, URZ ;  /* 0x0000000f0e0e72a4 */ /* 0x000fc8000f8e023f */
[----:B------:R-:W-:-:S04]  /*8b30*/  UISETP.LT.AND UP0, UPT, UR35, UR14, UPT ;  /* 0x0000000e2300728c */ /* 0x000fc8000bf01270 */
[----:B------:R-:W-:-:S12]  /*8b40*/  USEL UR35, UR35, UR14, !UP0 ;  /* 0x0000000e23237287 */ /* 0x000fd8000c000000 */
.L_x_1112:
[----:B------:R-:W-:-:S04]  /*8b50*/  UIADD3 UR35, UR35, 0x7f, URZ ;  /* 0x0000007f23237890 */ /* 0x000fc8000fffe03f */
[----:B------:R-:W-:-:S04]  /*8b60*/  USHF.R.S32.HI UR6, URZ, 0x1f, UR35 ;  /* 0x0000001f3f067899 */ /* 0x000fc80008011423 */
[----:B------:R-:W-:-:S04]  /*8b70*/  ULEA.HI UR6, UR6, UR35, URZ, 0x7 ;  /* 0x0000002306067291 */ /* 0x000fc8000f8f383f */
[----:B------:R-:W-:-:S04]  /*8b80*/  USHF.R.S32.HI UR6, URZ, 0x7, UR6 ;  /* 0x000000073f067899 */ /* 0x000fc80008011406 */
[----:B------:R-:W-:-:S04]  /*8b90*/  UISETP.LT.AND UP0, UPT, UR36, UR6, UPT ;  /* 0x000000062400728c */ /* 0x000fc8000bf01270 */
[----:B------:R-:W-:-:S06]  /*8ba0*/  USEL UR34, UR36, UR6, !UP0 ;  /* 0x0000000624227287 */ /* 0x000fcc000c000000 */
[----:B------:R-:W-:-:S13]  /*8bb0*/  ISETP.GE.AND P1, PT, R6, UR34, PT ;  /* 0x0000002206007c0c */ /* 0x000fda000bf26270 */
[----:B------:R-:W-:Y:S05]  /*8bc0*/  @!P1 BRA `(.L_x_1115) ;  /* 0x0000002000449947 */ /* 0x000fea0003800000 */
[----:B---3--:R-:W-:Y:S01]  /*8bd0*/  IMAD.MOV.U32 R8, RZ, RZ, R7 ;  /* 0x000000ffff087224 */ /* 0x008fe200078e0007 */
[----:B------:R-:W-:Y:S01]  /*8be0*/  UMOV UR28, UR50 ;  /* 0x00000032001c7c82 */ /* 0x000fe20008000000 */
[----:B------:R-:W-:Y:S01]  /*8bf0*/  IMAD.MOV.U32 R9, RZ, RZ, R3 ;  /* 0x000000ffff097224 */ /* 0x000fe200078e0003 */
[----:B------:R-:W-:Y:S01]  /*8c00*/  UMOV UR35, UR49 ;  /* 0x0000003100237c82 */ /* 0x000fe20008000000 */
[----:B------:R-:W-:Y:S01]  /*8c10*/  IMAD.MOV.U32 R4, RZ, RZ, R6 ;  /* 0x000000ffff047224 */ /* 0x000fe200078e0006 */
[----:B------:R-:W-:-:S06]  /*8c20*/  ULDC UR33, c[0x0][0x988] ;  /* 0x0002620000217ab9 */ /* 0x000fcc0000000800 */
.L_x_1126:
[----:B------:R-:W-:Y:S01]  /*8c30*/  ISETP.NE.AND P2, PT, RZ, UR46, PT ;  /* 0x0000002eff007c0c */ /* 0x000fe2000bf45270 */
[----:B------:R-:W-:-:S04]  /*8c40*/  UISETP.NE.AND UP0, UPT, UR35, 0x1, UPT ;  /* 0x000000012300788c */ /* 0x000fc8000bf05270 */
[----:B------:R-:W-:-:S04]  /*8c50*/  USEL UR50, URZ, 0x1, UP0 ;  /* 0x000000013f327887 */ /* 0x000fc80008000000 */
[----:B------:R-:W-:-:S04]  /*8c60*/  ULOP3.LUT UR50, UR28, UR50, URZ, 0x3c, !UPT ;  /* 0x000000321c327292 */ /* 0x000fc8000f8e3c3f */
[----:B------:R-:W-:Y:S08]  /*8c70*/  @P2 BRA `(.L_x_1116) ;  /* 0x0000000000382947 */ /* 0x000ff00003800000 */
[----:B------:R-:W-:Y:S05]  /*8c80*/  @!P0 BRA `(.L_x_1117) ;  /* 0x0000000000048947 */ /* 0x000fea0003800000 */
[----:B------:R-:W-:Y:S01]  /*8c90*/  BPT.TRAP 0x1 ;  /* 0x000000040000795c */ /* 0x000fe20000300000 */
.L_x_1117:
        /* <DEDUP_REMOVED lines=9> */
.L_x_1118:
[----:B-1----:R-:W-:Y:S05]  /*8d30*/  @P1 BRA `(.L_x_1116) ;  /* 0x0000000000081947 */ /* 0x002fea0003800000 */
[----:B------:R-:W1:Y:S02]  /*8d40*/  SYNCS.PHASECHK.TRANS64.TRYWAIT P1, [UR6+0x2d830], R3 ;  /* 0x02d83003ff0075a7 */ /* 0x000e640008020146 */
[----:B-1----:R-:W-:Y:S05]  /*8d50*/  @!P1 BRA `(.L_x_1119) ;  /* 0x000000ec00409947 */ /* 0x002fea0003800000 */
.L_x_1116:
        /* <DEDUP_REMOVED lines=40> */
.L_x_1121:
[----:B------:R-:W-:Y:S01]  /*8fe0*/  ULEA UR6, UR35, UR41, 0x3 ;  /* 0x0000002923067291 */ /* 0x000fe2000f8e183f */
[----:B------:R-:W-:-:S05]  /*8ff0*/  IMAD.U32 R3, RZ, RZ, UR28 ;  /* 0x0000001cff037e24 */ /* 0x000fca000f8e00ff */
[----:B------:R-:W-:-:S04]  /*9000*/  SHF.L.U32 R3, R3, 0x1f, RZ ;  /* 0x0000001f03037819 */ /* 0x000fc800000006ff */
[----:B------:R0:W1:Y:S01]  /*9010*/  SYNCS.PHASECHK.TRANS64.TRYWAIT P1, [UR6+0x2d850], R3 ;  /* 0x02d85003ff0075a7 */ /* 0x0000620008020146 */
[----:B------:R-:W-:Y:S05]  /*9020*/  @!P0 BRA `(.L_x_1122) ;  /* 0x0000000000048947 */ /* 0x000fea0003800000 */
[----:B------:R-:W-:Y:S01]  /*9030*/  BPT.TRAP 0x1 ;  /* 0x000000040000795c */ /* 0x000fe20000300000 */
.L_x_1122:
[----:B-1----:R-:W-:Y:S05]  /*9040*/  @P1 BRA `(.L_x_1120) ;  /* 0x0000000000081947 */ /* 0x002fea0003800000 */
[----:B------:R-:W1:Y:S02]  /*9050*/  SYNCS.PHASECHK.TRANS64.TRYWAIT P1, [UR6+0x2d850], R3 ;  /* 0x02d85003ff0075a7 */ /* 0x000e640008020146 */
[----:B-1----:R-:W-:Y:S05]  /*9060*/  @!P1 BRA `(.L_x_1123) ;  /* 0x000000e800949947 */ /* 0x002fea0003800000 */
.L_x_1120:
[----:B------:R-:W-:Y:S01]  /*9070*/  UIADD3 UR6, UR41, 0x400, URZ ;  /* 0x0000040029067890 */ /* 0x000fe2000fffe03f */
[----:B------:R-:W-:Y:S01]  /*9080*/  WARPGROUP.ARRIVE ;  /* 0x00000000000079c5 */ /* 0x000fe20000000000 */
[----:B------:R-:W-:Y:S01]  /*9090*/  UMOV UR29, 0x40000040 ;  /* 0x40000040001d7882 */ /* 0x000fe20000000000 */
[----:B------:R-:W-:Y:S01]  /*90a0*/  UMOV UR31, 0x80000020 ;  /* 0x80000020001f7882 */ /* 0x000fe20000000000 */
[----:B------:R-:W-:-:S03]  /*90b0*/  USHF.R.U32.HI UR6, URZ, 0x4, UR6 ;  /* 0x000000043f067899 */ /* 0x000fc60008011606 */
[----:B------:R-:W1:Y:S01]  /*90c0*/  S2R R6, SR_TID.X ;  /* 0x0000000000067919 */ /* 0x000e620000002100 */
        /* <DEDUP_REMOVED lines=64> */
.L_x_1124:
        /* <DEDUP_REMOVED lines=73> */
[----:B0-----:R-:W-:Y:S01]  /*9960*/  FMNMX.FTZ R6, R5, R6, !PT ;  /* 0x0000000605067209 */ /* 0x001fe20007810000 */
[----:B------:R-:W-:-:S04]  /*9970*/  FMUL.FTZ R5, R3, UR33 ;  /* 0x0000002103057c20 */ /* 0x000fc80008410000 */
[----:B------:R-:W0:Y:S01]  /*9980*/  SHFL.BFLY PT, R7, R6, 0x1, 0x1f ;  /* 0x0c201f0006077f89 */ /* 0x000e2200000e0000 */
        /* <DEDUP_REMOVED lines=21> */
[----:B------:R-:W-:Y:S01]  /*9ae0*/  FFMA.FTZ R61, R61, UR33, -R5 ;  /* 0x000000213d3d7c23 */ /* 0x000fe20008010805 */
[----:B------:R-:W-:Y:S01]  /*9af0*/  MUFU.EX2 R28, R28 ;  /* 0x0000001c001c7308 */ /* 0x000fe20000000800 */
[----:B0-----:R-:W-:Y:S01]  /*9b00*/  FMNMX.FTZ R7, R6, R7, !PT ;  /* 0x0000000706077209 */ /* 0x001fe20007810000 */
[----:B------:R-:W-:Y:S01]  /*9b10*/  FADD.FTZ R6, -R3, R9 ;  /* 0x0000000903067221 */ /* 0x000fe20000010100 */
[--C-:B------:R-:W-:Y:S01]  /*9b20*/  FFMA.FTZ R64, R64, UR33, -R5.reuse ;  /* 0x0000002140407c23 */ /* 0x100fe20008010805 */
[--C-:B------:R-:W-:Y:S01]  /*9b30*/  FFMA.FTZ R65, R65, UR33, -R5.reuse ;  /* 0x0000002141417c23 */ /* 0x100fe20008010805 */
[----:B------:R-:W-:Y:S01]  /*9b40*/  FFMA.FTZ R68, R68, UR33, -R5 ;  /* 0x0000002144447c23 */ /* 0x000fe20008010805 */
[C---:B------:R-:W-:Y:S01]  /*9b50*/  FADD.FTZ R8, -R7.reuse, R8 ;  /* 0x0000000807087221 */ /* 0x040fe20000010100 */
[----:B------:R-:W-:Y:S01]  /*9b60*/  FMUL.FTZ R9, R7, UR33 ;  /* 0x0000002107097c20 */ /* 0x000fe20008410000 */
[----:B------:R-:W-:Y:S01]  /*9b70*/  FMUL.FTZ R6, R6, UR33 ;  /* 0x0000002106067c20 */ /* 0x000fe20008410000 */
[----:B------:R-:W-:Y:S01]  /*9b80*/  MUFU.EX2 R29, R29 ;  /* 0x0000001d001d7308 */ /* 0x000fe20000000800 */
[----:B------:R-:W-:Y:S01]  /*9b90*/  FMUL.FTZ R8, R8, UR33 ;  /* 0x0000002108087c20 */ /* 0x000fe20008410000 */
        /* <DEDUP_REMOVED lines=26> */
[----:B------:R-:W-:Y:S01]  /*9d40*/  FFMA.FTZ R70, R70, UR33, -R9 ;  /* 0x0000002146467c23 */ /* 0x000fe20008010809 */
[----:B------:R-:W-:Y:S01]  /*9d50*/  FADD.FTZ R2, R25, R2 ;  /* 0x0000000219027221 */ /* 0x000fe20000010000 */
[----:B------:R-:W-:Y:S01]  /*9d60*/  FFMA.FTZ R69, R69, UR33, -R5 ;  /* 0x0000002145457c23 */ /* 0x000fe20008010805 */
[----:B------:R-:W-:Y:S01]  /*9d70*/  FFMA.FTZ R71, R71, UR33, -R9 ;  /* 0x0000002147477c23 */ /* 0x000fe20008010809 */
[----:B------:R-:W0:Y:S01]  /*9d80*/  MUFU.EX2 R20, R27 ;  /* 0x0000001b00147308 */ /* 0x000e220000000800 */
[----:B------:R-:W-:Y:S01]  /*9d90*/  FFMA.FTZ R72, R72, UR33, -R5 ;  /* 0x0000002148487c23 */ /* 0x000fe20008010805 */
[----:B------:R-:W-:Y:S01]  /*9da0*/  FFMA.FTZ R74, R74, UR33, -R9 ;  /* 0x000000214a4a7c23 */ /* 0x000fe20008010809 */
[----:B------:R-:W-:Y:S01]  /*9db0*/  FFMA.FTZ R73, R73, UR33, -R5 ;  /* 0x0000002149497c23 */ /* 0x000fe20008010805 */
[----:B------:R-:W-:Y:S01]  /*9dc0*/  FFMA.FTZ R75, R75, UR33, -R9 ;  /* 0x000000214b4b7c23 */ /* 0x000fe20008010809 */
[----:B------:R-:W-:Y:S01]  /*9dd0*/  FFMA.FTZ R76, R76, UR33, -R5 ;  /* 0x000000214c4c7c23 */ /* 0x000fe20008010805 */
[----:B------:R-:W-:Y:S01]  /*9de0*/  FFMA.FTZ R78, R78, UR33, -R9 ;  /* 0x000000214e4e7c23 */ /* 0x000fe20008010809 */
[----:B------:R-:W-:Y:S01]  /*9df0*/  FFMA.FTZ R77, R77, UR33, -R5 ;  /* 0x000000214d4d7c23 */ /* 0x000fe20008010805 */
[----:B------:R-:W2:Y:S01]  /*9e00*/  MUFU.EX2 R27, R30 ;  /* 0x0000001e001b7308 */ /* 0x000ea20000000800 */
[----:B-1----:R-:W-:Y:S01]  /*9e10*/  FFMA.FTZ R0, R8, R0, R26 ;  /* 0x0000000008007223 */ /* 0x002fe2000001001a */
[----:B------:R-:W-:Y:S01]  /*9e20*/  FFMA.FTZ R79, R79, UR33, -R9 ;  /* 0x000000214f4f7c23 */ /* 0x000fe20008010809 */
[----:B------:R-:W-:Y:S01]  /*9e30*/  FFMA.FTZ R80, R80, UR33, -R5 ;  /* 0x0000002150507c23 */ /* 0x000fe20008010805 */
[----:B------:R-:W-:Y:S01]  /*9e40*/  FFMA.FTZ R82, R82, UR33, -R9 ;  /* 0x0000002152527c23 */ /* 0x000fe20008010809 */
[----:B------:R-:W-:Y:S01]  /*9e50*/  FFMA.FTZ R81, R81, UR33, -R5 ;  /* 0x0000002151517c23 */ /* 0x000fe20008010805 */
[----:B------:R-:W-:Y:S01]  /*9e60*/  FFMA.FTZ R83, R83, UR33, -R9 ;  /* 0x0000002153537c23 */ /* 0x000fe20008010809 */
[----:B------:R-:W-:Y:S01]  /*9e70*/  FFMA.FTZ R84, R84, UR33, -R5 ;  /* 0x0000002154547c23 */ /* 0x000fe20008010805 */
[----:B------:R-:W1:Y:S01]  /*9e80*/  MUFU.EX2 R31, R31 ;  /* 0x0000001f001f7308 */ /* 0x000e620000000800 */
[----:B0-----:R-:W-:Y:S01]  /*9e90*/  FADD.FTZ R10, R20, R0 ;  /* 0x00000000140a7221 */ /* 0x001fe20000010000 */
[----:B------:R-:W-:Y:S01]  /*9ea0*/  FADD.FTZ R0, R28, R2 ;  /* 0x000000021c007221 */ /* 0x000fe20000010000 */
[----:B------:R-:W-:Y:S01]  /*9eb0*/  FFMA.FTZ R86, R86, UR33, -R9 ;  /* 0x0000002156567c23 */ /* 0x000fe20008010809 */
[----:B------:R-:W-:Y:S01]  /*9ec0*/  FFMA.FTZ R5, R85, UR33, -R5 ;  /* 0x0000002155057c23 */ /* 0x000fe20008010805 */
[----:B------:R-:W-:Y:S01]  /*9ed0*/  FFMA.FTZ R9, R87, UR33, -R9 ;  /* 0x0000002157097c23 */ /* 0x000fe20008010809 */
[----:B------:R-:W-:-:S02]  /*9ee0*/  FADD.FTZ R0, R29, R0 ;  /* 0x000000001d007221 */ /* 0x000fc40000010000 */
        /* <DEDUP_REMOVED lines=116> */
.L_x_1125:
        /* <DEDUP_REMOVED lines=106> */
[----:B------:R-:W-:-:S07]  /*acd0*/  IMAD.MOV.U32 R6, RZ, RZ, R4 ;  /* 0x000000ffff067224 */ /* 0x000fce00078e0004 */
.L_x_1115:
[----:B------:R-:W-:-:S13]  /*ace0*/  ISETP.GE.AND P1, PT, R6, UR36, PT ;  /* 0x0000002406007c0c */ /* 0x000fda000bf26270 */
[----:B------:R-:W-:Y:S05]  /*acf0*/  @!P1 BRA `(.L_x_1127) ;  /* 0x0000003400189947 */ /* 0x000fea0003800000 */
[----:B------:R-:W-:Y:S01]  /*ad00*/  IMAD.MOV.U32 R4, RZ, RZ, R7 ;  /* 0x000000ffff047224 */ /* 0x000fe200078e0007 */
[----:B------:R-:W-:Y:S01]  /*ad10*/  UMOV UR28, UR50 ;  /* 0x00000032001c7c82 */ /* 0x000fe20008000000 */
[----:B------:R-:W-:Y:S01]  /*ad20*/  IMAD.MOV.U32 R5, RZ, RZ, R3 ;  /* 0x000000ffff057224 */ /* 0x000fe200078e0003 */
[----:B------:R-:W-:Y:S01]  /*ad30*/  UMOV UR58, UR49 ;  /* 0x00000031003a7c82 */ /* 0x000fe20008000000 */
[----:B------:R-:W-:Y:S01]  /*ad40*/  ULDC UR34, c[0x0][0x9e4] ;  /* 0x0002790000227ab9 */ /* 0x000fe20000000800 */
[----:B------:R-:W-:Y:S01]  /*ad50*/  ULDC UR55, c[0x0][0x9dc] ;  /* 0x0002770000377ab9 */ /* 0x000fe20000000800 */
[----:B------:R-:W-:Y:S01]  /*ad60*/  ULDC UR33, c[0x0][0x988] ;  /* 0x0002620000217ab9 */ /* 0x000fe20000000800 */
[----:B------:R-:W-:-:S05]  /*ad70*/  ULDC UR35, c[0x0][0x9e0] ;  /* 0x0002780000237ab9 */ /* 0x000fca0000000800 */
.L_x_1146:
[----:B------:R-:W-:Y:S01]  /*ad80*/  ISETP.NE.AND P2, PT, RZ, UR46, PT ;  /* 0x0000002eff007c0c */ /* 0x000fe2000bf45270 */
[----:B------:R-:W-:-:S04]  /*ad90*/  UISETP.NE.AND UP0, UPT, UR58, 0x1, UPT ;  /* 0x000000013a00788c */ /* 0x000fc8000bf05270 */
[----:B------:R-:W-:-:S04]  /*ada0*/  USEL UR50, URZ, 0x1, UP0 ;  /* 0x000000013f327887 */ /* 0x000fc80008000000 */
[----:B------:R-:W-:-:S04]  /*adb0*/  ULOP3.LUT UR50, UR28, UR50, URZ, 0x3c, !UPT ;  /* 0x000000321c327292 */ /* 0x000fc8000f8e3c3f */
[----:B------:R-:W-:Y:S08]  /*adc0*/  @P2 BRA `(.L_x_1128) ;  /* 0x0000000000382947 */ /* 0x000ff00003800000 */
[----:B------:R-:W-:Y:S05]  /*add0*/  @!P0 BRA `(.L_x_1129) ;  /* 0x0000000000048947 */ /* 0x000fea0003800000 */
[----:B------:R-:W-:Y:S01]  /*ade0*/  BPT.TRAP 0x1 ;  /* 0x000000040000795c */ /* 0x000fe20000300000 */
.L_x_1129:
        /* <DEDUP_REMOVED lines=9> */
.L_x_1130:
[----:B-1----:R-:W-:Y:S05]  /*ae80*/  @P1 BRA `(.L_x_1128) ;  /* 0x0000000000081947 */ /* 0x002fea0003800000 */
[----:B------:R-:W1:Y:S02]  /*ae90*/  SYNCS.PHASECHK.TRANS64.TRYWAIT P1, [UR6+0x2d830], R3 ;  /* 0x02d83003ff0075a7 */ /* 0x000e640008020146 */
[----:B-1----:R-:W-:Y:S05]  /*aea0*/  @!P1 BRA `(.L_x_1131) ;  /* 0x000000cc001c9947 */ /* 0x002fea0003800000 */
.L_x_1128:
        /* <DEDUP_REMOVED lines=40> */
.L_x_1133:
[----:B------:R-:W-:Y:S01]  /*b130*/  ULEA UR6, UR58, UR41, 0x3 ;  /* 0x000000293a067291 */ /* 0x000fe2000f8e183f */
[----:B------:R-:W-:-:S05]  /*b140*/  IMAD.U32 R3, RZ, RZ, UR28 ;  /* 0x0000001cff037e24 */ /* 0x000fca000f8e00ff */
[----:B------:R-:W-:-:S04]  /*b150*/  SHF.L.U32 R3, R3, 0x1f, RZ ;  /* 0x0000001f03037819 */ /* 0x000fc800000006ff */
[----:B------:R0:W1:Y:S01]  /*b160*/  SYNCS.PHASECHK.TRANS64.TRYWAIT P1, [UR6+0x2d850], R3 ;  /* 0x02d85003ff0075a7 */ /* 0x0000620008020146 */
[----:B------:R-:W-:Y:S05]  /*b170*/  @!P0 BRA `(.L_x_1134) ;  /* 0x0000000000048947 */ /* 0x000fea0003800000 */
[----:B------:R-:W-:Y:S01]  /*b180*/  BPT.TRAP 0x1 ;  /* 0x000000040000795c */ /* 0x000fe20000300000 */
.L_x_1134:
[----:B-1----:R-:W-:Y:S05]  /*b190*/  @P1 BRA `(.L_x_1132) ;  /* 0x0000000000081947 */ /* 0x002fea0003800000 */
[----:B------:R-:W1:Y:S02]  /*b1a0*/  SYNCS.PHASECHK.TRANS64.TRYWAIT P1, [UR6+0x2d850], R3 ;  /* 0x02d85003ff0075a7 */ /* 0x000e640008020146 */
[----:B-1----:R-:W-:Y:S05]  /*b1b0*/  @!P1 BRA `(.L_x_1135) ;  /* 0x000000c800709947 */ /* 0x002fea0003800000 */
.L_x_1132:
        /* <DEDUP_REMOVED lines=70> */
.L_x_1136:
        /* <DEDUP_REMOVED lines=38> */
.L_x_1139:
[----:B------:R-:W-:-:S05]  /*b880*/  IMAD.U32 R15, RZ, RZ, UR34 ;  /* 0x00000022ff0f7e24 */ /* 0x000fca000f8e00ff */
[----:B------:R-:W-:-:S13]  /*b890*/  ISETP.NE.AND P1, PT, R15, 0x1, PT ;  /* 0x000000010f00780c */ /* 0x000fda0003f25270 */
[----:B------:R-:W0:Y:S02]  /*b8a0*/  @P1 LDC.64 R12, c[0x0][0x9e8] ;  /* 0x00027a00ff0c1b82 */ /* 0x000e240000000a00 */
[----:B0-----:R-:W-:-:S05]  /*b8b0*/  @P1 IMAD.HI.U32 R12, R14, R12, RZ ;  /* 0x0000000c0e0c1227 */ /* 0x001fca00078e00ff */
[----:B------:R-:W-:-:S07]  /*b8c0*/  @P1 SHF.R.U32.HI R14, RZ, R13, R12 ;  /* 0x0000000dff0e1219 */ /* 0x000fce000001160c */
.L_x_1140:
[----:B------:R-:W-:Y:S05]  /*b8d0*/  BSYNC B0 ;  /* 0x0000000000007941 */ /* 0x000fea0003800000 */
.L_x_1138:
[----:B------:R-:W-:-:S04]  /*b8e0*/  IMAD R14, R14, R15, -R3 ;  /* 0x0000000f0e0e7224 */ /* 0x000fc800078e0a03 */
[----:B------:R-:W-:-:S05]  /*b8f0*/  IMAD.IADD R14, R14, 0x1, -R17 ;  /* 0x000000010e0e7824 */ /* 0x000fca00078e0a11 */
[----:B------:R-:W-:Y:S02]  /*b900*/  VIMNMX R8, R8, R14, !PT ;  /* 0x0000000e08087248 */ /* 0x000fe40007fe0100 */
[----:B------:R-:W-:-:S07]  /*b910*/  VIADDMNMX R9, R14, R15, R9, PT ;  /* 0x0000000f0e097246 */ /* 0x000fce0003800109 */
.L_x_1137:
        /* <DEDUP_REMOVED lines=116> */
.L_x_1143:
[----:B------:R-:W-:-:S05]  /*c060*/  IMAD.U32 R12, RZ, RZ, UR34 ;  /* 0x00000022ff0c7e24 */ /* 0x000fca000f8e00ff */
[----:B------:R-:W-:-:S13]  /*c070*/  ISETP.NE.AND P2, PT, R12, 0x1, PT ;  /* 0x000000010c00780c */ /* 0x000fda0003f45270 */
[----:B------:R-:W0:Y:S02]  /*c080*/  @P2 LDC.64 R8, c[0x0][0x9e8] ;  /* 0x00027a00ff082b82 */ /* 0x000e240000000a00 */
[----:B0-----:R-:W-:-:S05]  /*c090*/  @P2 IMAD.HI.U32 R8, R7, R8, RZ ;  /* 0x0000000807082227 */ /* 0x001fca00078e00ff */
[----:B------:R-:W-:-:S07]  /*c0a0*/  @P2 SHF.R.U32.HI R7, RZ, R9, R8 ;  /* 0x00000009ff072219 */ /* 0x000fce0000011608 */
.L_x_1144:
[----:B------:R-:W-:Y:S05]  /*c0b0*/  BSYNC B0 ;  /* 0x0000000000007941 */ /* 0x000fea0003800000 */
.L_x_1142:
[----:B------:R-:W-:-:S04]  /*c0c0*/  IMAD R3, R7, R12, -R3 ;  /* 0x0000000c07037224 */ /* 0x000fc800078e0a03 */
[----:B------:R-:W-:-:S05]  /*c0d0*/  IMAD.IADD R3, R3, 0x1, -R17 ;  /* 0x0000000103037824 */ /* 0x000fca00078e0a11 */
[----:B------:R-:W-:Y:S02]  /*c0e0*/  VIMNMX R10, R10, R3, !PT ;  /* 0x000000030a0a7248 */ /* 0x000fe40007fe0100 */
[----:B------:R-:W-:-:S07]  /*c0f0*/  VIADDMNMX R11, R3, R12, R11, PT ;  /* 0x0000000c030b7246 */ /* 0x000fce000380010b */
.L_x_1141:
        /* <DEDUP_REMOVED lines=412> */
.L_x_1145:
        /* <DEDUP_REMOVED lines=106> */
.L_x_1127:
[----:B------:R-:W-:Y:S06]  /*e160*/  BAR.ARV 0x8, 0x200 ;  /* 0x0208000000007b1d */ /* 0x000fec0000002000 */
[----:B------:R-:W-:Y:S05]  /*e170*/  @!P0 BRA `(.L_x_1147) ;  /* 0x0000000000048947 */ /* 0x000fea0003800000 */
[----:B------:R-:W-:Y:S01]  /*e180*/  BPT.TRAP 0x1 ;  /* 0x000000040000795c */ /* 0x000fe20000300000 */
.L_x_1147:
[----:B------:R-:W-:Y:S01]  /*e190*/  ULEA UR8, UR49, UR41, 0x3 ;  /* 0x0000002931087291 */ /* 0x000fe2000f8e183f */
[----:B------:R-:W-:-:S05]  /*e1a0*/  IMAD.U32 R4, RZ, RZ, UR50 ;  /* 0x00000032ff047e24 */ /* 0x000fca000f8e00ff */
[----:B------:R-:W-:-:S04]  /*e1b0*/  SHF.L.U32 R4, R4, 0x1f, RZ ;  /* 0x0000001f04047819 */ /* 0x000fc800000006ff */
[----:B------:R0:W1:Y:S01]  /*e1c0*/  SYNCS.PHASECHK.TRANS64.TRYWAIT P1, [UR8+0x2d850], R4 ;  /* 0x02d85004ff0075a7 */ /* 0x0000620008020148 */
[----:B------:R-:W-:Y:S05]  /*e1d0*/  @!P0 BRA `(.L_x_1148) ;  /* 0x0000000000048947 */ /* 0x000fea0003800000 */
[----:B------:R-:W-:Y:S01]  /*e1e0*/  BPT.TRAP 0x1 ;  /* 0x000000040000795c */ /* 0x000fe20000300000 */
.L_x_1148:
[----:B-1----:R-:W-:Y:S05]  /*e1f0*/  @P1 BRA `(.L_x_1149) ;  /* 0x0000000000081947 */ /* 0x002fea0003800000 */
[----:B------:R-:W1:Y:S02]  /*e200*/  SYNCS.PHASECHK.TRANS64.TRYWAIT P1, [UR8+0x2d850], R4 ;  /* 0x02d85004ff0075a7 */ /* 0x000e640008020148 */
[----:B-1----:R-:W-:Y:S05]  /*e210*/  @!P1 BRA `(.L_x_1150) ;  /* 0x0000009800709947 */ /* 0x002fea0003800000 */
.L_x_1149:
[----:B------:R-:W-:Y:S01]  /*e220*/  UIADD3 UR41, UR41, 0x400, URZ ;  /* 0x0000040029297890 */ /* 0x000fe2000fffe03f */
[----:B------:R-:W-:Y:S01]  /*e230*/  WARPGROUP.ARRIVE ;  /* 0x00000000000079c5 */ /* 0x000fe20000000000 */
[----:B------:R-:W-:Y:S01]  /*e240*/  ULOP3.LUT UR45, UR45, 0x10000, URZ, 0xfc, !UPT ;  /* 0x000100002d2d7892 */ /* 0x000fe2000f8efc3f */
[----:B-1----:R-:W1:Y:S01]  /*e250*/  SHFL.BFLY PT, R5, R2, 0x2, 0x1f ;  /* 0x0c401f0002057f89 */ /* 0x002e6200000e0000 */
[----:B------:R-:W-:Y:S01]  /*e260*/  USHF.R.U32.HI UR41, URZ, 0x4, UR41 ;  /* 0x000000043f297899 */ /* 0x000fe20008011629 */
[----:B---3--:R-:W-:Y:S01]  /*e270*/  IMAD.MOV.U32 R10, RZ, RZ, RZ ;  /* 0x000000ffff0a7224 */ /* 0x008fe200078e00ff */
[----:B------:R-:W-:Y:S01]  /*e280*/  UMOV UR5, 0x40000040 ;  /* 0x4000004000057882 */ /* 0x000fe20000000000 */
[----:B------:R-:W-:Y:S01]  /*e290*/  UMOV UR7, 0x80000020 ;  /* 0x8000002000077882 */ /* 0x000fe20000000000 */
[----:B------:R-:W-:Y:S01]  /*e2a0*/  ULOP3.LUT UR41, UR41, 0x3fff, URZ, 0xc0, !UPT ;  /* 0x00003fff29297892 */ /* 0x000fe2000f8ec03f */
[----:B------:R-:W2:Y:S01]  /*e2b0*/  SHFL.BFLY PT, R9, R0, 0x2, 0x1f ;  /* 0x0c401f0000097f89 */ /* 0x000ea200000e0000 */
[----:B------:R-:W-:-:S02]  /*e2c0*/  UMOV UR4, UR45 ;  /* 0x0000002d00047c82 */ /* 0x000fc40008000000 */
[----:B------:R-:W-:-:S04]  /*e2d0*/  ULOP3.LUT UR9, UR41, 0x2000000, URZ, 0xfc, !UPT ;  /* 0x0200000029097892 */ /* 0x000fc8000f8efc3f */
[----:B------:R-:W-:-:S07]  /*e2e0*/  UIMAD UR9, UR49, 0x600, UR9 ;  /* 0x00000600310978a4 */ /* 0x000fce000f8e0209 */
[----:B------:R-:W-:Y:S02]  /*e2f0*/  UMOV UR6, UR9 ;  /* 0x0000000900067c82 */ /* 0x000fe40008000000 */
[----:B------:R-:W-:Y:S01]  /*e300*/  HGMMA.64x96x16.F32.BF16 R88, gdesc[UR4].tnspB, R88, gsb0 ;  /* 0x41600000045879f0 */ /* 0x000fe20008001858 */
[----:B------:R-:W-:Y:S01]  /*e310*/  UIADD3 UR4, UR45, 0x2, URZ ;  /* 0x000000022d047890 */ /* 0x000fe2000fffe03f */
[----:B-1----:R-:W-:Y:S01]  /*e320*/  FADD.FTZ R5, R5, R2 ;  /* 0x0000000205057221 */ /* 0x002fe20000010000 */
[----:B------:R-:W-:Y:S01]  /*e330*/  UIADD3 UR6, UR9, 0x40, URZ ;  /* 0x0000004009067890 */ /* 0x000fe2000fffe03f */
[----:B------:R-:W-:Y:S01]  /*e340*/  IMAD.MOV.U32 R2, RZ, RZ, -0x800000 ;  /* 0xff800000ff027424 */ /* 0x000fe200078e00ff */
[----:B------:R-:W-:Y:S01]  /*e350*/  UMOV UR5, 0x40000040 ;  /* 0x4000004000057882 */ /* 0x000fe20000000000 */
[----:B------:R-:W-:Y:S01]  /*e360*/  UMOV UR7, 0x80000020 ;  /* 0x8000002000077882 */ /* 0x000fe20000000000 */
[----:B0-----:R-:W0:Y:S01]  /*e370*/  SHFL.BFLY PT, R4, R5, 0x1, 0x1f ;  /* 0x0c201f0005047f89 */ /* 0x001e2200000e0000 */
[----:B--2---:R-:W-:Y:S01]  /*e380*/  FADD.FTZ R9, R9, R0 ;  /* 0x0000000009097221 */ /* 0x004fe20000010000 */
[----:B------:R-:W-:-:S04]  /*e390*/  IMAD.MOV.U32 R0, RZ, RZ, -0x800000 ;  /* 0xff800000ff007424 */ /* 0x000fc800078e00ff */
[----:B------:R-:W1:Y:S01]  /*e3a0*/  SHFL.BFLY PT, R6, R9, 0x1, 0x1f ;  /* 0x0c201f0009067f89 */ /* 0x000e6200000e0000 */
[----:B0-----:R-:W-:Y:S01]  /*e3b0*/  FADD.FTZ R12, R5, R4 ;  /* 0x00000004050c7221 */ /* 0x001fe20000010000 */
[----:B------:R-:W-:-:S04]  /*e3c0*/  IMAD.MOV.U32 R4, RZ, RZ, RZ ;  /* 0x000000ffff047224 */ /* 0x000fc800078e00ff */
[----:B------:R-:W-:Y:S01]  /*e3d0*/  FSETP.NE.FTZ.AND P1, PT, R12, RZ, PT ;  /* 0x000000ff0c00720b */ /* 0x000fe20003f35000 */
[----:B-1----:R-:W-:Y:S01]  /*e3e0*/  FADD.FTZ R13, R9, R6 ;  /* 0x00000006090d7221 */ /* 0x002fe20000010000 */
[----:B------:R-:W-:Y:S02]  /*e3f0*/  IMAD.U32 R6, RZ, RZ, UR33 ;  /* 0x00000021ff067e24 */ /* 0x000fe4000f8e00ff */
[----:B------:R-:W-:Y:S02]  /*e400*/  IMAD.U32 R9, RZ, RZ, UR33 ;  /* 0x00000021ff097e24 */ /* 0x000fe4000f8e00ff */
[----:B------:R-:W-:-:S07]  /*e410*/  FSETP.NE.FTZ.AND P2, PT, R13, RZ, PT ;  /* 0x000000ff0d00720b */ /* 0x000fce0003f55000 */
[----:B------:R-:W0:Y:S01]  /*e420*/  @P1 MUFU.LG2 R8, R12 ;  /* 0x0000000c00081308 */ /* 0x000e220000000c00 */
[----:B------:R-:W-:-:S05]  /*e430*/  @P1 FMUL.FTZ R6, R6, 0.69314718246459960938 ;  /* 0x3f31721806061820 */ /* 0x000fca0000410000 */
[----:B------:R-:W-:Y:S02]  /*e440*/  @P2 FMUL.FTZ R9, R9, 0.69314718246459960938 ;  /* 0x3f31721809092820 */ /* 0x000fe40000410000 */
        /* <DEDUP_REMOVED lines=55> */
.L_x_1151:
        /* <DEDUP_REMOVED lines=10> */
[----:B------:R-:W-:Y:S01]  /*e860*/  USEL UR4, URZ, 0x1, UP0 ;  /* 0x000000013f047887 */ /* 0x000fe20008000000 */
        /* <DEDUP_REMOVED lines=44> */
[----:B------:R-:W-:-:S02]  /*eb30*/  UIADD3 UR51, UR51, 0x1, URZ ;  /* 0x0000000133337890 */ /* 0x000fc4000fffe03f */
[----:B------:R-:W-:Y:S02]  /*eb40*/  USEL UR49, UR49, URZ, UP0 ;  /* 0x0000003f31317287 */ /* 0x000fe40008000000 */
[----:B------:R-:W-:-:S12]  /*eb50*/  ULOP3.LUT UR50, UR50, UR4, URZ, 0x3c, !UPT ;  /* 0x0000000432327292 */ /* 0x000fd8000f8e3c3f */
.L_x_1073:
[----:B------:R-:W0:Y:S08]  /*eb60*/  S2UR UR42, SR_CgaCtaId ;  /* 0x00000000002a79c3 */ /* 0x000e300000008800 */
[----:B------:R-:W-:Y:S06]  /*eb70*/  BAR.SYNC.DEFER_BLOCKING 0x5, 0x200 ;  /* 0x0148000000007b1d */ /* 0x000fec0000010000 */
[----:B------:R-:W-:Y:S01]  /*eb80*/  UMOV UR41, 0x400 ;  /* 0x0000040000297882 */ /* 0x000fe20000000000 */
[----:B------:R-:W-:Y:S01]  /*eb90*/  BSSY B0, `(.L_x_1152) ;  /* 0x0000284000007945 */ /* 0x000fe20003800000 */
[----:B0-----:R-:W-:-:S09]  /*eba0*/  ULEA UR41, UR42, UR41, 0x18 ;  /* 0x000000292a297291 */ /* 0x001fd2000f8ec03f */
[----:B------:R-:W0:Y:S02]  /*ebb0*/  LDS.128 R4, [UR41+0x2d8d0] ;  /* 0x02d8d029ff047984 */ /* 0x000e240008000c00 */
[----:B0-----:R-:W-:Y:S02]  /*ebc0*/  R2UR UR6, R5 ;  /* 0x00000000050672ca */ /* 0x001fe400000e0000 */
[----:B------:R-:W-:Y:S02]  /*ebd0*/  R2UR UR5, R6 ;  /* 0x00000000060572ca */ /* 0x000fe400000e0000 */
[----:B------:R-:W-:Y:S01]  /*ebe0*/  R2UR UR7, R7 ;  /* 0x00000000070772ca */ /* 0x000fe200000e0000 */
[----:B------:R-:W-:Y:S06]  /*ebf0*/  BAR.ARV 0x4, 0x200 ;  /* 0x0108000000007b1d */ /* 0x000fec0000002000 */
[----:B------:R-:W-:Y:S08]  /*ec00*/  @P0 BRA `(.L_x_1153) ;  /* 0x0000001c00300947 */ /* 0x000ff00003800000 */
[----:B------:R-:W2:Y:S01]  /*ec10*/  LDL R3, [R1+0x14] ;  /* 0x0000140001037983 */ /* 0x000ea20000100800 */
[----:B------:R-:W0:Y:S01]  /*ec20*/  S2UR UR4, SR_SWINHI ;  /* 0x00000000000479c3 */ /* 0x000e220000002f00 */
[----:B------:R-:W-:-:S07]  /*ec30*/  ULDC.64 UR10, c[0x0][0xc00] ;  /* 0x00030000000a7ab9 */ /* 0x000fce0000000a00 */
[----:B------:R-:W1:Y:S01]  /*ec40*/  LDC R36, c[0x0][0xbe8] ;  /* 0x0002fa00ff247b82 */ /* 0x000e620000000800 */
[----:B------:R-:W-:Y:S01]  /*ec50*/  UMOV UR8, UR41 ;  /* 0x0000002900087c82 */ /* 0x000fe20008000000 */
[----:B0-----:R-:W-:Y:S01]  /*ec60*/  UMOV UR9, UR4 ;  /* 0x0000000400097c82 */ /* 0x001fe20008000000 */
[----:B------:R-:W-:Y:S02]  /*ec70*/  IMAD.U32 R28, RZ, RZ, UR8 ;  /* 0x00000008ff1c7e24 */ /* 0x000fe4000f8e00ff */
[----:B------:R-:W-:Y:S01]  /*ec80*/  IMAD.U32 R29, RZ, RZ, UR9 ;  /* 0x00000009ff1d7e24 */ /* 0x000fe2000f8e00ff */
[----:B------:R-:W-:Y:S02]  /*ec90*/  ULDC.64 UR8, c[0x0][0xc00] ;  /* 0x0003000000087ab9 */ /* 0x000fe40000000a00 */
[----:B------:R-:W-:Y:S01]  /*eca0*/  UIMAD.WIDE UR8, UR43, 0x4, UR8 ;  /* 0x000000042b0878a5 */ /* 0x000fe2000f8e0208 */
[----:B------:R-:W-:Y:S01]  /*ecb0*/  BAR.SYNC.DEFER_BLOCKING 0x1, 0x180 ;  /* 0x0046000000007b1d */ /* 0x000fe20000010000 */
[----:B--2---:R-:W-:-:S03]  /*ecc0*/  IMAD.WIDE R4, R3, 0x2, R28 ;  /* 0x0000000203047825 */ /* 0x004fc600078e021c */
[C---:B------:R-:W-:Y:S02]  /*ecd0*/  LOP3.LUT R3, R4.reuse, 0x180, RZ, 0xc0, !PT ;  /* 0x0000018004037812 */ /* 0x040fe400078ec0ff */
[----:B------:R-:W-:Y:S02]  /*ece0*/  IADD3 R8, P4, R4, 0x20, RZ ;  /* 0x0000002004087810 */ /* 0x000fe40007f9e0ff */
[----:B------:R-:W-:Y:S02]  /*ecf0*/  SHF.R.U64 R3, R3, 0x3, RZ ;  /* 0x0000000303037819 */ /* 0x000fe400000012ff */
[----:B------:R-:W-:Y:S01]  /*ed00*/  LOP3.LUT R6, R8, 0x180, RZ, 0xc0, !PT ;  /* 0x0000018008067812 */ /* 0x000fe200078ec0ff */
[----:B------:R-:W-:Y:S01]  /*ed10*/  IMAD.X R25, RZ, RZ, R5, P4 ;  /* 0x000000ffff197224 */ /* 0x000fe200020e0605 */
[C---:B------:R-:W-:Y:S02]  /*ed20*/  IADD3 R27, P3, R4.reuse, 0x3000, RZ ;  /* 0x00003000041b7810 */ /* 0x040fe40007f7e0ff */
[----:B------:R-:W-:-:S02]  /*ed30*/  IADD3 R10, P2, R4, 0x3020, RZ ;  /* 0x00003020040a7810 */ /* 0x000fc40007f5e0ff */
[C---:B------:R-:W-:Y:S01]  /*ed40*/  IADD3 R31, P1, R4.reuse, 0x6000, RZ ;  /* 0x00006000041f7810 */ /* 0x040fe20007f3e0ff */
[--C-:B------:R-:W-:Y:S01]  /*ed50*/  IMAD.X R15, RZ, RZ, R5.reuse, P3 ;  /* 0x000000ffff0f7224 */ /* 0x100fe200018e0605 */
[----:B------:R-:W-:Y:S01]  /*ed60*/  IADD3 R30, P0, R4, 0x6020, RZ ;  /* 0x00006020041e7810 */ /* 0x000fe20007f1e0ff */
[--C-:B------:R-:W-:Y:S01]  /*ed70*/  IMAD.X R13, RZ, RZ, R5.reuse, P2 ;  /* 0x000000ffff0d7224 */ /* 0x100fe200010e0605 */
[----:B------:R-:W-:Y:S01]  /*ed80*/  LOP3.LUT R4, R3, R4, RZ, 0x3c, !PT ;  /* 0x0000000403047212 */ /* 0x000fe200078e3cff */
[--C-:B------:R-:W-:Y:S01]  /*ed90*/  IMAD.X R9, RZ, RZ, R5.reuse, P1 ;  /* 0x000000ffff097224 */ /* 0x100fe200008e0605 */
[----:B------:R-:W-:Y:S01]  /*eda0*/  SHF.R.U64 R3, R6, 0x3, RZ ;  /* 0x0000000306037819 */ /* 0x000fe200000012ff */
[----:B------:R-:W-:Y:S01]  /*edb0*/  IMAD.X R11, RZ, RZ, R5, P0 ;  /* 0x000000ffff0b7224 */ /* 0x000fe200000e0605 */
[----:B------:R-:W-:Y:S02]  /*edc0*/  LOP3.LUT R7, R27, 0x180, RZ, 0xc0, !PT ;  /* 0x000001801b077812 */ /* 0x000fe400078ec0ff */
[----:B------:R-:W-:-:S02]  /*edd0*/  LOP3.LUT R24, R3, R8, RZ, 0x3c, !PT ;  /* 0x0000000803187212 */ /* 0x000fc400078e3cff */
[----:B------:R-:W-:Y:S02]  /*ede0*/  SHF.R.U64 R6, R7, 0x3, RZ ;  /* 0x0000000307067819 */ /* 0x000fe400000012ff */
[----:B------:R-:W-:Y:S02]  /*edf0*/  LOP3.LUT R3, R10, 0x180, RZ, 0xc0, !PT ;  /* 0x000001800a037812 */ /* 0x000fe400078ec0ff */
[----:B------:R-:W-:Y:S02]  /*ee00*/  LOP3.LUT R14, R6, R27, RZ, 0x3c, !PT ;  /* 0x0000001b060e7212 */ /* 0x000fe400078e3cff */
[----:B------:R-:W-:Y:S02]  /*ee10*/  SHF.R.U64 R3, R3, 0x3, RZ ;  /* 0x0000000303037819 */ /* 0x000fe400000012ff */
[----:B------:R-:W-:Y:S02]  /*ee20*/  LOP3.LUT R8, R31, 0x180, RZ, 0xc0, !PT ;  /* 0x000001801f087812 */ /* 0x000fe400078ec0ff */
[----:B------:R-:W-:-:S02]  /*ee30*/  LOP3.LUT R27, R30, 0x180, RZ, 0xc0, !PT ;  /* 0x000001801e1b7812 */ /* 0x000fc400078ec0ff */
[----:B------:R-:W-:Y:S02]  /*ee40*/  LOP3.LUT R12, R3, R10, RZ, 0x3c, !PT ;  /* 0x0000000a030c7212 */ /* 0x000fe400078e3cff */
[----:B------:R-:W-:Y:S02]  /*ee50*/  SHF.R.U64 R8, R8, 0x3, RZ ;  /* 0x0000000308087819 */ /* 0x000fe400000012ff */
[----:B------:R-:W-:Y:S02]  /*ee60*/  SHF.R.U64 R27, R27, 0x3, RZ ;  /* 0x000000031b1b7819 */ /* 0x000fe400000012ff */
[----:B------:R-:W-:Y:S02]  /*ee70*/  MOV R26, R4 ;  /* 0x00000004001a7202 */ /* 0x000fe40000000f00 */
[----:B------:R-:W-:Y:S02]  /*ee80*/  F2FP.BF16.F32.PACK_AB R4, R21, R20 ;  /* 0x000000141504723e */ /* 0x000fe400000010ff */
[----:B------:R-:W-:-:S02]  /*ee90*/  F2FP.BF16.F32.PACK_AB R5, R91, R90 ;  /* 0x0000005a5b05723e */ /* 0x000fc400000010ff */
[----:B------:R-:W-:Y:S02]  /*eea0*/  F2FP.BF16.F32.PACK_AB R6, R93, R92 ;  /* 0x0000005c5d06723e */ /* 0x000fe400000010ff */
[----:B------:R-:W-:Y:S02]  /*eeb0*/  F2FP.BF16.F32.PACK_AB R7, R95, R94 ;  /* 0x0000005e5f07723e */ /* 0x000fe400000010ff */
[----:B------:R-:W-:Y:S02]  /*eec0*/  MOV R35, R14 ;  /* 0x0000000e00237202 */ /* 0x000fe40000000f00 */
[----:B------:R-:W-:Y:S01]  /*eed0*/  MOV R34, R12 ;  /* 0x0000000c00227202 */ /* 0x000fe20000000f00 */
[----:B------:R0:W-:Y:S01]  /*eee0*/  STSM.16.M88.4 [R26], R4 ;  /* 0x000000041a007844 */ /* 0x0001e20000000200 */
[----:B------:R-:W-:Y:S01]  /*eef0*/  LOP3.LUT R8, R8, R31, RZ, 0x3c, !PT ;  /* 0x0000001f08087212 */ /* 0x000fe200078e3cff */
[----:B------:R-:W-:Y:S01]  /*ef00*/  IMAD.U32 R31, RZ, RZ, UR9 ;  /* 0x00000009ff1f7e24 */ /* 0x000fe2000f8e00ff */
[----:B------:R-:W-:Y:S01]  /*ef10*/  LOP3.LUT R10, R27, R30, RZ, 0x3c, !PT ;  /* 0x0000001e1b0a7212 */ /* 0x000fe200078e3cff */
[----:B------:R-:W-:Y:S01]  /*ef20*/  IMAD.U32 R30, RZ, RZ, UR8 ;  /* 0x00000008ff1e7e24 */ /* 0x000fe2000f8e00ff */
[----:B------:R-:W-:Y:S01]  /*ef30*/  MOV R24, R24 ;  /* 0x0000001800187202 */ /* 0x000fe20000000f00 */
[----:B------:R-:W-:Y:S01]  /*ef40*/  ULDC.64 UR8, c[0x0][0xc08] ;  /* 0x0003020000087ab9 */ /* 0x000fe20000000a00 */
[----:B------:R-:W-:-:S02]  /*ef50*/  F2FP.BF16.F32.PACK_AB R12, R97, R96 ;  /* 0x00000060610c723e */ /* 0x000fc400000010ff */
[----:B------:R-:W-:Y:S02]  /*ef60*/  F2FP.BF16.F32.PACK_AB R13, R99, R98 ;  /* 0x00000062630d723e */ /* 0x000fe400000010ff */
[----:B------:R-:W-:Y:S02]  /*ef70*/  F2FP.BF16.F32.PACK_AB R14, R101, R100 ;  /* 0x00000064650e723e */ /* 0x000fe400000010ff */
[----:B------:R-:W-:Y:S02]  /*ef80*/  F2FP.BF16.F32.PACK_AB R15, R103, R102 ;  /* 0x00000066670f723e */ /* 0x000fe400000010ff */
[----:B------:R-:W-:Y:S02]  /*ef90*/  MOV R3, R8 ;  /* 0x0000000800037202 */ /* 0x000fe40000000f00 */
[----:B------:R-:W-:Y:S01]  /*efa0*/  MOV R33, R10 ;  /* 0x0000000a00217202 */ /* 0x000fe20000000f00 */
[----:B------:R2:W-:Y:S01]  /*efb0*/  STSM.16.M88.4 [R24], R12 ;  /* 0x0000000c18007844 */ /* 0x0005e20000000200 */
[----:B0-----:R-:W-:-:S02]  /*efc0*/  F2FP.BF16.F32.PACK_AB R4, R105, R104 ;  /* 0x000000686904723e */ /* 0x001fc400000010ff */
[----:B------:R-:W-:Y:S02]  /*efd0*/  F2FP.BF16.F32.PACK_AB R5, R107, R106 ;  /* 0x0000006a6b05723e */ /* 0x000fe400000010ff */
[----:B------:R-:W-:Y:S02]  /*efe0*/  F2FP.BF16.F32.PACK_AB R6, R109, R108 ;  /* 0x0000006c6d06723e */ /* 0x000fe400000010ff */
[----:B------:R-:W-:Y:S02]  /*eff0*/  F2FP.BF16.F32.PACK_AB R7, R111, R110 ;  /* 0x0000006e6f07723e */ /* 0x000fe400000010ff */
[----:B------:R-:W-:Y:S02]  /*f000*/  F2FP.BF16.F32.PACK_AB R8, R113, R112 ;  /* 0x000000707108723e */ /* 0x000fe400000010ff */
[----:B------:R-:W-:Y:S01]  /*f010*/  F2FP.BF16.F32.PACK_AB R9, R115, R114 ;  /* 0x000000727309723e */ /* 0x000fe200000010ff */
[----:B------:R-:W-:Y:S01]  /*f020*/  STSM.16.M88.4 [R35], R4 ;  /* 0x0000000423007844 */ /* 0x000fe20000000200 */
[----:B------:R-:W-:-:S02]  /*f030*/  F2FP.BF16.F32.PACK_AB R10, R117, R116 ;  /* 0x00000074750a723e */ /* 0x000fc400000010ff */
[----:B------:R-:W-:Y:S02]  /*f040*/  F2FP.BF16.F32.PACK_AB R11, R119, R118 ;  /* 0x00000076770b723e */ /* 0x000fe400000010ff */
[----:B--2---:R-:W-:Y:S02]  /*f050*/  F2FP.BF16.F32.PACK_AB R12, R121, R120 ;  /* 0x00000078790c723e */ /* 0x004fe400000010ff */
[----:B------:R-:W-:Y:S01]  /*f060*/  F2FP.BF16.F32.PACK_AB R13, R123, R122 ;  /* 0x0000007a7b0d723e */ /* 0x000fe200000010ff */
[----:B------:R-:W-:Y:S01]  /*f070*/  STSM.16.M88.4 [R34], R8 ;  /* 0x0000000822007844 */ /* 0x000fe20000000200 */
[----:B------:R-:W-:Y:S02]  /*f080*/  F2FP.BF16.F32.PACK_AB R14, R125, R124 ;  /* 0x0000007c7d0e723e */ /* 0x000fe400000010ff */
[----:B------:R-:W-:Y:S02]  /*f090*/  F2FP.BF16.F32.PACK_AB R15, R127, R126 ;  /* 0x0000007e7f0f723e */ /* 0x000fe400000010ff */
[----:B------:R-:W-:-:S02]  /*f0a0*/  F2FP.BF16.F32.PACK_AB R24, R129, R128 ;  /* 0x000000808118723e */ /* 0x000fc400000010ff */
[----:B------:R-:W-:Y:S01]  /*f0b0*/  F2FP.BF16.F32.PACK_AB R25, R131, R130 ;  /* 0x000000828319723e */ /* 0x000fe200000010ff */
[----:B------:R0:W-:Y:S01]  /*f0c0*/  STSM.16.M88.4 [R3], R12 ;  /* 0x0000000c03007844 */ /* 0x0001e20000000200 */
[----:B------:R-:W-:Y:S02]  /*f0d0*/  F2FP.BF16.F32.PACK_AB R26, R133, R132 ;  /* 0x00000084851a723e */ /* 0x000fe400000010ff */
[----:B------:R-:W-:Y:S02]  /*f0e0*/  F2FP.BF16.F32.PACK_AB R27, R135, R134 ;  /* 0x00000086871b723e */ /* 0x000fe400000010ff */
[----:B------:R-:W-:-:S03]  /*f0f0*/  ISETP.NE.U32.AND P0, PT, RZ, UR10, PT ;  /* 0x0000000aff007c0c */ /* 0x000fc6000bf05070 */
[----:B------:R2:W-:Y:S01]  /*f100*/  STSM.16.M88.4 [R33], R24 ;  /* 0x0000001821007844 */ /* 0x0005e20000000200 */
[----:B------:R-:W-:Y:S01]  /*f110*/  BAR.SYNC.DEFER_BLOCKING 0x1, 0x180 ;  /* 0x0046000000007b1d */ /* 0x000fe20000010000 */
[----:B------:R-:W-:-:S13]  /*f120*/  ISETP.NE.AND.EX P0, PT, RZ, UR11, PT, P0 ;  /* 0x0000000bff007c0c */ /* 0x000fda000bf05300 */
[----:B------:R-:W3:Y:S01]  /*f130*/  @P0 LDG.E R32, desc[UR56][R30.64] ;  /* 0x000000381e200981 */ /* 0x000ee2000c1e1900 */
[----:B------:R-:W-:Y:S01]  /*f140*/  UISETP.NE.U32.AND UP0, UPT, UR8, URZ, UPT ;  /* 0x0000003f0800728c */ /* 0x000fe2000bf05070 */
[----:B-1----:R-:W-:Y:S01]  /*f150*/  ISETP.NE.AND P1, PT, R36, 0x1, PT ;  /* 0x000000012400780c */ /* 0x002fe20003f25270 */
[----:B------:R-:W-:Y:S02]  /*f160*/  ULDC UR4, c[0x0][0xa88] ;  /* 0x0002a20000047ab9 */ /* 0x000fe40000000800 */
[----:B------:R-:W-:Y:S01]  /*f170*/  UISETP.NE.AND.EX UP0, UPT, UR9, URZ, UPT, UP0 ;  /* 0x0000003f0900728c */ /* 0x000fe2000bf05300 */
[----:B0-----:R-:W-:Y:S01]  /*f180*/  IMAD.U32 R3, RZ, RZ, UR4 ;  /* 0x00000004ff037e24 */ /* 0x001fe2000f8e00ff */
[----:B------:R-:W-:-:S04]  /*f190*/  ULDC UR4, c[0x0][0xad4] ;  /* 0x0002b50000047ab9 */ /* 0x000fc80000000800 */
[----:B------:R-:W-:-:S04]  /*f1a0*/  PLOP3.LUT P4, PT, PT, PT, UP0, 0x80, 0x0 ;  /* 0x000000000000781c */ /* 0x000fc80003f8f008 */
[----:B------:R-:W0:Y:S01]  /*f1b0*/  @P1 LDC R6, c[0x0][0xbec] ;  /* 0x0002fb00ff061b82 */ /* 0x000e220000000800 */
[----:B------:R-:W-:Y:S02]  /*f1c0*/  @UP0 ULDC.64 UR8, c[0x0][0xc08] ;  /* 0x0003020000080ab9 */ /* 0x000fe40000000a00 */
[----:B------:R-:W-:Y:S02]  /*f1d0*/  @UP0 UIMAD.WIDE UR8, UR43, 0x4, UR8 ;  /* 0x000000042b0808a5 */ /* 0x000fe4000f8e0208 */
[----:B------:R-:W-:-:S03]  /*f1e0*/  UISETP.NE.AND UP0, UPT, UR47, URZ, UPT ;  /* 0x0000003f2f00728c */ /* 0x000fc6000bf05270 */
[----:B------:R-:W1:Y:S01]  /*f1f0*/  @P1 LDC R9, c[0x0][0xbf0] ;  /* 0x0002fc00ff091b82 */ /* 0x000e620000000800 */
[----:B------:R-:W-:Y:S01]  /*f200*/  USEL UR4, UR47, UR4, UP0 ;  /* 0x000000042f047287 */ /* 0x000fe20008000000 */
[----:B------:R-:W-:Y:S01]  /*f210*/  IMAD.U32 R4, RZ, RZ, UR8 ;  /* 0x00000008ff047e24 */ /* 0x000fe2000f8e00ff */
[----:B------:R-:W-:Y:S01]  /*f220*/  UMOV UR19, 0x9b8 ;  /* 0x000009b800137882 */ /* 0x000fe20000000000 */
[----:B------:R-:W-:Y:S01]  /*f230*/  IMAD.U32 R5, RZ, RZ, UR9 ;  /* 0x00000009ff057e24 */ /* 0x000fe2000f8e00ff */
[----:B------:R-:W-:Y:S02]  /*f240*/  UISETP.GT.AND UP1, UPT, UR4, 0x1, UPT ;  /* 0x000000010400788c */ /* 0x000fe4000bf24270 */
[----:B------:R-:W-:Y:S02]  /*f250*/  UISETP.NE.U32.AND UP0, UPT, UR10, URZ, UPT ;  /* 0x0000003f0a00728c */ /* 0x000fe4000bf05070 */
[----:B------:R-:W-:Y:S01]  /*f260*/  USEL UR19, UR19, 0x978, UP1 ;  /* 0x0000097813137887 */ /* 0x000fe20008800000 */
[----:B------:R-:W-:Y:S01]  /*f270*/  VIADD R11, R137, UR39 ;  /* 0x00000027890b7c36 */ /* 0x000fe20008000000 */
[----:B------:R-:W-:Y:S01]  /*f280*/  UISETP.NE.AND.EX UP0, UPT, UR11, URZ, UPT, UP0 ;  /* 0x0000003f0b00728c */ /* 0x000fe2000bf05300 */
[----:B------:R0:W5:Y:S01]  /*f290*/  @P4 LDG.E R3, desc[UR56][R4.64] ;  /* 0x0000003804034981 */ /* 0x000162000c1e1900 */
[----:B------:R-:W-:Y:S01]  /*f2a0*/  UMOV UR4, URZ ;  /* 0x0000003f00047c82 */ /* 0x000fe20008000000 */
[----:B------:R-:W-:Y:S01]  /*f2b0*/  USHF.R.S32.HI UR10, URZ, 0x1f, UR43 ;  /* 0x0000001f3f0a7899 */ /* 0x000fe2000801142b */
[----:B------:R-:W-:Y:S01]  /*f2c0*/  IMAD.MOV.U32 R7, RZ, RZ, R11 ;  /* 0x000000ffff077224 */ /* 0x000fe200078e000b */
[----:B------:R-:W-:-:S02]  /*f2d0*/  USEL UR8, UR43, URZ, !UP0 ;  /* 0x0000003f2b087287 */ /* 0x000fc4000c000000 */
[----:B------:R-:W-:Y:S02]  /*f2e0*/  USEL UR9, UR37, URZ, UP1 ;  /* 0x0000003f25097287 */ /* 0x000fe40008800000 */
[----:B------:R-:W-:Y:S01]  /*f2f0*/  USEL UR18, UR10, URZ, !UP0 ;  /* 0x0000003f0a127287 */ /* 0x000fe2000c000000 */
[----:B------:R-:W-:Y:S02]  /*f300*/  ULDC.64 UR14, c[0x0][UR19+0x220] ;  /* 0x00008800130e7abb */ /* 0x000fe40008000a00 */
[----:B------:R-:W-:Y:S01]  /*f310*/  ULDC.64 UR10, c[0x0][UR19+0x218] ;  /* 0x00008600130a7abb */ /* 0x000fe20008000a00 */
[----:B0-----:R-:W-:Y:S01]  /*f320*/  @P1 IMAD.HI.U32 R4, R11, R6, RZ ;  /* 0x000000060b041227 */ /* 0x001fe200078e00ff */
[----:B------:R-:W-:Y:S01]  /*f330*/  ULDC.64 UR16, c[0x0][UR19+0x228] ;  /* 0x00008a0013107abb */ /* 0x000fe20008000a00 */
[----:B------:R-:W-:Y:S02]  /*f340*/  UIMAD UR15, UR15, UR8, URZ ;  /* 0x000000080f0f72a4 */ /* 0x000fe4000f8e023f */
[----:B------:R-:W-:Y:S01]  /*f350*/  UIMAD.WIDE.U32 UR12, UR10, UR40, URZ ;  /* 0x000000280a0c72a5 */ /* 0x000fe2000f8e003f */
[----:B-1----:R-:W-:Y:S01]  /*f360*/  @P1 SHF.R.U32.HI R7, RZ, R9, R4 ;  /* 0x00000009ff071219 */ /* 0x002fe20000011604 */
[----:B------:R-:W-:-:S02]  /*f370*/  UIMAD UR20, UR11, UR40, URZ ;  /* 0x000000280b1472a4 */ /* 0x000fc4000f8e023f */
[----:B------:R-:W-:Y:S02]  /*f380*/  UIMAD.WIDE.U32 UR10, UR14, UR8, URZ ;  /* 0x000000080e0a72a5 */ /* 0x000fe4000f8e003f */
[----:B------:R-:W-:Y:S01]  /*f390*/  UIMAD.WIDE.U32 UR22, UR16, UR9, URZ ;  /* 0x00000009101672a5 */ /* 0x000fe2000f8e003f */
[----:B------:R-:W-:Y:S01]  /*f3a0*/  IMAD.MOV R9, RZ, RZ, -R7 ;  /* 0x000000ffff097224 */ /* 0x000fe200078e0a07 */
[----:B------:R-:W-:Y:S02]  /*f3b0*/  UIMAD UR9, UR17, UR9, URZ ;  /* 0x00000009110972a4 */ /* 0x000fe4000f8e023f */
[----:B------:R-:W-:Y:S01]  /*f3c0*/  UIMAD UR15, UR14, UR18, UR15 ;  /* 0x000000120e0f72a4 */ /* 0x000fe2000f8e020f */
[----:B------:R-:W-:Y:S01]  /*f3d0*/  IMAD R9, R36, R9, R11 ;  /* 0x0000000924097224 */ /* 0x000fe200078e020b */
[----:B------:R-:W-:Y:S01]  /*f3e0*/  UIADD3 UR20, UR13, UR20, URZ ;  /* 0x000000140d147290 */ /* 0x000fe2000fffe03f */
[----:B------:R-:W-:Y:S02]  /*f3f0*/  IMAD.U32 R4, RZ, RZ, UR22 ;  /* 0x00000016ff047e24 */ /* 0x000fe4000f8e00ff */
[----:B------:R-:W-:Y:S01]  /*f400*/  IMAD.U32 R5, RZ, RZ, UR23 ;  /* 0x00000017ff057e24 */ /* 0x000fe2000f8e00ff */
[----:B------:R-:W-:-:S02]  /*f410*/  SHF.R.S32.HI R5, RZ, 0x1f, R7 ;  /* 0x0000001fff057819 */ /* 0x000fc40000011407 */
[----:B------:R-:W-:Y:S02]  /*f420*/  SHF.R.S32.HI R6, RZ, 0x1f, R9 ;  /* 0x0000001fff067819 */ /* 0x000fe40000011409 */
[----:B---3--:R-:W-:-:S13]  /*f430*/  @P0 R2UR UR4, R32 ;  /* 0x00000000200402ca */ /* 0x008fda00000e0000 */
[----:B------:R-:W-:Y:S02]  /*f440*/  UIADD3 UR12, UP0, UP2, UR10, UR12, UR4 ;  /* 0x0000000c0a0c7290 */ /* 0x000fe4000fa1e004 */
[----:B------:R-:W-:Y:S02]  /*f450*/  UIADD3 UR10, UR23, UR9, URZ ;  /* 0x00000009170a7290 */ /* 0x000fe4000fffe03f */
[----:B------:R-:W-:Y:S02]  /*f460*/  UIADD3 UR9, UR11, UR15, URZ ;  /* 0x0000000f0b097290 */ /* 0x000fe4000fffe03f */
[----:B------:R-:W-:Y:S01]  /*f470*/  USHF.R.S32.HI UR14, URZ, 0x1f, UR4 ;  /* 0x0000001f3f0e7899 */ /* 0x000fe20008011404 */
[----:B------:R-:W-:Y:S01]  /*f480*/  IADD3 R4, P2, P3, R7, UR12, R4 ;  /* 0x0000000c07047c10 */ /* 0x000fe2000fb5e004 */
[----:B------:R-:W-:Y:S01]  /*f490*/  IMAD.U32 R8, RZ, RZ, UR10 ;  /* 0x0000000aff087e24 */ /* 0x000fe2000f8e00ff */
[----:B------:R-:W-:Y:S01]  /*f4a0*/  ULDC.64 UR10, c[0x0][UR19+0x210] ;  /* 0x00008400130a7abb */ /* 0x000fe20008000a00 */
[----:B------:R-:W-:Y:S01]  /*f4b0*/  UIADD3.X UR9, UR9, UR20, UR14, UP0, UP2 ;  /* 0x0000001409097290 */ /* 0x000fe200087e440e */
[----:B------:R-:W-:Y:S01]  /*f4c0*/  IMAD R7, R9, UR11, RZ ;  /* 0x0000000b09077c24 */ /* 0x000fe2000f8e02ff */
[----:B------:R-:W-:Y:S01]  /*f4d0*/  ULDC.64 UR12, c[0x0][0xba8] ;  /* 0x0002ea00000c7ab9 */ /* 0x000fe20000000a00 */
[----:B------:R-:W-:Y:S01]  /*f4e0*/  @!UP1 ULDC UR12, c[0x0][0xb50] ;  /* 0x0002d400000c9ab9 */ /* 0x000fe20000000800 */
[----:B------:R-:W-:Y:S01]  /*f4f0*/  @!UP1 ULDC UR13, c[0x0][0xb54] ;  /* 0x0002d500000d9ab9 */ /* 0x000fe20000000800 */
[----:B------:R-:W-:Y:S01]  /*f500*/  IMAD R7, R6, UR10, R7 ;  /* 0x0000000a06077c24 */ /* 0x000fe2000f8e0207 */
[----:B------:R-:W-:-:S03]  /*f510*/  IADD3.X R5, R5, UR9, R8, P2, P3 ;  /* 0x0000000905057c10 */ /* 0x000fc600097e6408 */
[----:B------:R-:W-:-:S04]  /*f520*/  IMAD.WIDE.U32 R4, R9, UR10, R4 ;  /* 0x0000000a09047c25 */ /* 0x000fc8000f8e0004 */
[----:B------:R-:W-:Y:S01]  /*f530*/  IMAD.IADD R5, R5, 0x1, R7 ;  /* 0x0000000105057824 */ /* 0x000fe200078e0207 */
[----:B------:R-:W-:-:S04]  /*f540*/  LEA R9, P2, R4, UR12, 0x2 ;  /* 0x0000000c04097c11 */ /* 0x000fc8000f8410ff */
[----:B------:R-:W-:Y:S01]  /*f550*/  LEA.HI.X R10, R4, UR13, R5, 0x2, P2 ;  /* 0x0000000d040a7c11 */ /* 0x000fe200090f1405 */
[----:B--2---:R-:W-:Y:S08]  /*f560*/  @P4 BRA `(.L_x_1154) ;  /* 0x0000000000104947 */ /* 0x004ff00003800000 */
[----:B------:R-:W-:Y:S05]  /*f570*/  @!P0 BRA `(.L_x_1154) ;  /* 0x00000000000c8947 */ /* 0x000fea0003800000 */
[----:B------:R-:W2:Y:S04]  /*f580*/  LDG.E R4, desc[UR56][R30.64] ;  /* 0x000000381e047981 */ /* 0x000ea8000c1e1900 */
[----:B-----5:R-:W2:Y:S02]  /*f590*/  LDG.E R3, desc[UR56][R30.64+0x4] ;  /* 0x000004381e037981 */ /* 0x020ea4000c1e1900 */
[----:B--2---:R-:W-:-:S07]  /*f5a0*/  IMAD.IADD R3, R3, 0x1, -R4 ;  /* 0x0000000103037824 */ /* 0x004fce00078e0a04 */
.L_x_1154:
[----:B------:R-:W2:Y:S01]  /*f5b0*/  LDL R8, [R1+0x10] ;  /* 0x0000100001087983 */ /* 0x000ea20000100800 */
[----:B-----5:R-:W-:Y:S01]  /*f5c0*/  IMAD R3, R3, R36, RZ ;  /* 0x0000002403037224 */ /* 0x020fe200078e02ff */
[----:B------:R-:W-:Y:S02]  /*f5d0*/  LOP3.LUT P0, RZ, R153, 0x3, RZ, 0xc0, !PT ;  /* 0x0000000399ff7812 */ /* 0x000fe4000780c0ff */
[----:B------:R-:W-:Y:S01]  /*f5e0*/  SHFL.IDX PT, R4, R9, RZ, 0x1c1f ;  /* 0x001c1fff09047589 */ /* 0x000fe200000e0000 */
[----:B------:R-:W-:-:S03]  /*f5f0*/  PLOP3.LUT P3, PT, PT, PT, UP1, 0x80, 0x0 ;  /* 0x000000000000781c */ /* 0x000fc60003f6f018 */
[----:B------:R-:W0:Y:S04]  /*f600*/  SHFL.IDX PT, R5, R10, RZ, 0x1c1f ;  /* 0x001c1fff0a057589 */ /* 0x000e2800000e0000 */
[----:B------:R-:W-:Y:S04]  /*f610*/  SHFL.IDX PT, R6, R9, 0x1, 0x1c1f ;  /* 0x003c1f0009067f89 */ /* 0x000fe800000e0000 */
[----:B------:R-:W1:Y:S01]  /*f620*/  SHFL.IDX PT, R7, R10, 0x1, 0x1c1f ;  /* 0x003c1f000a077f89 */ /* 0x000e6200000e0000 */
[----:B--2---:R-:W-:-:S04]  /*f630*/  VIADD R12, R8, UR39 ;  /* 0x00000027080c7c36 */ /* 0x004fc80008000000 */
[C---:B------:R-:W-:Y:S01]  /*f640*/  VIADD R8, R12.reuse, 0x8 ;  /* 0x000000080c087836 */ /* 0x040fe20000000000 */
[----:B------:R-:W-:-:S04]  /*f650*/  ISETP.GE.OR P2, PT, R12, R3, P0 ;  /* 0x000000030c00720c */ /* 0x000fc80000746670 */
[----:B------:R-:W-:-:S09]  /*f660*/  ISETP.GE.OR P0, PT, R8, R3, P0 ;  /* 0x000000030800720c */ /* 0x000fd20000706670 */
[----:B0-----:R0:W-:Y:S01]  /*f670*/  @!P2 ST.E desc[UR56][R4.64], R0 ;  /* 0x000000000400a985 */ /* 0x0011e2000c101938 */
[----:B------:R-:W-:-:S03]  /*f680*/  ISETP.GE.AND P2, PT, R12, R3, PT ;  /* 0x000000030c00720c */ /* 0x000fc60003f46270 */
[----:B-1----:R0:W-:Y:S01]  /*f690*/  @!P0 ST.E desc[UR56][R6.64], R2 ;  /* 0x0000000206008985 */ /* 0x0021e2000c101938 */
[----:B------:R-:W-:Y:S01]  /*f6a0*/  ISETP.GE.AND P0, PT, R8, R3, PT ;  /* 0x000000030800720c */ /* 0x000fe20003f06270 */
[----:B------:R-:W-:-:S12]  /*f6b0*/  @P3 BRA `(.L_x_1155) ;  /* 0x0000000400fc3947 */ /* 0x000fd80003800000 */
[----:B0-----:R-:W-:Y:S01]  /*f6c0*/  IMAD R5, R152, 0x20, R138 ;  /* 0x0000002098057824 */ /* 0x001fe200078e028a */
[----:B------:R-:W0:Y:S01]  /*f6d0*/  @P1 LDC R21, c[0x0][0xbec] ;  /* 0x0002fb00ff151b82 */ /* 0x000e220000000800 */
[----:B------:R-:W-:Y:S02]  /*f6e0*/  ULDC.64 UR12, c[0x0][0xaa0] ;  /* 0x0002a800000c7ab9 */ /* 0x000fe40000000a00 */
[----:B------:R-:W-:-:S03]  /*f6f0*/  IMAD.WIDE R28, R5, 0x2, R28 ;  /* 0x00000002051c7825 */ /* 0x000fc600078e021c */
[C---:B------:R-:W-:Y:S02]  /*f700*/  IADD3 R7, P5, R28.reuse, 0x7800, RZ ;  /* 0x000078001c077810 */ /* 0x040fe40007fbe0ff */
[----:B------:R-:W1:Y:S01]  /*f710*/  @P1 LDC R39, c[0x0][0xbf0] ;  /* 0x0002fc00ff271b82 */ /* 0x000e620000000800 */
[----:B------:R-:W-:Y:S01]  /*f720*/  UIMAD UR9, UR14, UR12, URZ ;  /* 0x0000000c0e0972a4 */ /* 0x000fe2000f8e023f */
[C---:B------:R-:W-:Y:S02]  /*f730*/  IADD3 R9, P0, R28.reuse, 0x1800, RZ ;  /* 0x000018001c097810 */ /* 0x040fe40007f1e0ff */
[----:B------:R-:W-:Y:S01]  /*f740*/  LOP3.LUT R0, R7, 0x180, RZ, 0xc0, !PT ;  /* 0x0000018007007812 */ /* 0x000fe200078ec0ff */
[----:B------:R-:W-:Y:S01]  /*f750*/  UIMAD.WIDE.U32 UR10, UR4, UR12, URZ ;  /* 0x0000000c040a72a5 */ /* 0x000fe2000f8e003f */
[----:B------:R-:W-:Y:S01]  /*f760*/  IADD3 R13, P2, R28, 0x3000, RZ ;  /* 0x000030001c0d7810 */ /* 0x000fe20007f5e0ff */
[----:B------:R-:W-:Y:S01]  /*f770*/  IMAD.X R33, RZ, RZ, R29, P5 ;  /* 0x000000ffff217224 */ /* 0x000fe200028e061d */
[----:B------:R-:W-:Y:S01]  /*f780*/  SHF.R.U64 R0, R0, 0x3, RZ ;  /* 0x0000000300007819 */ /* 0x000fe200000012ff */
[----:B------:R-:W-:Y:S01]  /*f790*/  UIMAD UR9, UR4, UR13, UR9 ;  /* 0x0000000d040972a4 */ /* 0x000fe2000f8e0209 */
[----:B------:R-:W-:-:S02]  /*f7a0*/  IADD3 R25, P3, R28, 0x4800, RZ ;  /* 0x000048001c197810 */ /* 0x000fc40007f7e0ff */
[----:B------:R-:W-:Y:S01]  /*f7b0*/  LOP3.LUT R32, R0, R7, RZ, 0x3c, !PT ;  /* 0x0000000700207212 */ /* 0x000fe200078e3cff */
[----:B------:R-:W-:Y:S01]  /*f7c0*/  IMAD R0, R151, 0x60, R152 ;  /* 0x0000006097007824 */ /* 0x000fe200078e0298 */
[----:B------:R-:W-:Y:S01]  /*f7d0*/  UIADD3 UR11, UR11, UR9, URZ ;  /* 0x000000090b0b7290 */ /* 0x000fe2000fffe03f */
[----:B------:R-:W-:Y:S01]  /*f7e0*/  IADD3 R31, P4, R28, 0x6000, RZ ;  /* 0x000060001c1f7810 */ /* 0x000fe20007f9e0ff */
[----:B------:R-:W-:Y:S01]  /*f7f0*/  ULDC.64 UR12, c[0x0][0xae8] ;  /* 0x0002ba00000c7ab9 */ /* 0x000fe20000000a00 */
[----:B------:R-:W-:Y:S01]  /*f800*/  VIADD R2, R0, UR39 ;  /* 0x0000002700027c36 */ /* 0x000fe20008000000 */
[----:B------:R-:W-:Y:S01]  /*f810*/  UIMAD.WIDE.U32 UR10, UR40, UR12, UR10 ;  /* 0x0000000c280a72a5 */ /* 0x000fe2000f8e000a */
[----:B------:R-:W-:Y:S01]  /*f820*/  LOP3.LUT R8, R9, 0x180, RZ, 0xc0, !PT ;  /* 0x0000018009087812 */ /* 0x000fe200078ec0ff */
[----:B------:R-:W-:Y:S01]  /*f830*/  USHF.R.S32.HI UR4, URZ, 0x1f, UR8 ;  /* 0x0000001f3f047899 */ /* 0x000fe20008011408 */
[----:B0-----:R-:W-:Y:S01]  /*f840*/  @P1 IMAD.HI.U32 R0, R2, R21, RZ ;  /* 0x0000001502001227 */ /* 0x001fe200078e00ff */
[----:B------:R-:W-:Y:S01]  /*f850*/  UIMAD UR11, UR40, UR13, UR11 ;  /* 0x0000000d280b72a4 */ /* 0x000fe2000f8e020b */
[----:B------:R-:W-:Y:S01]  /*f860*/  LOP3.LUT R12, R13, 0x180, RZ, 0xc0, !PT ;  /* 0x000001800d0c7812 */ /* 0x000fe200078ec0ff */
[----:B------:R-:W5:Y:S01]  /*f870*/  LD.E.128 R32, desc[UR56][R32.64] ;  /* 0x0000003820207980 */ /* 0x000f62000c101d00 */
[----:B------:R-:W-:Y:S01]  /*f880*/  ULDC.64 UR12, c[0x0][0xaf0] ;  /* 0x0002bc00000c7ab9 */ /* 0x000fe20000000a00 */
[----:B------:R-:W-:Y:S01]  /*f890*/  IMAD.MOV.U32 R37, RZ, RZ, R2 ;  /* 0x000000ffff257224 */ /* 0x000fe200078e0002 */
[----:B------:R-:W-:Y:S01]  /*f8a0*/  UIMAD UR4, UR4, UR12, URZ ;  /* 0x0000000c040472a4 */ /* 0x000fe2000f8e023f */
[----:B-1----:R-:W-:-:S02]  /*f8b0*/  @P1 SHF.R.U32.HI R37, RZ, R39, R0 ;  /* 0x00000027ff251219 */ /* 0x002fc40000011600 */
[----:B------:R-:W-:Y:S02]  /*f8c0*/  LOP3.LUT R24, R25, 0x180, RZ, 0xc0, !PT ;  /* 0x0000018019187812 */ /* 0x000fe400078ec0ff */
[----:B------:R-:W-:Y:S02]  /*f8d0*/  LOP3.LUT R30, R31, 0x180, RZ, 0xc0, !PT ;  /* 0x000001801f1e7812 */ /* 0x000fe400078ec0ff */
[----:B------:R-:W-:Y:S01]  /*f8e0*/  LOP3.LUT R5, R28, 0x180, RZ, 0xc0, !PT ;  /* 0x000001801c057812 */ /* 0x000fe200078ec0ff */
[----:B------:R-:W-:Y:S01]  /*f8f0*/  UIMAD UR4, UR8, UR13, UR4 ;  /* 0x0000000d080472a4 */ /* 0x000fe2000f8e0204 */
[--C-:B------:R-:W-:Y:S01]  /*f900*/  SHF.R.S32.HI R0, RZ, 0x1f, R37.reuse ;  /* 0x0000001fff007819 */ /* 0x100fe20000011425 */
[----:B------:R-:W-:Y:S01]  /*f910*/  UIMAD.WIDE.U32 UR8, UR8, UR12, UR10 ;  /* 0x0000000c080872a5 */ /* 0x000fe2000f8e000a */
[----:B------:R-:W-:Y:S01]  /*f920*/  SHF.R.U64 R8, R8, 0x3, RZ ;  /* 0x0000000308087819 */ /* 0x000fe200000012ff */
[----:B------:R-:W-:Y:S01]  /*f930*/  IMAD.MOV R39, RZ, RZ, -R37 ;  /* 0x000000ffff277224 */ /* 0x000fe200078e0a25 */
[----:B------:R-:W-:Y:S01]  /*f940*/  SHF.R.U64 R12, R12, 0x3, RZ ;  /* 0x000000030c0c7819 */ /* 0x000fe200000012ff */
[----:B------:R-:W-:Y:S01]  /*f950*/  ULDC.64 UR10, c[0x0][0xae0] ;  /* 0x0002b800000a7ab9 */ /* 0x000fe20000000a00 */
[----:B------:R-:W-:-:S02]  /*f960*/  SHF.R.U64 R24, R24, 0x3, RZ ;  /* 0x0000000318187819 */ /* 0x000fc400000012ff */
[----:B------:R-:W-:Y:S02]  /*f970*/  SHF.R.U64 R30, R30, 0x3, RZ ;  /* 0x000000031e1e7819 */ /* 0x000fe400000012ff */
[----:B------:R-:W-:Y:S01]  /*f980*/  SHF.R.U64 R5, R5, 0x3, RZ ;  /* 0x0000000305057819 */ /* 0x000fe200000012ff */
[----:B------:R-:W-:Y:S01]  /*f990*/  UIADD3 UR4, UR9, UR4, URZ ;  /* 0x0000000409047290 */ /* 0x000fe2000fffe03f */
[----:B------:R-:W-:Y:S01]  /*f9a0*/  LOP3.LUT R8, R8, R9, RZ, 0x3c, !PT ;  /* 0x0000000908087212 */ /* 0x000fe200078e3cff */
[----:B------:R-:W-:Y:S01]  /*f9b0*/  IMAD R0, R0, UR10, RZ ;  /* 0x0000000a00007c24 */ /* 0x000fe2000f8e02ff */
[----:B------:R-:W-:Y:S01]  /*f9c0*/  LOP3.LUT R12, R12, R13, RZ, 0x3c, !PT ;  /* 0x0000000d0c0c7212 */ /* 0x000fe200078e3cff */
[----:B------:R-:W-:Y:S01]  /*f9d0*/  IMAD R39, R36, R39, R2 ;  /* 0x0000002724277224 */ /* 0x000fe200078e0202 */
[----:B------:R-:W-:Y:S01]  /*f9e0*/  LOP3.LUT R24, R24, R25, RZ, 0x3c, !PT ;  /* 0x0000001918187212 */ /* 0x000fe200078e3cff */
[--C-:B------:R-:W-:Y:S01]  /*f9f0*/  IMAD.X R9, RZ, RZ, R29.reuse, P0 ;  /* 0x000000ffff097224 */ /* 0x100fe200000e061d */
[----:B------:R-:W-:Y:S01]  /*fa00*/  LOP3.LUT R30, R30, R31, RZ, 0x3c, !PT ;  /* 0x0000001f1e1e7212 */ /* 0x000fe200078e3cff */
[--C-:B------:R-:W-:Y:S01]  /*fa10*/  IMAD.X R13, RZ, RZ, R29.reuse, P2 ;  /* 0x000000ffff0d7224 */ /* 0x100fe200010e061d */
[----:B------:R-:W-:Y:S01]  /*fa20*/  LOP3.LUT R4, R5, R28, RZ, 0x3c, !PT ;  /* 0x0000001c05047212 */ /* 0x000fe200078e3cff */
[----:B------:R-:W-:-:S02]  /*fa30*/  IMAD.X R25, RZ, RZ, R29, P3 ;  /* 0x000000ffff197224 */ /* 0x000fc400018e061d */
[--C-:B------:R-:W-:Y:S01]  /*fa40*/  IMAD.X R31, RZ, RZ, R29.reuse, P4 ;  /* 0x000000ffff1f7224 */ /* 0x100fe200020e061d */
[----:B------:R-:W5:Y:S01]  /*fa50*/  LD.E.128 R8, desc[UR56][R8.64] ;  /* 0x0000003808087980 */ /* 0x000f62000c101d00 */
[----:B------:R-:W-:Y:S02]  /*fa60*/  IMAD.MOV.U32 R5, RZ, RZ, R29 ;  /* 0x000000ffff057224 */ /* 0x000fe400078e001d */
[----:B------:R-:W-:Y:S01]  /*fa70*/  IMAD R41, R37, UR11, R0 ;  /* 0x0000000b25297c24 */ /* 0x000fe2000f8e0200 */
[----:B------:R-:W-:Y:S01]  /*fa80*/  SHF.R.S32.HI R0, RZ, 0x1f, R39 ;  /* 0x0000001fff007819 */ /* 0x000fe20000011427 */
[----:B------:R-:W-:Y:S01]  /*fa90*/  IMAD.U32 R21, RZ, RZ, UR9 ;  /* 0x00000009ff157e24 */ /* 0x000fe2000f8e00ff */
[----:B------:R-:W5:Y:S01]  /*faa0*/  LD.E.128 R12, desc[UR56][R12.64] ;  /* 0x000000380c0c7980 */ /* 0x000f62000c101d00 */
[----:B------:R-:W-:Y:S01]  /*fab0*/  IMAD.U32 R20, RZ, RZ, UR8 ;  /* 0x00000008ff147e24 */ /* 0x000fe2000f8e00ff */
[----:B------:R-:W-:Y:S01]  /*fac0*/  ULDC.64 UR8, c[0x0][0xad8] ;  /* 0x0002b60000087ab9 */ /* 0x000fe20000000a00 */
[----:B------:R-:W-:Y:S01]  /*fad0*/  IMAD.U32 R21, RZ, RZ, UR4 ;  /* 0x00000004ff157e24 */ /* 0x000fe2000f8e00ff */
[----:B------:R-:W5:Y:S01]  /*fae0*/  LD.E.128 R4, desc[UR56][R4.64] ;  /* 0x0000003804047980 */ /* 0x000f62000c101d00 */
[----:B------:R-:W-:-:S03]  /*faf0*/  IMAD R0, R0, UR8, RZ ;  /* 0x0000000800007c24 */ /* 0x000fc6000f8e02ff */
[----:B------:R-:W5:Y:S01]  /*fb00*/  LD.E.128 R24, desc[UR56][R24.64] ;  /* 0x0000003818187980 */ /* 0x000f62000c101d00 */
[----:B------:R-:W-:-:S03]  /*fb10*/  IMAD.WIDE.U32 R20, R37, UR10, R20 ;  /* 0x0000000a25147c25 */ /* 0x000fc6000f8e0014 */
[----:B------:R-:W5:Y:S01]  /*fb20*/  LD.E.128 R28, desc[UR56][R30.64] ;  /* 0x000000381e1c7980 */ /* 0x000f62000c101d00 */
[----:B------:R-:W-:Y:S01]  /*fb30*/  @!PT LDS RZ, [RZ] ;  /* 0x00000000fffff984 */ /* 0x000fe20000000800 */
[----:B------:R-:W-:Y:S01]  /*fb40*/  @!PT LDS RZ, [RZ] ;  /* 0x00000000fffff984 */ /* 0x000fe20000000800 */
[----:B------:R-:W-:Y:S01]  /*fb50*/  @!PT LDS RZ, [RZ] ;  /* 0x00000000fffff984 */ /* 0x000fe20000000800 */
[----:B------:R-:W-:Y:S01]  /*fb60*/  @!PT LDS RZ, [RZ] ;  /* 0x00000000fffff984 */ /* 0x000fe20000000800 */
[----:B------:R0:W-:Y:S06]  /*fb70*/  MEMBAR.ALL.CTA ;  /* 0x0000000000007992 */ /* 0x0001ec0000008000 */
[----:B0-----:R-:W0:Y:S01]  /*fb80*/  FENCE.VIEW.ASYNC.S ;  /* 0x00000000000073c6 */ /* 0x001e220000000000 */
[----:B------:R-:W-:Y:S02]  /*fb90*/  IMAD.IADD R21, R21, 0x1, R41 ;  /* 0x0000000115157824 */ /* 0x000fe400078e0229 */
[----:B------:R-:W-:-:S02]  /*fba0*/  IMAD R37, R39, UR9, R0 ;  /* 0x0000000927257c24 */ /* 0x000fc4000f8e0200 */
[----:B------:R-:W-:Y:S01]  /*fbb0*/  VIADD R0, R152, UR39 ;  /* 0x0000002798007c36 */ /* 0x000fe20008000000 */
[----:B------:R-:W-:Y:S01]  /*fbc0*/  UIADD3 UR4, UR41, 0x2d820, URZ ;  /* 0x0002d82029047890 */ /* 0x000fe2000fffe03f */
[----:B------:R-:W-:Y:S01]  /*fbd0*/  IMAD.WIDE.U32 R20, R39, UR8, R20 ;  /* 0x0000000827147c25 */ /* 0x000fe2000f8e0014 */
[----:B------:R-:W-:Y:S02]  /*fbe0*/  ULDC.64 UR8, c[0x0][0xa80] ;  /* 0x0002a00000087ab9 */ /* 0x000fe40000000a00 */
[----:B------:R-:W-:Y:S01]  /*fbf0*/  ISETP.GE.AND P0, PT, R0, R3, PT ;  /* 0x000000030000720c */ /* 0x000fe20003f06270 */
[----:B------:R-:W-:Y:S01]  /*fc00*/  IMAD.IADD R21, R21, 0x1, R37 ;  /* 0x0000000115157824 */ /* 0x000fe200078e0225 */
[----:B------:R-:W-:Y:S01]  /*fc10*/  UPRMT UR4, URZ, 0x654, UR4 ;  /* 0x000006543f047896 */ /* 0x000fe20008000004 */
[----:B------:R-:W-:-:S04]  /*fc20*/  LEA R2, P1, R20, UR8, 0x1 ;  /* 0x0000000814027c11 */ /* 0x000fc8000f8208ff */
[----:B------:R-:W-:Y:S01]  /*fc30*/  LEA.HI.X R42, R20, UR9, R21, 0x1, P1 ;  /* 0x00000009142a7c11 */ /* 0x000fe200088f0c15 */
[----:B0-----:R0:W1:Y:S01]  /*fc40*/  SHFL.IDX PT, R36, R2, RZ, 0x1c1f ;  /* 0x001c1fff02247589 */ /* 0x00106200000e0000 */
[----:B------:R-:W-:Y:S03]  /*fc50*/  BSSY B1, `(.L_x_1156) ;  /* 0x0000012000017945 */ /* 0x000fe60003800000 */
[----:B------:R0:W2:Y:S01]  /*fc60*/  SHFL.IDX PT, R37, R42, RZ, 0x1c1f ;  /* 0x001c1fff2a257589 */ /* 0x0000a200000e0000 */
[----:B------:R-:W-:Y:S01]  /*fc70*/  SYNCS.ARRIVE.TRANS64.RED.A1T0 RZ, [UR4], RZ ;  /* 0x000000ffffff79a7 */ /* 0x000fe20008100404 */
[----:B------:R-:W-:Y:S02]  /*fc80*/  SHF.R.S32.HI R43, RZ, 0x1f, R141 ;  /* 0x0000001fff2b7819 */ /* 0x000fe4000001148d */
[----:B------:R-:W-:Y:S01]  /*fc90*/  SHF.R.S32.HI R44, RZ, 0x1f, R139 ;  /* 0x0000001fff2c7819 */ /* 0x000fe2000001148b */
[----:B------:R-:W-:Y:S06]  /*fca0*/  @P0 BRA `(.L_x_1157) ;  /* 0x0000000000300947 */ /* 0x000fec0003800000 */
[----:B------:R-:W-:Y:S02]  /*fcb0*/  ULDC UR4, c[0x0][0xac8] ;  /* 0x0002b20000047ab9 */ /* 0x000fe40000000800 */
[----:B------:R-:W-:Y:S02]  /*fcc0*/  ISETP.GE.AND P1, PT, R139, UR4, PT ;  /* 0x000000048b007c0c */ /* 0x000fe4000bf26270 */
[----:B------:R-:W-:Y:S02]  /*fcd0*/  ISETP.GE.AND P2, PT, R141, UR4, PT ;  /* 0x000000048d007c0c */ /* 0x000fe4000bf46270 */
[----:B------:R-:W-:-:S09]  /*fce0*/  ISETP.GE.AND P0, PT, R138, UR4, PT ;  /* 0x000000048a007c0c */ /* 0x000fd2000bf06270 */
[-C--:B-1----:R-:W-:Y:S02]  /*fcf0*/  @!P1 LEA R38, P3, R139, R36.reuse, 0x1 ;  /* 0x000000248b269211 */ /* 0x082fe400078608ff */
[----:B------:R-:W-:Y:S02]  /*fd00*/  @!P2 LEA R40, P4, R141, R36, 0x1 ;  /* 0x000000248d28a211 */ /* 0x000fe400078808ff */
[----:B--2---:R-:W-:Y:S01]  /*fd10*/  @!P0 IMAD.WIDE R20, R138, 0x2, R36 ;  /* 0x000000028a148825 */ /* 0x004fe200078e0224 */
[-C--:B------:R-:W-:Y:S02]  /*fd20*/  @!P1 LEA.HI.X R39, R139, R37.reuse, R44, 0x1, P3 ;  /* 0x000000258b279211 */ /* 0x080fe400018f0c2c */
[----:B------:R-:W-:Y:S02]  /*fd30*/  @!P2 LEA.HI.X R41, R141, R37, R43, 0x1, P4 ;  /* 0x000000258d29a211 */ /* 0x000fe400020f0c2b */
[----:B-----5:R3:W-:Y:S04]  /*fd40*/  @!P0 ST.E.128 desc[UR56][R20.64], R4 ;  /* 0x0000000414008985 */ /* 0x0207e8000c101d38 */
[----:B------:R3:W-:Y:S04]  /*fd50*/  @!P1 ST.E.128 desc[UR56][R38.64], R12 ;  /* 0x0000000c26009985 */ /* 0x0007e8000c101d38 */
[----:B------:R3:W-:Y:S02]  /*fd60*/  @!P2 ST.E.128 desc[UR56][R40.64], R28 ;  /* 0x0000001c2800a985 */ /* 0x0007e4000c101d38 */
.L_x_1157:
[----:B------:R-:W-:Y:S05]  /*fd70*/  BSYNC B1 ;  /* 0x0000000000017941 */ /* 0x000fea0003800000 */
.L_x_1156:
        /* <DEDUP_REMOVED lines=19> */
.L_x_1155:
[----:B------:R-:W-:Y:S01]  /*feb0*/  ULDC.64 UR12, c[0x0][0xb08] ;  /* 0x0002c200000c7ab9 */ /* 0x000fe20000000a00 */
[----:B0-----:R-:W0:Y:S01]  /*fec0*/  @P1 LDC R0, c[0x0][0xbec] ;  /* 0x0002fb00ff001b82 */ /* 0x001e220000000800 */
[----:B------:R-:W-:Y:S01]  /*fed0*/  UIMAD UR9, UR14, UR12, URZ ;  /* 0x0000000c0e0972a4 */ /* 0x000fe2000f8e023f */
[----:B------:R-:W-:Y:S01]  /*fee0*/  IMAD.MOV.U32 R5, RZ, RZ, R11 ;  /* 0x000000ffff057224 */ /* 0x000fe200078e000b */
[----:B------:R-:W-:Y:S01]  /*fef0*/  UIMAD.WIDE.U32 UR10, UR4, UR12, URZ ;  /* 0x0000000c040a72a5 */ /* 0x000fe2000f8e003f */
[----:B------:R-:W-:Y:S01]  /*ff00*/  VIADD R26, R17, 0x8 ;  /* 0x00000008111a7836 */ /* 0x000fe20000000000 */
[----:B------:R-:W-:Y:S01]  /*ff10*/  UIMAD UR9, UR4, UR13, UR9 ;  /* 0x0000000d040972a4 */ /* 0x000fe2000f8e0209 */
[----:B------:R-:W-:Y:S01]  /*ff20*/  BSSY B1, `(.L_x_1159) ;  /* 0x0000064000017945 */ /* 0x000fe20003800000 */
[----:B------:R-:W-:Y:S01]  /*ff30*/  USHF.R.S32.HI UR4, URZ, 0x1f, UR8 ;  /* 0x0000001f3f047899 */ /* 0x000fe20008011408 */
[----:B------:R-:W1:Y:S01]  /*ff40*/  @P1 LDC R3, c[0x0][0xbf0] ;  /* 0x0002fc00ff031b82 */ /* 0x000e620000000800 */
[----:B------:R-:W-:Y:S01]  /*ff50*/  UIADD3 UR11, UR11, UR9, URZ ;  /* 0x000000090b0b7290 */ /* 0x000fe2000fffe03f */
[----:B------:R-:W-:Y:S01]  /*ff60*/  SHF.R.S32.HI R24, RZ, 0x1f, R17 ;  /* 0x0000001fff187819 */ /* 0x000fe20000011411 */
[----:B------:R-:W-:Y:S01]  /*ff70*/  ULDC.64 UR12, c[0x0][0xb38] ;  /* 0x0002ce00000c7ab9 */ /* 0x000fe20000000a00 */
[----:B------:R-:W-:Y:S01]  /*ff80*/  SHF.R.S32.HI R27, RZ, 0x1f, R140 ;  /* 0x0000001fff1b7819 */ /* 0x000fe2000001148c */
[----:B------:R-:W-:Y:S01]  /*ff90*/  UIMAD.WIDE.U32 UR10, UR40, UR12, UR10 ;  /* 0x0000000c280a72a5 */ /* 0x000fe2000f8e000a */
[----:B------:R-:W-:-:S02]  /*ffa0*/  SHF.R.S32.HI R25, RZ, 0x1f, R26 ;  /* 0x0000001fff197819 */ /* 0x000fc4000001141a */
[----:B------:R-:W-:Y:S01]  /*ffb0*/  SHF.R.S32.HI R28, RZ, 0x1f, R146 ;  /* 0x0000001fff1c7819 */ /* 0x000fe20000011492 */
[----:B------:R-:W-:Y:S01]  /*ffc0*/  UIMAD UR11, UR40, UR13, UR11 ;  /* 0x0000000d280b72a4 */ /* 0x000fe2000f8e020b */
[----:B------:R-:W-:Y:S02]  /*ffd0*/  SHF.R.S32.HI R29, RZ, 0x1f, R147 ;  /* 0x0000001fff1d7819 */ /* 0x000fe40000011493 */
[----:B------:R-:W-:Y:S01]  /*ffe0*/  ULDC.64 UR12, c[0x0][0xb40] ;  /* 0x0002d000000c7ab9 */ /* 0x000fe20000000a00 */
[----:B------:R-:W-:Y:S01]  /*fff0*/  SHF.R.S32.HI R30, RZ, 0x1f, R148 ;  /* 0x0000001fff1e7819 */ /* 0x000fe20000011494 */
[----:B------:R-:W-:Y:S01]  /*10000*/  UIMAD UR4, UR4, UR12, URZ ;  /* 0x0000000c040472a4 */ /* 0x000fe2000f8e023f */
[----:B------:R-:W-:Y:S01]  /*10010*/  SHF.R.S32.HI R31, RZ, 0x1f, R149 ;  /* 0x0000001fff1f7819 */ /* 0x000fe20000011495 */
[----:B0-----:R-:W-:Y:S01]  /*10020*/  @P1 IMAD.HI.U32 R0, R11, R0, RZ ;  /* 0x000000000b001227 */ /* 0x001fe200078e00ff */
[----:B------:R-:W-:Y:S01]  /*10030*/  SHF.R.S32.HI R32, RZ, 0x1f, R150 ;  /* 0x0000001fff207819 */ /* 0x000fe20000011496 */
[----:B------:R-:W-:-:S02]  /*10040*/  UIMAD UR4, UR8, UR13, UR4 ;  /* 0x0000000d080472a4 */ /* 0x000fc4000f8e0204 */
[----:B------:R-:W-:-:S03]  /*10050*/  UIMAD.WIDE.U32 UR8, UR8, UR12, UR10 ;  /* 0x0000000c080872a5 */ /* 0x000fc6000f8e000a */
[----:B------:R-:W-:Y:S01]  /*10060*/  ULDC.64 UR10, c[0x0][0xb48] ;  /* 0x0002d200000a7ab9 */ /* 0x000fe20000000a00 */
[----:B------:R-:W-:Y:S01]  /*10070*/  UIADD3 UR9, UR9, UR4, URZ ;  /* 0x0000000409097290 */ /* 0x000fe2000fffe03f */
[----:B-1----:R-:W-:Y:S01]  /*10080*/  @P1 SHF.R.U32.HI R5, RZ, R3, R0 ;  /* 0x00000003ff051219 */ /* 0x002fe20000011600 */
[----:B------:R-:W-:Y:S02]  /*10090*/  UIADD3 UR4, UR41, 0x2d820, URZ ;  /* 0x0002d82029047890 */ /* 0x000fe4000fffe03f */
[----:B------:R-:W-:Y:S01]  /*100a0*/  UIMAD.WIDE.U32 UR8, UR37, UR10, UR8 ;  /* 0x0000000a250872a5 */ /* 0x000fe2000f8e0008 */
[--C-:B------:R-:W-:Y:S01]  /*100b0*/  SHF.R.S32.HI R0, RZ, 0x1f, R5.reuse ;  /* 0x0000001fff007819 */ /* 0x100fe20000011405 */
[----:B------:R-:W-:Y:S01]  /*100c0*/  IMAD.MOV R7, RZ, RZ, -R5 ;  /* 0x000000ffff077224 */ /* 0x000fe200078e0a05 */
[----:B------:R-:W-:Y:S02]  /*100d0*/  UPRMT UR4, URZ, 0x654, UR4 ;  /* 0x000006543f047896 */ /* 0x000fe40008000004 */
[----:B------:R-:W-:Y:S01]  /*100e0*/  UIMAD UR37, UR37, UR11, UR9 ;  /* 0x0000000b252572a4 */ /* 0x000fe2000f8e0209 */
[----:B------:R-:W-:-:S02]  /*100f0*/  IMAD R7, R36, R7, R11 ;  /* 0x0000000724077224 */ /* 0x000fc400078e020b */
[----:B------:R-:W-:Y:S01]  /*10100*/  ULDC.64 UR10, c[0x0][0xb30] ;  /* 0x0002cc00000a7ab9 */ /* 0x000fe20000000a00 */
[----:B------:R-:W-:Y:S02]  /*10110*/  IMAD.U32 R3, RZ, RZ, UR9 ;  /* 0x00000009ff037e24 */ /* 0x000fe4000f8e00ff */
[----:B------:R-:W-:Y:S01]  /*10120*/  IMAD R0, R0, UR10, RZ ;  /* 0x0000000a00007c24 */ /* 0x000fe2000f8e02ff */
[----:B------:R-:W-:Y:S01]  /*10130*/  SYNCS.ARRIVE.TRANS64.RED.A1T0 RZ, [UR4], RZ ;  /* 0x000000ffffff79a7 */ /* 0x000fe20008100404 */
[----:B------:R-:W-:Y:S01]  /*10140*/  IMAD.U32 R2, RZ, RZ, UR8 ;  /* 0x00000008ff027e24 */ /* 0x000fe2000f8e00ff */
[----:B------:R-:W-:Y:S01]  /*10150*/  ULDC.64 UR8, c[0x0][0xb28] ;  /* 0x0002ca0000087ab9 */ /* 0x000fe20000000a00 */
[----:B------:R-:W-:Y:S02]  /*10160*/  IMAD.U32 R3, RZ, RZ, UR37 ;  /* 0x00000025ff037e24 */ /* 0x000fe4000f8e00ff */
[C---:B------:R-:W-:Y:S01]  /*10170*/  IMAD R9, R5.reuse, UR11, R0 ;  /* 0x0000000b05097c24 */ /* 0x040fe2000f8e0200 */
[----:B------:R-:W-:Y:S01]  /*10180*/  SHF.R.S32.HI R0, RZ, 0x1f, R7 ;  /* 0x0000001fff007819 */ /* 0x000fe20000011407 */
[----:B------:R-:W-:-:S04]  /*10190*/  IMAD.WIDE.U32 R2, R5, UR10, R2 ;  /* 0x0000000a05027c25 */ /* 0x000fc8000f8e0002 */
[----:B------:R-:W-:Y:S02]  /*101a0*/  IMAD R0, R0, UR8, RZ ;  /* 0x0000000800007c24 */ /* 0x000fe4000f8e02ff */
[----:B------:R-:W-:Y:S02]  /*101b0*/  IMAD.IADD R3, R3, 0x1, R9 ;  /* 0x0000000103037824 */ /* 0x000fe400078e0209 */
[C---:B------:R-:W-:Y:S02]  /*101c0*/  IMAD R5, R7.reuse, UR9, R0 ;  /* 0x0000000907057c24 */ /* 0x040fe4000f8e0200 */
[----:B------:R-:W-:Y:S01]  /*101d0*/  IMAD.WIDE.U32 R2, R7, UR8, R2 ;  /* 0x0000000807027c25 */ /* 0x000fe2000f8e0002 */
[----:B------:R-:W-:-:S03]  /*101e0*/  ULDC.64 UR8, c[0x0][0xb00] ;  /* 0x0002c00000087ab9 */ /* 0x000fc60000000a00 */
[----:B------:R-:W-:Y:S01]  /*101f0*/  IMAD.IADD R3, R3, 0x1, R5 ;  /* 0x0000000103037824 */ /* 0x000fe200078e0205 */
[----:B------:R-:W-:-:S04]  /*10200*/  LEA R0, P1, R2, UR8, 0x2 ;  /* 0x0000000802007c11 */ /* 0x000fc8000f8210ff */
[----:B------:R-:W-:Y:S01]  /*10210*/  LEA.HI.X R14, R2, UR9, R3, 0x2, P1 ;  /* 0x00000009020e7c11 */ /* 0x000fe200088f1403 */
        /* <DEDUP_REMOVED lines=9> */
[C---:B------:R-:W-:Y:S02]  /*102b0*/  @!P3 LEA R4, P6, R26.reuse, R15, 0x2 ;  /* 0x0000000f1a04b211 */ /* 0x040fe400078c10ff */
[-C--:B--2---:R-:W-:Y:S02]  /*102c0*/  @!P1 LEA.HI.X R3, R17, R13.reuse, R24, 0x2, P5 ;  /* 0x0000000d11039211 */ /* 0x084fe400028f1418 */
[----:B------:R-:W-:Y:S02]  /*102d0*/  @!P3 LEA.HI.X R5, R26, R13, R25, 0x2, P6 ;  /* 0x0000000d1a05b211 */ /* 0x000fe400030f1419 */
[----:B------:R-:W-:Y:S01]  /*102e0*/  ISETP.GE.AND P5, PT, R149, UR4, PT ;  /* 0x0000000495007c0c */ /* 0x000fe2000bfa6270 */
[----:B------:R1:W-:Y:S01]  /*102f0*/  @!P1 ST.E.64 desc[UR56][R2.64], R20 ;  /* 0x0000001402009985 */ /* 0x0003e2000c101b38 */
[----:B------:R-:W-:-:S02]  /*10300*/  @!P4 LEA R6, P1, R140, R15, 0x2 ;  /* 0x0000000f8c06c211 */ /* 0x000fc400078210ff */
[----:B------:R-:W-:Y:S01]  /*10310*/  @!P2 LEA R8, P6, R150, R15, 0x2 ;  /* 0x0000000f9608a211 */ /* 0x000fe200078c10ff */
[----:B------:R2:W-:Y:S01]  /*10320*/  @!P3 ST.E.64 desc[UR56][R4.64], R92 ;  /* 0x0000005c0400b985 */ /* 0x0005e2000c101b38 */
[----:B------:R-:W-:Y:S02]  /*10330*/  ISETP.GE.AND P3, PT, R148, UR4, PT ;  /* 0x0000000494007c0c */ /* 0x000fe4000bf66270 */
[-C--:B------:R-:W-:Y:S02]  /*10340*/  @!P4 LEA.HI.X R7, R140, R13.reuse, R27, 0x2, P1 ;  /* 0x0000000d8c07c211 */ /* 0x080fe400008f141b */
[----:B------:R-:W-:Y:S02]  /*10350*/  ISETP.GE.AND P1, PT, R147, UR4, PT ;  /* 0x0000000493007c0c */ /* 0x000fe4000bf26270 */
[----:B------:R-:W-:Y:S01]  /*10360*/  @!P2 LEA.HI.X R9, R150, R13, R32, 0x2, P6 ;  /* 0x0000000d9609a211 */ /* 0x000fe200030f1420 */
[----:B------:R3:W-:Y:S01]  /*10370*/  @!P4 ST.E.64 desc[UR56][R6.64], R96 ;  /* 0x000000600600c985 */ /* 0x0007e2000c101b38 */
[----:B------:R-:W-:-:S03]  /*10380*/  @!P5 LEA R10, P4, R149, R15, 0x2 ;  /* 0x0000000f950ad211 */ /* 0x000fc600078810ff */
[----:B------:R4:W-:Y:S01]  /*10390*/  @!P2 ST.E.64 desc[UR56][R8.64], R100 ;  /* 0x000000640800a985 */ /* 0x0009e2000c101b38 */
[----:B------:R-:W-:Y:S02]  /*103a0*/  ISETP.GE.AND P2, PT, R146, UR4, PT ;  /* 0x0000000492007c0c */ /* 0x000fe4000bf46270 */
[----:B------:R-:W-:Y:S02]  /*103b0*/  @!P5 LEA.HI.X R11, R149, R13, R31, 0x2, P4 ;  /* 0x0000000d950bd211 */ /* 0x000fe400020f141f */
[CC--:B-1----:R-:W-:Y:S02]  /*103c0*/  @!P3 LEA R2, P6, R148.reuse, R15.reuse, 0x2 ;  /* 0x0000000f9402b211 */ /* 0x0c2fe400078c10ff */
[----:B--2---:R-:W-:Y:S01]  /*103d0*/  @!P1 LEA R4, P4, R147, R15, 0x2 ;  /* 0x0000000f93049211 */ /* 0x004fe200078810ff */
[----:B------:R1:W-:Y:S01]  /*103e0*/  @!P5 ST.E.64 desc[UR56][R10.64], R104 ;  /* 0x000000680a00d985 */ /* 0x0003e2000c101b38 */
[----:B------:R-:W-:Y:S02]  /*103f0*/  @!P3 LEA.HI.X R3, R148, R13, R30, 0x2, P6 ;  /* 0x0000000d9403b211 */ /* 0x000fe400030f141e */
[----:B------:R-:W-:-:S02]  /*10400*/  ISETP.GE.AND P5, PT, R145, UR4, PT ;  /* 0x0000000491007c0c */ /* 0x000fc4000bfa6270 */
[----:B------:R-:W-:Y:S01]  /*10410*/  @!P1 LEA.HI.X R5, R147, R13, R29, 0x2, P4 ;  /* 0x0000000d93059211 */ /* 0x000fe200020f141d */
        /* <DEDUP_REMOVED lines=9> */
[C---:B-1----:R-:W-:Y:S02]  /*104b0*/  @!P4 LEA R10, P2, R144.reuse, R15, 0x2 ;  /* 0x0000000f900ac211 */ /* 0x042fe400078410ff */
[----:B------:R-:W-:Y:S02]  /*104c0*/  @!P5 LEA.HI.X R9, R145, R13, R157, 0x2, P6 ;  /* 0x0000000d9109d211 */ /* 0x000fe400030f149d */
[C---:B--2---:R-:W-:Y:S02]  /*104d0*/  @!P3 LEA R2, P6, R143.reuse, R15, 0x2 ;  /* 0x0000000f8f02b211 */ /* 0x044fe400078c10ff */
[----:B------:R-:W-:Y:S01]  /*104e0*/  @!P4 LEA.HI.X R11, R144, R13, R156, 0x2, P2 ;  /* 0x0000000d900bc211 */ /* 0x000fe200010f149c */
[----:B------:R3:W-:Y:S01]  /*104f0*/  @!P5 ST.E.64 desc[UR56][R8.64], R120 ;  /* 0x000000780800d985 */ /* 0x0007e2000c101b38 */
[C---:B------:R-:W-:Y:S02]  /*10500*/  @!P1 LEA R12, P2, R142.reuse, R15, 0x2 ;  /* 0x0000000f8e0c9211 */ /* 0x040fe400078410ff */
[-C--:B------:R-:W-:Y:S01]  /*10510*/  @!P3 LEA.HI.X R3, R143, R13.reuse, R155, 0x2, P6 ;  /* 0x0000000d8f03b211 */ /* 0x080fe200030f149b */
[----:B------:R3:W-:Y:S01]  /*10520*/  @!P4 ST.E.64 desc[UR56][R10.64], R124 ;  /* 0x0000007c0a00c985 */ /* 0x0007e2000c101b38 */
[----:B------:R-:W-:-:S03]  /*10530*/  @!P1 LEA.HI.X R13, R142, R13, R154, 0x2, P2 ;  /* 0x0000000d8e0d9211 */ /* 0x000fc600010f149a */
[----:B------:R3:W-:Y:S04]  /*10540*/  @!P3 ST.E.64 desc[UR56][R2.64], R128 ;  /* 0x000000800200b985 */ /* 0x0007e8000c101b38 */
[----:B------:R3:W-:Y:S02]  /*10550*/  @!P1 ST.E.64 desc[UR56][R12.64], R132 ;  /* 0x000000840c009985 */ /* 0x0007e4000c101b38 */
.L_x_1160:
[----:B------:R-:W-:Y:S05]  /*10560*/  BSYNC B1 ;  /* 0x0000000000017941 */ /* 0x000fea0003800000 */
.L_x_1159:
[----:B-1----:R1:W4:Y:S04]  /*10570*/  SHFL.IDX PT, R15, R14, 0x1, 0x1c1f ;  /* 0x003c1f000e0f7f89 */ /* 0x00232800000e0000 */
        /* <DEDUP_REMOVED lines=8> */
[CC--:B0--3--:R-:W-:Y:S02]  /*10600*/  @!P5 LEA R2, P0, R17.reuse, R21.reuse, 0x2 ;  /* 0x000000151102d211 */ /* 0x0c9fe400078010ff */
[C---:B------:R-:W-:Y:S02]  /*10610*/  @!P6 LEA R4, P1, R26.reuse, R21, 0x2 ;  /* 0x000000151a04e211 */ /* 0x040fe400078210ff */
[-C--:B----4-:R-:W-:Y:S02]  /*10620*/  @!P5 LEA.HI.X R3, R17, R15.reuse, R24, 0x2, P0 ;  /* 0x0000000f1103d211 */ /* 0x090fe400000f1418 */
[----:B------:R-:W-:Y:S02]  /*10630*/  @!P6 LEA.HI.X R5, R26, R15, R25, 0x2, P1 ;  /* 0x0000000f1a05e211 */ /* 0x000fe400008f1419 */
[----:B------:R-:W-:Y:S01]  /*10640*/  ISETP.GE.AND P1, PT, R148, UR4, PT ;  /* 0x0000000494007c0c */ /* 0x000fe2000bf26270 */
[----:B------:R0:W-:Y:S01]  /*10650*/  @!P5 ST.E.64 desc[UR56][R2.64], R90 ;  /* 0x0000005a0200d985 */ /* 0x0001e2000c101b38 */
[----:B------:R-:W-:-:S02]  /*10660*/  @!P2 LEA R6, P0, R140, R21, 0x2 ;  /* 0x000000158c06a211 */ /* 0x000fc400078010ff */
[-C--:B------:R-:W-:Y:S01]  /*10670*/  @!P3 LEA R8, P5, R150, R21.reuse, 0x2 ;  /* 0x000000159608b211 */ /* 0x080fe200078a10ff */
[----:B------:R3:W-:Y:S01]  /*10680*/  @!P6 ST.E.64 desc[UR56][R4.64], R94 ;  /* 0x0000005e0400e985 */ /* 0x0007e2000c101b38 */
[----:B------:R-:W-:Y:S02]  /*10690*/  @!P4 LEA R10, P6, R149, R21, 0x2 ;  /* 0x00000015950ac211 */ /* 0x000fe400078c10ff */
[-C--:B------:R-:W-:Y:S02]  /*106a0*/  @!P2 LEA.HI.X R7, R140, R15.reuse, R27, 0x2, P0 ;  /* 0x0000000f8c07a211 */ /* 0x080fe400000f141b */
[-C--:B------:R-:W-:Y:S02]  /*106b0*/  @!P3 LEA.HI.X R9, R150, R15.reuse, R32, 0x2, P5 ;  /* 0x0000000f9609b211 */ /* 0x080fe400028f1420 */
[----:B------:R-:W-:Y:S01]  /*106c0*/  ISETP.GE.AND P0, PT, R147, UR4, PT ;  /* 0x0000000493007c0c */ /* 0x000fe2000bf06270 */
[----:B------:R-:W-:Y:S01]  /*106d0*/  @!P2 ST.E.64 desc[UR56][R6.64], R98 ;  /* 0x000000620600a985 */ /* 0x000fe2000c101b38 */
[----:B------:R-:W-:-:S02]  /*106e0*/  @!P4 LEA.HI.X R11, R149, R15, R31, 0x2, P6 ;  /* 0x0000000f950bc211 */ /* 0x000fc400030f141f */
[----:B0-----:R-:W-:Y:S01]  /*106f0*/  @!P1 LEA R2, P5, R148, R21, 0x2 ;  /* 0x0000001594029211 */ /* 0x001fe200078a10ff */
[----:B------:R0:W-:Y:S01]  /*10700*/  @!P3 ST.E.64 desc[UR56][R8.64], R102 ;  /* 0x000000660800b985 */ /* 0x0001e2000c101b38 */
[----:B------:R-:W-:Y:S02]  /*10710*/  ISETP.GE.AND P3, PT, R145, UR4, PT ;  /* 0x0000000491007c0c */ /* 0x000fe4000bf66270 */
[----:B------:R-:W-:Y:S01]  /*10720*/  ISETP.GE.AND P2, PT, R144, UR4, PT ;  /* 0x0000000490007c0c */ /* 0x000fe2000bf46270 */
[----:B------:R4:W-:Y:S01]  /*10730*/  @!P4 ST.E.64 desc[UR56][R10.64], R106 ;  /* 0x0000006a0a00c985 */ /* 0x0009e2000c101b38 */
[----:B------:R-:W-:Y:S02]  /*10740*/  ISETP.GE.AND P4, PT, R146, UR4, PT ;  /* 0x0000000492007c0c */ /* 0x000fe4000bf86270 */
[----:B------:R-:W-:Y:S02]  /*10750*/  @!P1 LEA.HI.X R3, R148, R15, R30, 0x2, P5 ;  /* 0x0000000f94039211 */ /* 0x000fe400028f141e */
[----:B------:R-:W-:-:S02]  /*10760*/  ISETP.GE.AND P5, PT, R143, UR4, PT ;  /* 0x000000048f007c0c */ /* 0x000fc4000bfa6270 */
[C---:B---3--:R-:W-:Y:S01]  /*10770*/  @!P0 LEA R4, P6, R147.reuse, R21, 0x2 ;  /* 0x0000001593048211 */ /* 0x048fe200078c10ff */
[----:B------:R3:W-:Y:S03]  /*10780*/  @!P1 ST.E.64 desc[UR56][R2.64], R110 ;  /* 0x0000006e02009985 */ /* 0x0007e6000c101b38 */
[----:B------:R-:W-:Y:S02]  /*10790*/  @!P0 LEA.HI.X R5, R147, R15, R29, 0x2, P6 ;  /* 0x0000000f93058211 */ /* 0x000fe400030f141d */
[-C--:B0-----:R-:W-:Y:S02]  /*107a0*/  @!P3 LEA R8, P6, R145, R21.reuse, 0x2 ;  /* 0x000000159108b211 */ /* 0x081fe400078c10ff */
[-C--:B------:R-:W-:Y:S01]  /*107b0*/  @!P4 LEA R6, P1, R146, R21.reuse, 0x2 ;  /* 0x000000159206c211 */ /* 0x080fe200078210ff */
[----:B------:R3:W-:Y:S01]  /*107c0*/  @!P0 ST.E.64 desc[UR56][R4.64], R114 ;  /* 0x0000007204008985 */ /* 0x0007e2000c101b38 */
[----:B----4-:R-:W-:-:S02]  /*107d0*/  @!P2 LEA R10, P0, R144, R21, 0x2 ;  /* 0x00000015900aa211 */ /* 0x010fc400078010ff */
[----:B------:R-:W-:Y:S02]  /*107e0*/  @!P4 LEA.HI.X R7, R146, R15, R28, 0x2, P1 ;  /* 0x0000000f9207c211 */ /* 0x000fe400008f141c */
[----:B------:R-:W-:Y:S02]  /*107f0*/  @!P5 LEA R12, P1, R143, R21, 0x2 ;  /* 0x000000158f0cd211 */ /* 0x000fe400078210ff */
[-C--:B------:R-:W-:Y:S01]  /*10800*/  @!P3 LEA.HI.X R9, R145, R15.reuse, R157, 0x2, P6 ;  /* 0x0000000f9109b211 */ /* 0x080fe200030f149d */
[----:B------:R3:W-:Y:S01]  /*10810*/  @!P4 ST.E.64 desc[UR56][R6.64], R118 ;  /* 0x000000760600c985 */ /* 0x0007e2000c101b38 */
[-C--:B------:R-:W-:Y:S02]  /*10820*/  @!P2 LEA.HI.X R11, R144, R15.reuse, R156, 0x2, P0 ;  /* 0x0000000f900ba211 */ /* 0x080fe400000f149c */
[----:B--2---:R-:W-:Y:S01]  /*10830*/  @!P5 LEA.HI.X R13, R143, R15, R155, 0x2, P1 ;  /* 0x0000000f8f0dd211 */ /* 0x004fe200008f149b */
[----:B------:R3:W-:Y:S01]  /*10840*/  @!P3 ST.E.64 desc[UR56][R8.64], R122 ;  /* 0x0000007a0800b985 */ /* 0x0007e2000c101b38 */
[----:B------:R-:W-:-:S03]  /*10850*/  ISETP.GE.AND P0, PT, R142, UR4, PT ;  /* 0x000000048e007c0c */ /* 0x000fc6000bf06270 */
[----:B------:R3:W-:Y:S04]  /*10860*/  @!P2 ST.E.64 desc[UR56][R10.64], R126 ;  /* 0x0000007e0a00a985 */ /* 0x0007e8000c101b38 */
[----:B------:R3:W-:Y:S06]  /*10870*/  @!P5 ST.E.64 desc[UR56][R12.64], R130 ;  /* 0x000000820c00d985 */ /* 0x0007ec000c101b38 */
[----:B------:R-:W-:Y:S05]  /*10880*/  @P0 BRA `(.L_x_1158) ;  /* 0x0000000800d00947 */ /* 0x000fea0003800000 */
[----:B---3--:R-:W-:-:S04]  /*10890*/  LEA R2, P0, R142, R21, 0x2 ;  /* 0x000000158e027211 */ /* 0x008fc800078010ff */
[----:B------:R-:W-:-:S05]  /*108a0*/  LEA.HI.X R3, R142, R15, R154, 0x2, P0 ;  /* 0x0000000f8e037211 */ /* 0x000fca00000f149a */
[----:B------:R0:W-:Y:S01]  /*108b0*/  ST.E.64 desc[UR56][R2.64], R134 ;  /* 0x0000008602007985 */ /* 0x0001e2000c101b38 */
[----:B------:R-:W-:Y:S05]  /*108c0*/  BRA `(.L_x_1158) ;  /* 0x0000000800c07947 */ /* 0x000fea0003800000 */
.L_x_1153:
[----:B------:R-:W-:Y:S02]  /*108d0*/  ULDC.64 UR8, c[0x0][0xc00] ;  /* 0x0003000000087ab9 */ /* 0x000fe40000000a00 */
[----:B------:R-:W-:-:S04]  /*108e0*/  UISETP.NE.U32.AND UP0, UPT, UR8, URZ, UPT ;  /* 0x0000003f0800728c */ /* 0x000fc8000bf05070 */
[----:B------:R-:W-:-:S03]  /*108f0*/  UISETP.NE.AND.EX UP0, UPT, UR9, URZ, UPT, UP0 ;  /* 0x0000003f0900728c */ /* 0x000fc6000bf05300 */
[----:B------:R-:W-:Y:S02]  /*10900*/  ULDC.64 UR8, c[0x0][0xc00] ;  /* 0x0003000000087ab9 */ /* 0x000fe40000000a00 */
[----:B------:R-:W-:Y:S01]  /*10910*/  UIMAD.WIDE UR8, UR43, 0x4, UR8 ;  /* 0x000000042b0878a5 */ /* 0x000fe2000f8e0208 */
[----:B------:R-:W-:-:S05]  /*10920*/  PLOP3.LUT P1, PT, PT, PT, UP0, 0x80, 0x0 ;  /* 0x000000000000781c */ /* 0x000fca0003f2f008 */
[----:B------:R-:W-:Y:S02]  /*10930*/  IMAD.U32 R2, RZ, RZ, UR8 ;  /* 0x00000008ff027e24 */ /* 0x000fe4000f8e00ff */
[----:B------:R-:W-:Y:S01]  /*10940*/  IMAD.U32 R3, RZ, RZ, UR9 ;  /* 0x00000009ff037e24 */ /* 0x000fe2000f8e00ff */
[----:B------:R-:W-:Y:S02]  /*10950*/  ULDC.64 UR8, c[0x0][0xc08] ;  /* 0x0003020000087ab9 */ /* 0x000fe40000000a00 */
[----:B------:R-:W-:Y:S01]  /*10960*/  UISETP.NE.U32.AND UP1, UPT, UR8, URZ, UPT ;  /* 0x0000003f0800728c */ /* 0x000fe2000bf25070 */
[----:B------:R-:W-:Y:S02]  /*10970*/  ULDC UR4, c[0x0][0xa88] ;  /* 0x0002a20000047ab9 */ /* 0x000fe40000000800 */
[----:B------:R-:W2:Y:S01]  /*10980*/  @P1 LDG.E R6, desc[UR56][R2.64] ;  /* 0x0000003802061981 */ /* 0x000ea2000c1e1900 */
[----:B------:R-:W-:Y:S01]  /*10990*/  UISETP.NE.AND.EX UP1, UPT, UR9, URZ, UPT, UP1 ;  /* 0x0000003f0900728c */ /* 0x000fe2000bf25310 */
[----:B------:R-:W-:Y:S01]  /*109a0*/  IMAD.U32 R0, RZ, RZ, UR4 ;  /* 0x00000004ff007e24 */ /* 0x000fe2000f8e00ff */
[----:B------:R-:W0:Y:S04]  /*109b0*/  S2R R7, SR_TID.X ;  /* 0x0000000000077919 */ /* 0x000e280000002100 */
[----:B------:R-:W-:-:S05]  /*109c0*/  PLOP3.LUT P2, PT, PT, PT, UP1, 0x80, 0x0 ;  /* 0x000000000000781c */ /* 0x000fca0003f4f018 */
[----:B------:R-:W-:Y:S02]  /*109d0*/  @UP1 ULDC.64 UR8, c[0x0][0xc08] ;  /* 0x0003020000081ab9 */ /* 0x000fe40000000a00 */
[----:B------:R-:W-:-:S06]  /*109e0*/  @UP1 UIMAD.WIDE UR8, UR43, 0x4, UR8 ;  /* 0x000000042b0818a5 */ /* 0x000fcc000f8e0208 */
[----:B------:R-:W-:Y:S02]  /*109f0*/  IMAD.U32 R4, RZ, RZ, UR8 ;  /* 0x00000008ff047e24 */ /* 0x000fe4000f8e00ff */
[----:B------:R-:W-:-:S05]  /*10a00*/  IMAD.U32 R5, RZ, RZ, UR9 ;  /* 0x00000009ff057e24 */ /* 0x000fca000f8e00ff */
[----:B------:R1:W5:Y:S01]  /*10a10*/  @P2 LDG.E R0, desc[UR56][R4.64] ;  /* 0x0000003804002981 */ /* 0x000362000c1e1900 */
[----:B------:R-:W-:Y:S01]  /*10a20*/  UISETP.NE.AND UP1, UPT, UR47, URZ, UPT ;  /* 0x0000003f2f00728c */ /* 0x000fe2000bf25270 */
[----:B------:R-:W-:Y:S01]  /*10a30*/  UMOV UR4, URZ ;  /* 0x0000003f00047c82 */ /* 0x000fe20008000000 */
[----:B0-----:R-:W-:-:S09]  /*10a40*/  VIADD R7, R7, 0xffffff80 ;  /* 0xffffff8007077836 */ /* 0x001fd20000000000 */
[----:B------:R-:W-:Y:S01]  /*10a50*/  @!UP1 ULDC UR47, c[0x0][0xad4] ;  /* 0x0002b500002f9ab9 */ /* 0x000fe20000000800 */
[----:B------:R-:W-:Y:S02]  /*10a60*/  ISETP.GT.AND P0, PT, R7, 0xbf, PT ;  /* 0x000000bf0700780c */ /* 0x000fe40003f04270 */
[----:B--2---:R-:W-:Y:S01]  /*10a70*/  @P1 R2UR UR4, R6 ;  /* 0x00000000060412ca */ /* 0x004fe200000e0000 */
[----:B-1----:R-:W-:-:S14]  /*10a80*/  @P2 BRA `(.L_x_1161) ;  /* 0x0000000000102947 */ /* 0x002fdc0003800000 */
[----:B------:R-:W-:Y:S05]  /*10a90*/  @!P1 BRA `(.L_x_1161) ;  /* 0x00000000000c9947 */ /* 0x000fea0003800000 */
[----:B------:R-:W2:Y:S04]  /*10aa0*/  LDG.E R5, desc[UR56][R2.64] ;  /* 0x0000003802057981 */ /* 0x000ea8000c1e1900 */
[----:B-----5:R-:W2:Y:S02]  /*10ab0*/  LDG.E R0, desc[UR56][R2.64+0x4] ;  /* 0x0000043802007981 */ /* 0x020ea4000c1e1900 */
[----:B--2---:R-:W-:-:S07]  /*10ac0*/  IMAD.IADD R0, R0, 0x1, -R5 ;  /* 0x0000000100007824 */ /* 0x004fce00078e0a05 */
.L_x_1161:
[----:B------:R-:W-:Y:S01]  /*10ad0*/  USHF.R.S32.HI UR15, URZ, 0x1f, UR43 ;  /* 0x0000001f3f0f7899 */ /* 0x000fe2000801142b */
[----:B------:R-:W-:Y:S01]  /*10ae0*/  BSSY B1, `(.L_x_1162) ;  /* 0x000003a000017945 */ /* 0x000fe20003800000 */
[----:B------:R-:W-:Y:S02]  /*10af0*/  USHF.R.S32.HI UR21, URZ, 0x1f, UR4 ;  /* 0x0000001f3f157899 */ /* 0x000fe40008011404 */
[----:B------:R-:W-:Y:S02]  /*10b00*/  USEL UR14, UR43, URZ, !UP0 ;  /* 0x0000003f2b0e7287 */ /* 0x000fe4000c000000 */
[----:B------:R-:W-:Y:S01]  /*10b10*/  USEL UR15, UR15, URZ, !UP0 ;  /* 0x0000003f0f0f7287 */ /* 0x000fe2000c000000 */
[----:B------:R-:W-:Y:S11]  /*10b20*/  @P0 BRA `(.L_x_1163) ;  /* 0x0000000000d40947 */ /* 0x000ff60003800000 */
[----:B------:R-:W0:Y:S01]  /*10b30*/  S2R R3, SR_TID.X ;  /* 0x0000000000037919 */ /* 0x000e220000002100 */
[----:B------:R-:W1:Y:S01]  /*10b40*/  LDC R9, c[0x0][0xbe8] ;  /* 0x0002fa00ff097b82 */ /* 0x000e620000000800 */
[----:B------:R-:W-:Y:S02]  /*10b50*/  IMAD.U32 R4, RZ, RZ, UR39 ;  /* 0x00000027ff047e24 */ /* 0x000fe4000f8e00ff */
[----:B-1---5:R-:W-:-:S03]  /*10b60*/  IMAD R2, R0, R9, RZ ;  /* 0x0000000900027224 */ /* 0x022fc600078e02ff */
[----:B0-----:R-:W-:-:S04]  /*10b70*/  IADD3 R4, R4, -0x80, R3 ;  /* 0xffffff8004047810 */ /* 0x001fc80007ffe003 */
[----:B------:R-:W-:-:S13]  /*10b80*/  ISETP.GE.AND P0, PT, R4, R2, PT ;  /* 0x000000020400720c */ /* 0x000fda0003f06270 */
[----:B------:R-:W-:Y:S05]  /*10b90*/  @P0 BRA `(.L_x_1163) ;  /* 0x0000000000b80947 */ /* 0x000fea0003800000 */
[----:B------:R-:W-:Y:S01]  /*10ba0*/  ISETP.NE.AND P0, PT, R9, 0x1, PT ;  /* 0x000000010900780c */ /* 0x000fe20003f05270 */
[----:B------:R-:W-:Y:S01]  /*10bb0*/  UISETP.GT.AND UP0, UPT, UR47, 0x1, UPT ;  /* 0x000000012f00788c */ /* 0x000fe2000bf04270 */
[----:B------:R-:W-:Y:S01]  /*10bc0*/  IMAD.MOV.U32 R5, RZ, RZ, R4 ;  /* 0x000000ffff057224 */ /* 0x000fe200078e0004 */
[----:B------:R-:W-:Y:S02]  /*10bd0*/  UMOV UR19, 0x9b8 ;  /* 0x000009b800137882 */ /* 0x000fe40000000000 */
[----:B------:R-:W-:Y:S02]  /*10be0*/  USEL UR19, UR19, 0x978, UP0 ;  /* 0x0000097813137887 */ /* 0x000fe40008000000 */
[----:B------:R-:W-:-:S06]  /*10bf0*/  USEL UR18, UR37, URZ, UP0 ;  /* 0x0000003f25127287 */ /* 0x000fcc0008000000 */
[----:B------:R-:W0:Y:S04]  /*10c00*/  @P0 LDC R3, c[0x0][0xbec] ;  /* 0x0002fb00ff030b82 */ /* 0x000e280000000800 */
[----:B------:R-:W-:Y:S01]  /*10c10*/  ULDC.64 UR8, c[0x0][UR19+0x218] ;  /* 0x0000860013087abb */ /* 0x000fe20008000a00 */
[----:B------:R-:W-:Y:S01]  /*10c20*/  ULDC.64 UR12, c[0x0][UR19+0x220] ;  /* 0x00008800130c7abb */ /* 0x000fe20008000a00 */
[----:B------:R-:W-:Y:S01]  /*10c30*/  ULDC.64 UR16, c[0x0][UR19+0x228] ;  /* 0x00008a0013107abb */ /* 0x000fe20008000a00 */
[----:B------:R-:W-:Y:S01]  /*10c40*/  UIMAD.WIDE.U32 UR10, UR8, UR40, URZ ;  /* 0x00000028080a72a5 */ /* 0x000fe2000f8e003f */
[----:B------:R-:W1:Y:S01]  /*10c50*/  @P0 LDC R7, c[0x0][0xbf0] ;  /* 0x0002fc00ff070b82 */ /* 0x000e620000000800 */
[----:B------:R-:W-:Y:S02]  /*10c60*/  UIMAD UR20, UR9, UR40, URZ ;  /* 0x00000028091472a4 */ /* 0x000fe4000f8e023f */
[----:B------:R-:W-:-:S02]  /*10c70*/  UIMAD UR13, UR13, UR14, URZ ;  /* 0x0000000e0d0d72a4 */ /* 0x000fc4000f8e023f */
[----:B------:R-:W-:Y:S02]  /*10c80*/  UIMAD.WIDE.U32 UR22, UR16, UR18, URZ ;  /* 0x00000012101672a5 */ /* 0x000fe4000f8e003f */
[----:B------:R-:W-:Y:S02]  /*10c90*/  UIMAD.WIDE.U32 UR8, UR12, UR14, URZ ;  /* 0x0000000e0c0872a5 */ /* 0x000fe4000f8e003f */
[----:B------:R-:W-:Y:S02]  /*10ca0*/  UIMAD UR16, UR17, UR18, URZ ;  /* 0x00000012111072a4 */ /* 0x000fe4000f8e023f */
[----:B------:R-:W-:Y:S02]  /*10cb0*/  UIMAD UR13, UR12, UR15, UR13 ;  /* 0x0000000f0c0d72a4 */ /* 0x000fe4000f8e020d */
[----:B------:R-:W-:Y:S02]  /*10cc0*/  UIADD3 UR10, UP1, UP2, UR8, UR10, UR4 ;  /* 0x0000000a080a7290 */ /* 0x000fe4000fa3e004 */
[----:B------:R-:W-:Y:S01]  /*10cd0*/  UIADD3 UR16, UR23, UR16, URZ ;  /* 0x0000001017107290 */ /* 0x000fe2000fffe03f */
[----:B0-----:R-:W-:Y:S01]  /*10ce0*/  @P0 IMAD.HI.U32 R2, R4, R3, RZ ;  /* 0x0000000304020227 */ /* 0x001fe200078e00ff */
[----:B------:R-:W-:-:S02]  /*10cf0*/  UIADD3 UR20, UR11, UR20, URZ ;  /* 0x000000140b147290 */ /* 0x000fc4000fffe03f */
[----:B------:R-:W-:Y:S01]  /*10d00*/  UIADD3 UR13, UR9, UR13, URZ ;  /* 0x0000000d090d7290 */ /* 0x000fe2000fffe03f */
[----:B------:R-:W-:Y:S02]  /*10d10*/  IMAD.U32 R3, RZ, RZ, UR23 ;  /* 0x00000017ff037e24 */ /* 0x000fe4000f8e00ff */
[----:B------:R-:W-:Y:S01]  /*10d20*/  IMAD.U32 R6, RZ, RZ, UR16 ;  /* 0x00000010ff067e24 */ /* 0x000fe2000f8e00ff */
[----:B------:R-:W-:Y:S01]  /*10d30*/  ULDC.64 UR8, c[0x0][UR19+0x210] ;  /* 0x0000840013087abb */ /* 0x000fe20008000a00 */
[----:B-1----:R-:W-:Y:S01]  /*10d40*/  @P0 SHF.R.U32.HI R5, RZ, R7, R2 ;  /* 0x00000007ff050219 */ /* 0x002fe20000011602 */
[----:B------:R-:W-:-:S04]  /*10d50*/  IMAD.U32 R2, RZ, RZ, UR22 ;  /* 0x00000016ff027e24 */ /* 0x000fc8000f8e00ff */
[--C-:B------:R-:W-:Y:S01]  /*10d60*/  IMAD.MOV R7, RZ, RZ, -R5.reuse ;  /* 0x000000ffff077224 */ /* 0x100fe200078e0a05 */
[----:B------:R-:W-:Y:S01]  /*10d70*/  IADD3 R2, P0, P1, R5, UR10, R2 ;  /* 0x0000000a05027c10 */ /* 0x000fe2000f91e002 */
[----:B------:R-:W-:Y:S01]  /*10d80*/  UIADD3.X UR10, UR13, UR20, UR21, UP1, UP2 ;  /* 0x000000140d0a7290 */ /* 0x000fe20008fe4415 */
[----:B------:R-:W-:Y:S01]  /*10d90*/  SHF.R.S32.HI R5, RZ, 0x1f, R5 ;  /* 0x0000001fff057819 */ /* 0x000fe20000011405 */
[----:B------:R-:W-:-:S04]  /*10da0*/  IMAD R7, R9, R7, R4 ;  /* 0x0000000709077224 */ /* 0x000fc800078e0204 */
[----:B------:R-:W-:Y:S01]  /*10db0*/  IADD3.X R3, R5, UR10, R6, P0, P1 ;  /* 0x0000000a05037c10 */ /* 0x000fe200087e2406 */
[C---:B------:R-:W-:Y:S01]  /*10dc0*/  IMAD R9, R7.reuse, UR9, RZ ;  /* 0x0000000907097c24 */ /* 0x040fe2000f8e02ff */
[----:B------:R-:W-:Y:S01]  /*10dd0*/  SHF.R.S32.HI R4, RZ, 0x1f, R7 ;  /* 0x0000001fff047819 */ /* 0x000fe20000011407 */
[----:B------:R-:W-:Y:S01]  /*10de0*/  ULDC.64 UR10, c[0x0][0xba8] ;  /* 0x0002ea00000a7ab9 */ /* 0x000fe20000000a00 */
[----:B------:R-:W-:Y:S01]  /*10df0*/  @!UP0 ULDC UR10, c[0x0][0xb50] ;  /* 0x0002d400000a8ab9 */ /* 0x000fe20000000800 */
[----:B------:R-:W-:Y:S01]  /*10e00*/  IMAD.WIDE.U32 R2, R7, UR8, R2 ;  /* 0x0000000807027c25 */ /* 0x000fe2000f8e0002 */
[----:B------:R-:W-:-:S03]  /*10e10*/  @!UP0 ULDC UR11, c[0x0][0xb54] ;  /* 0x0002d500000b8ab9 */ /* 0x000fc60000000800 */
[----:B------:R-:W-:Y:S01]  /*10e20*/  IMAD R9, R4, UR8, R9 ;  /* 0x0000000804097c24 */ /* 0x000fe2000f8e0209 */
[----:B------:R-:W-:-:S03]  /*10e30*/  LEA R4, P0, R2, UR10, 0x2 ;  /* 0x0000000a02047c11 */ /* 0x000fc6000f8010ff */
[----:B------:R-:W-:-:S05]  /*10e40*/  IMAD.IADD R3, R3, 0x1, R9 ;  /* 0x0000000103037824 */ /* 0x000fca00078e0209 */
[----:B------:R-:W-:Y:S01]  /*10e50*/  LEA.HI.X R5, R2, UR11, R3, 0x2, P0 ;  /* 0x0000000b02057c11 */ /* 0x000fe200080f1403 */
[----:B------:R-:W-:-:S05]  /*10e60*/  IMAD.MOV.U32 R3, RZ, RZ, -0x800000 ;  /* 0xff800000ff037424 */ /* 0x000fca00078e00ff */
[----:B------:R0:W-:Y:S02]  /*10e70*/  STG.E desc[UR56][R4.64], R3 ;  /* 0x0000000304007986 */ /* 0x0001e4000c101938 */
.L_x_1163:
[----:B------:R-:W-:Y:S05]  /*10e80*/  BSYNC B1 ;  /* 0x0000000000017941 */ /* 0x000fea0003800000 */
.L_x_1162:
[----:B------:R-:W-:-:S06]  /*10e90*/  UISETP.GT.AND UP0, UPT, UR47, 0x1, UPT ;  /* 0x000000012f00788c */ /* 0x000fcc000bf04270 */
[----:B------:R-:W-:-:S13]  /*10ea0*/  PLOP3.LUT P0, PT, PT, PT, UP0, 0x80, 0x0 ;  /* 0x000000000000781c */ /* 0x000fda0003f0f008 */
[----:B------:R-:W-:Y:S05]  /*10eb0*/  @P0 BRA `(.L_x_1158) ;  /* 0x0000000400440947 */ /* 0x000fea0003800000 */
[----:B------:R-:W1:Y:S01]  /*10ec0*/  LDC R11, c[0x0][0xbe8] ;  /* 0x0002fa00ff0b7b82 */ /* 0x000e620000000800 */
[----:B------:R-:W-:Y:S01]  /*10ed0*/  ULDC.64 UR12, c[0x0][0xaa0] ;  /* 0x0002a800000c7ab9 */ /* 0x000fe20000000a00 */
[----:B------:R-:W-:Y:S01]  /*10ee0*/  IMAD R2, R151, 0x60, R152 ;  /* 0x0000006097027824 */ /* 0x000fe200078e0298 */
[----:B------:R-:W-:Y:S01]  /*10ef0*/  UIMAD UR10, UR21, UR12, URZ ;  /* 0x0000000c150a72a4 */ /* 0x000fe2000f8e023f */
[----:B------:R-:W-:Y:S01]  /*10f00*/  BSSY B1, `(.L_x_1164) ;  /* 0x000003b000017945 */ /* 0x000fe20003800000 */
[----:B------:R-:W-:Y:S01]  /*10f10*/  UIMAD.WIDE.U32 UR8, UR4, UR12, URZ ;  /* 0x0000000c040872a5 */ /* 0x000fe2000f8e003f */
[----:B0-----:R-:W-:Y:S01]  /*10f20*/  VIADD R4, R2, UR39 ;  /* 0x0000002702047c36 */ /* 0x001fe20008000000 */
[----:B------:R-:W-:Y:S01]  /*10f30*/  UIMAD UR10, UR4, UR13, UR10 ;  /* 0x0000000d040a72a4 */ /* 0x000fe2000f8e020a */
[----:B------:R-:W-:Y:S02]  /*10f40*/  SHF.R.S32.HI R10, RZ, 0x1f, R141 ;  /* 0x0000001fff0a7819 */ /* 0x000fe4000001148d */
[----:B------:R-:W-:Y:S01]  /*10f50*/  IMAD.MOV.U32 R5, RZ, RZ, R4 ;  /* 0x000000ffff057224 */ /* 0x000fe200078e0004 */
[----:B------:R-:W-:Y:S01]  /*10f60*/  UIADD3 UR9, UR9, UR10, URZ ;  /* 0x0000000a09097290 */ /* 0x000fe2000fffe03f */
[----:B------:R-:W-:-:S02]  /*10f70*/  SHF.R.S32.HI R14, RZ, 0x1f, R139 ;  /* 0x0000001fff0e7819 */ /* 0x000fc4000001148b */
[----:B------:R-:W-:Y:S02]  /*10f80*/  ULDC.64 UR10, c[0x0][0xae8] ;  /* 0x0002ba00000a7ab9 */ /* 0x000fe40000000a00 */
[----:B------:R-:W-:-:S04]  /*10f90*/  UIMAD.WIDE.U32 UR8, UR40, UR10, UR8 ;  /* 0x0000000a280872a5 */ /* 0x000fc8000f8e0008 */
[----:B------:R-:W-:-:S03]  /*10fa0*/  UIMAD UR9, UR40, UR11, UR9 ;  /* 0x0000000b280972a4 */ /* 0x000fc6000f8e0209 */
[----:B------:R-:W-:Y:S01]  /*10fb0*/  ULDC.64 UR10, c[0x0][0xaf0] ;  /* 0x0002bc00000a7ab9 */ /* 0x000fe20000000a00 */
[----:B-1----:R-:W-:Y:S01]  /*10fc0*/  ISETP.NE.AND P0, PT, R11, 0x1, PT ;  /* 0x000000010b00780c */ /* 0x002fe20003f05270 */
[----:B------:R-:W-:-:S04]  /*10fd0*/  UIMAD UR15, UR15, UR10, URZ ;  /* 0x0000000a0f0f72a4 */ /* 0x000fc8000f8e023f */
[----:B------:R-:W-:Y:S02]  /*10fe0*/  UIMAD UR4, UR14, UR11, UR15 ;  /* 0x0000000b0e0472a4 */ /* 0x000fe4000f8e020f */
[----:B------:R-:W-:-:S03]  /*10ff0*/  UIMAD.WIDE.U32 UR14, UR14, UR10, UR8 ;  /* 0x0000000a0e0e72a5 */ /* 0x000fc6000f8e0008 */
[----:B------:R-:W-:Y:S01]  /*11000*/  ULDC.64 UR8, c[0x0][0xae0] ;  /* 0x0002b80000087ab9 */ /* 0x000fe20000000a00 */
[----:B------:R-:W-:Y:S02]  /*11010*/  UIADD3 UR4, UR15, UR4, URZ ;  /* 0x000000040f047290 */ /* 0x000fe4000fffe03f */
[----:B------:R-:W0:Y:S08]  /*11020*/  @P0 LDC R3, c[0x0][0xbec] ;  /* 0x0002fb00ff030b82 */ /* 0x000e300000000800 */
[----:B------:R-:W1:Y:S01]  /*11030*/  @P0 LDC R7, c[0x0][0xbf0] ;  /* 0x0002fc00ff070b82 */ /* 0x000e620000000800 */
[----:B0-----:R-:W-:-:S04]  /*11040*/  @P0 IMAD.HI.U32 R2, R4, R3, RZ ;  /* 0x0000000304020227 */ /* 0x001fc800078e00ff */
[----:B------:R-:W-:Y:S02]  /*11050*/  IMAD.U32 R3, RZ, RZ, UR15 ;  /* 0x0000000fff037e24 */ /* 0x000fe4000f8e00ff */
[----:B------:R-:W-:Y:S01]  /*11060*/  IMAD.U32 R3, RZ, RZ, UR4 ;  /* 0x00000004ff037e24 */ /* 0x000fe2000f8e00ff */
[----:B-1----:R-:W-:-:S04]  /*11070*/  @P0 SHF.R.U32.HI R5, RZ, R7, R2 ;  /* 0x00000007ff050219 */ /* 0x002fc80000011602 */
[--C-:B------:R-:W-:Y:S01]  /*11080*/  SHF.R.S32.HI R2, RZ, 0x1f, R5.reuse ;  /* 0x0000001fff027819 */ /* 0x100fe20000011405 */
[----:B------:R-:W-:-:S04]  /*11090*/  IMAD.MOV R7, RZ, RZ, -R5 ;  /* 0x000000ffff077224 */ /* 0x000fc800078e0a05 */
[----:B------:R-:W-:Y:S02]  /*110a0*/  IMAD R7, R11, R7, R4 ;  /* 0x000000070b077224 */ /* 0x000fe400078e0204 */
[----:B------:R-:W-:Y:S02]  /*110b0*/  IMAD R4, R2, UR8, RZ ;  /* 0x0000000802047c24 */ /* 0x000fe4000f8e02ff */
[----:B------:R-:W-:Y:S02]  /*110c0*/  IMAD.U32 R2, RZ, RZ, UR14 ;  /* 0x0000000eff027e24 */ /* 0x000fe4000f8e00ff */
[C---:B------:R-:W-:Y:S01]  /*110d0*/  IMAD R9, R5.reuse, UR9, R4 ;  /* 0x0000000905097c24 */ /* 0x040fe2000f8e0204 */
[----:B------:R-:W-:Y:S01]  /*110e0*/  SHF.R.S32.HI R4, RZ, 0x1f, R7 ;  /* 0x0000001fff047819 */ /* 0x000fe20000011407 */
[----:B------:R-:W-:Y:S01]  /*110f0*/  IMAD.WIDE.U32 R2, R5, UR8, R2 ;  /* 0x0000000805027c25 */ /* 0x000fe2000f8e0002 */
[----:B------:R-:W-:-:S03]  /*11100*/  ULDC.64 UR8, c[0x0][0xad8] ;  /* 0x0002b60000087ab9 */ /* 0x000fc60000000a00 */
[----:B------:R-:W-:Y:S02]  /*11110*/  IMAD R4, R4, UR8, RZ ;  /* 0x0000000804047c24 */ /* 0x000fe4000f8e02ff */
[----:B------:R-:W-:Y:S02]  /*11120*/  IMAD.IADD R3, R3, 0x1, R9 ;  /* 0x0000000103037824 */ /* 0x000fe400078e0209 */
[----:B-----5:R-:W-:Y:S02]  /*11130*/  IMAD R11, R0, R11, RZ ;  /* 0x0000000b000b7224 */ /* 0x020fe400078e02ff */
[----:B------:R-:W-:Y:S02]  /*11140*/  VIADD R0, R152, UR39 ;  /* 0x0000002798007c36 */ /* 0x000fe40008000000 */
[C---:B------:R-:W-:Y:S02]  /*11150*/  IMAD R5, R7.reuse, UR9, R4 ;  /* 0x0000000907057c24 */ /* 0x040fe4000f8e0204 */
[----:B------:R-:W-:Y:S01]  /*11160*/  IMAD.WIDE.U32 R2, R7, UR8, R2 ;  /* 0x0000000807027c25 */ /* 0x000fe2000f8e0002 */
[----:B------:R-:W-:Y:S01]  /*11170*/  ISETP.GE.AND P0, PT, R0, R11, PT ;  /* 0x0000000b0000720c */ /* 0x000fe20003f06270 */
[----:B------:R-:W-:-:S02]  /*11180*/  ULDC.64 UR8, c[0x0][0xa80] ;  /* 0x0002a00000087ab9 */ /* 0x000fc40000000a00 */
[----:B------:R-:W-:Y:S01]  /*11190*/  IMAD.IADD R3, R3, 0x1, R5 ;  /* 0x0000000103037824 */ /* 0x000fe200078e0205 */
        /* <DEDUP_REMOVED lines=14> */
[----:B------:R3:W-:Y:S04]  /*11280*/  @!P2 ST.E.128 desc[UR56][R6.64], RZ ;  /* 0x000000ff0600a985 */ /* 0x0007e8000c101d38 */
[----:B------:R3:W-:Y:S04]  /*11290*/  @!P3 ST.E.128 desc[UR56][R8.64], RZ ;  /* 0x000000ff0800b985 */ /* 0x0007e8000c101d38 */
[----:B------:R3:W-:Y:S02]  /*112a0*/  @!P4 ST.E.128 desc[UR56][R12.64], RZ ;  /* 0x000000ff0c00c985 */ /* 0x0007e4000c101d38 */
.L_x_1165:
[----:B------:R-:W-:Y:S05]  /*112b0*/  BSYNC B1 ;  /* 0x0000000000017941 */ /* 0x000fea0003800000 */
.L_x_1164:
        /* <DEDUP_REMOVED lines=9> */
[-C--:B-1-3--:R-:W-:Y:S02]  /*11350*/  @!P3 LEA R6, P0, R139, R2.reuse, 0x1 ;  /* 0x000000028b06b211 */ /* 0x08afe400078008ff */
[----:B------:R-:W-:Y:S02]  /*11360*/  @!P4 LEA R8, P1, R141, R2, 0x1 ;  /* 0x000000028d08c211 */ /* 0x000fe400078208ff */
[----:B0---4-:R-:W-:Y:S01]  /*11370*/  @!P2 IMAD.WIDE R4, R138, 0x2, R2 ;  /* 0x000000028a04a825 */ /* 0x011fe200078e0202 */
[-C--:B------:R-:W-:Y:S02]  /*11380*/  @!P3 LEA.HI.X R7, R139, R3.reuse, R14, 0x1, P0 ;  /* 0x000000038b07b211 */ /* 0x080fe400000f0c0e */
[----:B------:R-:W-:Y:S02]  /*11390*/  @!P4 LEA.HI.X R9, R141, R3, R10, 0x1, P1 ;  /* 0x000000038d09c211 */ /* 0x000fe400008f0c0a */
[----:B------:R2:W-:Y:S04]  /*113a0*/  @!P2 ST.E.128 desc[UR56][R4.64], RZ ;  /* 0x000000ff0400a985 */ /* 0x0005e8000c101d38 */
[----:B------:R2:W-:Y:S04]  /*113b0*/  @!P3 ST.E.128 desc[UR56][R6.64], RZ ;  /* 0x000000ff0600b985 */ /* 0x0005e8000c101d38 */
[----:B------:R2:W-:Y:S02]  /*113c0*/  @!P4 ST.E.128 desc[UR56][R8.64], RZ ;  /* 0x000000ff0800c985 */ /* 0x0005e4000c101d38 */
.L_x_1158:
[----:B------:R-:W-:Y:S05]  /*113d0*/  BSYNC B0 ;  /* 0x0000000000007941 */ /* 0x000fea0003800000 */
.L_x_1152:
[----:B------:R-:W-:Y:S02]  /*113e0*/  ULDC UR4, c[0x0][0xc3c] ;  /* 0x00030f0000047ab9 */ /* 0x000fe40000000800 */
[----:B------:R-:W-:-:S06]  /*113f0*/  UISETP.GE.AND UP0, UPT, UR7, UR4, UPT ;  /* 0x000000040700728c */ /* 0x000fcc000bf06270 */
[----:B------:R-:W-:-:S13]  /*11400*/  PLOP3.LUT P0, PT, PT, PT, UP0, 0x80, 0x0 ;  /* 0x000000000000781c */ /* 0x000fda0003f0f008 */
[----:B------:R-:W-:Y:S05]  /*11410*/  @!P0 BRA `(.L_x_1166) ;  /* 0xfffffef800f48947 */ /* 0x000fea000383ffff */
[----:B------:R-:W-:Y:S05]  /*11420*/  EXIT ;  /* 0x000000000000794d */ /* 0x000fea0003800000 */
.L_x_1061:
[----:B------:R-:W-:-:S08]  /*11430*/  NOP ;  /* 0x0000000000007918 */ /* 0x000fd00000000000 */
[----:B------:R-:W0:-:S00]  /*11440*/  USETMAXREG.DEALLOC.CTAPOOL 0x20 ;  /* 0x00000020000079c8 */ /* 0x000e0000080e0500 */
[----:B0-----:R-:W-:Y:S01]  /*11450*/  LOP3.LUT R0, R0, 0x3, RZ, 0xc0, !PT ;  /* 0x0000000300007812 */ /* 0x001fe200078ec0ff */
[----:B------:R-:W-:Y:S01]  /*11460*/  IMAD.MOV.U32 R6, RZ, RZ, RZ ;  /* 0x000000ffff067224 */ /* 0x000fe200078e00ff */
[----:B------:R-:W-:-:S04]  /*11470*/  LOP3.LUT R16, R16, 0xffffff7f, RZ, 0xc0, !PT ;  /* 0xffffff7f10107812 */ /* 0x000fc800078ec0ff */
[----:B------:R-:W0:Y:S02]  /*11480*/  SHFL.IDX PT, R0, R0, RZ, 0x1f ;  /* 0x00001fff00007589 */ /* 0x000e2400000e0000 */
[----:B0-----:R-:W-:-:S13]  /*11490*/  ISETP.NE.AND P0, PT, R0, RZ, PT ;  /* 0x000000ff0000720c */ /* 0x001fda0003f05270 */
[----:B------:R-:W-:Y:S01]  /*114a0*/  @P0 LOP3.LUT R16, R16, 0x80, RZ, 0xfc, !PT ;  /* 0x0000008010100812 */ /* 0x000fe200078efcff */
[----:B------:R-:W-:Y:S06]  /*114b0*/  @!P0 BRA `(.L_x_1167) ;  /* 0x00000000001c8947 */ /* 0x000fec0003800000 */
[----:B------:R-:W0:Y:S08]  /*114c0*/  S2UR UR5, SR_CgaCtaId ;  /* 0x00000000000579c3 */ /* 0x000e300000008800 */
[----:B------:R-:W-:Y:S06]  /*114d0*/  BAR.SYNC.DEFER_BLOCKING 0x5, 0x200 ;  /* 0x0148000000007b1d */ /* 0x000fec0000010000 */
[----:B------:R-:W-:-:S02]  /*114e0*/  UMOV UR4, 0x400 ;  /* 0x0000040000047882 */ /* 0x000fc40000000000 */
[----:B0-----:R-:W-:-:S09]  /*114f0*/  ULEA UR4, UR5, UR4, 0x18 ;  /* 0x0000000405047291 */ /* 0x001fd2000f8ec03f */
[----:B------:R-:W0:Y:S01]  /*11500*/  LDS.128 R24, [UR4+0x2d8d0] ;  /* 0x02d8d004ff187984 */ /* 0x000e220008000c00 */
[----:B------:R-:W-:Y:S06]  /*11510*/  BAR.ARV 0x4, 0x200 ;  /* 0x0108000000007b1d */ /* 0x000fec0000002000 */
[----:B------:R-:W-:Y:S05]  /*11520*/  BRA `(.L_x_1168) ;  /* 0x0000000c00907947 */ /* 0x000fea0003800000 */
.L_x_1167:
        /* <DEDUP_REMOVED lines=44> */
.L_x_1171:
[----:B------:R-:W0:Y:S01]  /*117f0*/  LDC R2, c[0x0][0xc3c] ;  /* 0x00030f00ff027b82 */ /* 0x000e220000000800 */
[----:B------:R-:W-:-:S06]  /*11800*/  UIADD3 UR4, UR4, 0x1f, URZ ;  /* 0x0000001f04047890 */ /* 0x000fcc000fffe03f */
[----:B0-----:R-:W-:-:S13]  /*11810*/  ISETP.LE.AND P6, PT, R2, UR4, PT ;  /* 0x0000000402007c0c */ /* 0x001fda000bfc3270 */
[----:B------:R-:W-:Y:S05]  /*11820*/  @P6 BRA `(.L_x_1170) ;  /* 0x0000000800a46947 */ /* 0x000fea0003800000 */
[----:B------:R-:W-:-:S05]  /*11830*/  VIADD R7, R0, UR4 ;  /* 0x0000000400077c36 */ /* 0x000fca0008000000 */
[----:B------:R-:W-:-:S13]  /*11840*/  ISETP.GE.OR P6, PT, R7, R2, !P0 ;  /* 0x000000020700720c */ /* 0x000fda00047c6670 */
[----:B------:R-:W0:Y:S08]  /*11850*/  @!P6 LDC.64 R4, c[0x0][0xc80] ;  /* 0x00032000ff04eb82 */ /* 0x000e300000000a00 */
[----:B------:R-:W1:Y:S01]  /*11860*/  @!P6 LDC.64 R2, c[0x0][0xc78] ;  /* 0x00031e00ff02eb82 */ /* 0x000e620000000a00 */
[----:B0-----:R-:W-:-:S04]  /*11870*/  @!P6 IMAD.WIDE R4, R7, 0x4, R4 ;  /* 0x000000040704e825 */ /* 0x001fc800078e0204 */
[----:B-1----:R-:W-:Y:S01]  /*11880*/  @!P6 IMAD.WIDE R2, R7, 0x4, R2 ;  /* 0x000000040702e825 */ /* 0x002fe200078e0202 */
[----:B------:R-:W-:-:S06]  /*11890*/  CS2R R6, SRZ ;  /* 0x0000000000067805 */ /* 0x000fcc000001ff00 */
[----:B------:R-:W2:Y:S04]  /*118a0*/  @!P6 LDG.E R6, desc[UR56][R4.64] ;  /* 0x000000380406e981 */ /* 0x000ea8000c1e1900 */
        /* <DEDUP_REMOVED lines=22> */
.L_x_1169:
        /* <DEDUP_REMOVED lines=8> */
[----:B------:R1:W2:Y:S01]  /*11a90*/  SHFL.IDX PT, R6, R6, R27, 0x1f ;  /* 0x00001f1b06067589 */ /* 0x0002a200000e0000 */
[----:B0-----:R-:W-:-:S07]  /*11aa0*/  ISETP.NE.AND P1, PT, R7, 0x1, PT ;  /* 0x000000010700780c */ /* 0x001fce0003f25270 */
[----:B-1----:R-:W-:Y:S06]  /*11ab0*/  @!P0 BRA `(.L_x_1172) ;  /* 0x0000000000088947 */ /* 0x002fec0003800000 */
[----:B------:R-:W-:-:S06]  /*11ac0*/  VIADD R24, R27, 0xffffffff ;  /* 0xffffffff1b187836 */ /* 0x000fcc0000000000 */
[----:B------:R0:W1:Y:S02]  /*11ad0*/  SHFL.IDX PT, R24, R5, R24, 0x1f ;  /* 0x00001f1805187589 */ /* 0x00006400000e0000 */
.L_x_1172:
[----:B-1----:R-:W-:Y:S02]  /*11ae0*/  IMAD R24, R24, UR5, R3 ;  /* 0x0000000518187c24 */ /* 0x002fe4000f8e0203 */
[----:B------:R-:W-:-:S03]  /*11af0*/  VIADD R27, R27, UR4 ;  /* 0x000000041b1b7c36 */ /* 0x000fc60008000000 */
[----:B0-----:R-:W-:Y:S01]  /*11b00*/  IADD3 R5, -R24, UR6, RZ ;  /* 0x0000000618057c10 */ /* 0x001fe2000fffe1ff */
[----:B------:R-:W-:Y:S06]  /*11b10*/  @!P1 BRA `(.L_x_1173) ;  /* 0x0000000000e89947 */ /* 0x000fec0003800000 */
[-C--:B--2---:R-:W-:Y:S02]  /*11b20*/  IABS R8, R6.reuse ;  /* 0x0000000600087213 */ /* 0x084fe40000000000 */
[----:B------:R-:W-:Y:S02]  /*11b30*/  IABS R4, R7 ;  /* 0x0000000700047213 */ /* 0x000fe40000000000 */
[----:B------:R-:W0:Y:S01]  /*11b40*/  I2F.RP R9, R8 ;  /* 0x0000000800097306 */ /* 0x000e220000209400 */
[----:B------:R-:W-:Y:S02]  /*11b50*/  IABS R10, R5 ;  /* 0x00000005000a7213 */ /* 0x000fe40000000000 */
[----:B------:R-:W-:-:S05]  /*11b60*/  IABS R12, R6 ;  /* 0x00000006000c7213 */ /* 0x000fca0000000000 */
[----:B0-----:R-:W0:Y:S02]  /*11b70*/  MUFU.RCP R9, R9 ;  /* 0x0000000900097308 */ /* 0x001e240000001000 */
[----:B0-----:R-:W-:-:S06]  /*11b80*/  VIADD R2, R9, 0xffffffe ;  /* 0x0ffffffe09027836 */ /* 0x001fcc0000000000 */
[----:B------:R-:W0:Y:S08]  /*11b90*/  I2F.RP R9, R4 ;  /* 0x0000000400097306 */ /* 0x000e300000209400 */
[----:B------:R1:W2:Y:S08]  /*11ba0*/  F2I.FTZ.U32.TRUNC.NTZ R3, R2 ;  /* 0x0000000200037305 */ /* 0x0002b0000021f000 */
[----:B0-----:R-:W0:Y:S01]  /*11bb0*/  MUFU.RCP R9, R9 ;  /* 0x0000000900097308 */ /* 0x001e220000001000 */
[----:B-1----:R-:W-:-:S02]  /*11bc0*/  IMAD.MOV.U32 R2, RZ, RZ, RZ ;  /* 0x000000ffff027224 */ /* 0x002fc400078e00ff */
[----:B--2---:R-:W-:-:S04]  /*11bd0*/  IMAD.MOV R11, RZ, RZ, -R3 ;  /* 0x000000ffff0b7224 */ /* 0x004fc800078e0a03 */
[----:B------:R-:W-:-:S04]  /*11be0*/  IMAD R11, R11, R8, RZ ;  /* 0x000000080b0b7224 */ /* 0x000fc800078e02ff */
[----:B------:R-:W-:-:S04]  /*11bf0*/  IMAD.HI.U32 R3, R3, R11, R2 ;  /* 0x0000000b03037227 */ /* 0x000fc800078e0002 */
[----:B------:R-:W-:Y:S02]  /*11c00*/  IMAD.MOV R11, RZ, RZ, -R12 ;  /* 0x000000ffff0b7224 */ /* 0x000fe400078e0a0c */
[----:B------:R-:W-:-:S04]  /*11c10*/  IMAD.HI.U32 R2, R3, R10, RZ ;  /* 0x0000000a03027227 */ /* 0x000fc800078e00ff */
[----:B------:R-:W-:Y:S02]  /*11c20*/  IMAD R3, R2, R11, R10 ;  /* 0x0000000b02037224 */ /* 0x000fe400078e020a */
[----:B0-----:R-:W-:-:S03]  /*11c30*/  VIADD R10, R9, 0xffffffe ;  /* 0x0ffffffe090a7836 */ /* 0x001fc60000000000 */
[----:B------:R-:W-:-:S13]  /*11c40*/  ISETP.GT.U32.AND P1, PT, R8, R3, PT ;  /* 0x000000030800720c */ /* 0x000fda0003f24070 */
[----:B------:R-:W-:Y:S02]  /*11c50*/  @!P1 IMAD.IADD R3, R3, 0x1, -R8 ;  /* 0x0000000103039824 */ /* 0x000fe400078e0a08 */
[----:B------:R-:W-:Y:S01]  /*11c60*/  @!P1 VIADD R2, R2, 0x1 ;  /* 0x0000000102029836 */ /* 0x000fe20000000000 */
[----:B------:R-:W-:Y:S02]  /*11c70*/  ISETP.NE.AND P1, PT, R6, RZ, PT ;  /* 0x000000ff0600720c */ /* 0x000fe40003f25270 */
[----:B------:R-:W-:Y:S02]  /*11c80*/  ISETP.GE.U32.AND P0, PT, R3, R8, PT ;  /* 0x000000080300720c */ /* 0x000fe40003f06070 */
[----:B------:R-:W-:Y:S01]  /*11c90*/  LOP3.LUT R8, R5, R6, RZ, 0x3c, !PT ;  /* 0x0000000605087212 */ /* 0x000fe200078e3cff */
[----:B------:R-:W0:Y:S03]  /*11ca0*/  F2I.FTZ.U32.TRUNC.NTZ R3, R10 ;  /* 0x0000000a00037305 */ /* 0x000e26000021f000 */
[----:B------:R-:W-:-:S07]  /*11cb0*/  ISETP.GE.AND P2, PT, R8, RZ, PT ;  /* 0x000000ff0800720c */ /* 0x000fce0003f46270 */
[----:B------:R-:W-:-:S04]  /*11cc0*/  @P0 VIADD R2, R2, 0x1 ;  /* 0x0000000102020836 */ /* 0x000fc80000000000 */
[----:B------:R-:W-:Y:S01]  /*11cd0*/  IMAD.MOV.U32 R12, RZ, RZ, R2 ;  /* 0x000000ffff0c7224 */ /* 0x000fe200078e0002 */
[----:B------:R-:W-:Y:S01]  /*11ce0*/  IABS R2, R7 ;  /* 0x0000000700027213 */ /* 0x000fe20000000000 */
[----:B0-----:R-:W-:Y:S02]  /*11cf0*/  IMAD.MOV R9, RZ, RZ, -R3 ;  /* 0x000000ffff097224 */ /* 0x001fe400078e0a03 */
[----:B------:R-:W-:Y:S01]  /*11d00*/  @!P2 IMAD.MOV R12, RZ, RZ, -R12 ;  /* 0x000000ffff0ca224 */ /* 0x000fe200078e0a0c */
[----:B------:R-:W-:Y:S01]  /*11d10*/  @!P1 LOP3.LUT R12, RZ, R6, RZ, 0x33, !PT ;  /* 0x00000006ff0c9212 */ /* 0x000fe200078e33ff */
[----:B------:R-:W-:Y:S02]  /*11d20*/  IMAD.MOV R10, RZ, RZ, -R2 ;  /* 0x000000ffff0a7224 */ /* 0x000fe400078e0a02 */
[----:B------:R-:W-:Y:S01]  /*11d30*/  IMAD R9, R9, R4, RZ ;  /* 0x0000000409097224 */ /* 0x000fe200078e02ff */
[----:B------:R-:W-:Y:S01]  /*11d40*/  IABS R8, R12 ;  /* 0x0000000c00087213 */ /* 0x000fe20000000000 */
[----:B------:R-:W-:-:S04]  /*11d50*/  IMAD.MOV.U32 R2, RZ, RZ, RZ ;  /* 0x000000ffff027224 */ /* 0x000fc800078e00ff */
[----:B------:R-:W-:-:S04]  /*11d60*/  IMAD.HI.U32 R2, R3, R9, R2 ;  /* 0x0000000903027227 */ /* 0x000fc800078e0002 */
[----:B------:R-:W-:Y:S02]  /*11d70*/  IMAD.MOV.U32 R3, RZ, RZ, R8 ;  /* 0x000000ffff037224 */ /* 0x000fe400078e0008 */
[----:B------:R-:W-:Y:S02]  /*11d80*/  IMAD.MOV.U32 R8, RZ, RZ, R10 ;  /* 0x000000ffff087224 */ /* 0x000fe400078e000a */
[----:B------:R-:W-:-:S04]  /*11d90*/  IMAD.HI.U32 R2, R2, R3, RZ ;  /* 0x0000000302027227 */ /* 0x000fc800078e00ff */
[----:B------:R-:W-:-:S05]  /*11da0*/  IMAD R3, R2, R8, R3 ;  /* 0x0000000802037224 */ /* 0x000fca00078e0203 */
[----:B------:R-:W-:-:S13]  /*11db0*/  ISETP.GT.U32.AND P1, PT, R4, R3, PT ;  /* 0x000000030400720c */ /* 0x000fda0003f24070 */
[----:B------:R-:W-:Y:S02]  /*11dc0*/  @!P1 IMAD.IADD R3, R3, 0x1, -R4 ;  /* 0x0000000103039824 */ /* 0x000fe400078e0a04 */
[----:B------:R-:W-:Y:S01]  /*11dd0*/  @!P1 VIADD R2, R2, 0x1 ;  /* 0x0000000102029836 */ /* 0x000fe20000000000 */
[----:B------:R-:W-:Y:S02]  /*11de0*/  ISETP.NE.AND P1, PT, R7, RZ, PT ;  /* 0x000000ff0700720c */ /* 0x000fe40003f25270 */
[----:B------:R-:W-:Y:S02]  /*11df0*/  ISETP.GE.U32.AND P0, PT, R3, R4, PT ;  /* 0x000000040300720c */ /* 0x000fe40003f06070 */
[----:B------:R-:W-:-:S04]  /*11e00*/  LOP3.LUT R3, R12, R7, RZ, 0x3c, !PT ;  /* 0x000000070c037212 */ /* 0x000fc800078e3cff */
[----:B------:R-:W-:Y:S01]  /*11e10*/  ISETP.GE.AND P2, PT, R3, RZ, PT ;  /* 0x000000ff0300720c */ /* 0x000fe20003f46270 */
[----:B------:R-:W-:-:S06]  /*11e20*/  IMAD.MOV R3, RZ, RZ, -R12 ;  /* 0x000000ffff037224 */ /* 0x000fcc00078e0a0c */
[----:B------:R-:W-:-:S06]  /*11e30*/  @P0 VIADD R2, R2, 0x1 ;  /* 0x0000000102020836 */ /* 0x000fcc0000000000 */
[----:B------:R-:W-:Y:S01]  /*11e40*/  @!P2 IMAD.MOV R2, RZ, RZ, -R2 ;  /* 0x000000ffff02a224 */ /* 0x000fe200078e0a02 */
[----:B------:R-:W-:-:S05]  /*11e50*/  @!P1 LOP3.LUT R2, RZ, R7, RZ, 0x33, !PT ;  /* 0x00000007ff029212 */ /* 0x000fca00078e33ff */
[----:B------:R-:W-:-:S04]  /*11e60*/  IMAD.MOV R26, RZ, RZ, -R2 ;  /* 0x000000ffff1a7224 */ /* 0x000fc800078e0a02 */
[C---:B------:R-:W-:Y:S02]  /*11e70*/  IMAD R26, R7.reuse, R26, R12 ;  /* 0x0000001a071a7224 */ /* 0x040fe400078e020c */
[----:B------:R-:W-:Y:S02]  /*11e80*/  IMAD R7, R7, 0x1000000, R2 ;  /* 0x0100000007077824 */ /* 0x000fe400078e0202 */
[----:B------:R-:W-:Y:S02]  /*11e90*/  IMAD R2, R6, R3, R5 ;  /* 0x0000000306027224 */ /* 0x000fe400078e0205 */
[----:B------:R-:W-:Y:S01]  /*11ea0*/  IMAD R26, R26, 0x10000, R7 ;  /* 0x000100001a1a7824 */ /* 0x000fe200078e0207 */
[----:B------:R-:W-:Y:S06]  /*11eb0*/  BRA `(.L_x_1174) ;  /* 0x0000000000f47947 */ /* 0x000fec0003800000 */
.L_x_1173:
[----:B------:R-:W0:Y:S02]  /*11ec0*/  LDC.64 R2, c[0x0][0xc90] ;  /* 0x00032400ff027b82 */ /* 0x000e240000000a00 */
[----:B0-----:R-:W-:-:S05]  /*11ed0*/  IMAD.WIDE R2, R27, 0x4, R2 ;  /* 0x000000041b027825 */ /* 0x001fca00078e0202 */
[----:B------:R0:W2:Y:S01]  /*11ee0*/  LDG.E R7, desc[UR56][R2.64] ;  /* 0x0000003802077981 */ /* 0x0000a2000c1e1900 */
[----:B------:R-:W-:Y:S01]  /*11ef0*/  IABS R13, R5 ;  /* 0x00000005000d7213 */ /* 0x000fe20000000000 */
[----:B0-----:R-:W-:Y:S02]  /*11f00*/  IMAD.MOV.U32 R2, RZ, RZ, RZ ;  /* 0x000000ffff027224 */ /* 0x001fe400078e00ff */
[----:B--2---:R-:W-:-:S05]  /*11f10*/  IMAD R4, R6, R7, RZ ;  /* 0x0000000706047224 */ /* 0x004fca00078e02ff */
[-C--:B------:R-:W-:Y:S02]  /*11f20*/  IABS R10, R4.reuse ;  /* 0x00000004000a7213 */ /* 0x080fe40000000000 */
[----:B------:R-:W-:Y:S02]  /*11f30*/  IABS R12, R4 ;  /* 0x00000004000c7213 */ /* 0x000fe40000000000 */
[----:B------:R-:W0:Y:S08]  /*11f40*/  I2F.RP R8, R10 ;  /* 0x0000000a00087306 */ /* 0x000e300000209400 */
[----:B0-----:R-:W0:Y:S02]  /*11f50*/  MUFU.RCP R8, R8 ;  /* 0x0000000800087308 */ /* 0x001e240000001000 */
[----:B0-----:R-:W-:-:S06]  /*11f60*/  VIADD R9, R8, 0xffffffe ;  /* 0x0ffffffe08097836 */ /* 0x001fcc0000000000 */
[----:B------:R-:W0:Y:S02]  /*11f70*/  F2I.FTZ.U32.TRUNC.NTZ R3, R9 ;  /* 0x0000000900037305 */ /* 0x000e24000021f000 */
[----:B0-----:R-:W-:-:S04]  /*11f80*/  IMAD.MOV R11, RZ, RZ, -R3 ;  /* 0x000000ffff0b7224 */ /* 0x001fc800078e0a03 */
[----:B------:R-:W-:-:S04]  /*11f90*/  IMAD R11, R11, R10, RZ ;  /* 0x0000000a0b0b7224 */ /* 0x000fc800078e02ff */
[----:B------:R-:W-:-:S04]  /*11fa0*/  IMAD.HI.U32 R2, R3, R11, R2 ;  /* 0x0000000b03027227 */ /* 0x000fc800078e0002 */
[----:B------:R-:W-:Y:S02]  /*11fb0*/  IMAD.MOV R3, RZ, RZ, -R12 ;  /* 0x000000ffff037224 */ /* 0x000fe400078e0a0c */
        /* <DEDUP_REMOVED lines=12> */
[----:B------:R-:W-:Y:S02]  /*12080*/  IMAD R8, R7, R2, RZ ;  /* 0x0000000207087224 */ /* 0x000fe400078e02ff */
[----:B------:R-:W-:Y:S02]  /*12090*/  IMAD.MOV R2, RZ, RZ, -R2 ;  /* 0x000000ffff027224 */ /* 0x000fe400078e0a02 */
[----:B------:R-:W-:Y:S02]  /*120a0*/  IMAD.MOV R10, RZ, RZ, -R8 ;  /* 0x000000ffff0a7224 */ /* 0x000fe400078e0a08 */
[----:B------:R-:W-:-:S03]  /*120b0*/  IMAD R12, R4, R2, R5 ;  /* 0x00000002040c7224 */ /* 0x000fc600078e0205 */
[----:B------:R-:W-:-:S04]  /*120c0*/  VIADDMNMX R7, R10, UR5, R7, PT ;  /* 0x000000050a077c46 */ /* 0x000fc8000b800107 */
[-C--:B------:R-:W-:Y:S01]  /*120d0*/  IABS R9, R7.reuse ;  /* 0x0000000700097213 */ /* 0x080fe20000000000 */
[----:B------:R-:W-:Y:S01]  /*120e0*/  IMAD.MOV R26, RZ, RZ, -R7 ;  /* 0x000000ffff1a7224 */ /* 0x000fe200078e0a07 */
[----:B------:R-:W-:Y:S02]  /*120f0*/  IABS R4, R7 ;  /* 0x0000000700047213 */ /* 0x000fe40000000000 */
[----:B------:R-:W0:Y:S03]  /*12100*/  I2F.RP R10, R9 ;  /* 0x00000009000a7306 */ /* 0x000e260000209400 */
[----:B------:R-:W-:-:S05]  /*12110*/  IMAD.MOV R4, RZ, RZ, -R4 ;  /* 0x000000ffff047224 */ /* 0x000fca00078e0a04 */
[----:B0-----:R-:W0:Y:S02]  /*12120*/  MUFU.RCP R10, R10 ;  /* 0x0000000a000a7308 */ /* 0x001e240000001000 */
[----:B0-----:R-:W-:-:S06]  /*12130*/  VIADD R3, R10, 0xffffffe ;  /* 0x0ffffffe0a037836 */ /* 0x001fcc0000000000 */
[----:B------:R-:W0:Y:S02]  /*12140*/  F2I.FTZ.U32.TRUNC.NTZ R3, R3 ;  /* 0x0000000300037305 */ /* 0x000e24000021f000 */
[----:B0-----:R-:W-:-:S04]  /*12150*/  IMAD.MOV R11, RZ, RZ, -R3 ;  /* 0x000000ffff0b7224 */ /* 0x001fc800078e0a03 */
[----:B------:R-:W-:Y:S01]  /*12160*/  IMAD.MOV.U32 R2, RZ, RZ, R11 ;  /* 0x000000ffff027224 */ /* 0x000fe200078e000b */
[----:B------:R-:W-:-:S03]  /*12170*/  IABS R11, R12 ;  /* 0x0000000c000b7213 */ /* 0x000fc60000000000 */
[----:B------:R-:W-:Y:S02]  /*12180*/  IMAD R5, R2, R9, RZ ;  /* 0x0000000902057224 */ /* 0x000fe400078e02ff */
[----:B------:R-:W-:-:S04]  /*12190*/  IMAD.MOV.U32 R2, RZ, RZ, RZ ;  /* 0x000000ffff027224 */ /* 0x000fc800078e00ff */
[----:B------:R-:W-:Y:S01]  /*121a0*/  IMAD.HI.U32 R2, R3, R5, R2 ;  /* 0x0000000503027227 */ /* 0x000fe200078e0002 */
[----:B------:R-:W-:-:S04]  /*121b0*/  LOP3.LUT R3, R12, R7, RZ, 0x3c, !PT ;  /* 0x000000070c037212 */ /* 0x000fc800078e3cff */
[----:B------:R-:W-:Y:S01]  /*121c0*/  ISETP.GE.AND P2, PT, R3, RZ, PT ;  /* 0x000000ff0300720c */ /* 0x000fe20003f46270 */
[----:B------:R-:W-:Y:S01]  /*121d0*/  IMAD.HI.U32 R2, R2, R11, RZ ;  /* 0x0000000b02027227 */ /* 0x000fe200078e00ff */
[----:B------:R-:W-:-:S03]  /*121e0*/  IADD3 R3, R8, 0x1000000, R12 ;  /* 0x0100000008037810 */ /* 0x000fc60007ffe00c */
        /* <DEDUP_REMOVED lines=9> */
[----:B------:R-:W-:-:S07]  /*12280*/  IMAD R26, R2, R26, R3 ;  /* 0x0000001a021a7224 */ /* 0x000fce00078e0203 */
.L_x_1174:
[----:B------:R-:W-:-:S05]  /*12290*/  LOP3.LUT R25, RZ, R2, RZ, 0x33, !PT ;  /* 0x00000002ff197212 */ /* 0x000fca00078e33ff */
[----:B------:R-:W-:Y:S01]  /*122a0*/  IMAD.IADD R25, R6, 0x1, R25 ;  /* 0x0000000106197824 */ /* 0x000fe200078e0219 */
[----:B------:R-:W-:Y:S06]  /*122b0*/  BRA `(.L_x_1175) ;  /* 0x0000000000147947 */ /* 0x000fec0003800000 */
.L_x_1170:
[----:B------:R-:W-:Y:S01]  /*122c0*/  ULDC UR4, c[0x0][0xc3c] ;  /* 0x00030f0000047ab9 */ /* 0x000fe20000000800 */
[----:B------:R-:W-:Y:S02]  /*122d0*/  IMAD.MOV.U32 R25, RZ, RZ, RZ ;  /* 0x000000ffff197224 */ /* 0x000fe400078e00ff */
[----:B------:R-:W-:Y:S02]  /*122e0*/  IMAD.U32 R24, RZ, RZ, UR6 ;  /* 0x00000006ff187e24 */ /* 0x000fe4000f8e00ff */
[----:B------:R-:W-:Y:S02]  /*122f0*/  IMAD.MOV.U32 R26, RZ, RZ, RZ ;  /* 0x000000ffff1a7224 */ /* 0x000fe400078e00ff */
[----:B------:R-:W-:-:S07]  /*12300*/  IMAD.U32 R27, RZ, RZ, UR4 ;  /* 0x00000004ff1b7e24 */ /* 0x000fce000f8e00ff */
.L_x_1175:
[----:B------:R-:W-:-:S13]  /*12310*/  ISETP.NE.AND P0, PT, R0, RZ, PT ;  /* 0x000000ff0000720c */ /* 0x000fda0003f05270 */
[----:B------:R-:W0:Y:S01]  /*12320*/  @!P0 S2R R3, SR_CgaCtaId ;  /* 0x0000000000038919 */ /* 0x000e220000008800 */
[----:B------:R-:W-:-:S04]  /*12330*/  @!P0 MOV R0, 0x400 ;  /* 0x0000040000008802 */ /* 0x000fc80000000f00 */
[----:B0-----:R-:W-:-:S05]  /*12340*/  @!P0 LEA R0, R3, R0, 0x18 ;  /* 0x0000000003008211 */ /* 0x001fca00078ec0ff */
[----:B------:R1:W-:Y:S01]  /*12350*/  @!P0 STS.128 [R0+0x2d8d0], R24 ;  /* 0x02d8d01800008388 */ /* 0x0003e20000000c00 */
[----:B------:R-:W-:Y:S06]  /*12360*/  BAR.ARV 0x5, 0x200 ;  /* 0x0148000000007b1d */ /* 0x000fec0000002000 */
.L_x_1168:
[----:B------:R2:W-:Y:S01]  /*12370*/  STL [R1+0x28], RZ ;  /* 0x000028ff01007387 */ /* 0x0005e20000100800 */
[----:B------:R-:W-:Y:S01]  /*12380*/  ULDC UR4, c[0x0][0xc3c] ;  /* 0x00030f0000047ab9 */ /* 0x000fe20000000800 */
[----:B------:R-:W-:Y:S01]  /*12390*/  IMAD.MOV.U32 R29, RZ, RZ, 0x1 ;  /* 0x00000001ff1d7424 */ /* 0x000fe200078e00ff */
[----:B0-----:R-:W-:Y:S01]  /*123a0*/  ISETP.GE.AND P0, PT, R27, UR4, PT ;  /* 0x000000041b007c0c */ /* 0x001fe2000bf06270 */
[----:B------:R-:W-:-:S12]  /*123b0*/  IMAD.MOV.U32 R23, RZ, RZ, RZ ;  /* 0x000000ffff177224 */ /* 0x000fd800078e00ff */
[----:B--2---:R-:W-:Y:S05]  /*123c0*/  @P0 BRA `(.L_x_1176) ;  /* 0x0000005000600947 */ /* 0x004fea0003800000 */
[----:B------:R-:W0:Y:S01]  /*123d0*/  S2R R3, SR_TID.X ;  /* 0x0000000000037919 */ /* 0x000e220000002100 */
[----:B------:R-:W2:Y:S01]  /*123e0*/  S2UR UR5, SR_CgaCtaId ;  /* 0x00000000000579c3 */ /* 0x000ea20000008800 */
[----:B------:R-:W-:Y:S01]  /*123f0*/  UMOV UR4, 0x400 ;  /* 0x0000040000047882 */ /* 0x000fe20000000000 */
[----:B------:R-:W-:Y:S01]  /*12400*/  BSSY B8, `(.L_x_1176) ;  /* 0x0000514000087945 */ /* 0x000fe20003800000 */
[----:B------:R3:W-:Y:S01]  /*12410*/  STL [R1+0x28], RZ ;  /* 0x000028ff01007387 */ /* 0x0007e20000100800 */
[----:B------:R-:W-:Y:S01]  /*12420*/  IMAD.MOV.U32 R29, RZ, RZ, 0x1 ;  /* 0x00000001ff1d7424 */ /* 0x000fe200078e00ff */
[----:B------:R-:W-:Y:S01]  /*12430*/  ULOP3.LUT UR36, UR44, 0x2, URZ, 0xfc, !UPT ;  /* 0x000000022c247892 */ /* 0x000fe2000f8efc3f */
[----:B------:R-:W-:Y:S01]  /*12440*/  IMAD.MOV.U32 R23, RZ, RZ, RZ ;  /* 0x000000ffff177224 */ /* 0x000fe200078e00ff */
[----:B------:R-:W-:Y:S01]  /*12450*/  ULDC UR37, c[0x0][0xc] ;  /* 0x0000030000257ab9 */ /* 0x000fe20000000800 */
[----:B--2---:R-:W-:-:S06]  /*12460*/  ULEA UR4, UR5, UR4, 0x18 ;  /* 0x0000000405047291 */ /* 0x004fcc000f8ec03f */
[----:B------:R-:W-:Y:S01]  /*12470*/  IMAD.U32 R17, RZ, RZ, UR4 ;  /* 0x00000004ff117e24 */ /* 0x000fe2000f8e00ff */
[C---:B0-----:R-:W-:Y:S01]  /*12480*/  LOP3.LUT R5, R3.reuse, 0x7f, RZ, 0xc0, !PT ;  /* 0x0000007f03057812 */ /* 0x041fe200078ec0ff */
[C---:B-1----:R-:W-:Y:S02]  /*12490*/  IMAD.SHL.U32 R0, R3.reuse, 0x8, RZ ;  /* 0x0000000803007824 */ /* 0x042fe400078e00ff */
[----:B------:R-:W-:Y:S01]  /*124a0*/  IMAD.SHL.U32 R4, R3, 0x20, RZ ;  /* 0x0000002003047824 */ /* 0x000fe200078e00ff */
[----:B------:R-:W-:Y:S02]  /*124b0*/  SHF.R.U32.HI R5, RZ, 0x2, R5 ;  /* 0x00000002ff057819 */ /* 0x000fe40000011605 */
[----:B------:R-:W-:Y:S02]  /*124c0*/  LOP3.LUT R2, R0, 0xd8, RZ, 0xc0, !PT ;  /* 0x000000d800027812 */ /* 0x000fe400078ec0ff */
[----:B------:R-:W-:Y:S02]  /*124d0*/  LOP3.LUT R6, R4, 0x60, RZ, 0xc0, !PT ;  /* 0x0000006004067812 */ /* 0x000fe400078ec0ff */
[----:B------:R-:W-:-:S02]  /*124e0*/  LOP3.LUT R3, R2, 0x18, R3, 0x78, !PT ;  /* 0x0000001802037812 */ /* 0x000fc400078e7803 */
[----:B------:R-:W-:Y:S02]  /*124f0*/  LOP3.LUT R4, R0, 0x18, RZ, 0xc0, !PT ;  /* 0x0000001800047812 */ /* 0x000fe400078ec0ff */
[----:B------:R-:W-:Y:S02]  /*12500*/  LOP3.LUT R2, R3, 0x320, R0, 0xf8, !PT ;  /* 0x0000032003027812 */ /* 0x000fe400078ef800 */
[----:B------:R-:W-:Y:S02]  /*12510*/  LOP3.LUT R0, R5, R6, RZ, 0xfc, !PT ;  /* 0x0000000605007212 */ /* 0x000fe400078efcff */
[----:B------:R-:W-:Y:S01]  /*12520*/  LOP3.LUT R5, R4, 0x20, RZ, 0xfc, !PT ;  /* 0x0000002004057812 */ /* 0x000fe200078efcff */
[----:B------:R-:W-:Y:S01]  /*12530*/  IMAD R0, R2, 0x2, R17 ;  /* 0x0000000202007824 */ /* 0x000fe200078e0211 */
[----:B------:R-:W-:-:S04]  /*12540*/  LOP3.LUT R3, R4, 0x40, RZ, 0xfc, !PT ;  /* 0x0000004004037812 */ /* 0x000fc800078efcff */
[----:B------:R3:W-:Y:S03]  /*12550*/  STL [R1+0x18], R0 ;  /* 0x0000180001007387 */ /* 0x0007e60000100800 */
.L_x_1247:
[----:B------:R-:W-:Y:S05]  /*12560*/  YIELD ;  /* 0x0000000000007946 */ /* 0x000fea0003800000 */
[----:B------:R-:W-:Y:S01]  /*12570*/  ULDC.64 UR4, c[0x0][0xa28] ;  /* 0x00028a0000047ab9 */ /* 0x000fe20000000a00 */
[----:B------:R-:W-:Y:S01]  /*12580*/  IMAD.MOV.U32 R19, RZ, RZ, RZ ;  /* 0x000000ffff137224 */ /* 0x000fe200078e00ff */
[----:B------:R-:W-:-:S04]  /*12590*/  ISETP.NE.U32.AND P0, PT, RZ, UR4, PT ;  /* 0x00000004ff007c0c */ /* 0x000fc8000bf05070 */
[----:B------:R-:W-:Y:S01]  /*125a0*/  ISETP.NE.AND.EX P0, PT, RZ, UR5, PT, P0 ;  /* 0x00000005ff007c0c */ /* 0x000fe2000bf05300 */
[----:B------:R-:W-:-:S12]  /*125b0*/  ULDC.64 UR4, c[0x0][0xa18] ;  /* 0x0002860000047ab9 */ /* 0x000fd80000000a00 */
[----:B0-----:R-:W0:Y:S02]  /*125c0*/  @P0 LDC.64 R2, c[0x0][0xa28] ;  /* 0x00028a00ff020b82 */ /* 0x001e240000000a00 */
[----:B0-----:R-:W-:-:S05]  /*125d0*/  @P0 IMAD.WIDE R2, R27, 0x4, R2 ;  /* 0x000000041b020825 */ /* 0x001fca00078e0202 */
[----:B--2---:R0:W2:Y:S01]  /*125e0*/  @P0 LDG.E R19, desc[UR56][R2.64] ;  /* 0x0000003802130981 */ /* 0x0040a2000c1e1900 */
[----:B------:R-:W-:Y:S01]  /*125f0*/  ISETP.NE.U32.AND P0, PT, RZ, UR4, PT ;  /* 0x00000004ff007c0c */ /* 0x000fe2000bf05070 */
[----:B---3--:R-:W-:Y:S01]  /*12600*/  IMAD.MOV.U32 R0, RZ, RZ, RZ ;  /* 0x000000ffff007224 */ /* 0x008fe200078e00ff */
[----:B------:R-:W-:Y:S02]  /*12610*/  LOP3.LUT R16, R16, 0xffffffbf, RZ, 0xc0, !PT ;  /* 0xffffffbf10107812 */ /* 0x000fe400078ec0ff */
[----:B------:R-:W-:Y:S01]  /*12620*/  ISETP.NE.AND.EX P1, PT, RZ, UR5, PT, P0 ;  /* 0x00000005ff007c0c */ /* 0x000fe2000bf25300 */
[----:B------:R-:W-:Y:S02]  /*12630*/  ULDC.64 UR4, c[0x0][0xa00] ;  /* 0x0002800000047ab9 */ /* 0x000fe40000000a00 */
[----:B------:R-:W-:Y:S01]  /*12640*/  ISETP.NE.U32.AND P0, PT, RZ, UR4, PT ;  /* 0x00000004ff007c0c */ /* 0x000fe2000bf05070 */
[----:B0-----:R-:W0:Y:S03]  /*12650*/  LDC.64 R2, c[0x0][0xa00] ;  /* 0x00028000ff027b82 */ /* 0x001e260000000a00 */
[----:B------:R-:W-:Y:S01]  /*12660*/  ISETP.NE.AND.EX P2, PT, RZ, UR5, PT, P0 ;  /* 0x00000005ff007c0c */ /* 0x000fe2000bf45300 */
[----:B------:R-:W-:-:S05]  /*12670*/  ULDC.64 UR4, c[0x0][0x418] ;  /* 0x0001060000047ab9 */ /* 0x000fca0000000a00 */
[----:B------:R-:W1:Y:S07]  /*12680*/  @P1 LDC.64 R4, c[0x0][0xa18] ;  /* 0x00028600ff041b82 */ /* 0x000e6e0000000a00 */
[----:B------:R-:W-:Y:S01]  /*12690*/  @P2 LOP3.LUT R16, R16, 0x40, RZ, 0xfc, !PT ;  /* 0x0000004010102812 */ /* 0x000fe200078efcff */
[----:B0-----:R-:W-:-:S05]  /*126a0*/  IMAD.WIDE R2, R27, 0x4, R2 ;  /* 0x000000041b027825 */ /* 0x001fca00078e0202 */
[----:B------:R-:W3:Y:S01]  /*126b0*/  @P2 LDG.E R0, desc[UR56][R2.64] ;  /* 0x0000003802002981 */ /* 0x000ee2000c1e1900 */
[----:B-1----:R-:W-:-:S05]  /*126c0*/  @P1 IMAD.WIDE R4, R27, 0x4, R4 ;  /* 0x000000041b041825 */ /* 0x002fca00078e0204 */
[----:B------:R0:W5:Y:S01]  /*126d0*/  @P1 LDG.E R28, desc[UR56][R4.64] ;  /* 0x00000038041c1981 */ /* 0x000162000c1e1900 */
        /* <DEDUP_REMOVED lines=8> */
[----:B-1----:R-:W-:Y:S01]  /*12760*/  IMAD.U32 R0, RZ, RZ, UR4 ;  /* 0x00000004ff007e24 */ /* 0x002fe2000f8e00ff */
[----:B------:R-:W-:Y:S06]  /*12770*/  @P1 BRA `(.L_x_1177) ;  /* 0x0000000000181947 */ /* 0x000fec0003800000 */
[----:B------:R-:W-:Y:S02]  /*12780*/  ULDC UR4, c[0x0][0x288] ;  /* 0x0000a20000047ab9 */ /* 0x000fe40000000800 */
[----:B-----5:R-:W-:Y:S01]  /*12790*/  IMAD.U32 R28, RZ, RZ, UR4 ;  /* 0x00000004ff1c7e24 */ /* 0x020fe2000f8e00ff */
[----:B------:R-:W-:Y:S06]  /*127a0*/  @!P2 BRA `(.L_x_1177) ;  /* 0x00000000000ca947 */ /* 0x000fec0003800000 */
[----:B0-----:R-:W2:Y:S04]  /*127b0*/  LDG.E R5, desc[UR56][R2.64] ;  /* 0x0000003802057981 */ /* 0x001ea8000c1e1900 */
[----:B------:R-:W2:Y:S02]  /*127c0*/  LDG.E R28, desc[UR56][R2.64+0x4] ;  /* 0x00000438021c7981 */ /* 0x000ea4000c1e1900 */
[----:B--2---:R-:W-:-:S07]  /*127d0*/  IMAD.IADD R28, R28, 0x1, -R5 ;  /* 0x000000011c1c7824 */ /* 0x004fce00078e0a05 */
.L_x_1177:
[----:B------:R-:W-:Y:S02]  /*127e0*/  ULDC.64 UR4, c[0x0][0xa20] ;  /* 0x0002880000047ab9 */ /* 0x000fe40000000a00 */
[----:B------:R-:W-:-:S04]  /*127f0*/  ISETP.NE.U32.AND P0, PT, RZ, UR4, PT ;  /* 0x00000004ff007c0c */ /* 0x000fc8000bf05070 */
[----:B------:R-:W-:-:S13]  /*12800*/  ISETP.NE.AND.EX P0, PT, RZ, UR5, PT, P0 ;  /* 0x00000005ff007c0c */ /* 0x000fda000bf05300 */
[----:B------:R-:W-:Y:S05]  /*12810*/  @!P0 BRA `(.L_x_1178) ;  /* 0x0000000000108947 */ /* 0x000fea0003800000 */
[----:B------:R-:W1:Y:S02]  /*12820*/  LDC.64 R2, c[0x0][0xa20] ;  /* 0x00028800ff027b82 */ /* 0x000e640000000a00 */
[----:B-1----:R-:W-:-:S05]  /*12830*/  IMAD.WIDE R2, R27, 0x4, R2 ;  /* 0x000000041b027825 */ /* 0x002fca00078e0202 */
[----:B------:R1:W5:Y:S01]  /*12840*/  LDG.E R0, desc[UR56][R2.64] ;  /* 0x0000003802007981 */ /* 0x000362000c1e1900 */
[----:B------:R-:W-:Y:S05]  /*12850*/  BRA `(.L_x_1179) ;  /* 0x0000000000247947 */ /* 0x000fea0003800000 */
.L_x_1178:
[----:B------:R-:W-:Y:S02]  /*12860*/  ULDC.64 UR4, c[0x0][0xa08] ;  /* 0x0002820000047ab9 */ /* 0x000fe40000000a00 */
[----:B------:R-:W-:-:S04]  /*12870*/  ISETP.NE.U32.AND P0, PT, RZ, UR4, PT ;  /* 0x00000004ff007c0c */ /* 0x000fc8000bf05070 */
[----:B------:R-:W-:-:S13]  /*12880*/  ISETP.NE.AND.EX P0, PT, RZ, UR5, PT, P0 ;  /* 0x00000005ff007c0c */ /* 0x000fda000bf05300 */
[----:B------:R-:W-:Y:S05]  /*12890*/  @!P0 BRA `(.L_x_1179) ;  /* 0x0000000000148947 */ /* 0x000fea0003800000 */
[----:B------:R-:W1:Y:S02]  /*128a0*/  LDC.64 R2, c[0x0][0xa08] ;  /* 0x00028200ff027b82 */ /* 0x000e640000000a00 */
[----:B-1----:R-:W-:-:S05]  /*128b0*/  IMAD.WIDE R2, R27, 0x4, R2 ;  /* 0x000000041b027825 */ /* 0x002fca00078e0202 */
[----:B------:R-:W2:Y:S04]  /*128c0*/  LDG.E R0, desc[UR56][R2.64] ;  /* 0x0000003802007981 */ /* 0x000ea8000c1e1900 */
[----:B0-----:R-:W2:Y:S02]  /*128d0*/  LDG.E R5, desc[UR56][R2.64+0x4] ;  /* 0x0000043802057981 */ /* 0x001ea4000c1e1900 */
[----:B--2---:R-:W-:-:S07]  /*128e0*/  IMAD.IADD R0, R5, 0x1, -R0 ;  /* 0x0000000105007824 */ /* 0x004fce00078e0a00 */
.L_x_1179:
[----:B-1----:R-:W1:Y:S01]  /*128f0*/  LDC R2, c[0x0][0x448] ;  /* 0x00011200ff027b82 */ /* 0x002e620000000800 */
[----:B------:R-:W-:Y:S01]  /*12900*/  IMAD R25, R25, 0xc0, RZ ;  /* 0x000000c019197824 */ /* 0x000fe200078e02ff */
[----:B------:R-:W-:Y:S01]  /*12910*/  LOP3.LUT R16, R16, 0xfffffff7, RZ, 0xc0, !PT ;  /* 0xfffffff710107812 */ /* 0x000fe200078ec0ff */
[----:B-----5:R-:W-:Y:S02]  /*12920*/  IMAD.IADD R7, R0, 0x1, -R19 ;  /* 0x0000000100077824 */ /* 0x020fe400078e0a13 */
[----:B------:R-:W-:-:S03]  /*12930*/  VIADD R3, R25, 0xbf ;  /* 0x000000bf19037836 */ /* 0x000fc60000000000 */
[----:B------:R-:W-:Y:S01]  /*12940*/  IADD3 R0, R7, 0x1, -R28 ;  /* 0x0000000107007810 */ /* 0x000fe20007ffe81c */
[----:B------:R2:W-:Y:S01]  /*12950*/  STL [R1+0x8], R7 ;  /* 0x0000080701007387 */ /* 0x0005e20000100800 */
[----:B-1----:R-:W-:-:S13]  /*12960*/  ISETP.NE.AND P2, PT, R2, 0x1, PT ;  /* 0x000000010200780c */ /* 0x002fda0003f45270 */
[----:B0-----:R-:W0:Y:S01]  /*12970*/  @P2 LDC R4, c[0x0][0x44c] ;  /* 0x00011300ff042b82 */ /* 0x001e220000000800 */
[----:B------:R-:W-:-:S07]  /*12980*/  @P2 LOP3.LUT R16, R16, 0x8, RZ, 0xfc, !PT ;  /* 0x0000000810102812 */ /* 0x000fce00078efcff */
[----:B------:R-:W1:Y:S01]  /*12990*/  @P2 LDC R2, c[0x0][0x450] ;  /* 0x00011400ff022b82 */ /* 0x000e620000000800 */
[----:B0-----:R-:W-:-:S05]  /*129a0*/  @P2 IMAD.HI.U32 R5, R3, R4, RZ ;  /* 0x0000000403052227 */ /* 0x001fca00078e00ff */
[----:B-1----:R-:W-:-:S05]  /*129b0*/  @P2 SHF.R.U32.HI R3, RZ, R2, R5 ;  /* 0x00000002ff032219 */ /* 0x002fca0000011605 */
[----:B------:R-:W-:Y:S02]  /*129c0*/  IMAD.IADD R0, R0, 0x1, R3 ;  /* 0x0000000100007824 */ /* 0x000fe400078e0203 */
[----:B------:R-:W0:Y:S02]  /*129d0*/  LDC.64 R2, c[0x0][0x9e0] ;  /* 0x00027800ff027b82 */ /* 0x000e240000000a00 */
[----:B0-----:R-:W-:Y:S01]  /*129e0*/  ISETP.GE.AND P1, PT, R3, 0x1, PT ;  /* 0x000000010300780c */ /* 0x001fe20003f26270 */
[----:B------:R-:W-:-:S12]  /*129f0*/  IMAD.IADD R2, R0, 0x1, R2 ;  /* 0x0000000100027824 */ /* 0x000fd800078e0202 */
[----:B--2---:R-:W-:Y:S05]  /*12a00*/  @!P1 BRA `(.L_x_1180) ;  /* 0x0000000000489947 */ /* 0x004fea0003800000 */
[C---:B------:R-:W-:Y:S01]  /*12a10*/  ISETP.GT.AND P0, PT, R0.reuse, RZ, PT ;  /* 0x000000ff0000720c */ /* 0x040fe20003f04270 */
[----:B------:R-:W-:Y:S01]  /*12a20*/  BSSY B0, `(.L_x_1181) ;  /* 0x000000e000007945 */ /* 0x000fe20003800000 */
[----:B------:R-:W-:-:S11]  /*12a30*/  VIADD R6, R0, 0xffffffff ;  /* 0xffffffff00067836 */ /* 0x000fd60000000000 */
[----:B------:R-:W-:Y:S05]  /*12a40*/  @P0 BRA `(.L_x_1182) ;  /* 0x00000000001c0947 */ /* 0x000fea0003800000 */
[----:B------:R-:W-:Y:S01]  /*12a50*/  ISETP.NE.AND P0, PT, R3, 0x1, PT ;  /* 0x000000010300780c */ /* 0x000fe20003f05270 */
[----:B------:R-:W-:-:S12]  /*12a60*/  IMAD.MOV R0, RZ, RZ, -R0 ;  /* 0x000000ffff007224 */ /* 0x000fd800078e0a00 */
[----:B------:R-:W0:Y:S02]  /*12a70*/  @P0 LDC.64 R4, c[0x0][0x9e8] ;  /* 0x00027a00ff040b82 */ /* 0x000e240000000a00 */
[----:B0-----:R-:W-:-:S05]  /*12a80*/  @P0 IMAD.HI.U32 R4, R0, R4, RZ ;  /* 0x0000000400040227 */ /* 0x001fca00078e00ff */
[----:B------:R-:W-:-:S04]  /*12a90*/  @P0 SHF.R.U32.HI R0, RZ, R5, R4 ;  /* 0x00000005ff000219 */ /* 0x000fc80000011604 */
[----:B------:R-:W-:Y:S01]  /*12aa0*/  LOP3.LUT R6, RZ, R0, RZ, 0x33, !PT ;  /* 0x00000000ff067212 */ /* 0x000fe200078e33ff */
[----:B------:R-:W-:Y:S06]  /*12ab0*/  BRA `(.L_x_1183) ;  /* 0x0000000000107947 */ /* 0x000fec0003800000 */
.L_x_1182:
[----:B------:R-:W-:-:S13]  /*12ac0*/  ISETP.NE.AND P0, PT, R3, 0x1, PT ;  /* 0x000000010300780c */ /* 0x000fda0003f05270 */
[----:B------:R-:W0:Y:S02]  /*12ad0*/  @P0 LDC.64 R4, c[0x0][0x9e8] ;  /* 0x00027a00ff040b82 */ /* 0x000e240000000a00 */
[----:B0-----:R-:W-:-:S05]  /*12ae0*/  @P0 IMAD.HI.U32 R4, R6, R4, RZ ;  /* 0x0000000406040227 */ /* 0x001fca00078e00ff */
[----:B------:R-:W-:-:S07]  /*12af0*/  @P0 SHF.R.U32.HI R6, RZ, R5, R4 ;  /* 0x00000005ff060219 */ /* 0x000fce0000011604 */
.L_x_1183:
[----:B------:R-:W-:Y:S05]  /*12b00*/  BSYNC B0 ;  /* 0x0000000000007941 */ /* 0x000fea0003800000 */
.L_x_1181:
[----:B------:R-:W-:-:S05]  /*12b10*/  IMAD R5, R6, R3, R3 ;  /* 0x0000000306057224 */ /* 0x000fca00078e0203 */
[----:B------:R-:W-:-:S07]  /*12b20*/  VIMNMX R2, R2, R5, PT ;  /* 0x0000000502027248 */ /* 0x000fce0003fe0100 */
.L_x_1180:
[----:B------:R-:W0:Y:S01]  /*12b30*/  @P2 LDC R4, c[0x0][0x44c] ;  /* 0x00011300ff042b82 */ /* 0x000e220000000800 */
[----:B------:R-:W-:-:S07]  /*12b40*/  ULDC UR4, c[0x0][0x9dc] ;  /* 0x0002770000047ab9 */ /* 0x000fce0000000800 */
[----:B------:R-:W1:Y:S01]  /*12b50*/  @P2 LDC R0, c[0x0][0x450] ;  /* 0x00011400ff002b82 */ /* 0x000e620000000800 */
[----:B0-----:R-:W-:-:S04]  /*12b60*/  @P2 IMAD.HI.U32 R5, R25, R4, RZ ;  /* 0x0000000419052227 */ /* 0x001fc800078e00ff */
[----:B------:R-:W-:Y:S01]  /*12b70*/  IMAD.MOV.U32 R4, RZ, RZ, R25 ;  /* 0x000000ffff047224 */ /* 0x000fe200078e0019 */
[----:B-1----:R-:W-:Y:S01]  /*12b80*/  @P2 SHF.R.U32.HI R4, RZ, R0, R5 ;  /* 0x00000000ff042219 */ /* 0x002fe20000011605 */
[----:B------:R-:W-:Y:S02]  /*12b90*/  VIADD R0, R2, 0x7f ;  /* 0x0000007f02007836 */ /* 0x000fe40000000000 */
[----:B------:R-:W-:Y:S01]  /*12ba0*/  VIADD R2, R7, 0x7f ;  /* 0x0000007f07027836 */ /* 0x000fe20000000000 */
[----:B------:R-:W-:Y:S02]  /*12bb0*/  IADD3 R6, R4, R7, -R28 ;  /* 0x0000000704067210 */ /* 0x000fe40007ffe81c */
[----:B------:R-:W-:-:S04]  /*12bc0*/  SHF.R.S32.HI R5, RZ, 0x1f, R0 ;  /* 0x0000001fff057819 */ /* 0x000fc80000011400 */
[----:B------:R-:W-:Y:S02]  /*12bd0*/  LEA.HI R0, R5, R0, RZ, 0x7 ;  /* 0x0000000005007211 */ /* 0x000fe400078f38ff */
[----:B------:R-:W-:Y:S02]  /*12be0*/  SHF.R.S32.HI R5, RZ, 0x1f, R2 ;  /* 0x0000001fff057819 */ /* 0x000fe40000011402 */
[----:B------:R-:W-:Y:S02]  /*12bf0*/  SHF.R.S32.HI R0, RZ, 0x7, R0 ;  /* 0x00000007ff007819 */ /* 0x000fe40000011400 */
[----:B------:R-:W-:Y:S01]  /*12c00*/  LEA.HI R5, R5, R2, RZ, 0x7 ;  /* 0x0000000205057211 */ /* 0x000fe200078f38ff */
[----:B------:R-:W-:-:S03]  /*12c10*/  VIADD R2, R6, -UR4 ;  /* 0x8000000406027c36 */ /* 0x000fc60008000000 */
[----:B------:R-:W-:-:S04]  /*12c20*/  SHF.R.S32.HI R5, RZ, 0x7, R5 ;  /* 0x00000007ff057819 */ /* 0x000fc80000011405 */
[----:B------:R-:W-:Y:S01]  /*12c30*/  VIMNMX R0, R5, R0, PT ;  /* 0x0000000005007248 */ /* 0x000fe20003fe0100 */
[----:B------:R-:W-:Y:S06]  /*12c40*/  @!P1 BRA `(.L_x_1184) ;  /* 0x0000000000449947 */ /* 0x000fec0003800000 */
[----:B------:R-:W-:Y:S01]  /*12c50*/  ISETP.GT.AND P0, PT, R6, -0x1, PT ;  /* 0xffffffff0600780c */ /* 0x000fe20003f04270 */
[----:B------:R-:W-:-:S12]  /*12c60*/  BSSY B0, `(.L_x_1185) ;  /* 0x000000d000007945 */ /* 0x000fd80003800000 */
[----:B------:R-:W-:Y:S05]  /*12c70*/  @P0 BRA `(.L_x_1186) ;  /* 0x00000000001c0947 */ /* 0x000fea0003800000 */
[----:B------:R-:W-:Y:S02]  /*12c80*/  ISETP.NE.AND P0, PT, R3, 0x1, PT ;  /* 0x000000010300780c */ /* 0x000fe40003f05270 */
[----:B------:R-:W-:-:S11]  /*12c90*/  LOP3.LUT R6, RZ, R6, RZ, 0x33, !PT ;  /* 0x00000006ff067212 */ /* 0x000fd600078e33ff */
[----:B------:R-:W0:Y:S02]  /*12ca0*/  @P0 LDC.64 R4, c[0x0][0x9e8] ;  /* 0x00027a00ff040b82 */ /* 0x000e240000000a00 */
[----:B0-----:R-:W-:-:S05]  /*12cb0*/  @P0 IMAD.HI.U32 R4, R6, R4, RZ ;  /* 0x0000000406040227 */ /* 0x001fca00078e00ff */
[----:B------:R-:W-:-:S04]  /*12cc0*/  @P0 SHF.R.U32.HI R6, RZ, R5, R4 ;  /* 0x00000005ff060219 */ /* 0x000fc80000011604 */
[----:B------:R-:W-:Y:S01]  /*12cd0*/  LOP3.LUT R6, RZ, R6, RZ, 0x33, !PT ;  /* 0x00000006ff067212 */ /* 0x000fe200078e33ff */
[----:B------:R-:W-:Y:S06]  /*12ce0*/  BRA `(.L_x_1187) ;  /* 0x0000000000107947 */ /* 0x000fec0003800000 */
.L_x_1186:
[----:B------:R-:W-:-:S13]  /*12cf0*/  ISETP.NE.AND P0, PT, R3, 0x1, PT ;  /* 0x000000010300780c */ /* 0x000fda0003f05270 */
[----:B------:R-:W0:Y:S02]  /*12d00*/  @P0 LDC.64 R4, c[0x0][0x9e8] ;  /* 0x00027a00ff040b82 */ /* 0x000e240000000a00 */
[----:B0-----:R-:W-:-:S05]  /*12d10*/  @P0 IMAD.HI.U32 R4, R6, R4, RZ ;  /* 0x0000000406040227 */ /* 0x001fca00078e00ff */
[----:B------:R-:W-:-:S07]  /*12d20*/  @P0 SHF.R.U32.HI R6, RZ, R5, R4 ;  /* 0x00000005ff060219 */ /* 0x000fce0000011604 */
.L_x_1187:
[----:B------:R-:W-:Y:S05]  /*12d30*/  BSYNC B0 ;  /* 0x0000000000007941 */ /* 0x000fea0003800000 */
.L_x_1185:
[----:B------:R-:W-:-:S05]  /*12d40*/  IMAD R3, R6, R3, RZ ;  /* 0x0000000306037224 */ /* 0x000fca00078e02ff */
[----:B------:R-:W-:-:S07]  /*12d50*/  VIMNMX R2, R2, R3, !PT ;  /* 0x0000000302027248 */ /* 0x000fce0007fe0100 */
.L_x_1184:
[C---:B------:R-:W-:Y:S01]  /*12d60*/  LOP3.LUT R3, R26.reuse, 0xff000000, RZ, 0xc0, !PT ;  /* 0xff0000001a037812 */ /* 0x040fe200078ec0ff */
[----:B------:R-:W-:Y:S01]  /*12d70*/  BSSY B0, `(.L_x_1188) ;  /* 0x0000029000007945 */ /* 0x000fe20003800000 */
[----:B------:R-:W-:Y:S02]  /*12d80*/  LOP3.LUT R4, R26, 0xff0000, RZ, 0xc0, !PT ;  /* 0x00ff00001a047812 */ /* 0x000fe400078ec0ff */
[----:B------:R-:W-:-:S04]  /*12d90*/  SHF.R.U32.HI R3, RZ, 0x8, R3 ;  /* 0x00000008ff037819 */ /* 0x000fc80000011603 */
[----:B------:R-:W-:Y:S02]  /*12da0*/  LEA.HI R4, R4, R3, RZ, 0x10 ;  /* 0x0000000304047211 */ /* 0x000fe400078f80ff */
[----:B------:R-:W-:-:S04]  /*12db0*/  SHF.R.S32.HI R3, RZ, 0x1f, R2 ;  /* 0x0000001fff037819 */ /* 0x000fc80000011402 */
[----:B------:R-:W-:Y:S01]  /*12dc0*/  LEA.HI R3, R3, R2, RZ, 0x7 ;  /* 0x0000000203037211 */ /* 0x000fe200078f38ff */
[----:B------:R-:W-:-:S03]  /*12dd0*/  IMAD.MOV.U32 R2, RZ, RZ, RZ ;  /* 0x000000ffff027224 */ /* 0x000fc600078e00ff */
[----:B------:R-:W-:-:S04]  /*12de0*/  SHF.R.S32.HI R3, RZ, 0x7, R3 ;  /* 0x00000007ff037819 */ /* 0x000fc80000011403 */
[----:B------:R-:W-:-:S04]  /*12df0*/  VIMNMX R5, RZ, R3, !PT ;  /* 0x00000003ff057248 */ /* 0x000fc80007fe0100 */
[----:B------:R-:W-:-:S13]  /*12e00*/  ISETP.GT.AND P0, PT, R0, R5, PT ;  /* 0x000000050000720c */ /* 0x000fda0003f04270 */
[----:B------:R-:W-:Y:S05]  /*12e10*/  @!P0 BRA `(.L_x_1189) ;  /* 0x0000000000788947 */ /* 0x000fea0003800000 */
[----:B------:R-:W-:-:S04]  /*12e20*/  SHF.R.U32.HI R6, RZ, 0x10, R4 ;  /* 0x00000010ff067819 */ /* 0x000fc80000011604 */
[----:B------:R-:W-:-:S13]  /*12e30*/  ISETP.NE.AND P0, PT, R6, RZ, PT ;  /* 0x000000ff0600720c */ /* 0x000fda0003f05270 */
[----:B------:R-:W0:Y:S02]  /*12e40*/  @!P0 LDC R6, c[0x0][0x9f0] ;  /* 0x00027c00ff068b82 */ /* 0x000e240000000800 */
[----:B0-----:R-:W-:Y:S02]  /*12e50*/  IABS R8, R6 ;  /* 0x0000000600087213 */ /* 0x001fe40000000000 */
[----:B------:R-:W-:Y:S02]  /*12e60*/  IADD3 R7, R6, -0x1, R0 ;  /* 0xffffffff06077810 */ /* 0x000fe40007ffe000 */
[----:B------:R-:W0:Y:S03]  /*12e70*/  I2F.RP R2, R8 ;  /* 0x0000000800027306 */ /* 0x000e260000209400 */
[----:B------:R-:W-:-:S05]  /*12e80*/  IMAD.IADD R7, R7, 0x1, -R5 ;  /* 0x0000000107077824 */ /* 0x000fca00078e0a05 */
        /* <DEDUP_REMOVED lines=23> */
.L_x_1189:
[----:B------:R-:W-:Y:S05]  /*13000*/  BSYNC B0 ;  /* 0x0000000000007941 */ /* 0x000fea0003800000 */
.L_x_1188:
[----:B------:R-:W-:Y:S01]  /*13010*/  LOP3.LUT R4, R4, 0xff, RZ, 0xc0, !PT ;  /* 0x000000ff04047812 */ /* 0x000fe200078ec0ff */
[----:B------:R-:W-:Y:S04]  /*13020*/  BSSY B7, `(.L_x_1190) ;  /* 0x000034d000077945 */ /* 0x000fe80003800000 */
[----:B------:R-:W-:-:S05]  /*13030*/  IMAD R3, R4, R2, R5 ;  /* 0x0000000204037224 */ /* 0x000fca00078e0205 */
        /* <DEDUP_REMOVED lines=22> */
.L_x_1191:
        /* <DEDUP_REMOVED lines=20> */
.L_x_1194:
[----:B------:R-:W-:Y:S05]  /*132e0*/  BSYNC B6 ;  /* 0x0000000000067941 */ /* 0x000fea0003800000 */
.L_x_1193:
        /* <DEDUP_REMOVED lines=20> */
.L_x_1197:
        /* <DEDUP_REMOVED lines=15> */
.L_x_1196:
[----:B------:R-:W-:Y:S05]  /*13520*/  BSYNC B6 ;  /* 0x0000000000067941 */ /* 0x000fea0003800000 */
.L_x_1195:
[----:B------:R-:W-:Y:S01]  /*13530*/  ULDC.64 UR4, c[0x0][0x9f8] ;  /* 0x00027e0000047ab9 */ /* 0x000fe20000000a00 */
[----:B------:R-:W2:Y:S01]  /*13540*/  LDL R18, [R1+0x8] ;  /* 0x0000080001127983 */ /* 0x000ea20000100800 */
[----:B------:R-:W-:Y:S01]  /*13550*/  ISETP.NE.U32.AND P0, PT, RZ, UR4, PT ;  /* 0x00000004ff007c0c */ /* 0x000fe2000bf05070 */
[----:B------:R-:W-:Y:S01]  /*13560*/  IMAD.MOV.U32 R7, RZ, RZ, R27 ;  /* 0x000000ffff077224 */ /* 0x000fe200078e001b */
[----:B------:R-:W0:Y:S01]  /*13570*/  LDC R6, c[0x0][0x430] ;  /* 0x00010c00ff067b82 */ /* 0x000e220000000800 */
[----:B------:R-:W1:Y:S01]  /*13580*/  S2R R21, SR_TID.X ;  /* 0x0000000000157919 */ /* 0x000e620000002100 */
[----:B------:R-:W-:Y:S01]  /*13590*/  ISETP.NE.AND.EX P0, PT, RZ, UR5, PT, P0 ;  /* 0x00000005ff007c0c */ /* 0x000fe2000bf05300 */
[----:B------:R-:W3:Y:S01]  /*135a0*/  S2R R20, SR_TID.X ;  /* 0x0000000000147919 */ /* 0x000ee20000002100 */
[----:B------:R-:W-:Y:S01]  /*135b0*/  VIADD R22, R22, 0xffffffff ;  /* 0xffffffff16167836 */ /* 0x000fe20000000000 */
[----:B------:R-:W-:Y:S01]  /*135c0*/  LOP3.LUT R16, R16, 0xffffffdf, RZ, 0xc0, !PT ;  /* 0xffffffdf10107812 */ /* 0x000fe200078ec0ff */
[----:B------:R-:W-:-:S09]  /*135d0*/  ULDC UR4, c[0x0][0x2f4] ;  /* 0x0000bd0000047ab9 */ /* 0x000fd20000000800 */
[----:B------:R-:W4:Y:S02]  /*135e0*/  @P0 LDC.64 R2, c[0x0][0x9f8] ;  /* 0x00027e00ff020b82 */ /* 0x000f240000000a00 */
[----:B----4-:R-:W-:-:S05]  /*135f0*/  @P0 IMAD.WIDE R2, R27, 0x4, R2 ;  /* 0x000000041b020825 */ /* 0x010fca00078e0202 */
[----:B------:R4:W2:Y:S01]  /*13600*/  @P0 LDG.E R7, desc[UR56][R2.64] ;  /* 0x0000003802070981 */ /* 0x0008a2000c1e1900 */
[----:B0-----:R-:W-:Y:S01]  /*13610*/  ISETP.NE.AND P1, PT, R6, 0x1, PT ;  /* 0x000000010600780c */ /* 0x001fe20003f25270 */
[----:B-1----:R-:W-:Y:S01]  /*13620*/  IMAD.SHL.U32 R21, R21, 0x20, RZ ;  /* 0x0000002015157824 */ /* 0x002fe200078e00ff */
[----:B---3--:R-:W-:Y:S01]  /*13630*/  LOP3.LUT R20, R20, 0x7f, RZ, 0xc0, !PT ;  /* 0x0000007f14147812 */ /* 0x008fe200078ec0ff */
[----:B------:R-:W-:Y:S01]  /*13640*/  IMAD.SHL.U32 R9, R22, 0x80, RZ ;  /* 0x0000008016097824 */ /* 0x000fe200078e00ff */
[----:B------:R-:W0:Y:S02]  /*13650*/  S2R R8, SR_TID.X ;  /* 0x0000000000087919 */ /* 0x000e240000002100 */
[----:B------:R-:W-:Y:S02]  /*13660*/  SHF.R.U32.HI R20, RZ, 0x2, R20 ;  /* 0x00000002ff147819 */ /* 0x000fe40000011614 */
[----:B------:R-:W-:-:S04]  /*13670*/  LOP3.LUT R21, R21, 0x60, RZ, 0xc0, !PT ;  /* 0x0000006015157812 */ /* 0x000fc800078ec0ff */
[----:B------:R-:W-:Y:S01]  /*13680*/  LOP3.LUT R0, R9, R20, R21, 0xfe, !PT ;  /* 0x0000001409007212 */ /* 0x000fe200078efe15 */
[----:B----4-:R-:W1:Y:S01]  /*13690*/  @P1 LDC R3, c[0x0][0x434] ;  /* 0x00010d00ff031b82 */ /* 0x010e620000000800 */
[----:B------:R-:W-:-:S07]  /*136a0*/  @P1 LOP3.LUT R16, R16, 0x20, RZ, 0xfc, !PT ;  /* 0x0000002010101812 */ /* 0x000fce00078efcff */
[----:B------:R-:W3:Y:S01]  /*136b0*/  @P1 LDC R2, c[0x0][0x438] ;  /* 0x00010e00ff021b82 */ /* 0x000ee20000000800 */
[----:B------:R-:W-:Y:S01]  /*136c0*/  LOP3.LUT R16, R16, 0xfffffffb, RZ, 0xc0, !PT ;  /* 0xfffffffb10107812 */ /* 0x000fe200078ec0ff */
[----:B------:R-:W-:Y:S01]  /*136d0*/  UMOV UR5, 0xffffffff ;  /* 0xffffffff00057882 */ /* 0x000fe20000000000 */
[----:B------:R-:W-:Y:S02]  /*136e0*/  LOP3.LUT R26, R26, 0xffff, RZ, 0xc0, !PT ;  /* 0x0000ffff1a1a7812 */ /* 0x000fe400078ec0ff */
[C---:B--2---:R-:W-:Y:S01]  /*136f0*/  ISETP.GE.AND P0, PT, R0.reuse, R18, PT ;  /* 0x000000120000720c */ /* 0x044fe20003f06270 */
[----:B------:R-:W-:Y:S02]  /*13700*/  IMAD.IADD R0, R0, 0x1, R19 ;  /* 0x0000000100007824 */ /* 0x000fe400078e0213 */
[----:B0-----:R-:W-:Y:S02]  /*13710*/  IMAD.SHL.U32 R18, R8, 0x8, RZ ;  /* 0x0000000808127824 */ /* 0x001fe400078e00ff */
[----:B-1----:R-:W-:-:S03]  /*13720*/  @P1 IMAD.HI.U32 R3, R0, R3, RZ ;  /* 0x0000000300031227 */ /* 0x002fc600078e00ff */
[----:B------:R-:W-:Y:S01]  /*13730*/  LOP3.LUT R18, R18, 0x18, RZ, 0xc0, !PT ;  /* 0x0000001812127812 */ /* 0x000fe200078ec0ff */
[----:B------:R-:W-:Y:S01]  /*13740*/  IMAD.MOV.U32 R4, RZ, RZ, R0 ;  /* 0x000000ffff047224 */ /* 0x000fe200078e0000 */
[----:B---3--:R-:W-:-:S03]  /*13750*/  @P1 SHF.R.U32.HI R4, RZ, R2, R3 ;  /* 0x00000002ff041219 */ /* 0x008fc60000011603 */
[----:B------:R-:W0:Y:S02]  /*13760*/  @!P0 LDC.64 R2, c[0x0][0x428] ;  /* 0x00010a00ff028b82 */ /* 0x000e240000000a00 */
[----:B------:R-:W-:-:S04]  /*13770*/  IMAD.MOV R5, RZ, RZ, -R4 ;  /* 0x000000ffff057224 */ /* 0x000fc800078e0a04 */
[----:B------:R-:W-:Y:S01]  /*13780*/  IMAD R0, R6, R5, R0 ;  /* 0x0000000506007224 */ /* 0x000fe200078e0200 */
[--C-:B------:R-:W-:Y:S02]  /*13790*/  @!P0 SHF.R.S32.HI R5, RZ, 0x1f, R4.reuse ;  /* 0x0000001fff058819 */ /* 0x100fe40000011404 */
[----:B------:R-:W-:Y:S01]  /*137a0*/  SHF.R.S32.HI R6, RZ, 0x1f, R7 ;  /* 0x0000001fff067819 */ /* 0x000fe20000011407 */
[----:B------:R-:W-:Y:S01]  /*137b0*/  STL [R1+0x4], R7 ;  /* 0x0000040701007387 */ /* 0x000fe20000100800 */
[----:B0-----:R-:W-:-:S03]  /*137c0*/  @!P0 IMAD.WIDE.U32 R4, R7, R2, R4 ;  /* 0x0000000207048225 */ /* 0x001fc600078e0004 */
[----:B------:R0:W-:Y:S02]  /*137d0*/  STL [R1+0x14], R6 ;  /* 0x0000140601007387 */ /* 0x0001e40000100800 */
[----:B0-----:R-:W-:-:S04]  /*137e0*/  @!P0 IMAD R6, R6, R2, RZ ;  /* 0x0000000206068224 */ /* 0x001fc800078e02ff */
[----:B------:R-:W-:Y:S02]  /*137f0*/  @!P0 IMAD R6, R7, R3, R6 ;  /* 0x0000000307068224 */ /* 0x000fe400078e0206 */
[----:B------:R-:W0:Y:S01]  /*13800*/  @!P0 LDC.64 R2, c[0x0][0x418] ;  /* 0x00010600ff028b82 */ /* 0x000e220000000a00 */
[C---:B------:R-:W-:Y:S01]  /*13810*/  ISETP.GE.AND P2, PT, R18.reuse, UR4, PT ;  /* 0x0000000412007c0c */ /* 0x040fe2000bf46270 */
[----:B------:R-:W-:Y:S01]  /*13820*/  @!P0 IMAD.IADD R5, R5, 0x1, R6 ;  /* 0x0000000105058824 */ /* 0x000fe200078e0206 */
[C---:B------:R-:W-:Y:S02]  /*13830*/  LOP3.LUT R10, R18.reuse, 0x20, RZ, 0xfc, !PT ;  /* 0x00000020120a7812 */ /* 0x040fe400078efcff */
[----:B------:R-:W-:-:S09]  /*13840*/  LOP3.LUT R8, R18, 0x40, RZ, 0xfc, !PT ;  /* 0x0000004012087812 */ /* 0x000fd200078efcff */
[----:B------:R-:W-:Y:S02]  /*13850*/  @P2 LOP3.LUT R16, R16, 0x4, RZ, 0xfc, !PT ;  /* 0x0000000410102812 */ /* 0x000fe400078efcff */
[----:B0-----:R-:W-:Y:S01]  /*13860*/  @!P0 LEA R6, P1, R4, R2, 0x2 ;  /* 0x0000000204068211 */ /* 0x001fe200078210ff */
[----:B------:R-:W-:-:S03]  /*13870*/  IMAD.MOV.U32 R2, RZ, RZ, RZ ;  /* 0x000000ffff027224 */ /* 0x000fc600078e00ff */
[----:B------:R-:W-:Y:S02]  /*13880*/  @!P0 LEA.HI.X R7, R4, R3, R5, 0x2, P1 ;  /* 0x0000000304078211 */ /* 0x000fe400008f1405 */
[----:B------:R-:W-:-:S03]  /*13890*/  ISETP.GE.AND P1, PT, R10, UR4, PT ;  /* 0x000000040a007c0c */ /* 0x000fc6000bf26270 */
[----:B------:R0:W5:Y:S01]  /*138a0*/  @!P0 LDG.E R2, desc[UR56][R6.64] ;  /* 0x0000003806028981 */ /* 0x000162000c1e1900 */
[----:B------:R-:W-:Y:S01]  /*138b0*/  ISETP.GE.AND P0, PT, R8, UR4, PT ;  /* 0x0000000408007c0c */ /* 0x000fe2000bf06270 */
[----:B------:R-:W-:Y:S01]  /*138c0*/  IMAD.U32 R3, RZ, RZ, UR36 ;  /* 0x00000024ff037e24 */ /* 0x000fe2000f8e00ff */
[----:B------:R-:W-:-:S07]  /*138d0*/  LOP3.LUT R16, R16, 0xfffffffd, RZ, 0xc0, !PT ;  /* 0xfffffffd10107812 */ /* 0x000fce00078ec0ff */
[----:B------:R-:W-:-:S04]  /*138e0*/  @P1 LOP3.LUT R16, R16, 0x2, RZ, 0xfc, !PT ;  /* 0x0000000210101812 */ /* 0x000fc800078efcff */
[----:B------:R-:W-:-:S04]  /*138f0*/  LOP3.LUT R16, R16, 0xfffffffe, RZ, 0xc0, !PT ;  /* 0xfffffffe10107812 */ /* 0x000fc800078ec0ff */
[----:B------:R-:W-:Y:S01]  /*13900*/  @P0 LOP3.LUT R16, R16, 0x1, RZ, 0xfc, !PT ;  /* 0x0000000110100812 */ /* 0x000fe200078efcff */
[----:B0-----:R-:W-:Y:S06]  /*13910*/  BRA.DIV UR5, `(.L_x_1198) ;  /* 0x0000004205c87947 */ /* 0x001fec000b800000 */
.L_x_1264:
[----:B------:R-:W-:Y:S02]  /*13920*/  ISETP.NE.AND P0, PT, R3, 0x3, PT ;  /* 0x000000030300780c */ /* 0x000fe40003f05270 */
[----:B------:R-:W-:-:S11]  /*13930*/  LOP3.LUT R16, R16, 0xffffffef, RZ, 0xc0, !PT ;  /* 0xffffffef10107812 */ /* 0x000fd600078ec0ff */
[----:B------:R-:W-:Y:S01]  /*13940*/  @P0 LOP3.LUT R16, R16, 0x10, RZ, 0xfc, !PT ;  /* 0x0000001010100812 */ /* 0x000fe200078efcff */
[----:B------:R-:W-:Y:S06]  /*13950*/  @!P0 BRA `(.L_x_1199) ;  /* 0x0000000000048947 */ /* 0x000fec0003800000 */
[----:B------:R-:W-:Y:S01]  /*13960*/  BPT.TRAP 0x1 ;  /* 0x000000040000795c */ /* 0x000fe20000300000 */
.L_x_1199:
        /* <DEDUP_REMOVED lines=23> */
.L_x_1265:
[----:B------:R-:W-:Y:S05]  /*13ae0*/  BSYNC B0 ;  /* 0x0000000000007941 */ /* 0x000fea0003800000 */
.L_x_1200:
[----:B------:R-:W0:Y:S01]  /*13af0*/  LDL R14, [R1+0x8] ;  /* 0x00000800010e7983 */ /* 0x000e220000100800 */
[----:B------:R-:W-:Y:S01]  /*13b00*/  ULDC.64 UR4, c[0x0][0x300] ;  /* 0x0000c00000047ab9 */ /* 0x000fe20000000a00 */
[----:B------:R-:W-:Y:S01]  /*13b10*/  ULDC.64 UR6, c[0x0][0x2e8] ;  /* 0x0000ba0000067ab9 */ /* 0x000fe20000000a00 */
[----:B------:R-:W-:Y:S01]  /*13b20*/  IMAD R3, R3, UR4, RZ ;  /* 0x0000000403037c24 */ /* 0x000fe2000f8e02ff */
[----:B------:R-:W1:Y:S01]  /*13b30*/  S2R R11, SR_TID.X ;  /* 0x00000000000b7919 */ /* 0x000e620000002100 */
[----:B------:R-:W-:Y:S01]  /*13b40*/  IMAD.WIDE.U32 R6, R0, UR4, RZ ;  /* 0x0000000400067c25 */ /* 0x000fe2000f8e00ff */
[----:B------:R-:W-:Y:S01]  /*13b50*/  LOP3.LUT P4, RZ, R16, 0x4, RZ, 0xc0, !PT ;  /* 0x0000000410ff7812 */ /* 0x000fe2000788c0ff */
[----:B------:R-:W2:Y:S02]  /*13b60*/  S2R R10, SR_TID.X ;  /* 0x00000000000a7919 */ /* 0x000ea40000002100 */
[----:B------:R-:W-:Y:S01]  /*13b70*/  IMAD R3, R0, UR5, R3 ;  /* 0x0000000500037c24 */ /* 0x000fe2000f8e0203 */
[----:B------:R-:W-:Y:S01]  /*13b80*/  ULDC.64 UR4, c[0x0][0x310] ;  /* 0x0000c40000047ab9 */ /* 0x000fe20000000a00 */
[----:B------:R-:W-:Y:S01]  /*13b90*/  LOP3.LUT P3, RZ, R16, 0x2, RZ, 0xc0, !PT ;  /* 0x0000000210ff7812 */ /* 0x000fe2000786c0ff */
[----:B------:R-:W-:Y:S01]  /*13ba0*/  IMAD R8, R8, UR4, RZ ;  /* 0x0000000408087c24 */ /* 0x000fe2000f8e02ff */
[----:B------:R-:W-:Y:S01]  /*13bb0*/  LOP3.LUT P2, RZ, R16, 0x1, RZ, 0xc0, !PT ;  /* 0x0000000110ff7812 */ /* 0x000fe2000784c0ff */
[----:B------:R-:W-:-:S02]  /*13bc0*/  IMAD.IADD R7, R7, 0x1, R3 ;  /* 0x0000000107077824 */ /* 0x000fc400078e0203 */
[----:B------:R-:W-:-:S04]  /*13bd0*/  IMAD.WIDE.U32 R6, R2, UR4, R6 ;  /* 0x0000000402067c25 */ /* 0x000fc8000f8e0006 */
[----:B------:R-:W-:Y:S01]  /*13be0*/  IMAD R2, R2, UR5, R8 ;  /* 0x0000000502027c24 */ /* 0x000fe2000f8e0208 */
[----:B------:R-:W-:-:S03]  /*13bf0*/  ULDC.64 UR4, c[0x0][0x308] ;  /* 0x0000c20000047ab9 */ /* 0x000fc60000000a00 */
[----:B------:R-:W-:Y:S02]  /*13c00*/  IMAD.IADD R3, R7, 0x1, R2 ;  /* 0x0000000107037824 */ /* 0x000fe400078e0202 */
[----:B------:R-:W-:-:S04]  /*13c10*/  IMAD.MOV.U32 R2, RZ, RZ, R6 ;  /* 0x000000ffff027224 */ /* 0x000fc800078e0006 */
[C---:B------:R-:W-:Y:S01]  /*13c20*/  IMAD.WIDE.U32 R2, R26.reuse, UR4, R2 ;  /* 0x000000041a027c25 */ /* 0x040fe2000f8e0002 */
[----:B------:R-:W-:Y:S01]  /*13c30*/  UMOV UR4, 0xffffffff ;  /* 0xffffffff00047882 */ /* 0x000fe20000000000 */
[----:B-1----:R-:W-:Y:S02]  /*13c40*/  LOP3.LUT R13, R11, 0x7f, RZ, 0xc0, !PT ;  /* 0x0000007f0b0d7812 */ /* 0x002fe400078ec0ff */
[----:B------:R-:W-:Y:S01]  /*13c50*/  IMAD R6, R26, UR5, R3 ;  /* 0x000000051a067c24 */ /* 0x000fe2000f8e0203 */
[----:B------:R-:W-:Y:S01]  /*13c60*/  LEA R0, P0, R2, UR6, 0x1 ;  /* 0x0000000602007c11 */ /* 0x000fe2000f8008ff */
[C---:B--2---:R-:W-:Y:S01]  /*13c70*/  IMAD.SHL.U32 R11, R10.reuse, 0x8, RZ ;  /* 0x000000080a0b7824 */ /* 0x044fe200078e00ff */
[----:B------:R-:W-:Y:S01]  /*13c80*/  SHF.R.U32.HI R13, RZ, 0x2, R13 ;  /* 0x00000002ff0d7819 */ /* 0x000fe2000001160d */
[----:B------:R-:W-:Y:S01]  /*13c90*/  IMAD.SHL.U32 R12, R10, 0x8, RZ ;  /* 0x000000080a0c7824 */ /* 0x000fe200078e00ff */
[----:B------:R-:W-:Y:S02]  /*13ca0*/  LEA.HI.X R6, R2, UR7, R6, 0x1, P0 ;  /* 0x0000000702067c11 */ /* 0x000fe400080f0c06 */
[----:B------:R-:W-:-:S04]  /*13cb0*/  LOP3.LUT R11, R11, 0xd8, RZ, 0xc0, !PT ;  /* 0x000000d80b0b7812 */ /* 0x000fc800078ec0ff */
[----:B------:R-:W-:Y:S01]  /*13cc0*/  LOP3.LUT R11, R11, 0x18, R10, 0x78, !PT ;  /* 0x000000180b0b7812 */ /* 0x000fe200078e780a */
[----:B------:R-:W-:-:S03]  /*13cd0*/  IMAD.SHL.U32 R10, R10, 0x8, RZ ;  /* 0x000000080a0a7824 */ /* 0x000fc600078e00ff */
[----:B------:R-:W-:Y:S02]  /*13ce0*/  LOP3.LUT R11, R11, 0x320, R12, 0xf8, !PT ;  /* 0x000003200b0b7812 */ /* 0x000fe400078ef80c */
[----:B------:R-:W-:-:S03]  /*13cf0*/  LOP3.LUT R10, R10, 0x18, RZ, 0xc0, !PT ;  /* 0x000000180a0a7812 */ /* 0x000fc600078ec0ff */
[----:B------:R-:W-:Y:S01]  /*13d00*/  IMAD R7, R23, 0x3000, R11 ;  /* 0x0000300017077824 */ /* 0x000fe200078e020b */
[----:B0-----:R-:W-:-:S04]  /*13d10*/  IADD3 R5, -R13, R14, -R9 ;  /* 0x0000000e0d057210 */ /* 0x001fc80007ffe909 */
[----:B------:R-:W-:Y:S01]  /*13d20*/  ISETP.GE.AND P0, PT, R5, 0x1, PT ;  /* 0x000000010500780c */ /* 0x000fe20003f06270 */
[----:B------:R-:W-:-:S12]  /*13d30*/  BRA.DIV UR4, `(.L_x_1202) ;  /* 0x0000004204087947 */ /* 0x000fd8000b800000 */
[----:B------:R-:W0:Y:S01]  /*13d40*/  SHFL.IDX PT, R3, R0, RZ, 0x1c1f ;  /* 0x001c1fff00037589 */ /* 0x000e2200000e0000 */
[----:B------:R-:W-:-:S03]  /*13d50*/  @P0 IMAD R8, R7, 0x2, R17 ;  /* 0x0000000207080824 */ /* 0x000fc600078e0211 */
[----:B------:R-:W1:Y:S01]  /*13d60*/  SHFL.IDX PT, R2, R6, RZ, 0x1c1f ;  /* 0x001c1fff06027589 */ /* 0x000e6200000e0000 */
[----:B0-----:R-:W-:-:S05]  /*13d70*/  @P0 LEA R3, P1, R10, R3, 0x1 ;  /* 0x000000030a030211 */ /* 0x001fca00078208ff */
[----:B-1----:R-:W-:Y:S01]  /*13d80*/  @P0 IMAD.X R2, RZ, RZ, R2, P1 ;  /* 0x000000ffff020224 */ /* 0x002fe200008e0602 */
[----:B------:R-:W-:-:S04]  /*13d90*/  ISETP.GE.AND P1, PT, R5, 0x21, PT ;  /* 0x000000210500780c */ /* 0x000fc80003f26270 */
        /* <DEDUP_REMOVED lines=32> */
.L_x_1275:
        /* <DEDUP_REMOVED lines=12> */
.L_x_1203:
[----:B------:R-:W-:Y:S02]  /*14060*/  PLOP3.LUT P1, PT, P1, P0, PT, 0xa2, 0x0 ;  /* 0x000000000000781c */ /* 0x000fe40000f21472 */
[----:B------:R-:W-:-:S08]  /*14070*/  @P0 R2UR P1, UR4, R4 ;  /* 0x00000000040402ca */ /* 0x000fd00000020000 */
[----:B------:R-:W-:-:S05]  /*14080*/  @P0 PLOP3.LUT P0, PT, P1, PT, PT, 0x80, 0x0 ;  /* 0x000000000000081c */ /* 0x000fca0000f0f070 */
[----:B------:R-:W-:Y:S01]  /*14090*/  @!P1 SYNCS.ARRIVE.TRANS64.RED.A0T1 RZ, [UR4+0x2d830], RZ ;  /* 0x02d830ffffff99a7 */ /* 0x000fe20008200404 */
[----:B------:R-:W-:Y:S07]  /*140a0*/  @!P1 ARRIVES.LDGSTSBAR.64.TRANSCNT [UR4+0x2d830] ;  /* 0x02d83000ff0099b0 */ /* 0x000fee0008000a84 */
[----:B------:R-:W-:Y:S05]  /*140b0*/  @P0 BRA.U.ANY `(.L_x_1203) ;  /* 0xfffffffd00e80947 */ /* 0x000fea000393ffff */
[----:B------:R-:W-:Y:S01]  /*140c0*/  NOP ;  /* 0x0000000000007918 */ /* 0x000fe20000000000 */
[----:B------:R-:W-:-:S05]  /*140d0*/  IMAD.U32 R0, RZ, RZ, UR36 ;  /* 0x00000024ff007e24 */ /* 0x000fca000f8e00ff */
[----:B------:R-:W-:-:S13]  /*140e0*/  ISETP.NE.AND P2, PT, R0, 0x3, PT ;  /* 0x000000030000780c */ /* 0x000fda0003f45270 */
[----:B------:R-:W-:Y:S05]  /*140f0*/  @!P2 BRA `(.L_x_1204) ;  /* 0x000000000004a947 */ /* 0x000fea0003800000 */
[----:B------:R-:W-:Y:S01]  /*14100*/  BPT.TRAP 0x1 ;  /* 0x000000040000795c */ /* 0x000fe20000300000 */
.L_x_1204:
[----:B0-----:R0:W5:Y:S01]  /*14110*/  LDL.LU R3, [R1] ;  /* 0x0000000001037983 */ /* 0x0011620000300800 */
[----:B------:R0:W-:Y:S02]  /*14120*/  SYNCS.ARRIVE.TRANS64.A1T0 RZ, [R4+URZ+0x2d830], RZ ;  /* 0x02d830ff04ff79a7 */ /* 0x0001e4000810003f */
[----:B------:R-:W-:Y:S05]  /*14130*/  WARPSYNC.ALL ;  /* 0x0000000000007948 */ /* 0x000fea0003800000 */
[----:B------:R-:W-:Y:S01]  /*14140*/  ULDC.64 UR4, c[0x0][0x298] ;  /* 0x0000a60000047ab9 */ /* 0x000fe20000000a00 */
[----:B------:R-:W-:Y:S01]  /*14150*/  VIADD R2, R17, 0xc400 ;  /* 0x0000c40011027836 */ /* 0x000fe20000000000 */
[----:B------:R-:W-:Y:S01]  /*14160*/  BSSY B6, `(.L_x_1205) ;  /* 0x000001b000067945 */ /* 0x000fe20003800000 */
[----:B------:R-:W-:Y:S03]  /*14170*/  BAR.SYNC.DEFER_BLOCKING 0x8, 0x200 ;  /* 0x0208000000007b1d */ /* 0x000fe60000010000 */
[----:B------:R-:W-:-:S02]  /*14180*/  LOP3.LUT P0, RZ, R2, 0x1bf, RZ, 0xc0, !PT ;  /* 0x000001bf02ff7812 */ /* 0x000fc4000780c0ff */
[----:B-----5:R-:W-:Y:S01]  /*14190*/  SHF.R.S32.HI R0, RZ, 0x1f, R3 ;  /* 0x0000001fff007819 */ /* 0x020fe20000011403 */
[----:B0-----:R-:W-:-:S04]  /*141a0*/  IMAD.WIDE.U32 R4, R3, UR4, RZ ;  /* 0x0000000403047c25 */ /* 0x001fc8000f8e00ff */
[----:B------:R-:W-:Y:S01]  /*141b0*/  IMAD R0, R0, UR4, RZ ;  /* 0x0000000400007c24 */ /* 0x000fe2000f8e02ff */
[----:B------:R0:W-:Y:S03]  /*141c0*/  STL.64 [R1+0x20], R4 ;  /* 0x0000200401007387 */ /* 0x0001e60000100a00 */
[----:B------:R-:W-:-:S04]  /*141d0*/  IMAD R0, R3, UR5, R0 ;  /* 0x0000000503007c24 */ /* 0x000fc8000f8e0200 */
[----:B------:R-:W-:-:S05]  /*141e0*/  IMAD.IADD R0, R5, 0x1, R0 ;  /* 0x0000000105007824 */ /* 0x000fca00078e0200 */
[----:B------:R0:W-:Y:S01]  /*141f0*/  STL [R1], R0 ;  /* 0x0000000001007387 */ /* 0x0001e20000100800 */
[----:B------:R-:W-:Y:S05]  /*14200*/  @!P0 BRA `(.L_x_1206) ;  /* 0x0000000000408947 */ /* 0x000fea0003800000 */
[----:B------:R-:W-:Y:S01]  /*14210*/  MOV R2, 0x0 ;  /* 0x0000000000027802 */ /* 0x000fe20000000f00 */
[----:B------:R-:W-:Y:S01]  /*14220*/  ULDC.64 UR6, c[0x4][0x88] ;  /* 0x0100220000067ab9 */ /* 0x000fe20000000a00 */
[----:B------:R-:W-:Y:S01]  /*14230*/  ULDC.64 UR8, c[0x4][0x90] ;  /* 0x0100240000087ab9 */ /* 0x000fe20000000a00 */
[----:B------:R-:W-:Y:S01]  /*14240*/  ULDC.64 UR4, c[0x4][0x20] ;  /* 0x0100080000047ab9 */ /* 0x000fe20000000a00 */
[----:B0-----:R-:W-:Y:S02]  /*14250*/  IMAD.U32 R4, RZ, RZ, UR6 ;  /* 0x00000006ff047e24 */ /* 0x001fe4000f8e00ff */
        /* <DEDUP_REMOVED lines=11> */
.L_x_1206:
[----:B------:R-:W-:Y:S05]  /*14310*/  BSYNC B6 ;  /* 0x0000000000067941 */ /* 0x000fea0003800000 */
.L_x_1205:
[----:B------:R-:W2:Y:S01]  /*14320*/  LDL.LU R2, [R1] ;  /* 0x0000000001027983 */ /* 0x000ea20000300800 */
[----:B0-----:R-:W0:Y:S01]  /*14330*/  LDC R5, c[0x0][0x448] ;  /* 0x00011200ff057b82 */ /* 0x001e220000000800 */
[----:B------:R-:W-:Y:S01]  /*14340*/  LOP3.LUT P6, RZ, R16, 0x40, RZ, 0xc0, !PT ;  /* 0x0000004010ff7812 */ /* 0x000fe200078cc0ff */
[----:B------:R-:W-:Y:S01]  /*14350*/  ULDC.64 UR6, c[0x0][0x2e0] ;  /* 0x0000b80000067ab9 */ /* 0x000fe20000000a00 */
[----:B------:R-:W3:Y:S01]  /*14360*/  LDL.LU.64 R20, [R1+0x20] ;  /* 0x0000200001147983 */ /* 0x000ee20000300a00 */
[----:B------:R-:W-:Y:S01]  /*14370*/  SHF.R.S32.HI R4, RZ, 0x1f, R27 ;  /* 0x0000001fff047819 */ /* 0x000fe2000001141b */
[----:B------:R-:W-:Y:S01]  /*14380*/  ULDC.64 UR4, c[0x0][0x2d8] ;  /* 0x0000b60000047ab9 */ /* 0x000fe20000000a00 */
[----:B------:R-:W-:Y:S01]  /*14390*/  SEL R0, R27, RZ, !P6 ;  /* 0x000000ff1b007207 */ /* 0x000fe20007000000 */
[----:B------:R-:W-:Y:S01]  /*143a0*/  ULDC.64 UR8, c[0x0][0x280] ;  /* 0x0000a00000087ab9 */ /* 0x000fe20000000a00 */
[----:B------:R-:W-:Y:S01]  /*143b0*/  SEL R4, R4, RZ, !P6 ;  /* 0x000000ff04047207 */ /* 0x000fe20007000000 */
[----:B------:R-:W1:Y:S01]  /*143c0*/  LDC R9, c[0x0][0x448] ;  /* 0x00011200ff097b82 */ /* 0x000e620000000800 */
[----:B------:R-:W4:Y:S03]  /*143d0*/  S2R R11, SR_TID.X ;  /* 0x00000000000b7919 */ /* 0x000f260000002100 */
[----:B------:R-:W-:Y:S01]  /*143e0*/  IMAD R4, R4, UR6, RZ ;  /* 0x0000000604047c24 */ /* 0x000fe2000f8e02ff */
[----:B0-----:R-:W-:-:S03]  /*143f0*/  ISETP.NE.AND P6, PT, R5, 0x1, PT ;  /* 0x000000010500780c */ /* 0x001fc60003fc5270 */
[----:B------:R-:W-:-:S10]  /*14400*/  IMAD R5, R0, UR7, R4 ;  /* 0x0000000700057c24 */ /* 0x000fd4000f8e0204 */
[----:B------:R-:W0:Y:S01]  /*14410*/  @P6 LDC R4, c[0x0][0x44c] ;  /* 0x00011300ff046b82 */ /* 0x000e220000000800 */
[----:B----4-:R-:W-:-:S07]  /*14420*/  IMAD.SHL.U32 R10, R11, 0x8, RZ ;  /* 0x000000080b0a7824 */ /* 0x010fce00078e00ff */
[----:B------:R-:W4:Y:S01]  /*14430*/  @P6 LDC R8, c[0x0][0x450] ;  /* 0x00011400ff086b82 */ /* 0x000f220000000800 */
        /* <DEDUP_REMOVED lines=8> */
[----:B------:R-:W-:Y:S01]  /*144c0*/  IMAD.WIDE.U32 R2, R0, UR6, R2 ;  /* 0x0000000600027c25 */ /* 0x000fe2000f8e0002 */
[----:B------:R-:W-:Y:S01]  /*144d0*/  ULDC.64 UR6, c[0x0][0x2c8] ;  /* 0x0000b20000067ab9 */ /* 0x000fe20000000a00 */
[----:B------:R-:W5:Y:S02]  /*144e0*/  @P6 LDC R0, c[0x0][0x450] ;  /* 0x00011400ff006b82 */ /* 0x000f640000000800 */
[----:B------:R-:W-:-:S02]  /*144f0*/  IMAD.IADD R3, R3, 0x1, R5 ;  /* 0x0000000103037824 */ /* 0x000fc400078e0205 */
[----:B--2---:R-:W-:Y:S01]  /*14500*/  IMAD.SHL.U32 R21, R21, 0x20, RZ ;  /* 0x0000002015157824 */ /* 0x004fe200078e00ff */
[----:B---3--:R-:W-:-:S04]  /*14510*/  LOP3.LUT R20, R20, 0x7f, RZ, 0xc0, !PT ;  /* 0x0000007f14147812 */ /* 0x008fc800078ec0ff */
[----:B------:R-:W-:Y:S02]  /*14520*/  LOP3.LUT R21, R21, 0x60, RZ, 0xc0, !PT ;  /* 0x0000006015157812 */ /* 0x000fe400078ec0ff */
[----:B------:R-:W-:-:S04]  /*14530*/  SHF.R.U32.HI R20, RZ, 0x2, R20 ;  /* 0x00000002ff147819 */ /* 0x000fc80000011614 */
[----:B------:R-:W-:Y:S01]  /*14540*/  LOP3.LUT R20, R20, R21, RZ, 0xfc, !PT ;  /* 0x0000001514147212 */ /* 0x000fe200078efcff */
[----:B------:R-:W-:-:S04]  /*14550*/  IMAD.SHL.U32 R21, R11, 0x8, RZ ;  /* 0x000000080b157824 */ /* 0x000fc800078e00ff */
[----:B------:R-:W-:Y:S01]  /*14560*/  IMAD.IADD R6, R20, 0x1, R25 ;  /* 0x0000000114067824 */ /* 0x000fe200078e0219 */
[----:B------:R-:W-:Y:S02]  /*14570*/  LOP3.LUT R21, R21, 0x18, RZ, 0xc0, !PT ;  /* 0x0000001815157812 */ /* 0x000fe400078ec0ff */
[----:B------:R-:W-:Y:S01]  /*14580*/  LOP3.LUT R20, R11, 0x7f, RZ, 0xc0, !PT ;  /* 0x0000007f0b147812 */ /* 0x000fe200078ec0ff */
[----:B0-----:R-:W-:Y:S01]  /*14590*/  @P6 IMAD.HI.U32 R5, R6, R4, RZ ;  /* 0x0000000406056227 */ /* 0x001fe200078e00ff */
[C---:B------:R-:W-:Y:S02]  /*145a0*/  LOP3.LUT R12, R21.reuse, 0x20, RZ, 0xfc, !PT ;  /* 0x00000020150c7812 */ /* 0x040fe400078efcff */
[----:B------:R-:W-:Y:S01]  /*145b0*/  LOP3.LUT R11, R21, 0x40, RZ, 0xfc, !PT ;  /* 0x00000040150b7812 */ /* 0x000fe200078efcff */
[----:B------:R-:W-:Y:S01]  /*145c0*/  IMAD.MOV.U32 R4, RZ, RZ, R6 ;  /* 0x000000ffff047224 */ /* 0x000fe200078e0006 */
[----:B-----5:R-:W-:Y:S02]  /*145d0*/  @P6 SHF.R.U32.HI R4, RZ, R0, R5 ;  /* 0x00000000ff046219 */ /* 0x020fe40000011605 */
[----:B------:R-:W-:-:S02]  /*145e0*/  SHF.R.U32.HI R20, RZ, 0x2, R20 ;  /* 0x00000002ff147819 */ /* 0x000fc40000011614 */
[--C-:B------:R-:W-:Y:S01]  /*145f0*/  SHF.R.S32.HI R0, RZ, 0x1f, R4.reuse ;  /* 0x0000001fff007819 */ /* 0x100fe20000011404 */
[----:B------:R-:W-:-:S04]  /*14600*/  IMAD.MOV R7, RZ, RZ, -R4 ;  /* 0x000000ffff077224 */ /* 0x000fc800078e0a04 */
[----:B------:R-:W-:-:S04]  /*14610*/  IMAD R0, R0, UR4, RZ ;  /* 0x0000000400007c24 */ /* 0x000fc8000f8e02ff */
[C---:B------:R-:W-:Y:S02]  /*14620*/  IMAD R0, R4.reuse, UR5, R0 ;  /* 0x0000000504007c24 */ /* 0x040fe4000f8e0200 */
[----:B------:R-:W-:-:S04]  /*14630*/  IMAD.WIDE.U32 R4, R4, UR4, R2 ;  /* 0x0000000404047c25 */ /* 0x000fc8000f8e0002 */
[----:B------:R-:W-:Y:S02]  /*14640*/  IMAD.IADD R5, R5, 0x1, R0 ;  /* 0x0000000105057824 */ /* 0x000fe400078e0200 */
[----:B-1----:R-:W-:-:S04]  /*14650*/  IMAD R0, R9, R7, R6 ;  /* 0x0000000709007224 */ /* 0x002fc800078e0206 */
[----:B------:R-:W-:Y:S01]  /*14660*/  IMAD.WIDE.U32 R4, R0, UR6, R4 ;  /* 0x0000000600047c25 */ /* 0x000fe2000f8e0004 */
[----:B------:R-:W-:-:S05]  /*14670*/  SHF.R.S32.HI R7, RZ, 0x1f, R0 ;  /* 0x0000001fff077819 */ /* 0x000fca0000011400 */
[----:B------:R-:W-:-:S04]  /*14680*/  IMAD R7, R7, UR6, RZ ;  /* 0x0000000607077c24 */ /* 0x000fc8000f8e02ff */
[----:B------:R-:W-:Y:S01]  /*14690*/  IMAD R7, R0, UR7, R7 ;  /* 0x0000000700077c24 */ /* 0x000fe2000f8e0207 */
[----:B------:R-:W-:-:S03]  /*146a0*/  LEA R0, P0, R4, UR8, 0x1 ;  /* 0x0000000804007c11 */ /* 0x000fc6000f8008ff */
[----:B------:R-:W-:Y:S02]  /*146b0*/  IMAD.IADD R5, R5, 0x1, R7 ;  /* 0x0000000105057824 */ /* 0x000fe400078e0207 */
[----:B------:R-:W0:Y:S03]  /*146c0*/  @P6 LDC R7, c[0x0][0x44c] ;  /* 0x00011300ff076b82 */ /* 0x000e260000000800 */
[----:B------:R-:W-:Y:S01]  /*146d0*/  LEA.HI.X R4, R4, UR9, R5, 0x1, P0 ;  /* 0x0000000904047c11 */ /* 0x000fe200080f0c05 */
[----:B------:R-:W-:-:S04]  /*146e0*/  VIADD R5, R6, 0x80 ;  /* 0x0000008006057836 */ /* 0x000fc80000000000 */
[----:B------:R-:W-:Y:S02]  /*146f0*/  IMAD.MOV.U32 R6, RZ, RZ, R5 ;  /* 0x000000ffff067224 */ /* 0x000fe400078e0005 */
[----:B0-----:R-:W-:-:S05]  /*14700*/  @P6 IMAD.HI.U32 R7, R5, R7, RZ ;  /* 0x0000000705076227 */ /* 0x001fca00078e00ff */
[----:B----4-:R-:W-:-:S05]  /*14710*/  @P6 SHF.R.U32.HI R6, RZ, R8, R7 ;  /* 0x00000008ff066219 */ /* 0x010fca0000011607 */
[----:B------:R-:W-:Y:S02]  /*14720*/  IMAD.MOV R7, RZ, RZ, -R6 ;  /* 0x000000ffff077224 */ /* 0x000fe400078e0a06 */
        /* <DEDUP_REMOVED lines=19> */
[----:B------:R-:W2:Y:S01]  /*14860*/  LDL R11, [R1+0x18] ;  /* 0x00001800010b7983 */ /* 0x000ea20000100800 */
[----:B------:R-:W-:Y:S02]  /*14870*/  IMAD R2, R28, R9, RZ ;  /* 0x000000091c027224 */ /* 0x000fe400078e02ff */
[----:B------:R-:W-:Y:S01]  /*14880*/  IMAD.IADD R25, R20, 0x1, R25 ;  /* 0x0000000114197824 */ /* 0x000fe200078e0219 */
[----:B------:R-:W0:Y:S04]  /*14890*/  SHFL.IDX PT, R5, R0, RZ, 0x1c1f ;  /* 0x001c1fff00057589 */ /* 0x000e2800000e0000 */
[----:B------:R-:W1:Y:S01]  /*148a0*/  SHFL.IDX PT, R6, R4, RZ, 0x1c1f ;  /* 0x001c1fff04067589 */ /* 0x000e6200000e0000 */
[----:B------:R-:W-:-:S13]  /*148b0*/  ISETP.GE.AND P3, PT, R25, R2, PT ;  /* 0x000000021900720c */ /* 0x000fda0003f66270 */
[----:B0-----:R-:W-:-:S05]  /*148c0*/  @!P3 LEA R5, P4, R10, R5, 0x1 ;  /* 0x000000050a05b211 */ /* 0x001fca00078808ff */
[----:B-1----:R-:W-:-:S04]  /*148d0*/  @!P3 IMAD.X R6, RZ, RZ, R6, P4 ;  /* 0x000000ffff06b224 */ /* 0x002fc800020e0606 */
[----:B------:R-:W-:Y:S02]  /*148e0*/  @!P3 IMAD.MOV.U32 R7, RZ, RZ, R6 ;  /* 0x000000ffff07b224 */ /* 0x000fe400078e0006 */
[----:B------:R-:W-:Y:S02]  /*148f0*/  @!P3 IMAD.MOV.U32 R6, RZ, RZ, R5 ;  /* 0x000000ffff06b224 */ /* 0x000fe400078e0005 */
[----:B------:R-:W0:Y:S04]  /*14900*/  SHFL.IDX PT, R5, R0, 0x1, 0x1c1f ;  /* 0x003c1f0000057f89 */ /* 0x000e2800000e0000 */
[----:B--2---:R-:W-:Y:S04]  /*14910*/  @!P3 LDGSTS.E.BYPASS.LTC128B.128 [R11+0xc400], desc[UR56][R6.64], !P0 ;  /* 0x0c400000060bbfae */ /* 0x004fe8000c101d78 */
        /* <DEDUP_REMOVED lines=44> */
.L_x_1288:
        /* <DEDUP_REMOVED lines=8> */
[----:B--2---:R1:W-:Y:S01]  /*14c60*/  @!P3 LDGSTS.E.BYPASS.LTC128B.128 [R0+0xec00], desc[UR56][R2.64], !P0 ;  /* 0x0ec000000200bfae */ /* 0x0043e2000c101d78 */
[----:B------:R-:W-:-:S03]  /*14c70*/  PLOP3.LUT P0, PT, PT, PT, PT, 0x80, 0x0 ;  /* 0x000000000000781c */ /* 0x000fc60003f0f070 */
[----:B------:R1:W-:Y:S04]  /*14c80*/  @!P3 LDGSTS.E.BYPASS.LTC128B.128 [R0+0x11c00], desc[UR56][R2.64+0x40], !P1 ;  /* 0x11c000400200bfae */ /* 0x0003e8000c901d78 */
[----:B------:R1:W-:Y:S01]  /*14c90*/  @!P3 LDGSTS.E.BYPASS.LTC128B.128 [R0+0x14c00], desc[UR56][R2.64+0x80], !P2 ;  /* 0x14c000800200bfae */ /* 0x0003e2000d101d78 */
[----:B------:R-:W-:-:S05]  /*14ca0*/  NOP ;  /* 0x0000000000007918 */ /* 0x000fca0000000000 */
.L_x_1208:
        /* <DEDUP_REMOVED lines=18> */
.L_x_1289:
[----:B------:R-:W-:Y:S05]  /*14dd0*/  BSYNC B0 ;  /* 0x0000000000007941 */ /* 0x000fea0003800000 */
.L_x_1209:
        /* <DEDUP_REMOVED lines=18> */
.L_x_1225:
[----:B------:R-:W2:Y:S01]  /*14f00*/  LDL R8, [R1+0x10] ;  /* 0x0000100001087983 */ /* 0x000ea20000100800 */
[----:B------:R-:W0:Y:S03]  /*14f10*/  LDC R4, c[0x0][0x430] ;  /* 0x00010c00ff047b82 */ /* 0x000e260000000800 */
[----:B------:R-:W3:Y:S04]  /*14f20*/  LDL R7, [R1+0x14] ;  /* 0x0000140001077983 */ /* 0x000ee80000100800 */
[----:B------:R-:W4:Y:S01]  /*14f30*/  LDL R6, [R1+0x4] ;  /* 0x0000040001067983 */ /* 0x000f220000100800 */
[----:B------:R-:W1:Y:S01]  /*14f40*/  S2R R2, SR_TID.X ;  /* 0x0000000000027919 */ /* 0x000e620000002100 */
[----:B0-----:R-:W-:-:S13]  /*14f50*/  ISETP.NE.AND P0, PT, R4, 0x1, PT ;  /* 0x000000010400780c */ /* 0x001fda0003f05270 */
[----:B------:R-:W0:Y:S01]  /*14f60*/  @P0 LDC R5, c[0x0][0x434] ;  /* 0x00010d00ff050b82 */ /* 0x000e220000000800 */
[----:B-1----:R-:W-:-:S04]  /*14f70*/  LOP3.LUT R3, R2, 0x7f, RZ, 0xc0, !PT ;  /* 0x0000007f02037812 */ /* 0x002fc800078ec0ff */
[----:B------:R-:W-:-:S03]  /*14f80*/  SHF.R.U32.HI R4, RZ, 0x2, R3 ;  /* 0x00000002ff047819 */ /* 0x000fc60000011603 */
[----:B------:R-:W1:Y:S01]  /*14f90*/  @P0 LDC R3, c[0x0][0x438] ;  /* 0x00010e00ff030b82 */ /* 0x000e620000000800 */
[----:B------:R-:W-:Y:S02]  /*14fa0*/  IMAD.SHL.U32 R2, R2, 0x20, RZ ;  /* 0x0000002002027824 */ /* 0x000fe400078e00ff */
[----:B------:R-:W-:-:S03]  /*14fb0*/  IMAD R4, R0, 0x80, R4 ;  /* 0x0000008000047824 */ /* 0x000fc600078e0204 */
        /* <DEDUP_REMOVED lines=19> */
[----:B------:R-:W-:Y:S02]  /*150f0*/  IMAD.U32 R6, RZ, RZ, UR36 ;  /* 0x00000024ff067e24 */ /* 0x000fe4000f8e00ff */
[----:B------:R-:W-:-:S03]  /*15100*/  VIADD R23, R10, 0x1 ;  /* 0x000000010a177836 */ /* 0x000fc60000000000 */
[----:B------:R-:W-:Y:S02]  /*15110*/  ISETP.NE.AND P4, PT, R6, 0x3, PT ;  /* 0x000000030600780c */ /* 0x000fe40003f85270 */
        /* <DEDUP_REMOVED lines=8> */
.L_x_1213:
[----:B------:R-:W-:Y:S01]  /*151a0*/  IMAD R5, R23, 0x8, R17 ;  /* 0x0000000817057824 */ /* 0x000fe200078e0211 */
[----:B------:R-:W-:Y:S01]  /*151b0*/  SHF.L.U32 R0, R29, 0x1f, RZ ;  /* 0x0000001f1d007819 */ /* 0x000fe200000006ff */
[----:B------:R-:W-:Y:S03]  /*151c0*/  BSSY B1, `(.L_x_1214) ;  /* 0x0000003000017945 */ /* 0x000fe60003800000 */
[----:B------:R-:W0:Y:S02]  /*151d0*/  SYNCS.PHASECHK.TRANS64.TRYWAIT P0, [R5+URZ+0x2d840], R0 ;  /* 0x02d84000050075a7 */ /* 0x000e24000800017f */
[----:B0-----:R-:W-:Y:S05]  /*151e0*/  @!P0 BRA `(.L_x_1215) ;  /* 0x0000003800588947 */ /* 0x001fea0003800000 */
.L_x_1290:
[----:B------:R-:W-:Y:S05]  /*151f0*/  BSYNC B1 ;  /* 0x0000000000017941 */ /* 0x000fea0003800000 */
.L_x_1214:
        /* <DEDUP_REMOVED lines=57> */
.L_x_1300:
        /* <DEDUP_REMOVED lines=11> */
.L_x_1217:
        /* <DEDUP_REMOVED lines=11> */
.L_x_1218:
[----:B------:R1:W-:Y:S01]  /*156f0*/  SYNCS.ARRIVE.TRANS64.A1T0 RZ, [R5+URZ+0x2d830], RZ ;  /* 0x02d830ff05ff79a7 */ /* 0x0003e2000810003f */
[----:B------:R-:W-:Y:S05]  /*15700*/  @!P5 BRA `(.L_x_1219) ;  /* 0x000000000004d947 */ /* 0x000fea0003800000 */
[----:B------:R-:W-:Y:S01]  /*15710*/  BPT.TRAP 0x1 ;  /* 0x000000040000795c */ /* 0x000fe20000300000 */
.L_x_1219:
[----:B------:R-:W-:Y:S01]  /*15720*/  SHF.L.U32 R2, R20, 0x1f, RZ ;  /* 0x0000001f14027819 */ /* 0x000fe200000006ff */
[----:B-1----:R-:W-:Y:S01]  /*15730*/  IMAD R5, R10, 0x8, R17 ;  /* 0x000000080a057824 */ /* 0x002fe200078e0211 */
[----:B------:R-:W-:Y:S03]  /*15740*/  BSSY B1, `(.L_x_1220) ;  /* 0x0000003000017945 */ /* 0x000fe60003800000 */
[----:B------:R-:W1:Y:S02]  /*15750*/  SYNCS.PHASECHK.TRANS64.TRYWAIT P0, [R5+URZ+0x2d860], R2 ;  /* 0x02d86002050075a7 */ /* 0x000e64000800017f */
[----:B-1----:R-:W-:Y:S05]  /*15760*/  @!P0 BRA `(.L_x_1221) ;  /* 0x0000003800608947 */ /* 0x002fea0003800000 */
.L_x_1301:
[----:B------:R-:W-:Y:S05]  /*15770*/  BSYNC B1 ;  /* 0x0000000000017941 */ /* 0x000fea0003800000 */
.L_x_1220:
        /* <DEDUP_REMOVED lines=49> */
.L_x_1311:
        /* <DEDUP_REMOVED lines=29> */
.L_x_1223:
        /* <DEDUP_REMOVED lines=12> */
.L_x_1224:
        /* <DEDUP_REMOVED lines=8> */
.L_x_1212:
[----:B------:R-:W-:Y:S05]  /*15da0*/  BSYNC B0 ;  /* 0x0000000000007941 */ /* 0x000fea0003800000 */
.L_x_1211:
        /* <DEDUP_REMOVED lines=17> */
.L_x_1227:
[----:B------:R-:W-:Y:S05]  /*15ec0*/  BSYNC B0 ;  /* 0x0000000000007941 */ /* 0x000fea0003800000 */
.L_x_1226:
[----:B------:R-:W-:-:S05]  /*15ed0*/  IMAD.U32 R0, RZ, RZ, UR36 ;  /* 0x00000024ff007e24 */ /* 0x000fca000f8e00ff */
[----:B------:R-:W-:-:S13]  /*15ee0*/  ISETP.NE.AND P0, PT, R0, 0x3, PT ;  /* 0x000000030000780c */ /* 0x000fda0003f05270 */
[----:B------:R-:W-:Y:S05]  /*15ef0*/  @!P0 BRA `(.L_x_1228) ;  /* 0x0000000000048947 */ /* 0x000fea0003800000 */
[----:B------:R-:W-:Y:S01]  /*15f00*/  BPT.TRAP 0x1 ;  /* 0x000000040000795c */ /* 0x000fe20000300000 */
.L_x_1228:
[----:B------:R-:W2:Y:S01]  /*15f10*/  LDL.LU R2, [R1+0x8] ;  /* 0x0000080001027983 */ /* 0x000ea20000300800 */
[----:B------:R-:W-:Y:S01]  /*15f20*/  IMAD R0, R23, 0x8, R17 ;  /* 0x0000000817007824 */ /* 0x000fe200078e0211 */
[----:B------:R-:W-:Y:S01]  /*15f30*/  SHF.L.U32 R3, R29, 0x1f, RZ ;  /* 0x0000001f1d037819 */ /* 0x000fe200000006ff */
[----:B------:R-:W-:Y:S03]  /*15f40*/  BSSY B0, `(.L_x_1229) ;  /* 0x0000004000007945 */ /* 0x000fe60003800000 */
[----:B------:R-:W1:Y:S01]  /*15f50*/  SYNCS.PHASECHK.TRANS64.TRYWAIT P0, [R0+URZ+0x2d860], R3 ;  /* 0x02d86003000075a7 */ /* 0x000e62000800017f */
[----:B--2---:R-:W-:Y:S01]  /*15f60*/  IMAD R6, R22, -0x80, R2 ;  /* 0xffffff8016067824 */ /* 0x004fe200078e0202 */
[----:B-1----:R-:W-:Y:S06]  /*15f70*/  @!P0 BRA `(.L_x_1230) ;  /* 0x0000003400d48947 */ /* 0x002fec0003800000 */
.L_x_1312:
[----:B------:R-:W-:Y:S05]  /*15f80*/  BSYNC B0 ;  /* 0x0000000000007941 */ /* 0x000fea0003800000 */
.L_x_1229:
        /* <DEDUP_REMOVED lines=56> */
.L_x_1322:
        /* <DEDUP_REMOVED lines=13> */
.L_x_1232:
        /* <DEDUP_REMOVED lines=11> */
.L_x_1233:
[----:B------:R-:W-:Y:S01]  /*16490*/  VIADD R23, R23, 0x1 ;  /* 0x0000000117177836 */ /* 0x000fe20000000000 */
[----:B------:R0:W-:Y:S04]  /*164a0*/  SYNCS.ARRIVE.TRANS64.A1T0 RZ, [R0+URZ+0x2d850], RZ ;  /* 0x02d850ff00ff79a7 */ /* 0x0001e8000810003f */
[----:B------:R-:W-:-:S04]  /*164b0*/  ISETP.NE.AND P0, PT, R23, 0x2, PT ;  /* 0x000000021700780c */ /* 0x000fc80003f05270 */
[----:B0-----:R-:W-:Y:S02]  /*164c0*/  SEL R0, RZ, 0x1, P0 ;  /* 0x00000001ff007807 */ /* 0x001fe40000000000 */
[----:B------:R-:W-:Y:S02]  /*164d0*/  SEL R23, R23, RZ, P0 ;  /* 0x000000ff17177207 */ /* 0x000fe40000000000 */
[----:B------:R-:W-:-:S07]  /*164e0*/  LOP3.LUT R29, R29, R0, RZ, 0x3c, !PT ;  /* 0x000000001d1d7212 */ /* 0x000fce00078e3cff */
.L_x_1192:
[----:B------:R-:W-:Y:S05]  /*164f0*/  BSYNC B7 ;  /* 0x0000000000077941 */ /* 0x000fea0003800000 */
.L_x_1190:
        /* <DEDUP_REMOVED lines=11> */
.L_x_1234:
        /* <DEDUP_REMOVED lines=15> */
[C---:B------:R-:W-:Y:S01]  /*166a0*/  ISETP.GE.U32.AND P2, PT, R8.reuse, 0x2, PT ;  /* 0x000000020800780c */ /* 0x040fe20003f46070 */
[----:B------:R-:W-:Y:S01]  /*166b0*/  IMAD.MOV.U32 R5, RZ, RZ, RZ ;  /* 0x000000ffff057224 */ /* 0x000fe200078e00ff */
[C---:B------:R-:W-:Y:S01]  /*166c0*/  ISETP.GE.U32.AND P3, PT, R8.reuse, 0x4, PT ;  /* 0x000000040800780c */ /* 0x040fe20003f66070 */
[----:B------:R-:W-:Y:S01]  /*166d0*/  SHFL.IDX PT, R0, R24, RZ, 0x1f ;  /* 0x00001fff18007589 */ /* 0x000fe200000e0000 */
[C---:B------:R-:W-:Y:S02]  /*166e0*/  ISETP.GE.U32.AND P4, PT, R8.reuse, 0x8, PT ;  /* 0x000000080800780c */ /* 0x040fe40003f86070 */
[----:B------:R-:W-:Y:S01]  /*166f0*/  ISETP.GE.U32.AND P5, PT, R8, 0x10, PT ;  /* 0x000000100800780c */ /* 0x000fe20003fa6070 */
[----:B------:R0:W-:Y:S02]  /*16700*/  SHFL.IDX PT, R6, R24, 0x1, 0x1f ;  /* 0x00201f0018067f89 */ /* 0x0001e400000e0000 */
[----:B0-----:R-:W-:-:S02]  /*16710*/  IMAD.MOV.U32 R24, RZ, RZ, RZ ;  /* 0x000000ffff187224 */ /* 0x001fc400078e00ff */
[----:B--2---:R-:W-:Y:S02]  /*16720*/  @!P1 IMAD.MOV.U32 R25, RZ, RZ, R7 ;  /* 0x000000ffff199224 */ /* 0x004fe400078e0007 */
        /* <DEDUP_REMOVED lines=19> */
.L_x_1332:
[----:B------:R-:W-:Y:S02]  /*16860*/  ULDC UR4, c[0x0][0xc38] ;  /* 0x00030e0000047ab9 */ /* 0x000fe40000000800 */
[----:B------:R-:W-:-:S04]  /*16870*/  IMAD.U32 R4, RZ, RZ, UR4 ;  /* 0x00000004ff047e24 */ /* 0x000fc8000f8e00ff */
[----:B-1----:R-:W-:-:S04]  /*16880*/  IMAD R3, R14, R4, RZ ;  /* 0x000000040e037224 */ /* 0x002fc800078e02ff */
[----:B------:R-:W-:-:S05]  /*16890*/  IMAD.IADD R6, R6, 0x1, R3 ;  /* 0x0000000106067824 */ /* 0x000fca00078e0203 */
[----:B------:R-:W-:-:S13]  /*168a0*/  ISETP.GT.AND P6, PT, R6, R0, PT ;  /* 0x000000000600720c */ /* 0x000fda0003fc4270 */
[----:B------:R-:W-:Y:S05]  /*168b0*/  @P6 BRA `(.L_x_1237) ;  /* 0x0000000000a46947 */ /* 0x000fea0003800000 */
.L_x_1240:
        /* <DEDUP_REMOVED lines=9> */
[----:B------:R-:W0:Y:S08]  /*16950*/  @!P6 LDC.64 R2, c[0x0][0xc80] ;  /* 0x00032000ff02eb82 */ /* 0x000e300000000a00 */
[----:B------:R-:W1:Y:S01]  /*16960*/  @!P6 LDC.64 R4, c[0x0][0xc78] ;  /* 0x00031e00ff04eb82 */ /* 0x000e620000000a00 */
[----:B0-----:R-:W-:-:S05]  /*16970*/  @!P6 IMAD.WIDE R2, R7, 0x4, R2 ;  /* 0x000000040702e825 */ /* 0x001fca00078e0202 */
[----:B------:R1:W2:Y:S02]  /*16980*/  @!P6 LDG.E R25, desc[UR56][R2.64] ;  /* 0x000000380219e981 */ /* 0x0002a4000c1e1900 */
[----:B-1----:R-:W-:-:S04]  /*16990*/  @!P6 IMAD.WIDE R2, R7, 0x4, R4 ;  /* 0x000000040702e825 */ /* 0x002fc800078e0204 */
[----:B------:R-:W-:-:S06]  /*169a0*/  IMAD.MOV.U32 R5, RZ, RZ, RZ ;  /* 0x000000ffff057224 */ /* 0x000fcc00078e00ff */
        /* <DEDUP_REMOVED lines=20> */
.L_x_1340:
[----:B------:R-:W-:Y:S02]  /*16af0*/  ULDC UR4, c[0x0][0xc38] ;  /* 0x00030e0000047ab9 */ /* 0x000fe40000000800 */
[----:B------:R-:W-:-:S04]  /*16b00*/  IMAD.U32 R4, RZ, RZ, UR4 ;  /* 0x00000004ff047e24 */ /* 0x000fc8000f8e00ff */
[----:B-1----:R-:W-:-:S04]  /*16b10*/  IMAD R3, R14, R4, RZ ;  /* 0x000000040e037224 */ /* 0x002fc800078e02ff */
[----:B------:R-:W-:-:S05]  /*16b20*/  IMAD.IADD R6, R3, 0x1, R6 ;  /* 0x0000000103067824 */ /* 0x000fca00078e0206 */
[----:B------:R-:W-:-:S13]  /*16b30*/  ISETP.GT.AND P6, PT, R6, R0, PT ;  /* 0x000000000600720c */ /* 0x000fda0003fc4270 */
[----:B------:R-:W-:Y:S05]  /*16b40*/  @!P6 BRA `(.L_x_1240) ;  /* 0xfffffffc005ce947 */ /* 0x000fea000383ffff */
.L_x_1237:
[----:B------:R-:W-:Y:S01]  /*16b50*/  IMAD.IADD R6, R6, 0x1, -R3 ;  /* 0x0000000106067824 */ /* 0x000fe200078e0a03 */
[----:B------:R-:W-:-:S03]  /*16b60*/  UMOV UR4, 0xffffffff ;  /* 0xffffffff00047882 */ /* 0x000fc60000000000 */
[----:B------:R-:W-:-:S05]  /*16b70*/  IMAD R3, R2, R4, R6 ;  /* 0x0000000402037224 */ /* 0x000fca00078e0206 */
[----:B------:R-:W-:Y:S01]  /*16b80*/  ISETP.GT.AND P6, PT, R3, R0, PT ;  /* 0x000000000300720c */ /* 0x000fe20003fc4270 */
[----:B------:R-:W-:-:S12]  /*16b90*/  BRA.DIV UR4, `(.L_x_1241) ;  /* 0x0000003a04407947 */ /* 0x000fd8000b800000 */
[----:B------:R-:W-:-:S04]  /*16ba0*/  VOTE.ANY R3, PT, !P6 ;  /* 0x0000000000037806 */ /* 0x000fc800070e0100 */
[----:B------:R-:W1:Y:S02]  /*16bb0*/  POPC R7, R3 ;  /* 0x0000000300077309 */ /* 0x000e640000000000 */
[----:B-1----:R1:W2:Y:S01]  /*16bc0*/  SHFL.IDX PT, R25, R25, R7, 0x1f ;  /* 0x00001f0719197589 */ /* 0x0022a200000e0000 */
[----:B------:R-:W-:-:S03]  /*16bd0*/  IMAD.IADD R27, R7, 0x1, R27 ;  /* 0x00000001071b7824 */ /* 0x000fc600078e021b */
[----:B------:R1:W3:Y:S04]  /*16be0*/  SHFL.IDX PT, R5, R5, R7, 0x1f ;  /* 0x00001f0705057589 */ /* 0x0002e800000e0000 */
.L_x_1345:
[----:B------:R-:W-:-:S13]  /*16bf0*/  ISETP.NE.AND P0, PT, R3, RZ, PT ;  /* 0x000000ff0300720c */ /* 0x000fda0003f05270 */
[----:B------:R-:W-:Y:S05]  /*16c00*/  @!P0 BRA `(.L_x_1242) ;  /* 0x0000000000108947 */ /* 0x000fea0003800000 */
[----:B------:R-:W-:Y:S01]  /*16c10*/  UMOV UR4, 0xffffffff ;  /* 0xffffffff00047882 */ /* 0x000fe20000000000 */
[----:B------:R-:W-:Y:S02]  /*16c20*/  VIADD R12, R7, 0xffffffff ;  /* 0xffffffff070c7836 */ /* 0x000fe40000000000 */
[----:B------:R-:W-:Y:S05]  /*16c30*/  BRA.DIV UR4, `(.L_x_1243) ;  /* 0x0000003a04787947 */ /* 0x000fea000b800000 */
[----:B------:R4:W0:Y:S02]  /*16c40*/  SHFL.IDX PT, R24, R2, R12, 0x1f ;  /* 0x00001f0c02187589 */ /* 0x00082400000e0000 */
.L_x_1242:
[----:B---3--:R-:W-:Y:S01]  /*16c50*/  ISETP.NE.AND P0, PT, R5, 0x1, PT ;  /* 0x000000010500780c */ /* 0x008fe20003f05270 */
[----:B0-----:R-:W-:-:S04]  /*16c60*/  IMAD R24, R24, R4, R6 ;  /* 0x0000000418187224 */ /* 0x001fc800078e0206 */
[----:B------:R-:W-:-:S08]  /*16c70*/  IMAD.IADD R0, R0, 0x1, -R24 ;  /* 0x0000000100007824 */ /* 0x000fd000078e0a18 */
[----:B------:R-:W-:Y:S05]  /*16c80*/  @!P0 BRA `(.L_x_1244) ;  /* 0x0000000000dc8947 */ /* 0x000fea0003800000 */
[----:B--2---:R-:W-:Y:S01]  /*16c90*/  IABS R4, R25 ;  /* 0x0000001900047213 */ /* 0x004fe20000000000 */
[----:B----4-:R-:W-:Y:S01]  /*16ca0*/  IMAD.MOV.U32 R2, RZ, RZ, RZ ;  /* 0x000000ffff027224 */ /* 0x010fe200078e00ff */
[----:B------:R-:W-:Y:S02]  /*16cb0*/  IABS R6, R5 ;  /* 0x0000000500067213 */ /* 0x000fe40000000000 */
[----:B-1----:R-:W0:Y:S08]  /*16cc0*/  I2F.RP R7, R4 ;  /* 0x0000000400077306 */ /* 0x002e300000209400 */
[----:B------:R-:W-:Y:S08]  /*16cd0*/  I2F.RP R10, R6 ;  /* 0x00000006000a7306 */ /* 0x000ff00000209400 */
[----:B0-----:R-:W0:Y:S02]  /*16ce0*/  MUFU.RCP R7, R7 ;  /* 0x0000000700077308 */ /* 0x001e240000001000 */
[----:B0-----:R-:W-:Y:S01]  /*16cf0*/  VIADD R8, R7, 0xffffffe ;  /* 0x0ffffffe07087836 */ /* 0x001fe20000000000 */
[----:B------:R-:W-:-:S05]  /*16d00*/  IABS R7, R25 ;  /* 0x0000001900077213 */ /* 0x000fca0000000000 */
[----:B------:R0:W1:Y:S02]  /*16d10*/  F2I.FTZ.U32.TRUNC.NTZ R3, R8 ;  /* 0x0000000800037305 */ /* 0x000064000021f000 */
[----:B0-----:R-:W-:Y:S01]  /*16d20*/  IABS R8, R0 ;  /* 0x0000000000087213 */ /* 0x001fe20000000000 */
[----:B-1----:R-:W-:-:S04]  /*16d30*/  IMAD.MOV R9, RZ, RZ, -R3 ;  /* 0x000000ffff097224 */ /* 0x002fc800078e0a03 */
[----:B------:R-:W-:-:S04]  /*16d40*/  IMAD R9, R9, R4, RZ ;  /* 0x0000000409097224 */ /* 0x000fc800078e02ff */
[----:B------:R-:W-:Y:S02]  /*16d50*/  IMAD.HI.U32 R3, R3, R9, R2 ;  /* 0x0000000903037227 */ /* 0x000fe400078e0002 */
[----:B------:R-:W0:Y:S02]  /*16d60*/  MUFU.RCP R2, R10 ;  /* 0x0000000a00027308 */ /* 0x000e240000001000 */
[----:B------:R-:W-:Y:S02]  /*16d70*/  IMAD.MOV R9, RZ, RZ, -R7 ;  /* 0x000000ffff097224 */ /* 0x000fe400078e0a07 */
[----:B------:R-:W-:-:S04]  /*16d80*/  IMAD.HI.U32 R7, R3, R8, RZ ;  /* 0x0000000803077227 */ /* 0x000fc800078e00ff */
[----:B------:R-:W-:-:S05]  /*16d90*/  IMAD R9, R7, R9, R8 ;  /* 0x0000000907097224 */ /* 0x000fca00078e0208 */
[----:B------:R-:W-:Y:S01]  /*16da0*/  ISETP.GT.U32.AND P1, PT, R4, R9, PT ;  /* 0x000000090400720c */ /* 0x000fe20003f24070 */
[----:B0-----:R-:W-:Y:S02]  /*16db0*/  VIADD R8, R2, 0xffffffe ;  /* 0x0ffffffe02087836 */ /* 0x001fe40000000000 */
[----:B------:R-:W-:Y:S02]  /*16dc0*/  IMAD.MOV.U32 R2, RZ, RZ, RZ ;  /* 0x000000ffff027224 */ /* 0x000fe400078e00ff */
[----:B------:R-:W0:Y:S08]  /*16dd0*/  F2I.FTZ.U32.TRUNC.NTZ R3, R8 ;  /* 0x0000000800037305 */ /* 0x000e30000021f000 */
[----:B------:R-:W-:-:S02]  /*16de0*/  @!P1 IMAD.IADD R9, R9, 0x1, -R4 ;  /* 0x0000000109099824 */ /* 0x000fc400078e0a04 */
[----:B------:R-:W-:Y:S01]  /*16df0*/  @!P1 VIADD R7, R7, 0x1 ;  /* 0x0000000107079836 */ /* 0x000fe20000000000 */
[----:B------:R-:W-:Y:S02]  /*16e00*/  ISETP.NE.AND P1, PT, R25, RZ, PT ;  /* 0x000000ff1900720c */ /* 0x000fe40003f25270 */
[----:B------:R-:W-:Y:S02]  /*16e10*/  ISETP.GE.U32.AND P0, PT, R9, R4, PT ;  /* 0x000000040900720c */ /* 0x000fe40003f06070 */
[----:B------:R-:W-:Y:S01]  /*16e20*/  IABS R4, R5 ;  /* 0x0000000500047213 */ /* 0x000fe20000000000 */
[----:B0-----:R-:W-:-:S04]  /*16e30*/  IMAD.MOV R9, RZ, RZ, -R3 ;  /* 0x000000ffff097224 */ /* 0x001fc800078e0a03 */
[----:B------:R-:W-:Y:S02]  /*16e40*/  IMAD.MOV R4, RZ, RZ, -R4 ;  /* 0x000000ffff047224 */ /* 0x000fe400078e0a04 */
[----:B------:R-:W-:-:S04]  /*16e50*/  IMAD R9, R9, R6, RZ ;  /* 0x0000000609097224 */ /* 0x000fc800078e02ff */
[----:B------:R-:W-:Y:S01]  /*16e60*/  IMAD.HI.U32 R2, R3, R9, R2 ;  /* 0x0000000903027227 */ /* 0x000fe200078e0002 */
[----:B------:R-:W-:-:S03]  /*16e70*/  LOP3.LUT R3, R0, R25, RZ, 0x3c, !PT ;  /* 0x0000001900037212 */ /* 0x000fc600078e3cff */
[----:B------:R-:W-:Y:S01]  /*16e80*/  @P0 VIADD R7, R7, 0x1 ;  /* 0x0000000107070836 */ /* 0x000fe20000000000 */
[----:B------:R-:W-:-:S13]  /*16e90*/  ISETP.GE.AND P2, PT, R3, RZ, PT ;  /* 0x000000ff0300720c */ /* 0x000fda0003f46270 */
[----:B------:R-:W-:Y:S01]  /*16ea0*/  @!P2 IMAD.MOV R7, RZ, RZ, -R7 ;  /* 0x000000ffff07a224 */ /* 0x000fe200078e0a07 */
[----:B------:R-:W-:-:S04]  /*16eb0*/  @!P1 LOP3.LUT R7, RZ, R25, RZ, 0x33, !PT ;  /* 0x00000019ff079212 */ /* 0x000fc800078e33ff */
[----:B------:R-:W-:-:S05]  /*16ec0*/  IABS R3, R7 ;  /* 0x0000000700037213 */ /* 0x000fca0000000000 */
        /* <DEDUP_REMOVED lines=12> */
[--C-:B------:R-:W-:Y:S02]  /*16f90*/  IMAD.MOV R4, RZ, RZ, -R2.reuse ;  /* 0x000000ffff047224 */ /* 0x100fe400078e0a02 */
[C---:B------:R-:W-:Y:S02]  /*16fa0*/  IMAD R26, R5.reuse, 0x1000000, R2 ;  /* 0x01000000051a7824 */ /* 0x040fe400078e0202 */
[--C-:B------:R-:W-:Y:S02]  /*16fb0*/  IMAD R5, R5, R4, R7.reuse ;  /* 0x0000000405057224 */ /* 0x100fe400078e0207 */
[----:B------:R-:W-:Y:S02]  /*16fc0*/  IMAD.MOV R2, RZ, RZ, -R7 ;  /* 0x000000ffff027224 */ /* 0x000fe400078e0a07 */
[----:B------:R-:W-:Y:S02]  /*16fd0*/  IMAD R26, R5, 0x10000, R26 ;  /* 0x00010000051a7824 */ /* 0x000fe400078e021a */
[----:B------:R-:W-:Y:S01]  /*16fe0*/  IMAD R2, R25, R2, R0 ;  /* 0x0000000219027224 */ /* 0x000fe200078e0200 */
[----:B------:R-:W-:Y:S06]  /*16ff0*/  BRA `(.L_x_1245) ;  /* 0x0000000000f47947 */ /* 0x000fec0003800000 */
.L_x_1244:
[----:B----4-:R-:W0:Y:S02]  /*17000*/  LDC.64 R2, c[0x0][0xc90] ;  /* 0x00032400ff027b82 */ /* 0x010e240000000a00 */
[----:B0-----:R-:W-:-:S05]  /*17010*/  IMAD.WIDE R2, R27, 0x4, R2 ;  /* 0x000000041b027825 */ /* 0x001fca00078e0202 */
[----:B-1----:R0:W2:Y:S02]  /*17020*/  LDG.E R7, desc[UR56][R2.64] ;  /* 0x0000003802077981 */ /* 0x0020a4000c1e1900 */
[----:B0-----:R-:W-:Y:S02]  /*17030*/  IMAD.MOV.U32 R2, RZ, RZ, RZ ;  /* 0x000000ffff027224 */ /* 0x001fe400078e00ff */
[----:B--2---:R-:W-:-:S05]  /*17040*/  IMAD R5, R25, R7, RZ ;  /* 0x0000000719057224 */ /* 0x004fca00078e02ff */
[-C--:B------:R-:W-:Y:S02]  /*17050*/  IABS R6, R5.reuse ;  /* 0x0000000500067213 */ /* 0x080fe40000000000 */
[----:B------:R-:W-:Y:S02]  /*17060*/  IABS R10, R5 ;  /* 0x00000005000a7213 */ /* 0x000fe40000000000 */
[----:B------:R-:W0:Y:S08]  /*17070*/  I2F.RP R8, R6 ;  /* 0x0000000600087306 */ /* 0x000e300000209400 */
[----:B0-----:R-:W0:Y:S02]  /*17080*/  MUFU.RCP R8, R8 ;  /* 0x0000000800087308 */ /* 0x001e240000001000 */
[----:B0-----:R-:W-:-:S02]  /*17090*/  VIADD R9, R8, 0xffffffe ;  /* 0x0ffffffe08097836 */ /* 0x001fc40000000000 */
[----:B------:R-:W-:-:S04]  /*170a0*/  IMAD.MOV R8, RZ, RZ, -R10 ;  /* 0x000000ffff087224 */ /* 0x000fc800078e0a0a */
[----:B------:R-:W0:Y:S02]  /*170b0*/  F2I.FTZ.U32.TRUNC.NTZ R3, R9 ;  /* 0x0000000900037305 */ /* 0x000e24000021f000 */
[----:B0-----:R-:W-:-:S04]  /*170c0*/  IMAD.MOV R11, RZ, RZ, -R3 ;  /* 0x000000ffff0b7224 */ /* 0x001fc800078e0a03 */
[----:B------:R-:W-:-:S04]  /*170d0*/  IMAD R11, R11, R6, RZ ;  /* 0x000000060b0b7224 */ /* 0x000fc800078e02ff */
[----:B------:R-:W-:Y:S01]  /*170e0*/  IMAD.HI.U32 R3, R3, R11, R2 ;  /* 0x0000000b03037227 */ /* 0x000fe200078e0002 */
[----:B------:R-:W-:-:S05]  /*170f0*/  IABS R2, R0 ;  /* 0x0000000000027213 */ /* 0x000fca0000000000 */
[----:B------:R-:W-:-:S04]  /*17100*/  IMAD.HI.U32 R3, R3, R2, RZ ;  /* 0x0000000203037227 */ /* 0x000fc800078e00ff */
[----:B------:R-:W-:Y:S01]  /*17110*/  IMAD R9, R3, R8, R2 ;  /* 0x0000000803097224 */ /* 0x000fe200078e0202 */
[----:B------:R-:W-:-:S04]  /*17120*/  LOP3.LUT R2, R0, R5, RZ, 0x3c, !PT ;  /* 0x0000000500027212 */ /* 0x000fc800078e3cff */
[----:B------:R-:W-:Y:S02]  /*17130*/  ISETP.GT.U32.AND P1, PT, R6, R9, PT ;  /* 0x000000090600720c */ /* 0x000fe40003f24070 */
[----:B------:R-:W-:-:S11]  /*17140*/  ISETP.GE.AND P2, PT, R2, RZ, PT ;  /* 0x000000ff0200720c */ /* 0x000fd60003f46270 */
[----:B------:R-:W-:Y:S02]  /*17150*/  @!P1 IMAD.IADD R9, R9, 0x1, -R6 ;  /* 0x0000000109099824 */ /* 0x000fe400078e0a06 */
[----:B------:R-:W-:Y:S01]  /*17160*/  @!P1 VIADD R3, R3, 0x1 ;  /* 0x0000000103039836 */ /* 0x000fe20000000000 */
[----:B------:R-:W-:Y:S02]  /*17170*/  ISETP.NE.AND P1, PT, R5, RZ, PT ;  /* 0x000000ff0500720c */ /* 0x000fe40003f25270 */
[----:B------:R-:W-:-:S13]  /*17180*/  ISETP.GE.U32.AND P0, PT, R9, R6, PT ;  /* 0x000000060900720c */ /* 0x000fda0003f06070 */
[----:B------:R-:W-:-:S04]  /*17190*/  @P0 VIADD R3, R3, 0x1 ;  /* 0x0000000103030836 */ /* 0x000fc80000000000 */
[----:B------:R-:W-:-:S04]  /*171a0*/  IMAD.MOV.U32 R2, RZ, RZ, R3 ;  /* 0x000000ffff027224 */ /* 0x000fc800078e0003 */
[----:B------:R-:W-:Y:S01]  /*171b0*/  @!P2 IMAD.MOV R2, RZ, RZ, -R2 ;  /* 0x000000ffff02a224 */ /* 0x000fe200078e0a02 */
[----:B------:R-:W-:-:S05]  /*171c0*/  @!P1 LOP3.LUT R2, RZ, R5, RZ, 0x33, !PT ;  /* 0x00000005ff029212 */ /* 0x000fca00078e33ff */
[----:B------:R-:W-:Y:S02]  /*171d0*/  IMAD R6, R7, R2, RZ ;  /* 0x0000000207067224 */ /* 0x000fe400078e02ff */
[----:B------:R-:W-:Y:S02]  /*171e0*/  IMAD.MOV R2, RZ, RZ, -R2 ;  /* 0x000000ffff027224 */ /* 0x000fe400078e0a02 */
[----:B------:R-:W-:Y:S02]  /*171f0*/  IMAD.MOV R3, RZ, RZ, -R6 ;  /* 0x000000ffff037224 */ /* 0x000fe400078e0a06 */
[----:B------:R-:W-:Y:S02]  /*17200*/  IMAD R5, R5, R2, R0 ;  /* 0x0000000205057224 */ /* 0x000fe400078e0200 */
[----:B------:R-:W-:Y:S01]  /*17210*/  IMAD.MOV.U32 R2, RZ, RZ, RZ ;  /* 0x000000ffff027224 */ /* 0x000fe200078e00ff */
[----:B------:R-:W-:-:S04]  /*17220*/  VIADDMNMX R4, R3, R4, R7, PT ;  /* 0x0000000403047246 */ /* 0x000fc80003800107 */
[----:B------:R-:W-:-:S04]  /*17230*/  IABS R7, R4 ;  /* 0x0000000400077213 */ /* 0x000fc80000000000 */
[----:B------:R-:W0:Y:S08]  /*17240*/  I2F.RP R8, R7 ;  /* 0x0000000700087306 */ /* 0x000e300000209400 */
[----:B0-----:R-:W0:Y:S02]  /*17250*/  MUFU.RCP R8, R8 ;  /* 0x0000000800087308 */ /* 0x001e240000001000 */
[----:B0-----:R-:W-:-:S06]  /*17260*/  VIADD R3, R8, 0xffffffe ;  /* 0x0ffffffe08037836 */ /* 0x001fcc0000000000 */
[----:B------:R-:W0:Y:S02]  /*17270*/  F2I.FTZ.U32.TRUNC.NTZ R3, R3 ;  /* 0x0000000300037305 */ /* 0x000e24000021f000 */
[----:B0-----:R-:W-:-:S04]  /*17280*/  IMAD.MOV R0, RZ, RZ, -R3 ;  /* 0x000000ffff007224 */ /* 0x001fc800078e0a03 */
[----:B------:R-:W-:Y:S01]  /*17290*/  IMAD R9, R0, R7, RZ ;  /* 0x0000000700097224 */ /* 0x000fe200078e02ff */
[----:B------:R-:W-:-:S03]  /*172a0*/  IABS R0, R4 ;  /* 0x0000000400007213 */ /* 0x000fc60000000000 */
[----:B------:R-:W-:Y:S01]  /*172b0*/  IMAD.HI.U32 R2, R3, R9, R2 ;  /* 0x0000000903027227 */ /* 0x000fe200078e0002 */
[----:B------:R-:W-:-:S03]  /*172c0*/  IABS R9, R5 ;  /* 0x0000000500097213 */ /* 0x000fc60000000000 */
        /* <DEDUP_REMOVED lines=8> */
[----:B------:R-:W-:Y:S02]  /*17350*/  LOP3.LUT R0, R5, R4, RZ, 0x3c, !PT ;  /* 0x0000000405007212 */ /* 0x000fe400078e3cff */
[----:B------:R-:W-:Y:S02]  /*17360*/  IADD3 R5, R6, 0x1000000, R5 ;  /* 0x0100000006057810 */ /* 0x000fe40007ffe005 */
[----:B------:R-:W-:-:S07]  /*17370*/  ISETP.GE.AND P2, PT, R0, RZ, PT ;  /* 0x000000ff0000720c */ /* 0x000fce0003f46270 */
[----:B------:R-:W-:-:S06]  /*17380*/  @P0 VIADD R2, R2, 0x1 ;  /* 0x0000000102020836 */ /* 0x000fcc0000000000 */
[----:B------:R-:W-:Y:S01]  /*17390*/  @!P2 IMAD.MOV R2, RZ, RZ, -R2 ;  /* 0x000000ffff02a224 */ /* 0x000fe200078e0a02 */
[----:B------:R-:W-:Y:S01]  /*173a0*/  @!P1 LOP3.LUT R2, RZ, R4, RZ, 0x33, !PT ;  /* 0x00000004ff029212 */ /* 0x000fe200078e33ff */
[----:B------:R-:W-:-:S04]  /*173b0*/  IMAD.MOV R4, RZ, RZ, -R4 ;  /* 0x000000ffff047224 */ /* 0x000fc800078e0a04 */
[----:B------:R-:W-:-:S07]  /*173c0*/  IMAD R26, R2, R4, R5 ;  /* 0x00000004021a7224 */ /* 0x000fce00078e0205 */
.L_x_1245:
[----:B------:R-:W-:-:S05]  /*173d0*/  LOP3.LUT R2, RZ, R2, RZ, 0x33, !PT ;  /* 0x00000002ff027212 */ /* 0x000fca00078e33ff */
[----:B------:R-:W-:Y:S01]  /*173e0*/  IMAD.IADD R25, R25, 0x1, R2 ;  /* 0x0000000119197824 */ /* 0x000fe200078e0202 */
[----:B------:R-:W-:Y:S06]  /*173f0*/  BRA `(.L_x_1246) ;  /* 0x00000000001c7947 */ /* 0x000fec0003800000 */
.L_x_1238:
[----:B------:R-:W-:Y:S01]  /*17400*/  UMOV UR4, URZ ;  /* 0x0000003f00047c82 */ /* 0x000fe20008000000 */
[----:B------:R-:W-:Y:S01]  /*17410*/  UMOV UR5, URZ ;  /* 0x0000003f00057c82 */ /* 0x000fe20008000000 */
[----:B------:R-:W-:Y:S01]  /*17420*/  ULDC UR6, c[0x0][0xc3c] ;  /* 0x00030f0000067ab9 */ /* 0x000fe20000000800 */
[----:B------:R-:W-:Y:S02]  /*17430*/  IMAD.MOV.U32 R24, RZ, RZ, R0 ;  /* 0x000000ffff187224 */ /* 0x000fe400078e0000 */
[----:B------:R-:W-:Y:S02]  /*17440*/  IMAD.U32 R25, RZ, RZ, UR4 ;  /* 0x00000004ff197e24 */ /* 0x000fe4000f8e00ff */
[----:B------:R-:W-:Y:S02]  /*17450*/  IMAD.U32 R26, RZ, RZ, UR5 ;  /* 0x00000005ff1a7e24 */ /* 0x000fe4000f8e00ff */
[----:B------:R-:W-:-:S07]  /*17460*/  IMAD.U32 R27, RZ, RZ, UR6 ;  /* 0x00000006ff1b7e24 */ /* 0x000fce000f8e00ff */
.L_x_1246:
        /* <DEDUP_REMOVED lines=10> */
.L_x_1235:
[----:B------:R-:W-:Y:S02]  /*17510*/  ULDC UR4, c[0x0][0xc3c] ;  /* 0x00030f0000047ab9 */ /* 0x000fe40000000800 */
[----:B-1----:R-:W-:-:S13]  /*17520*/  ISETP.GE.AND P0, PT, R27, UR4, PT ;  /* 0x000000041b007c0c */ /* 0x002fda000bf06270 */
[----:B------:R-:W-:Y:S05]  /*17530*/  @!P0 BRA `(.L_x_1247) ;  /* 0xffffffb000088947 */ /* 0x000fea000383ffff */
[----:B------:R-:W-:Y:S05]  /*17540*/  BSYNC B8 ;  /* 0x0000000000087941 */ /* 0x000fea0003800000 */
.L_x_1176:
[----:B-1----:R-:W3:Y:S01]  /*17550*/  LDL.LU R0, [R1+0x28] ;  /* 0x0000280001007983 */ /* 0x002ee20000300800 */
[----:B------:R-:W-:Y:S01]  /*17560*/  BSSY B0, `(.L_x_1248) ;  /* 0x000000b000007945 */ /* 0x000fe20003800000 */
[----:B------:R-:W1:Y:S01]  /*17570*/  S2R R5, SR_CgaCtaId ;  /* 0x0000000000057919 */ /* 0x000e620000008800 */
[----:B---3--:R-:W-:-:S05]  /*17580*/  VIADD R0, R0, 0x1 ;  /* 0x0000000100007836 */ /* 0x008fca0000000000 */
[----:B------:R-:W-:-:S04]  /*17590*/  LEA.HI R2, R0, R0, RZ, 0x1 ;  /* 0x0000000000027211 */ /* 0x000fc800078f08ff */
[----:B------:R-:W-:Y:S02]  /*175a0*/  LOP3.LUT R3, R2, 0xfffffffe, RZ, 0xc0, !PT ;  /* 0xfffffffe02037812 */ /* 0x000fe400078ec0ff */
[----:B------:R-:W-:-:S03]  /*175b0*/  MOV R2, 0x400 ;  /* 0x0000040000027802 */ /* 0x000fc60000000f00 */
[----:B------:R-:W-:Y:S01]  /*175c0*/  IMAD.IADD R0, R0, 0x1, -R3 ;  /* 0x0000000100007824 */ /* 0x000fe200078e0a03 */
[----:B-1----:R-:W-:-:S04]  /*175d0*/  LEA R5, R5, R2, 0x18 ;  /* 0x0000000205057211 */ /* 0x002fc800078ec0ff */
[----:B------:R-:W-:-:S04]  /*175e0*/  SHF.L.U32 R0, R0, 0x1f, RZ ;  /* 0x0000001f00007819 */ /* 0x000fc800000006ff */
[----:B------:R-:W1:Y:S02]  /*175f0*/  SYNCS.PHASECHK.TRANS64.TRYWAIT P0, [R5+URZ+0x2d820], R0 ;  /* 0x02d82000050075a7 */ /* 0x000e64000800017f */
[----:B-1----:R-:W-:Y:S05]  /*17600*/  @!P0 BRA `(.L_x_1249) ;  /* 0x00000030002c8947 */ /* 0x002fea0003800000 */
.L_x_1348:
[----:B------:R-:W-:Y:S05]  /*17610*/  BSYNC B0 ;  /* 0x0000000000007941 */ /* 0x000fea0003800000 */
.L_x_1248:
[----:B------:R-:W-:-:S03]  /*17620*/  UMOV UR4, 0xffffffff ;  /* 0xffffffff00047882 */ /* 0x000fc60000000000 */
[----:B------:R-:W-:Y:S05]  /*17630*/  BRA.DIV UR4, `(.L_x_1250) ;  /* 0x0000003204347947 */ /* 0x000fea000b800000 */
[----:B-1----:R-:W1:Y:S02]  /*17640*/  S2R R0, SR_TID.X ;  /* 0x0000000000007919 */ /* 0x002e640000002100 */
[----:B-1----:R-:W-:-:S04]  /*17650*/  SHF.R.U32.HI R0, RZ, 0x5, R0 ;  /* 0x00000005ff007819 */ /* 0x002fc80000011600 */
[----:B------:R-:W-:-:S05]  /*17660*/  LOP3.LUT R0, R0, 0x3, RZ, 0xc0, !PT ;  /* 0x0000000300007812 */ /* 0x000fca00078ec0ff */
[----:B------:R1:W3:Y:S02]  /*17670*/  SHFL.IDX PT, R14, R0, RZ, 0x1f ;  /* 0x00001fff000e7589 */ /* 0x0002e400000e0000 */
.L_x_1351:
[----:B---3--:R-:W-:Y:S01]  /*17680*/  ISETP.NE.AND P0, PT, R14, RZ, PT ;  /* 0x000000ff0e00720c */ /* 0x008fe20003f05270 */
[----:B------:R-:W-:-:S12]  /*17690*/  BSSY B0, `(.L_x_1251) ;  /* 0x0000024000007945 */ /* 0x000fd80003800000 */
[----:B------:R-:W-:Y:S05]  /*176a0*/  @P0 BRA `(.L_x_1252) ;  /* 0x0000000000880947 */ /* 0x000fea0003800000 */
[----:B------:R-:W-:-:S03]  /*176b0*/  UMOV UR4, 0xffffffff ;  /* 0xffffffff00047882 */ /* 0x000fc60000000000 */
[----:B------:R-:W-:Y:S05]  /*176c0*/  BRA.DIV UR4, `(.L_x_1253) ;  /* 0x0000003204447947 */ /* 0x000fea000b800000 */
[----:B------:R-:W-:-:S13]  /*176d0*/  ELECT P6, URZ, PT ;  /* 0x00000000003f782f */ /* 0x000fda00038c0000 */
.L_x_1354:
[----:B------:R-:W-:Y:S05]  /*176e0*/  @!P6 BRA `(.L_x_1252) ;  /* 0x000000000078e947 */ /* 0x000fea0003800000 */
[----:B------:R-:W-:-:S06]  /*176f0*/  ULOP3.LUT UR4, UR44, 0x2, URZ, 0xfc, !UPT ;  /* 0x000000022c047892 */ /* 0x000fcc000f8efc3f */
[----:B-1----:R-:W-:-:S05]  /*17700*/  IMAD.U32 R0, RZ, RZ, UR4 ;  /* 0x00000004ff007e24 */ /* 0x002fca000f8e00ff */
[----:B------:R-:W-:-:S13]  /*17710*/  ISETP.NE.AND P0, PT, R0, 0x3, PT ;  /* 0x000000030000780c */ /* 0x000fda0003f05270 */
[----:B------:R-:W-:Y:S05]  /*17720*/  @!P0 BRA `(.L_x_1254) ;  /* 0x0000000000048947 */ /* 0x000fea0003800000 */
[----:B------:R-:W-:Y:S01]  /*17730*/  BPT.TRAP 0x1 ;  /* 0x000000040000795c */ /* 0x000fe20000300000 */
.L_x_1254:
[----:B------:R-:W-:Y:S01]  /*17740*/  IMAD R3, R23, 0x8, R5 ;  /* 0x0000000817037824 */ /* 0x000fe200078e0205 */
[----:B------:R-:W-:Y:S01]  /*17750*/  SHF.L.U32 R2, R29, 0x1f, RZ ;  /* 0x0000001f1d027819 */ /* 0x000fe200000006ff */
[----:B------:R-:W-:-:S03]  /*17760*/  VIADD R23, R23, 0x1 ;  /* 0x0000000117177836 */ /* 0x000fc60000000000 */
[----:B------:R-:W1:Y:S02]  /*17770*/  SYNCS.PHASECHK.TRANS64.TRYWAIT P1, [R3+URZ+0x2d840], R2 ;  /* 0x02d84002030075a7 */ /* 0x000e64000802017f */
[----:B------:R-:W-:-:S04]  /*17780*/  ISETP.NE.AND P2, PT, R23, 0x2, PT ;  /* 0x000000021700780c */ /* 0x000fc80003f45270 */
[----:B------:R-:W-:Y:S01]  /*17790*/  SEL R0, RZ, 0x1, P2 ;  /* 0x00000001ff007807 */ /* 0x000fe20001000000 */
[----:B-1----:R-:W-:Y:S08]  /*177a0*/  @!P1 BRA `(.L_x_1255) ;  /* 0x00000030002c9947 */ /* 0x002ff00003800000 */
.L_x_1355:
[----:B------:R-:W-:Y:S02]  /*177b0*/  SEL R23, R23, RZ, P2 ;  /* 0x000000ff17177207 */ /* 0x000fe40001000000 */
[----:B------:R-:W-:Y:S01]  /*177c0*/  LOP3.LUT R0, R29, R0, RZ, 0x3c, !PT ;  /* 0x000000001d007212 */ /* 0x000fe200078e3cff */
[----:B------:R-:W-:Y:S06]  /*177d0*/  @!P0 BRA `(.L_x_1256) ;  /* 0x0000000000048947 */ /* 0x000fec0003800000 */
[----:B------:R-:W-:Y:S01]  /*177e0*/  BPT.TRAP 0x1 ;  /* 0x000000040000795c */ /* 0x000fe20000300000 */
.L_x_1256:
[----:B------:R-:W-:Y:S01]  /*177f0*/  IMAD R23, R23, 0x8, R5 ;  /* 0x0000000817177824 */ /* 0x000fe200078e0205 */
[----:B------:R-:W-:-:S04]  /*17800*/  SHF.L.U32 R0, R0, 0x1f, RZ ;  /* 0x0000001f00007819 */ /* 0x000fc800000006ff */
[----:B------:R-:W3:Y:S02]  /*17810*/  SYNCS.PHASECHK.TRANS64.TRYWAIT P1, [R23+URZ+0x2d840], R0 ;  /* 0x02d84000170075a7 */ /* 0x000ee4000802017f */
[----:B---3--:R-:W-:Y:S05]  /*17820*/  @!P1 BRA `(.L_x_1257) ;  /* 0x0000003000209947 */ /* 0x008fea0003800000 */
.L_x_1356:
[----:B------:R-:W-:Y:S05]  /*17830*/  @!P0 BRA `(.L_x_1258) ;  /* 0x0000000000048947 */ /* 0x000fea0003800000 */
[----:B------:R-:W-:Y:S01]  /*17840*/  BPT.TRAP 0x1 ;  /* 0x000000040000795c */ /* 0x000fe20000300000 */
.L_x_1258:
[----:B------:R-:W4:Y:S02]  /*17850*/  SYNCS.PHASECHK.TRANS64.TRYWAIT P1, [R3+URZ+0x2d860], R2 ;  /* 0x02d86002030075a7 */ /* 0x000f24000802017f */
[----:B----4-:R-:W-:Y:S05]  /*17860*/  @!P1 BRA `(.L_x_1259) ;  /* 0x0000003000249947 */ /* 0x010fea0003800000 */
.L_x_1357:
[----:B------:R-:W-:Y:S05]  /*17870*/  @!P0 BRA `(.L_x_1260) ;  /* 0x0000000000048947 */ /* 0x000fea0003800000 */
[----:B------:R-:W-:Y:S01]  /*17880*/  BPT.TRAP 0x1 ;  /* 0x000000040000795c */ /* 0x000fe20000300000 */
.L_x_1260:
[----:B------:R0:W0:Y:S02]  /*17890*/  SYNCS.PHASECHK.TRANS64.TRYWAIT P0, [R23+URZ+0x2d860], R0 ;  /* 0x02d86000170075a7 */ /* 0x000024000800017f */
[----:B0-----:R-:W-:Y:S05]  /*178a0*/  @!P0 NANOSLEEP.SYNCS 0x989680 ;  /* 0x009896800000895d */ /* 0x001fea0003900000 */
[----:B------:R-:W0:Y:S02]  /*178b0*/  @!P0 SYNCS.PHASECHK.TRANS64 P0, [R23+URZ+0x2d860], R0 ;  /* 0x02d86000170085a7 */ /* 0x000e24000800007f */
[----:B0-----:R-:W-:Y:S05]  /*178c0*/  @!P0 BRA `(.L_x_1260) ;  /* 0xfffffffc00f08947 */ /* 0x001fea000383ffff */
.L_x_1252:
[----:B------:R-:W-:Y:S05]  /*178d0*/  BSYNC B0 ;  /* 0x0000000000007941 */ /* 0x000fea0003800000 */
.L_x_1251:
[----:B------:R-:W-:Y:S05]  /*178e0*/  EXIT ;  /* 0x000000000000794d */ /* 0x000fea0003800000 */
.L_x_1075:
[----:B0-----:R-:W-:-:S04]  /*178f0*/  IMAD.U32 R3, RZ, RZ, UR41 ;  /* 0x00000029ff037e24 */ /* 0x001fc8000f8e00ff */
[----:B------:R0:W1:Y:S03]  /*17900*/  SYNCS.PHASECHK.TRANS64.TRYWAIT P1, [R3+URZ+0x2d800], R0 ;  /* 0x02d80000030075a7 */ /* 0x000066000802017f */
[----:B-1----:R-:W-:Y:S05]  /*17910*/  @!P1 NANOSLEEP.SYNCS 0x989680 ;  /* 0x009896800000995d */ /* 0x002fea0003900000 */
[----:B------:R-:W1:Y:S02]  /*17920*/  @!P1 SYNCS.PHASECHK.TRANS64 P1, [R3+URZ+0x2d800], R0 ;  /* 0x02d80000030095a7 */ /* 0x000e64000802007f */
[----:B-1----:R-:W-:Y:S05]  /*17930*/  @!P1 BRA `(.L_x_1075) ;  /* 0xfffffffc00ec9947 */ /* 0x002fea000383ffff */
[----:B------:R-:W-:Y:S05]  /*17940*/  BRA `(.L_x_1261) ;  /* 0xfffffea400f47947 */ /* 0x000fea000383ffff */
.L_x_1079:
[----:B-1----:R1:W2:Y:S02]  /*17950*/  SYNCS.PHASECHK.TRANS64.TRYWAIT P1, [R3+URZ+0x2d830], R0 ;  /* 0x02d83000030075a7 */ /* 0x0022a4000802017f */
[----:B--2---:R-:W-:Y:S05]  /*17960*/  @!P1 NANOSLEEP.SYNCS 0x989680 ;  /* 0x009896800000995d */ /* 0x004fea0003900000 */
[----:B------:R-:W2:Y:S02]  /*17970*/  @!P1 SYNCS.PHASECHK.TRANS64 P1, [R3+URZ+0x2d830], R0 ;  /* 0x02d83000030095a7 */ /* 0x000ea4000802007f */
[----:B--2---:R-:W-:Y:S05]  /*17980*/  @!P1 BRA `(.L_x_1079) ;  /* 0xfffffffc00f09947 */ /* 0x004fea000383ffff */
[----:B------:R-:W-:Y:S05]  /*17990*/  BRA `(.L_x_1078) ;  /* 0xfffffea800107947 */ /* 0x000fea000383ffff */
.L_x_1096:
[----:B-1-3--:R-:W-:-:S04]  /*179a0*/  IMAD.U32 R8, RZ, RZ, UR6 ;  /* 0x00000006ff087e24 */ /* 0x00afc8000f8e00ff */
[----:B------:R1:W2:Y:S03]  /*179b0*/  SYNCS.PHASECHK.TRANS64.TRYWAIT P1, [R8+URZ+0x2d830], R3 ;  /* 0x02d83003080075a7 */ /* 0x0002a6000802017f */
[----:B--2---:R-:W-:Y:S05]  /*179c0*/  @!P1 NANOSLEEP.SYNCS 0x989680 ;  /* 0x009896800000995d */ /* 0x004fea0003900000 */
[----:B------:R-:W2:Y:S02]  /*179d0*/  @!P1 SYNCS.PHASECHK.TRANS64 P1, [R8+URZ+0x2d830], R3 ;  /* 0x02d83003080095a7 */ /* 0x000ea4000802007f */
[----:B--2---:R-:W-:Y:S05]  /*179e0*/  @!P1 BRA `(.L_x_1096) ;  /* 0xfffffffc00ec9947 */ /* 0x004fea000383ffff */
[----:B------:R-:W-:Y:S05]  /*179f0*/  BRA `(.L_x_1093) ;  /* 0xfffffedc00187947 */ /* 0x000fea000383ffff */
.L_x_1100:
[----:B-1----:R-:W-:-:S04]  /*17a00*/  IMAD.U32 R7, RZ, RZ, UR6 ;  /* 0x00000006ff077e24 */ /* 0x002fc8000f8e00ff */
[----:B------:R1:W2:Y:S03]  /*17a10*/  SYNCS.PHASECHK.TRANS64.TRYWAIT P1, [R7+URZ+0x2d850], R3 ;  /* 0x02d85003070075a7 */ /* 0x0002a6000802017f */
[----:B--2---:R-:W-:Y:S05]  /*17a20*/  @!P1 NANOSLEEP.SYNCS 0x989680 ;  /* 0x009896800000995d */ /* 0x004fea0003900000 */
[----:B------:R-:W2:Y:S02]  /*17a30*/  @!P1 SYNCS.PHASECHK.TRANS64 P1, [R7+URZ+0x2d850], R3 ;  /* 0x02d85003070095a7 */ /* 0x000ea4000802007f */
[----:B--2---:R-:W-:Y:S05]  /*17a40*/  @!P1 BRA `(.L_x_1100) ;  /* 0xfffffffc00ec9947 */ /* 0x004fea000383ffff */
[----:B------:R-:W-:Y:S05]  /*17a50*/  BRA `(.L_x_1097) ;  /* 0xfffffedc00c47947 */ /* 0x000fea000383ffff */
.L_x_1119:
[----:B-1----:R-:W-:-:S04]  /*17a60*/  IMAD.U32 R6, RZ, RZ, UR6 ;  /* 0x00000006ff067e24 */ /* 0x002fc8000f8e00ff */
[----:B------:R1:W2:Y:S03]  /*17a70*/  SYNCS.PHASECHK.TRANS64.TRYWAIT P1, [R6+URZ+0x2d830], R3 ;  /* 0x02d83003060075a7 */ /* 0x0002a6000802017f */
[----:B--2---:R-:W-:Y:S05]  /*17a80*/  @!P1 NANOSLEEP.SYNCS 0x989680 ;  /* 0x009896800000995d */ /* 0x004fea0003900000 */
[----:B------:R-:W2:Y:S02]  /*17a90*/  @!P1 SYNCS.PHASECHK.TRANS64 P1, [R6+URZ+0x2d830], R3 ;  /* 0x02d83003060095a7 */ /* 0x000ea4000802007f */
[----:B--2---:R-:W-:Y:S05]  /*17aa0*/  @!P1 BRA `(.L_x_1119) ;  /* 0xfffffffc00ec9947 */ /* 0x004fea000383ffff */
[----:B------:R-:W-:Y:S05]  /*17ab0*/  BRA `(.L_x_1116) ;  /* 0xffffff1000a87947 */ /* 0x000fea000383ffff */
.L_x_1123:
[----:B-1----:R-:W-:-:S04]  /*17ac0*/  IMAD.U32 R5, RZ, RZ, UR6 ;  /* 0x00000006ff057e24 */ /* 0x002fc8000f8e00ff */
[----:B------:R1:W2:Y:S03]  /*17ad0*/  SYNCS.PHASECHK.TRANS64.TRYWAIT P1, [R5+URZ+0x2d850], R3 ;  /* 0x02d85003050075a7 */ /* 0x0002a6000802017f */
[----:B--2---:R-:W-:Y:S05]  /*17ae0*/  @!P1 NANOSLEEP.SYNCS 0x989680 ;  /* 0x009896800000995d */ /* 0x004fea0003900000 */
[----:B------:R-:W2:Y:S02]  /*17af0*/  @!P1 SYNCS.PHASECHK.TRANS64 P1, [R5+URZ+0x2d850], R3 ;  /* 0x02d85003050095a7 */ /* 0x000ea4000802007f */
[----:B--2---:R-:W-:Y:S05]  /*17b00*/  @!P1 BRA `(.L_x_1123) ;  /* 0xfffffffc00ec9947 */ /* 0x004fea000383ffff */
[----:B------:R-:W-:Y:S05]  /*17b10*/  BRA `(.L_x_1120) ;  /* 0xffffff1400547947 */ /* 0x000fea000383ffff */
.L_x_1131:
[----:B-1-3--:R-:W-:-:S04]  /*17b20*/  IMAD.U32 R8, RZ, RZ, UR6 ;  /* 0x00000006ff087e24 */ /* 0x00afc8000f8e00ff */
[----:B------:R1:W2:Y:S03]  /*17b30*/  SYNCS.PHASECHK.TRANS64.TRYWAIT P1, [R8+URZ+0x2d830], R3 ;  /* 0x02d83003080075a7 */ /* 0x0002a6000802017f */
[----:B--2---:R-:W-:Y:S05]  /*17b40*/  @!P1 NANOSLEEP.SYNCS 0x989680 ;  /* 0x009896800000995d */ /* 0x004fea0003900000 */
[----:B------:R-:W2:Y:S02]  /*17b50*/  @!P1 SYNCS.PHASECHK.TRANS64 P1, [R8+URZ+0x2d830], R3 ;  /* 0x02d83003080095a7 */ /* 0x000ea4000802007f */
[----:B--2---:R-:W-:Y:S05]  /*17b60*/  @!P1 BRA `(.L_x_1131) ;  /* 0xfffffffc00ec9947 */ /* 0x004fea000383ffff */
[----:B------:R-:W-:Y:S05]  /*17b70*/  BRA `(.L_x_1128) ;  /* 0xffffff3000cc7947 */ /* 0x000fea000383ffff */
.L_x_1135:
[----:B-1----:R-:W-:-:S04]  /*17b80*/  IMAD.U32 R7, RZ, RZ, UR6 ;  /* 0x00000006ff077e24 */ /* 0x002fc8000f8e00ff */
[----:B------:R1:W2:Y:S03]  /*17b90*/  SYNCS.PHASECHK.TRANS64.TRYWAIT P1, [R7+URZ+0x2d850], R3 ;  /* 0x02d85003070075a7 */ /* 0x0002a6000802017f */
[----:B--2---:R-:W-:Y:S05]  /*17ba0*/  @!P1 NANOSLEEP.SYNCS 0x989680 ;  /* 0x009896800000995d */ /* 0x004fea0003900000 */
[----:B------:R-:W2:Y:S02]  /*17bb0*/  @!P1 SYNCS.PHASECHK.TRANS64 P1, [R7+URZ+0x2d850], R3 ;  /* 0x02d85003070095a7 */ /* 0x000ea4000802007f */
[----:B--2---:R-:W-:Y:S05]  /*17bc0*/  @!P1 BRA `(.L_x_1135) ;  /* 0xfffffffc00ec9947 */ /* 0x004fea000383ffff */
[----:B------:R-:W-:Y:S05]  /*17bd0*/  BRA `(.L_x_1132) ;  /* 0xffffff3400787947 */ /* 0x000fea000383ffff */
.L_x_1150:
[----:B-1----:R-:W-:-:S04]  /*17be0*/  IMAD.U32 R5, RZ, RZ, UR8 ;  /* 0x00000008ff057e24 */ /* 0x002fc8000f8e00ff */
[----:B------:R1:W2:Y:S03]  /*17bf0*/  SYNCS.PHASECHK.TRANS64.TRYWAIT P1, [R5+URZ+0x2d850], R4 ;  /* 0x02d85004050075a7 */ /* 0x0002a6000802017f */
[----:B--2---:R-:W-:Y:S05]  /*17c00*/  @!P1 NANOSLEEP.SYNCS 0x989680 ;  /* 0x009896800000995d */ /* 0x004fea0003900000 */
[----:B------:R-:W2:Y:S02]  /*17c10*/  @!P1 SYNCS.PHASECHK.TRANS64 P1, [R5+URZ+0x2d850], R4 ;  /* 0x02d85004050095a7 */ /* 0x000ea4000802007f */
[----:B--2---:R-:W-:Y:S05]  /*17c20*/  @!P1 BRA `(.L_x_1150) ;  /* 0xfffffffc00ec9947 */ /* 0x004fea000383ffff */
[----:B------:R-:W-:Y:S05]  /*17c30*/  BRA `(.L_x_1149) ;  /* 0xffffff6400787947 */ /* 0x000fea000383ffff */
.L_x_1198:
        /* <DEDUP_REMOVED lines=11> */
.L_x_1263:
[----:B------:R-:W-:Y:S05]  /*17cf0*/  BSYNC B0 ;  /* 0x0000000000007941 */ /* 0x000fea0003800000 */
.L_x_1262:
[----:B------:R-:W-:Y:S05]  /*17d00*/  BRA `(.L_x_1264) ;  /* 0xffffffbc00047947 */ /* 0x000fea000383ffff */
.L_x_1201:
[----:B0-----:R0:W1:Y:S02]  /*17d10*/  SYNCS.PHASECHK.TRANS64.TRYWAIT P0, [R4+URZ+0x2d840], R5 ;  /* 0x02d84005040075a7 */ /* 0x001064000800017f */
[----:B-1----:R-:W-:Y:S05]  /*17d20*/  @!P0 NANOSLEEP.SYNCS 0x989680 ;  /* 0x009896800000895d */ /* 0x002fea0003900000 */
[----:B------:R-:W1:Y:S02]  /*17d30*/  @!P0 SYNCS.PHASECHK.TRANS64 P0, [R4+URZ+0x2d840], R5 ;  /* 0x02d84005040085a7 */ /* 0x000e64000800007f */
[----:B-1----:R-:W-:Y:S05]  /*17d40*/  @!P0 BRA `(.L_x_1201) ;  /* 0xfffffffc00f08947 */ /* 0x002fea000383ffff */
[----:B------:R-:W-:Y:S05]  /*17d50*/  BRA `(.L_x_1265) ;  /* 0xffffffbc00607947 */ /* 0x000fea000383ffff */
.L_x_1202:
        /* <DEDUP_REMOVED lines=8> */
.L_x_1267:
[----:B------:R-:W-:Y:S05]  /*17de0*/  BSYNC B0 ;  /* 0x0000000000007941 */ /* 0x000fea0003800000 */
.L_x_1266:
[----:B------:R-:W-:Y:S02]  /*17df0*/  IMAD.MOV.U32 R13, RZ, RZ, R0 ;  /* 0x000000ffff0d7224 */ /* 0x000fe400078e0000 */
        /* <DEDUP_REMOVED lines=8> */
.L_x_1268:
[----:B------:R-:W-:Y:S02]  /*17e80*/  IMAD.MOV.U32 R13, RZ, RZ, R6 ;  /* 0x000000ffff0d7224 */ /* 0x000fe400078e0006 */
[----:B------:R-:W-:Y:S02]  /*17e90*/  IMAD.MOV.U32 R12, RZ, RZ, 0x1 ;  /* 0x00000001ff0c7424 */ /* 0x000fe400078e00ff */
[----:B------:R-:W-:-:S07]  /*17ea0*/  IMAD.MOV.U32 R3, RZ, RZ, R14 ;  /* 0x000000ffff037224 */ /* 0x000fce00078e000e */
[----:B------:R-:W-:Y:S05]  /*17eb0*/  WARPSYNC.COLLECTIVE R15, `(.L_x_1269) ;  /* 0x000000000f087348 */ /* 0x000fea0003c00000 */
[----:B------:R0:W1:Y:S02]  /*17ec0*/  SHFL.IDX P6, R14, R13, R12, R11 ;  /* 0x0000000c0d0e7389 */ /* 0x00006400000c000b */
[----:B01----:R-:W-:Y:S01]  /*17ed0*/  ENDCOLLECTIVE ;  /* 0x000000000000791b */ /* 0x003fe20003800000 */
.L_x_1269:
        /* <DEDUP_REMOVED lines=17> */
.L_x_1270:
[----:B------:R-:W-:Y:S02]  /*17ff0*/  @P1 IMAD R8, R7, 0x2, R17 ;  /* 0x0000000207081824 */ /* 0x000fe400078e0211 */
[----:B------:R-:W-:Y:S02]  /*18000*/  IMAD.MOV.U32 R13, RZ, RZ, R6 ;  /* 0x000000ffff0d7224 */ /* 0x000fe400078e0006 */
[----:B------:R-:W-:Y:S02]  /*18010*/  IMAD.MOV.U32 R12, RZ, RZ, 0x2 ;  /* 0x00000002ff0c7424 */ /* 0x000fe400078e00ff */
[----:B------:R-:W-:-:S07]  /*18020*/  IMAD.MOV.U32 R3, RZ, RZ, R14 ;  /* 0x000000ffff037224 */ /* 0x000fce00078e000e */
[----:B------:R-:W-:Y:S05]  /*18030*/  WARPSYNC.COLLECTIVE R15, `(.L_x_1271) ;  /* 0x000000000f087348 */ /* 0x000fea0003c00000 */
[----:B------:R0:W1:Y:S02]  /*18040*/  SHFL.IDX P6, R14, R13, R12, R11 ;  /* 0x0000000c0d0e7389 */ /* 0x00006400000c000b */
[----:B01----:R-:W-:Y:S01]  /*18050*/  ENDCOLLECTIVE ;  /* 0x000000000000791b */ /* 0x003fe20003800000 */
.L_x_1271:
        /* <DEDUP_REMOVED lines=17> */
.L_x_1272:
[----:B------:R-:W-:Y:S02]  /*18170*/  @P1 IMAD R8, R7, 0x2, R17 ;  /* 0x0000000207081824 */ /* 0x000fe400078e0211 */
[----:B------:R-:W-:Y:S02]  /*18180*/  IMAD.MOV.U32 R13, RZ, RZ, R6 ;  /* 0x000000ffff0d7224 */ /* 0x000fe400078e0006 */
[----:B------:R-:W-:Y:S02]  /*18190*/  IMAD.MOV.U32 R12, RZ, RZ, 0x3 ;  /* 0x00000003ff0c7424 */ /* 0x000fe400078e00ff */
[----:B------:R-:W-:-:S07]  /*181a0*/  IMAD.MOV.U32 R3, RZ, RZ, R14 ;  /* 0x000000ffff037224 */ /* 0x000fce00078e000e */
[----:B------:R-:W-:Y:S05]  /*181b0*/  WARPSYNC.COLLECTIVE R15, `(.L_x_1273) ;  /* 0x000000000f087348 */ /* 0x000fea0003c00000 */
[----:B------:R0:W1:Y:S02]  /*181c0*/  SHFL.IDX P6, R14, R13, R12, R11 ;  /* 0x0000000c0d0e7389 */ /* 0x00006400000c000b */
[----:B01----:R-:W-:Y:S01]  /*181d0*/  ENDCOLLECTIVE ;  /* 0x000000000000791b */ /* 0x003fe20003800000 */
.L_x_1273:
        /* <DEDUP_REMOVED lines=10> */
.L_x_1274:
        /* <DEDUP_REMOVED lines=8> */
.L_x_1207:
[----:B------:R0:W5:Y:S01]  /*18300*/  LDL R21, [R1+0x18] ;  /* 0x0000180001157983 */ /* 0x0001620000100800 */
[----:B------:R-:W-:Y:S02]  /*18310*/  IMAD.MOV.U32 R13, RZ, RZ, R4 ;  /* 0x000000ffff0d7224 */ /* 0x000fe400078e0004 */
[----:B------:R-:W-:Y:S02]  /*18320*/  IMAD.MOV.U32 R12, RZ, RZ, RZ ;  /* 0x000000ffff0c7224 */ /* 0x000fe400078e00ff */
[----:B------:R-:W-:Y:S02]  /*18330*/  IMAD.MOV.U32 R11, RZ, RZ, 0x1c1f ;  /* 0x00001c1fff0b7424 */ /* 0x000fe400078e00ff */
[----:B------:R-:W-:Y:S02]  /*18340*/  IMAD.MOV.U32 R15, RZ, RZ, -0x1 ;  /* 0xffffffffff0f7424 */ /* 0x000fe400078e00ff */
[----:B------:R-:W-:Y:S02]  /*18350*/  IMAD R2, R28, R9, RZ ;  /* 0x000000091c027224 */ /* 0x000fe400078e02ff */
[----:B0-----:R-:W-:-:S07]  /*18360*/  IMAD.IADD R25, R20, 0x1, R25 ;  /* 0x0000000114197824 */ /* 0x001fce00078e0219 */
[----:B-----5:R-:W-:Y:S05]  /*18370*/  WARPSYNC.COLLECTIVE R15, `(.L_x_1276) ;  /* 0x000000000f087348 */ /* 0x020fea0003c00000 */
[----:B------:R0:W1:Y:S02]  /*18380*/  SHFL.IDX P6, R14, R13, R12, R11 ;  /* 0x0000000c0d0e7389 */ /* 0x00006400000c000b */
[----:B01---5:R-:W-:Y:S01]  /*18390*/  ENDCOLLECTIVE ;  /* 0x000000000000791b */ /* 0x023fe20003800000 */
.L_x_1276:
[----:B------:R-:W-:Y:S01]  /*183a0*/  ISETP.GE.AND P3, PT, R25, R2, PT ;  /* 0x000000021900720c */ /* 0x000fe20003f66270 */
[----:B------:R-:W-:Y:S02]  /*183b0*/  IMAD.MOV.U32 R13, RZ, RZ, R0 ;  /* 0x000000ffff0d7224 */ /* 0x000fe400078e0000 */
[----:B------:R-:W-:-:S10]  /*183c0*/  IMAD.MOV.U32 R6, RZ, RZ, R14 ;  /* 0x000000ffff067224 */ /* 0x000fd400078e000e */
[----:B------:R-:W-:Y:S05]  /*183d0*/  WARPSYNC.COLLECTIVE R15, `(.L_x_1277) ;  /* 0x000000000f087348 */ /* 0x000fea0003c00000 */
[----:B------:R0:W1:Y:S02]  /*183e0*/  SHFL.IDX P6, R14, R13, R12, R11 ;  /* 0x0000000c0d0e7389 */ /* 0x00006400000c000b */
[----:B01----:R-:W-:Y:S01]  /*183f0*/  ENDCOLLECTIVE ;  /* 0x000000000000791b */ /* 0x003fe20003800000 */
.L_x_1277:
[----:B------:R-:W-:Y:S02]  /*18400*/  IMAD.MOV.U32 R13, RZ, RZ, R4 ;  /* 0x000000ffff0d7224 */ /* 0x000fe400078e0004 */
[----:B------:R-:W-:Y:S02]  /*18410*/  IMAD.MOV.U32 R12, RZ, RZ, 0x1 ;  /* 0x00000001ff0c7424 */ /* 0x000fe400078e00ff */
[----:B------:R-:W-:-:S07]  /*18420*/  IMAD.MOV.U32 R5, RZ, RZ, R14 ;  /* 0x000000ffff057224 */ /* 0x000fce00078e000e */
[----:B------:R-:W-:Y:S05]  /*18430*/  WARPSYNC.COLLECTIVE R15, `(.L_x_1278) ;  /* 0x000000000f087348 */ /* 0x000fea0003c00000 */
[----:B------:R0:W1:Y:S02]  /*18440*/  SHFL.IDX P6, R14, R13, R12, R11 ;  /* 0x0000000c0d0e7389 */ /* 0x00006400000c000b */
[----:B01----:R-:W-:Y:S01]  /*18450*/  ENDCOLLECTIVE ;  /* 0x000000000000791b */ /* 0x003fe20003800000 */
.L_x_1278:
[----:B------:R-:W-:-:S05]  /*18460*/  @!P3 LEA R5, P4, R10, R5, 0x1 ;  /* 0x000000050a05b211 */ /* 0x000fca00078808ff */
[----:B------:R-:W-:-:S04]  /*18470*/  @!P3 IMAD.X R6, RZ, RZ, R6, P4 ;  /* 0x000000ffff06b224 */ /* 0x000fc800020e0606 */
[----:B------:R-:W-:Y:S02]  /*18480*/  @!P3 IMAD.MOV.U32 R7, RZ, RZ, R6 ;  /* 0x000000ffff07b224 */ /* 0x000fe400078e0006 */
[----:B------:R-:W-:Y:S02]  /*18490*/  @!P3 IMAD.MOV.U32 R6, RZ, RZ, R5 ;  /* 0x000000ffff06b224 */ /* 0x000fe400078e0005 */
[----:B------:R-:W-:Y:S02]  /*184a0*/  IMAD.MOV.U32 R13, RZ, RZ, R0 ;  /* 0x000000ffff0d7224 */ /* 0x000fe400078e0000 */
[----:B------:R-:W-:Y:S01]  /*184b0*/  VIADD R5, R25, 0x20 ;  /* 0x0000002019057836 */ /* 0x000fe20000000000 */
        /* <DEDUP_REMOVED lines=11> */
.L_x_1279:
[----:B------:R-:W-:Y:S02]  /*18570*/  IMAD.MOV.U32 R13, RZ, RZ, R4 ;  /* 0x000000ffff0d7224 */ /* 0x000fe400078e0004 */
[----:B------:R-:W-:Y:S02]  /*18580*/  IMAD.MOV.U32 R12, RZ, RZ, 0x2 ;  /* 0x00000002ff0c7424 */ /* 0x000fe400078e00ff */
[----:B------:R-:W-:-:S07]  /*18590*/  IMAD.MOV.U32 R5, RZ, RZ, R14 ;  /* 0x000000ffff057224 */ /* 0x000fce00078e000e */
[----:B------:R-:W-:Y:S05]  /*185a0*/  WARPSYNC.COLLECTIVE R15, `(.L_x_1280) ;  /* 0x000000000f087348 */ /* 0x000fea0003c00000 */
[----:B------:R0:W1:Y:S02]  /*185b0*/  SHFL.IDX P6, R14, R13, R12, R11 ;  /* 0x0000000c0d0e7389 */ /* 0x00006400000c000b */
[----:B01----:R-:W-:Y:S01]  /*185c0*/  ENDCOLLECTIVE ;  /* 0x000000000000791b */ /* 0x003fe20003800000 */
.L_x_1280:
[----:B------:R-:W-:-:S05]  /*185d0*/  @!P3 LEA R5, P4, R10, R5, 0x1 ;  /* 0x000000050a05b211 */ /* 0x000fca00078808ff */
[----:B------:R-:W-:Y:S02]  /*185e0*/  @!P3 IMAD.X R7, RZ, RZ, R7, P4 ;  /* 0x000000ffff07b224 */ /* 0x000fe400020e0607 */
[----:B------:R-:W-:Y:S02]  /*185f0*/  @!P3 IMAD.MOV.U32 R6, RZ, RZ, R5 ;  /* 0x000000ffff06b224 */ /* 0x000fe400078e0005 */
[----:B------:R-:W-:Y:S02]  /*18600*/  VIADD R5, R25, 0x40 ;  /* 0x0000004019057836 */ /* 0x000fe40000000000 */
[----:B------:R-:W-:Y:S01]  /*18610*/  IMAD.MOV.U32 R13, RZ, RZ, R0 ;  /* 0x000000ffff0d7224 */ /* 0x000fe200078e0000 */
        /* <DEDUP_REMOVED lines=11> */
.L_x_1281:
[----:B------:R-:W-:Y:S02]  /*186d0*/  IMAD.MOV.U32 R13, RZ, RZ, R4 ;  /* 0x000000ffff0d7224 */ /* 0x000fe400078e0004 */
[----:B------:R-:W-:Y:S02]  /*186e0*/  IMAD.MOV.U32 R12, RZ, RZ, 0x3 ;  /* 0x00000003ff0c7424 */ /* 0x000fe400078e00ff */
[----:B------:R-:W-:-:S07]  /*186f0*/  IMAD.MOV.U32 R5, RZ, RZ, R14 ;  /* 0x000000ffff057224 */ /* 0x000fce00078e000e */
[----:B------:R-:W-:Y:S05]  /*18700*/  WARPSYNC.COLLECTIVE R15, `(.L_x_1282) ;  /* 0x000000000f087348 */ /* 0x000fea0003c00000 */
[----:B------:R0:W1:Y:S02]  /*18710*/  SHFL.IDX P6, R14, R13, R12, R11 ;  /* 0x0000000c0d0e7389 */ /* 0x00006400000c000b */
[----:B01----:R-:W-:Y:S01]  /*18720*/  ENDCOLLECTIVE ;  /* 0x000000000000791b */ /* 0x003fe20003800000 */
.L_x_1282:
        /* <DEDUP_REMOVED lines=11> */
[----:B------:R-:W-:Y:S01]  /*187e0*/  IMAD.MOV.U32 R4, RZ, RZ, R14 ;  /* 0x000000ffff047224 */ /* 0x000fe200078e000e */
[----:B------:R-:W-:-:S13]  /*187f0*/  ISETP.GE.AND P3, PT, R5, R2, PT ;  /* 0x000000020500720c */ /* 0x000fda0003f66270 */
[----:B0-----:R-:W-:Y:S05]  /*18800*/  WARPSYNC.COLLECTIVE R15, `(.L_x_1283) ;  /* 0x000000000f087348 */ /* 0x001fea0003c00000 */
[----:B------:R1:W2:Y:S02]  /*18810*/  SHFL.IDX P6, R14, R13, R12, R11 ;  /* 0x0000000c0d0e7389 */ /* 0x0002a400000c000b */
[----:B012---:R-:W-:Y:S01]  /*18820*/  ENDCOLLECTIVE ;  /* 0x000000000000791b */ /* 0x007fe20003800000 */
.L_x_1283:
[----:B------:R-:W-:Y:S02]  /*18830*/  IMAD.MOV.U32 R13, RZ, RZ, R3 ;  /* 0x000000ffff0d7224 */ /* 0x000fe400078e0003 */
[----:B------:R-:W-:Y:S02]  /*18840*/  IMAD.MOV.U32 R12, RZ, RZ, RZ ;  /* 0x000000ffff0c7224 */ /* 0x000fe400078e00ff */
[----:B------:R-:W-:-:S07]  /*18850*/  IMAD.MOV.U32 R0, RZ, RZ, R14 ;  /* 0x000000ffff007224 */ /* 0x000fce00078e000e */
[----:B------:R-:W-:Y:S05]  /*18860*/  WARPSYNC.COLLECTIVE R15, `(.L_x_1284) ;  /* 0x000000000f087348 */ /* 0x000fea0003c00000 */
[----:B------:R0:W1:Y:S02]  /*18870*/  SHFL.IDX P6, R14, R13, R12, R11 ;  /* 0x0000000c0d0e7389 */ /* 0x00006400000c000b */
[----:B01----:R-:W-:Y:S01]  /*18880*/  ENDCOLLECTIVE ;  /* 0x000000000000791b */ /* 0x003fe20003800000 */
.L_x_1284:
[----:B------:R-:W-:-:S05]  /*18890*/  @!P3 LEA R0, P4, R10, R0, 0x1 ;  /* 0x000000000a00b211 */ /* 0x000fca00078808ff */
[----:B------:R-:W-:-:S04]  /*188a0*/  @!P3 IMAD.X R4, RZ, RZ, R4, P4 ;  /* 0x000000ffff04b224 */ /* 0x000fc800020e0604 */
[----:B------:R-:W-:Y:S02]  /*188b0*/  @!P3 IMAD.MOV.U32 R5, RZ, RZ, R4 ;  /* 0x000000ffff05b224 */ /* 0x000fe400078e0004 */
        /* <DEDUP_REMOVED lines=14> */
.L_x_1285:
[----:B------:R-:W-:Y:S02]  /*189a0*/  IMAD.MOV.U32 R13, RZ, RZ, R3 ;  /* 0x000000ffff0d7224 */ /* 0x000fe400078e0003 */
[----:B------:R-:W-:Y:S02]  /*189b0*/  IMAD.MOV.U32 R12, RZ, RZ, 0x1 ;  /* 0x00000001ff0c7424 */ /* 0x000fe400078e00ff */
[----:B------:R-:W-:-:S07]  /*189c0*/  IMAD.MOV.U32 R4, RZ, RZ, R14 ;  /* 0x000000ffff047224 */ /* 0x000fce00078e000e */
[----:B------:R-:W-:Y:S05]  /*189d0*/  WARPSYNC.COLLECTIVE R15, `(.L_x_1286) ;  /* 0x000000000f087348 */ /* 0x000fea0003c00000 */
[----:B------:R0:W1:Y:S02]  /*189e0*/  SHFL.IDX P6, R14, R13, R12, R11 ;  /* 0x0000000c0d0e7389 */ /* 0x00006400000c000b */
[----:B01----:R-:W-:Y:S01]  /*189f0*/  ENDCOLLECTIVE ;  /* 0x000000000000791b */ /* 0x003fe20003800000 */
.L_x_1286:
        /* <DEDUP_REMOVED lines=14> */
.L_x_1287:
[----:B------:R-:W-:Y:S01]  /*18ae0*/  IMAD.MOV.U32 R8, RZ, RZ, R14 ;  /* 0x000000ffff087224 */ /* 0x000fe200078e000e */
[----:B------:R-:W-:Y:S06]  /*18af0*/  BRA `(.L_x_1288) ;  /* 0xffffffc000387947 */ /* 0x000fec000383ffff */
.L_x_1210:
[----:B-1----:R1:W2:Y:S02]  /*18b00*/  SYNCS.PHASECHK.TRANS64.TRYWAIT P0, [R17+URZ+0x2d820], R0 ;  /* 0x02d82000110075a7 */ /* 0x0022a4000800017f */
[----:B--2---:R-:W-:Y:S05]  /*18b10*/  @!P0 NANOSLEEP.SYNCS 0x989680 ;  /* 0x009896800000895d */ /* 0x004fea0003900000 */
[----:B------:R-:W2:Y:S02]  /*18b20*/  @!P0 SYNCS.PHASECHK.TRANS64 P0, [R17+URZ+0x2d820], R0 ;  /* 0x02d82000110085a7 */ /* 0x000ea4000800007f */
[----:B--2---:R-:W-:Y:S05]  /*18b30*/  @!P0 BRA `(.L_x_1210) ;  /* 0xfffffffc00f08947 */ /* 0x004fea000383ffff */
[----:B------:R-:W-:Y:S05]  /*18b40*/  BRA `(.L_x_1289) ;  /* 0xffffffc000a07947 */ /* 0x000fea000383ffff */
.L_x_1215:
[----:B0-----:R0:W1:Y:S02]  /*18b50*/  SYNCS.PHASECHK.TRANS64.TRYWAIT P0, [R5+URZ+0x2d840], R0 ;  /* 0x02d84000050075a7 */ /* 0x001064000800017f */
[----:B-1----:R-:W-:Y:S05]  /*18b60*/  @!P0 NANOSLEEP.SYNCS 0x989680 ;  /* 0x009896800000895d */ /* 0x002fea0003900000 */
[----:B------:R-:W1:Y:S02]  /*18b70*/  @!P0 SYNCS.PHASECHK.TRANS64 P0, [R5+URZ+0x2d840], R0 ;  /* 0x02d84000050085a7 */ /* 0x000e64000800007f */
[----:B-1----:R-:W-:Y:S05]  /*18b80*/  @!P0 BRA `(.L_x_1215) ;  /* 0xfffffffc00f08947 */ /* 0x002fea000383ffff */
[----:B------:R-:W-:Y:S05]  /*18b90*/  BRA `(.L_x_1290) ;  /* 0xffffffc400947947 */ /* 0x000fea000383ffff */
.L_x_1216:
        /* <DEDUP_REMOVED lines=8> */
.L_x_1292:
[----:B------:R-:W-:Y:S05]  /*18c20*/  BSYNC B1 ;  /* 0x0000000000017941 */ /* 0x000fea0003800000 */
.L_x_1291:
        /* <DEDUP_REMOVED lines=13> */
.L_x_1293:
        /* <DEDUP_REMOVED lines=8> */
.L_x_1294:
        /* <DEDUP_REMOVED lines=14> */
.L_x_1295:
[----:B------:R-:W-:Y:S02]  /*18e60*/  IMAD.MOV.U32 R13, RZ, RZ, R8 ;  /* 0x000000ffff0d7224 */ /* 0x000fe400078e0008 */
[----:B------:R-:W-:Y:S02]  /*18e70*/  IMAD.MOV.U32 R12, RZ, RZ, 0x2 ;  /* 0x00000002ff0c7424 */ /* 0x000fe400078e00ff */
[----:B------:R-:W-:-:S07]  /*18e80*/  IMAD.MOV.U32 R2, RZ, RZ, R14 ;  /* 0x000000ffff027224 */ /* 0x000fce00078e000e */
[----:B------:R-:W-:Y:S05]  /*18e90*/  WARPSYNC.COLLECTIVE R15, `(.L_x_1296) ;  /* 0x000000000f087348 */ /* 0x000fea0003c00000 */
[----:B------:R0:W1:Y:S02]  /*18ea0*/  SHFL.IDX P6, R14, R13, R12, R11 ;  /* 0x0000000c0d0e7389 */ /* 0x00006400000c000b */
[----:B01----:R-:W-:Y:S01]  /*18eb0*/  ENDCOLLECTIVE ;  /* 0x000000000000791b */ /* 0x003fe20003800000 */
.L_x_1296:
        /* <DEDUP_REMOVED lines=13> */
.L_x_1297:
[----:B------:R-:W-:Y:S02]  /*18f90*/  IMAD.MOV.U32 R13, RZ, RZ, R8 ;  /* 0x000000ffff0d7224 */ /* 0x000fe400078e0008 */
[----:B------:R-:W-:Y:S02]  /*18fa0*/  IMAD.MOV.U32 R12, RZ, RZ, 0x3 ;  /* 0x00000003ff0c7424 */ /* 0x000fe400078e00ff */
[----:B------:R-:W-:-:S07]  /*18fb0*/  IMAD.MOV.U32 R2, RZ, RZ, R14 ;  /* 0x000000ffff027224 */ /* 0x000fce00078e000e */
[----:B------:R-:W-:Y:S05]  /*18fc0*/  WARPSYNC.COLLECTIVE R15, `(.L_x_1298) ;  /* 0x000000000f087348 */ /* 0x000fea0003c00000 */
[----:B------:R0:W1:Y:S02]  /*18fd0*/  SHFL.IDX P6, R14, R13, R12, R11 ;  /* 0x0000000c0d0e7389 */ /* 0x00006400000c000b */
[----:B01----:R-:W-:Y:S01]  /*18fe0*/  ENDCOLLECTIVE ;  /* 0x000000000000791b */ /* 0x003fe20003800000 */
.L_x_1298:
        /* <DEDUP_REMOVED lines=14> */
.L_x_1299:
[----:B------:R-:W-:Y:S01]  /*190d0*/  IMAD.MOV.U32 R2, RZ, RZ, R14 ;  /* 0x000000ffff027224 */ /* 0x000fe200078e000e */
[----:B------:R-:W-:Y:S06]  /*190e0*/  BRA `(.L_x_1300) ;  /* 0xffffffc400287947 */ /* 0x000fec000383ffff */
.L_x_1221:
[----:B-1----:R1:W2:Y:S02]  /*190f0*/  SYNCS.PHASECHK.TRANS64.TRYWAIT P0, [R5+URZ+0x2d860], R2 ;  /* 0x02d86002050075a7 */ /* 0x0022a4000800017f */
[----:B--2---:R-:W-:Y:S05]  /*19100*/  @!P0 NANOSLEEP.SYNCS 0x989680 ;  /* 0x009896800000895d */ /* 0x004fea0003900000 */
[----:B------:R-:W2:Y:S02]  /*19110*/  @!P0 SYNCS.PHASECHK.TRANS64 P0, [R5+URZ+0x2d860], R2 ;  /* 0x02d86002050085a7 */ /* 0x000ea4000800007f */
[----:B--2---:R-:W-:Y:S05]  /*19120*/  @!P0 BRA `(.L_x_1221) ;  /* 0xfffffffc00f08947 */ /* 0x004fea000383ffff */
[----:B------:R-:W-:Y:S05]  /*19130*/  BRA `(.L_x_1301) ;  /* 0xffffffc4008c7947 */ /* 0x000fea000383ffff */
.L_x_1222:
        /* <DEDUP_REMOVED lines=8> */
.L_x_1303:
[----:B------:R-:W-:Y:S05]  /*191c0*/  BSYNC B1 ;  /* 0x0000000000017941 */ /* 0x000fea0003800000 */
.L_x_1302:
        /* <DEDUP_REMOVED lines=9> */
.L_x_1304:
[----:B------:R-:W-:Y:S02]  /*19260*/  IMAD.MOV.U32 R13, RZ, RZ, R19 ;  /* 0x000000ffff0d7224 */ /* 0x000fe400078e0013 */
[----:B------:R-:W-:Y:S02]  /*19270*/  IMAD.MOV.U32 R12, RZ, RZ, 0x1 ;  /* 0x00000001ff0c7424 */ /* 0x000fe400078e00ff */
[----:B------:R-:W-:-:S07]  /*19280*/  IMAD.MOV.U32 R2, RZ, RZ, R14 ;  /* 0x000000ffff027224 */ /* 0x000fce00078e000e */
[----:B------:R-:W-:Y:S05]  /*19290*/  WARPSYNC.COLLECTIVE R15, `(.L_x_1305) ;  /* 0x000000000f087348 */ /* 0x000fea0003c00000 */
[----:B------:R0:W1:Y:S02]  /*192a0*/  SHFL.IDX P6, R14, R13, R12, R11 ;  /* 0x0000000c0d0e7389 */ /* 0x00006400000c000b */
[----:B01----:R-:W-:Y:S01]  /*192b0*/  ENDCOLLECTIVE ;  /* 0x000000000000791b */ /* 0x003fe20003800000 */
.L_x_1305:
        /* <DEDUP_REMOVED lines=16> */
.L_x_1306:
[----:B------:R-:W-:Y:S02]  /*193c0*/  IMAD.MOV.U32 R13, RZ, RZ, R19 ;  /* 0x000000ffff0d7224 */ /* 0x000fe400078e0013 */
[----:B------:R-:W-:Y:S02]  /*193d0*/  IMAD.MOV.U32 R12, RZ, RZ, 0x2 ;  /* 0x00000002ff0c7424 */ /* 0x000fe400078e00ff */
[----:B------:R-:W-:-:S07]  /*193e0*/  IMAD.MOV.U32 R2, RZ, RZ, R14 ;  /* 0x000000ffff027224 */ /* 0x000fce00078e000e */
[----:B------:R-:W-:Y:S05]  /*193f0*/  WARPSYNC.COLLECTIVE R15, `(.L_x_1307) ;  /* 0x000000000f087348 */ /* 0x000fea0003c00000 */
[----:B------:R0:W1:Y:S02]  /*19400*/  SHFL.IDX P6, R14, R13, R12, R11 ;  /* 0x0000000c0d0e7389 */ /* 0x00006400000c000b */
[----:B01----:R-:W-:Y:S01]  /*19410*/  ENDCOLLECTIVE ;  /* 0x000000000000791b */ /* 0x003fe20003800000 */
.L_x_1307:
        /* <DEDUP_REMOVED lines=16> */
.L_x_1308:
[----:B------:R-:W-:Y:S02]  /*19520*/  IMAD.MOV.U32 R13, RZ, RZ, R19 ;  /* 0x000000ffff0d7224 */ /* 0x000fe400078e0013 */
[----:B------:R-:W-:Y:S02]  /*19530*/  IMAD.MOV.U32 R12, RZ, RZ, 0x3 ;  /* 0x00000003ff0c7424 */ /* 0x000fe400078e00ff */
[----:B------:R-:W-:-:S07]  /*19540*/  IMAD.MOV.U32 R2, RZ, RZ, R14 ;  /* 0x000000ffff027224 */ /* 0x000fce00078e000e */
[----:B------:R-:W-:Y:S05]  /*19550*/  WARPSYNC.COLLECTIVE R15, `(.L_x_1309) ;  /* 0x000000000f087348 */ /* 0x000fea0003c00000 */
[----:B------:R0:W1:Y:S02]  /*19560*/  SHFL.IDX P6, R14, R13, R12, R11 ;  /* 0x0000000c0d0e7389 */ /* 0x00006400000c000b */
[----:B01----:R-:W-:Y:S01]  /*19570*/  ENDCOLLECTIVE ;  /* 0x000000000000791b */ /* 0x003fe20003800000 */
.L_x_1309:
        /* <DEDUP_REMOVED lines=13> */
.L_x_1310:
        /* <DEDUP_REMOVED lines=8> */
.L_x_1230:
[----:B-1----:R1:W2:Y:S02]  /*196d0*/  SYNCS.PHASECHK.TRANS64.TRYWAIT P0, [R0+URZ+0x2d860], R3 ;  /* 0x02d86003000075a7 */ /* 0x0022a4000800017f */
[----:B--2---:R-:W-:Y:S05]  /*196e0*/  @!P0 NANOSLEEP.SYNCS 0x989680 ;  /* 0x009896800000895d */ /* 0x004fea0003900000 */
[----:B------:R-:W2:Y:S02]  /*196f0*/  @!P0 SYNCS.PHASECHK.TRANS64 P0, [R0+URZ+0x2d860], R3 ;  /* 0x02d86003000085a7 */ /* 0x000ea4000800007f */
[----:B--2---:R-:W-:Y:S05]  /*19700*/  @!P0 BRA `(.L_x_1230) ;  /* 0xfffffffc00f08947 */ /* 0x004fea000383ffff */
[----:B------:R-:W-:Y:S05]  /*19710*/  BRA `(.L_x_1312) ;  /* 0xffffffc800187947 */ /* 0x000fea000383ffff */
.L_x_1231:
        /* <DEDUP_REMOVED lines=8> */
.L_x_1314:
[----:B------:R-:W-:Y:S05]  /*197a0*/  BSYNC B0 ;  /* 0x0000000000007941 */ /* 0x000fea0003800000 */
.L_x_1313:
        /* <DEDUP_REMOVED lines=10> */
.L_x_1315:
        /* <DEDUP_REMOVED lines=17> */
.L_x_1316:
        /* <DEDUP_REMOVED lines=14> */
.L_x_1317:
[----:B------:R-:W-:Y:S02]  /*19a40*/  IMAD.MOV.U32 R13, RZ, RZ, R19 ;  /* 0x000000ffff0d7224 */ /* 0x000fe400078e0013 */
[----:B------:R-:W-:Y:S01]  /*19a50*/  IMAD.MOV.U32 R12, RZ, RZ, 0x2 ;  /* 0x00000002ff0c7424 */ /* 0x000fe200078e00ff */
[----:B------:R-:W-:-:S13]  /*19a60*/  IADD3 R2, P4, R14, R5, RZ ;  /* 0x000000050e027210 */ /* 0x000fda0007f9e0ff */
[----:B------:R-:W-:Y:S05]  /*19a70*/  WARPSYNC.COLLECTIVE R15, `(.L_x_1318) ;  /* 0x000000000f087348 */ /* 0x000fea0003c00000 */
[----:B------:R0:W1:Y:S02]  /*19a80*/  SHFL.IDX P6, R14, R13, R12, R11 ;  /* 0x0000000c0d0e7389 */ /* 0x00006400000c000b */
[----:B01----:R-:W-:Y:S01]  /*19a90*/  ENDCOLLECTIVE ;  /* 0x000000000000791b */ /* 0x003fe20003800000 */
.L_x_1318:
        /* <DEDUP_REMOVED lines=15> */
.L_x_1319:
[----:B------:R-:W-:Y:S02]  /*19b90*/  IMAD.MOV.U32 R13, RZ, RZ, R19 ;  /* 0x000000ffff0d7224 */ /* 0x000fe400078e0013 */
[----:B------:R-:W-:Y:S01]  /*19ba0*/  IMAD.MOV.U32 R12, RZ, RZ, 0x3 ;  /* 0x00000003ff0c7424 */ /* 0x000fe200078e00ff */
[----:B------:R-:W-:-:S13]  /*19bb0*/  IADD3 R2, P4, R14, R5, RZ ;  /* 0x000000050e027210 */ /* 0x000fda0007f9e0ff */
[----:B------:R-:W-:Y:S05]  /*19bc0*/  WARPSYNC.COLLECTIVE R15, `(.L_x_1320) ;  /* 0x000000000f087348 */ /* 0x000fea0003c00000 */
[----:B------:R0:W1:Y:S02]  /*19bd0*/  SHFL.IDX P6, R14, R13, R12, R11 ;  /* 0x0000000c0d0e7389 */ /* 0x00006400000c000b */
[----:B01----:R-:W-:Y:S01]  /*19be0*/  ENDCOLLECTIVE ;  /* 0x000000000000791b */ /* 0x003fe20003800000 */
.L_x_1320:
        /* <DEDUP_REMOVED lines=14> */
.L_x_1321:
[----:B------:R-:W-:Y:S05]  /*19cd0*/  BRA `(.L_x_1322) ;  /* 0xffffffc4008c7947 */ /* 0x000fea000383ffff */
.L_x_1236:
        /* <DEDUP_REMOVED lines=8> */
.L_x_1324:
[----:B------:R-:W-:Y:S05]  /*19d60*/  BSYNC B0 ;  /* 0x0000000000007941 */ /* 0x000fea0003800000 */
.L_x_1323:
        /* <DEDUP_REMOVED lines=9> */
.L_x_1325:
[----:B------:R-:W-:Y:S02]  /*19e00*/  ULDC UR4, c[0x0][0xc3c] ;  /* 0x00030f0000047ab9 */ /* 0x000fe40000000800 */
[----:B------:R-:W-:-:S13]  /*19e10*/  ISETP.GE.OR P1, PT, R9, UR4, !P0 ;  /* 0x0000000409007c0c */ /* 0x000fda000c726670 */
[----:B------:R-:W0:Y:S08]  /*19e20*/  @!P1 LDC.64 R2, c[0x0][0xc80] ;  /* 0x00032000ff029b82 */ /* 0x000e300000000a00 */
[----:B------:R-:W1:Y:S01]  /*19e30*/  @!P1 LDC.64 R4, c[0x0][0xc78] ;  /* 0x00031e00ff049b82 */ /* 0x000e620000000a00 */
[----:B------:R-:W-:Y:S01]  /*19e40*/  CS2R R24, SRZ ;  /* 0x0000000000187805 */ /* 0x000fe2000001ff00 */
[----:B------:R-:W-:-:S02]  /*19e50*/  IMAD.MOV.U32 R11, RZ, RZ, RZ ;  /* 0x000000ffff0b7224 */ /* 0x000fc400078e00ff */
[----:B------:R-:W-:Y:S02]  /*19e60*/  IMAD.MOV.U32 R6, RZ, RZ, R14 ;  /* 0x000000ffff067224 */ /* 0x000fe400078e000e */
[----:B0-----:R-:W-:-:S05]  /*19e70*/  @!P1 IMAD.WIDE R2, R9, 0x4, R2 ;  /* 0x0000000409029825 */ /* 0x001fca00078e0202 */
[----:B------:R1:W2:Y:S02]  /*19e80*/  @!P1 LDG.E R7, desc[UR56][R2.64] ;  /* 0x0000003802079981 */ /* 0x0002a4000c1e1900 */
[----:B-1----:R-:W-:-:S05]  /*19e90*/  @!P1 IMAD.WIDE R2, R9, 0x4, R4 ;  /* 0x0000000409029825 */ /* 0x002fca00078e0204 */
[----:B------:R-:W3:Y:S01]  /*19ea0*/  @!P1 LDG.E R4, desc[UR56][R2.64] ;  /* 0x0000003802049981 */ /* 0x000ee2000c1e1900 */
[----:B------:R-:W-:Y:S01]  /*19eb0*/  IMAD.MOV.U32 R5, RZ, RZ, RZ ;  /* 0x000000ffff057224 */ /* 0x000fe200078e00ff */
[C---:B------:R-:W-:Y:S02]  /*19ec0*/  ISETP.GE.U32.AND P2, PT, R8.reuse, 0x2, PT ;  /* 0x000000020800780c */ /* 0x040fe40003f46070 */
[C---:B------:R-:W-:Y:S02]  /*19ed0*/  ISETP.GE.U32.AND P3, PT, R8.reuse, 0x4, PT ;  /* 0x000000040800780c */ /* 0x040fe40003f66070 */
[C---:B------:R-:W-:Y:S02]  /*19ee0*/  ISETP.GE.U32.AND P4, PT, R8.reuse, 0x8, PT ;  /* 0x000000080800780c */ /* 0x040fe40003f86070 */
[C---:B------:R-:W-:Y:S01]  /*19ef0*/  ISETP.GE.U32.AND P5, PT, R8.reuse, 0x10, PT ;  /* 0x000000100800780c */ /* 0x040fe20003fa6070 */
[----:B--2---:R-:W-:Y:S02]  /*19f00*/  @!P1 IMAD.MOV.U32 R25, RZ, RZ, R7 ;  /* 0x000000ffff199224 */ /* 0x004fe400078e0007 */
[----:B---3--:R-:W-:Y:S01]  /*19f10*/  @!P1 IMAD.MOV.U32 R5, RZ, RZ, R4 ;  /* 0x000000ffff059224 */ /* 0x008fe200078e0004 */
[----:B------:R-:W-:-:S03]  /*19f20*/  ISETP.NE.AND P1, PT, R8, RZ, PT ;  /* 0x000000ff0800720c */ /* 0x000fc60003f25270 */
[----:B------:R-:W-:-:S10]  /*19f30*/  IMAD R13, R5, R25, RZ ;  /* 0x00000019050d7224 */ /* 0x000fd400078e02ff */
[----:B------:R-:W-:Y:S05]  /*19f40*/  WARPSYNC.COLLECTIVE R15, `(.L_x_1326) ;  /* 0x000000000f087348 */ /* 0x000fea0003c00000 */
[----:B------:R0:W1:Y:S02]  /*19f50*/  SHFL.UP P6, R14, R13, R12, R11 ;  /* 0x0400000c0d0e7389 */ /* 0x00006400000c000b */
[----:B01----:R-:W-:Y:S01]  /*19f60*/  ENDCOLLECTIVE ;  /* 0x000000000000791b */ /* 0x003fe20003800000 */
.L_x_1326:
[----:B------:R-:W-:Y:S01]  /*19f70*/  IMAD.MOV.U32 R12, RZ, RZ, 0x2 ;  /* 0x00000002ff0c7424 */ /* 0x000fe200078e00ff */
[----:B------:R-:W-:-:S05]  /*19f80*/  SEL R4, R14, RZ, P1 ;  /* 0x000000ff0e047207 */ /* 0x000fca0000800000 */
[----:B------:R-:W-:-:S04]  /*19f90*/  IMAD.IADD R4, R13, 0x1, R4 ;  /* 0x000000010d047824 */ /* 0x000fc800078e0204 */
[----:B------:R-:W-:-:S07]  /*19fa0*/  IMAD.MOV.U32 R13, RZ, RZ, R4 ;  /* 0x000000ffff0d7224 */ /* 0x000fce00078e0004 */
[----:B------:R-:W-:Y:S05]  /*19fb0*/  WARPSYNC.COLLECTIVE R15, `(.L_x_1327) ;  /* 0x000000000f087348 */ /* 0x000fea0003c00000 */
[----:B------:R0:W1:Y:S02]  /*19fc0*/  SHFL.UP P6, R14, R13, R12, R11 ;  /* 0x0400000c0d0e7389 */ /* 0x00006400000c000b */
[----:B01----:R-:W-:Y:S01]  /*19fd0*/  ENDCOLLECTIVE ;  /* 0x000000000000791b */ /* 0x003fe20003800000 */
.L_x_1327:
[----:B------:R-:W-:Y:S01]  /*19fe0*/  IMAD.MOV.U32 R12, RZ, RZ, 0x4 ;  /* 0x00000004ff0c7424 */ /* 0x000fe200078e00ff */
[----:B------:R-:W-:-:S05]  /*19ff0*/  SEL R3, R14, RZ, P2 ;  /* 0x000000ff0e037207 */ /* 0x000fca0001000000 */
[----:B------:R-:W-:-:S04]  /*1a000*/  IMAD.IADD R2, R4, 0x1, R3 ;  /* 0x0000000104027824 */ /* 0x000fc800078e0203 */
[----:B------:R-:W-:-:S07]  /*1a010*/  IMAD.MOV.U32 R13, RZ, RZ, R2 ;  /* 0x000000ffff0d7224 */ /* 0x000fce00078e0002 */
[----:B------:R-:W-:Y:S05]  /*1a020*/  WARPSYNC.COLLECTIVE R15, `(.L_x_1328) ;  /* 0x000000000f087348 */ /* 0x000fea0003c00000 */
[----:B------:R0:W1:Y:S02]  /*1a030*/  SHFL.UP P6, R14, R13, R12, R11 ;  /* 0x0400000c0d0e7389 */ /* 0x00006400000c000b */
[----:B01----:R-:W-:Y:S01]  /*1a040*/  ENDCOLLECTIVE ;  /* 0x000000000000791b */ /* 0x003fe20003800000 */
.L_x_1328:
[----:B------:R-:W-:Y:S01]  /*1a050*/  IMAD.MOV.U32 R12, RZ, RZ, 0x8 ;  /* 0x00000008ff0c7424 */ /* 0x000fe200078e00ff */
[----:B------:R-:W-:-:S05]  /*1a060*/  SEL R3, R14, RZ, P3 ;  /* 0x000000ff0e037207 */ /* 0x000fca0001800000 */
[----:B------:R-:W-:-:S04]  /*1a070*/  IMAD.IADD R3, R2, 0x1, R3 ;  /* 0x0000000102037824 */ /* 0x000fc800078e0203 */
[----:B------:R-:W-:-:S07]  /*1a080*/  IMAD.MOV.U32 R13, RZ, RZ, R3 ;  /* 0x000000ffff0d7224 */ /* 0x000fce00078e0003 */
[----:B------:R-:W-:Y:S05]  /*1a090*/  WARPSYNC.COLLECTIVE R15, `(.L_x_1329) ;  /* 0x000000000f087348 */ /* 0x000fea0003c00000 */
[----:B------:R0:W1:Y:S02]  /*1a0a0*/  SHFL.UP P6, R14, R13, R12, R11 ;  /* 0x0400000c0d0e7389 */ /* 0x00006400000c000b */
[----:B01----:R-:W-:Y:S01]  /*1a0b0*/  ENDCOLLECTIVE ;  /* 0x000000000000791b */ /* 0x003fe20003800000 */
.L_x_1329:
[----:B------:R-:W-:Y:S01]  /*1a0c0*/  IMAD.MOV.U32 R12, RZ, RZ, 0x10 ;  /* 0x00000010ff0c7424 */ /* 0x000fe200078e00ff */
[----:B------:R-:W-:-:S05]  /*1a0d0*/  SEL R4, R14, RZ, P4 ;  /* 0x000000ff0e047207 */ /* 0x000fca0002000000 */
[----:B------:R-:W-:-:S04]  /*1a0e0*/  IMAD.IADD R4, R3, 0x1, R4 ;  /* 0x0000000103047824 */ /* 0x000fc800078e0204 */
[----:B------:R-:W-:-:S07]  /*1a0f0*/  IMAD.MOV.U32 R13, RZ, RZ, R4 ;  /* 0x000000ffff0d7224 */ /* 0x000fce00078e0004 */
[----:B------:R-:W-:Y:S05]  /*1a100*/  WARPSYNC.COLLECTIVE R15, `(.L_x_1330) ;  /* 0x000000000f087348 */ /* 0x000fea0003c00000 */
[----:B------:R0:W1:Y:S02]  /*1a110*/  SHFL.UP P6, R14, R13, R12, R11 ;  /* 0x0400000c0d0e7389 */ /* 0x00006400000c000b */
[----:B01----:R-:W-:Y:S01]  /*1a120*/  ENDCOLLECTIVE ;  /* 0x000000000000791b */ /* 0x003fe20003800000 */
.L_x_1330:
        /* <DEDUP_REMOVED lines=8> */
.L_x_1331:
[----:B------:R-:W-:Y:S05]  /*1a1b0*/  BRA `(.L_x_1332) ;  /* 0xffffffc400a87947 */ /* 0x000fea000383ffff */
.L_x_1239:
[----:B------:R-:W-:Y:S01]  /*1a1c0*/  BSSY B0, `(.L_x_1333) ;  /* 0x0000007000007945 */ /* 0x000fe20003800000 */
[----:B------:R-:W-:Y:S02]  /*1a1d0*/  IMAD.MOV.U32 R12, RZ, RZ, 0x1 ;  /* 0x00000001ff0c7424 */ /* 0x000fe400078e00ff */
[----:B------:R-:W-:Y:S02]  /*1a1e0*/  IMAD.MOV.U32 R11, RZ, RZ, RZ ;  /* 0x000000ffff0b7224 */ /* 0x000fe400078e00ff */
[----:B------:R-:W-:-:S07]  /*1a1f0*/  IMAD.MOV.U32 R15, RZ, RZ, -0x1 ;  /* 0xffffffffff0f7424 */ /* 0x000fce00078e00ff */
[----:B------:R-:W-:Y:S05]  /*1a200*/  WARPSYNC.COLLECTIVE R15, `(.L_x_1334) ;  /* 0x000000000f087348 */ /* 0x000fea0003c00000 */
[----:B------:R0:W1:Y:S02]  /*1a210*/  SHFL.UP P6, R14, R13, R12, R11 ;  /* 0x0400000c0d0e7389 */ /* 0x00006400000c000b */
[----:B01----:R-:W-:Y:S01]  /*1a220*/  ENDCOLLECTIVE ;  /* 0x000000000000791b */ /* 0x003fe20003800000 */
.L_x_1334:
[----:B------:R-:W-:Y:S05]  /*1a230*/  BSYNC B0 ;  /* 0x0000000000007941 */ /* 0x000fea0003800000 */
.L_x_1333:
        /* <DEDUP_REMOVED lines=8> */
.L_x_1335:
[----:B------:R-:W-:Y:S01]  /*1a2c0*/  IMAD.MOV.U32 R12, RZ, RZ, 0x4 ;  /* 0x00000004ff0c7424 */ /* 0x000fe200078e00ff */
[----:B------:R-:W-:-:S05]  /*1a2d0*/  SEL R2, R14, RZ, P2 ;  /* 0x000000ff0e027207 */ /* 0x000fca0001000000 */
[----:B------:R-:W-:-:S04]  /*1a2e0*/  IMAD.IADD R2, R13, 0x1, R2 ;  /* 0x000000010d027824 */ /* 0x000fc800078e0202 */
[----:B------:R-:W-:-:S07]  /*1a2f0*/  IMAD.MOV.U32 R13, RZ, RZ, R2 ;  /* 0x000000ffff0d7224 */ /* 0x000fce00078e0002 */
[----:B------:R-:W-:Y:S05]  /*1a300*/  WARPSYNC.COLLECTIVE R15, `(.L_x_1336) ;  /* 0x000000000f087348 */ /* 0x000fea0003c00000 */
[----:B------:R0:W1:Y:S02]  /*1a310*/  SHFL.UP P6, R14, R13, R12, R11 ;  /* 0x0400000c0d0e7389 */ /* 0x00006400000c000b */
[----:B01----:R-:W-:Y:S01]  /*1a320*/  ENDCOLLECTIVE ;  /* 0x000000000000791b */ /* 0x003fe20003800000 */
.L_x_1336:
[----:B------:R-:W-:Y:S01]  /*1a330*/  IMAD.MOV.U32 R12, RZ, RZ, 0x8 ;  /* 0x00000008ff0c7424 */ /* 0x000fe200078e00ff */
[----:B------:R-:W-:-:S05]  /*1a340*/  SEL R3, R14, RZ, P3 ;  /* 0x000000ff0e037207 */ /* 0x000fca0001800000 */
[----:B------:R-:W-:-:S04]  /*1a350*/  IMAD.IADD R3, R2, 0x1, R3 ;  /* 0x0000000102037824 */ /* 0x000fc800078e0203 */
[----:B------:R-:W-:-:S07]  /*1a360*/  IMAD.MOV.U32 R13, RZ, RZ, R3 ;  /* 0x000000ffff0d7224 */ /* 0x000fce00078e0003 */
[----:B------:R-:W-:Y:S05]  /*1a370*/  WARPSYNC.COLLECTIVE R15, `(.L_x_1337) ;  /* 0x000000000f087348 */ /* 0x000fea0003c00000 */
[----:B------:R0:W1:Y:S02]  /*1a380*/  SHFL.UP P6, R14, R13, R12, R11 ;  /* 0x0400000c0d0e7389 */ /* 0x00006400000c000b */
[----:B01----:R-:W-:Y:S01]  /*1a390*/  ENDCOLLECTIVE ;  /* 0x000000000000791b */ /* 0x003fe20003800000 */
.L_x_1337:
[----:B------:R-:W-:Y:S01]  /*1a3a0*/  IMAD.MOV.U32 R12, RZ, RZ, 0x10 ;  /* 0x00000010ff0c7424 */ /* 0x000fe200078e00ff */
[----:B------:R-:W-:-:S05]  /*1a3b0*/  SEL R4, R14, RZ, P4 ;  /* 0x000000ff0e047207 */ /* 0x000fca0002000000 */
[----:B------:R-:W-:-:S04]  /*1a3c0*/  IMAD.IADD R4, R3, 0x1, R4 ;  /* 0x0000000103047824 */ /* 0x000fc800078e0204 */
[----:B------:R-:W-:-:S07]  /*1a3d0*/  IMAD.MOV.U32 R13, RZ, RZ, R4 ;  /* 0x000000ffff0d7224 */ /* 0x000fce00078e0004 */
[----:B------:R-:W-:Y:S05]  /*1a3e0*/  WARPSYNC.COLLECTIVE R15, `(.L_x_1338) ;  /* 0x000000000f087348 */ /* 0x000fea0003c00000 */
[----:B------:R0:W1:Y:S02]  /*1a3f0*/  SHFL.UP P6, R14, R13, R12, R11 ;  /* 0x0400000c0d0e7389 */ /* 0x00006400000c000b */
[----:B01----:R-:W-:Y:S01]  /*1a400*/  ENDCOLLECTIVE ;  /* 0x000000000000791b */ /* 0x003fe20003800000 */
.L_x_1338:
        /* <DEDUP_REMOVED lines=8> */
.L_x_1339:
[----:B------:R-:W-:Y:S05]  /*1a490*/  BRA `(.L_x_1340) ;  /* 0xffffffc400947947 */ /* 0x000fea000383ffff */
.L_x_1241:
[----:B------:R-:W-:Y:S01]  /*1a4a0*/  BSSY B0, `(.L_x_1341) ;  /* 0x0000006000007945 */ /* 0x000fe20003800000 */
[----:B------:R-:W-:Y:S01]  /*1a4b0*/  PLOP3.LUT P6, PT, P6, PT, PT, 0x8, 0x0 ;  /* 0x000000000000781c */ /* 0x000fe200037ce170 */
[----:B------:R-:W-:-:S12]  /*1a4c0*/  IMAD.MOV.U32 R15, RZ, RZ, -0x1 ;  /* 0xffffffffff0f7424 */ /* 0x000fd800078e00ff */
[----:B0-----:R-:W-:Y:S05]  /*1a4d0*/  WARPSYNC.COLLECTIVE R15, `(.L_x_1342) ;  /* 0x000000000f087348 */ /* 0x001fea0003c00000 */
[----:B------:R-:W-:Y:S01]  /*1a4e0*/  VOTE.ANY R14, PT, P6 ;  /* 0x00000000000e7806 */ /* 0x000fe200030e0100 */
[----:B0-----:R-:W-:Y:S06]  /*1a4f0*/  ENDCOLLECTIVE ;  /* 0x000000000000791b */ /* 0x001fec0003800000 */
.L_x_1342:
[----:B------:R-:W-:Y:S05]  /*1a500*/  BSYNC B0 ;  /* 0x0000000000007941 */ /* 0x000fea0003800000 */
.L_x_1341:
[----:B------:R-:W-:Y:S02]  /*1a510*/  IMAD.MOV.U32 R3, RZ, RZ, R14 ;  /* 0x000000ffff037224 */ /* 0x000fe400078e000e */
[----:B------:R-:W-:Y:S02]  /*1a520*/  IMAD.MOV.U32 R13, RZ, RZ, R25 ;  /* 0x000000ffff0d7224 */ /* 0x000fe400078e0019 */
[----:B------:R-:W0:Y:S01]  /*1a530*/  POPC R7, R3 ;  /* 0x0000000300077309 */ /* 0x000e220000000000 */
[----:B------:R-:W-:Y:S02]  /*1a540*/  IMAD.MOV.U32 R11, RZ, RZ, 0x1f ;  /* 0x0000001fff0b7424 */ /* 0x000fe400078e00ff */
[----:B------:R-:W-:Y:S02]  /*1a550*/  IMAD.MOV.U32 R15, RZ, RZ, -0x1 ;  /* 0xffffffffff0f7424 */ /* 0x000fe400078e00ff */
[----:B0-----:R-:W-:Y:S02]  /*1a560*/  IMAD.MOV.U32 R12, RZ, RZ, R7 ;  /* 0x000000ffff0c7224 */ /* 0x001fe400078e0007 */
[----:B------:R-:W-:-:S07]  /*1a570*/  IMAD.IADD R27, R7, 0x1, R27 ;  /* 0x00000001071b7824 */ /* 0x000fce00078e021b */
[----:B------:R-:W-:Y:S05]  /*1a580*/  WARPSYNC.COLLECTIVE R15, `(.L_x_1343) ;  /* 0x000000000f087348 */ /* 0x000fea0003c00000 */
[----:B------:R0:W1:Y:S02]  /*1a590*/  SHFL.IDX P6, R14, R13, R12, R11 ;  /* 0x0000000c0d0e7389 */ /* 0x00006400000c000b */
[----:B01----:R-:W-:Y:S01]  /*1a5a0*/  ENDCOLLECTIVE ;  /* 0x000000000000791b */ /* 0x003fe20003800000 */
.L_x_1343:
[----:B------:R-:W-:Y:S02]  /*1a5b0*/  IMAD.MOV.U32 R13, RZ, RZ, R5 ;  /* 0x000000ffff0d7224 */ /* 0x000fe400078e0005 */
[----:B------:R-:W-:-:S07]  /*1a5c0*/  IMAD.MOV.U32 R25, RZ, RZ, R14 ;  /* 0x000000ffff197224 */ /* 0x000fce00078e000e */
[----:B------:R-:W-:Y:S05]  /*1a5d0*/  WARPSYNC.COLLECTIVE R15, `(.L_x_1344) ;  /* 0x000000000f087348 */ /* 0x000fea0003c00000 */
[----:B------:R0:W1:Y:S02]  /*1a5e0*/  SHFL.IDX P6, R14, R13, R12, R11 ;  /* 0x0000000c0d0e7389 */ /* 0x00006400000c000b */
[----:B01----:R-:W-:Y:S01]  /*1a5f0*/  ENDCOLLECTIVE ;  /* 0x000000000000791b */ /* 0x003fe20003800000 */
.L_x_1344:
[----:B------:R-:W-:Y:S01]  /*1a600*/  IMAD.MOV.U32 R5, RZ, RZ, R14 ;  /* 0x000000ffff057224 */ /* 0x000fe200078e000e */
[----:B------:R-:W-:Y:S06]  /*1a610*/  BRA `(.L_x_1345) ;  /* 0xffffffc400747947 */ /* 0x000fec000383ffff */
.L_x_1243:
[----:B------:R-:W-:Y:S01]  /*1a620*/  BSSY B0, `(.L_x_1346) ;  /* 0x0000007000007945 */ /* 0x000fe20003800000 */
[----:B------:R-:W-:Y:S02]  /*1a630*/  IMAD.MOV.U32 R13, RZ, RZ, R2 ;  /* 0x000000ffff0d7224 */ /* 0x000fe400078e0002 */
[----:B------:R-:W-:Y:S02]  /*1a640*/  IMAD.MOV.U32 R11, RZ, RZ, 0x1f ;  /* 0x0000001fff0b7424 */ /* 0x000fe400078e00ff */
[----:B------:R-:W-:-:S07]  /*1a650*/  IMAD.MOV.U32 R15, RZ, RZ, -0x1 ;  /* 0xffffffffff0f7424 */ /* 0x000fce00078e00ff */
[----:B0123--:R-:W-:Y:S05]  /*1a660*/  WARPSYNC.COLLECTIVE R15, `(.L_x_1347) ;  /* 0x000000000f087348 */ /* 0x00ffea0003c00000 */
[----:B------:R4:W0:Y:S02]  /*1a670*/  SHFL.IDX P6, R14, R13, R12, R11 ;  /* 0x0000000c0d0e7389 */ /* 0x00082400000c000b */
[----:B01234-:R-:W-:Y:S01]  /*1a680*/  ENDCOLLECTIVE ;  /* 0x000000000000791b */ /* 0x01ffe20003800000 */
.L_x_1347:
[----:B------:R-:W-:Y:S05]  /*1a690*/  BSYNC B0 ;  /* 0x0000000000007941 */ /* 0x000fea0003800000 */
.L_x_1346:
[----:B------:R-:W-:Y:S01]  /*1a6a0*/  IMAD.MOV.U32 R24, RZ, RZ, R14 ;  /* 0x000000ffff187224 */ /* 0x000fe200078e000e */
[----:B------:R-:W-:Y:S06]  /*1a6b0*/  BRA `(.L_x_1242) ;  /* 0xffffffc400647947 */ /* 0x000fec000383ffff */
.L_x_1249:
[----:B-1----:R1:W3:Y:S02]  /*1a6c0*/  SYNCS.PHASECHK.TRANS64.TRYWAIT P0, [R5+URZ+0x2d820], R0 ;  /* 0x02d82000050075a7 */ /* 0x0022e4000800017f */
[----:B---3--:R-:W-:Y:S05]  /*1a6d0*/  @!P0 NANOSLEEP.SYNCS 0x989680 ;  /* 0x009896800000895d */ /* 0x008fea0003900000 */
[----:B------:R-:W3:Y:S02]  /*1a6e0*/  @!P0 SYNCS.PHASECHK.TRANS64 P0, [R5+URZ+0x2d820], R0 ;  /* 0x02d82000050085a7 */ /* 0x000ee4000800007f */
[----:B---3--:R-:W-:Y:S05]  /*1a6f0*/  @!P0 BRA `(.L_x_1249) ;  /* 0xfffffffc00f08947 */ /* 0x008fea000383ffff */
[----:B------:R-:W-:Y:S05]  /*1a700*/  BRA `(.L_x_1348) ;  /* 0xffffffcc00c07947 */ /* 0x000fea000383ffff */
.L_x_1250:
[----:B------:R-:W3:Y:S01]  /*1a710*/  S2R R2, SR_TID.X ;  /* 0x0000000000027919 */ /* 0x000ee20000002100 */
[----:B------:R-:W-:Y:S01]  /*1a720*/  BSSY B0, `(.L_x_1349) ;  /* 0x000000a000007945 */ /* 0x000fe20003800000 */
[----:B------:R-:W-:Y:S02]  /*1a730*/  IMAD.MOV.U32 R12, RZ, RZ, RZ ;  /* 0x000000ffff0c7224 */ /* 0x000fe400078e00ff */
[----:B------:R-:W-:Y:S02]  /*1a740*/  IMAD.MOV.U32 R11, RZ, RZ, 0x1f ;  /* 0x0000001fff0b7424 */ /* 0x000fe400078e00ff */
[----:B------:R-:W-:Y:S01]  /*1a750*/  IMAD.MOV.U32 R15, RZ, RZ, -0x1 ;  /* 0xffffffffff0f7424 */ /* 0x000fe200078e00ff */
[----:B---3--:R-:W-:-:S04]  /*1a760*/  SHF.R.U32.HI R2, RZ, 0x5, R2 ;  /* 0x00000005ff027819 */ /* 0x008fc80000011602 */
[----:B------:R-:W-:-:S05]  /*1a770*/  LOP3.LUT R2, R2, 0x3, RZ, 0xc0, !PT ;  /* 0x0000000302027812 */ /* 0x000fca00078ec0ff */
[----:B------:R-:W-:-:S07]  /*1a780*/  IMAD.MOV.U32 R13, RZ, RZ, R2 ;  /* 0x000000ffff0d7224 */ /* 0x000fce00078e0002 */
[----:B012---:R-:W-:Y:S05]  /*1a790*/  WARPSYNC.COLLECTIVE R15, `(.L_x_1350) ;  /* 0x000000000f087348 */ /* 0x007fea0003c00000 */
[----:B------:R3:W4:Y:S02]  /*1a7a0*/  SHFL.IDX P6, R14, R13, R12, R11 ;  /* 0x0000000c0d0e7389 */ /* 0x00072400000c000b */
[----:B01234-:R-:W-:Y:S01]  /*1a7b0*/  ENDCOLLECTIVE ;  /* 0x000000000000791b */ /* 0x01ffe20003800000 */
.L_x_1350:
[----:B------:R-:W-:Y:S05]  /*1a7c0*/  BSYNC B0 ;  /* 0x0000000000007941 */ /* 0x000fea0003800000 */
.L_x_1349:
[----:B------:R-:W-:Y:S05]  /*1a7d0*/  BRA `(.L_x_1351) ;  /* 0xffffffcc00a87947 */ /* 0x000fea000383ffff */
.L_x_1253:
[----:B------:R-:W-:Y:S01]  /*1a7e0*/  BSSY B1, `(.L_x_1352) ;  /* 0x0000006000017945 */ /* 0x000fe20003800000 */
[----:B------:R-:W-:-:S07]  /*1a7f0*/  IMAD.MOV.U32 R15, RZ, RZ, -0x1 ;  /* 0xffffffffff0f7424 */ /* 0x000fce00078e00ff */
[----:B012---:R-:W-:Y:S05]  /*1a800*/  WARPSYNC.COLLECTIVE R15, `(.L_x_1353) ;  /* 0x000000000f0c7348 */ /* 0x007fea0003c00000 */
[----:B------:R-:W-:Y:S02]  /*1a810*/  ELECT P6, UR62, PT ;  /* 0x00000000003e782f */ /* 0x000fe400038c0000 */
[----:B------:R-:W-:Y:S01]  /*1a820*/  MOV R14, UR62 ;  /* 0x0000003e000e7c02 */ /* 0x000fe20008000f00 */
[----:B012---:R-:W-:Y:S10]  /*1a830*/  ENDCOLLECTIVE ;  /* 0x000000000000791b */ /* 0x007ff40003800000 */
.L_x_1353:
[----:B------:R-:W-:Y:S05]  /*1a840*/  BSYNC B1 ;  /* 0x0000000000017941 */ /* 0x000fea0003800000 */
.L_x_1352:
[----:B------:R-:W-:Y:S05]  /*1a850*/  BRA `(.L_x_1354) ;  /* 0xffffffcc00a07947 */ /* 0x000fea000383ffff */
.L_x_1255:
[----:B-1----:R1:W3:Y:S02]  /*1a860*/  SYNCS.PHASECHK.TRANS64.TRYWAIT P1, [R3+URZ+0x2d840], R2 ;  /* 0x02d84002030075a7 */ /* 0x0022e4000802017f */
[----:B---3--:R-:W-:Y:S05]  /*1a870*/  @!P1 NANOSLEEP.SYNCS 0x989680 ;  /* 0x009896800000995d */ /* 0x008fea0003900000 */
[----:B------:R-:W3:Y:S02]  /*1a880*/  @!P1 SYNCS.PHASECHK.TRANS64 P1, [R3+URZ+0x2d840], R2 ;  /* 0x02d84002030095a7 */ /* 0x000ee4000802007f */
[----:B---3--:R-:W-:Y:S05]  /*1a890*/  @!P1 BRA `(.L_x_1255) ;  /* 0xfffffffc00f09947 */ /* 0x008fea000383ffff */
[----:B------:R-:W-:Y:S05]  /*1a8a0*/  BRA `(.L_x_1355) ;  /* 0xffffffcc00c07947 */ /* 0x000fea000383ffff */
.L_x_1257:
[----:B---3--:R3:W4:Y:S02]  /*1a8b0*/  SYNCS.PHASECHK.TRANS64.TRYWAIT P1, [R23+URZ+0x2d840], R0 ;  /* 0x02d84000170075a7 */ /* 0x008724000802017f */
[----:B----4-:R-:W-:Y:S05]  /*1a8c0*/  @!P1 NANOSLEEP.SYNCS 0x989680 ;  /* 0x009896800000995d */ /* 0x010fea0003900000 */
[----:B------:R-:W4:Y:S02]  /*1a8d0*/  @!P1 SYNCS.PHASECHK.TRANS64 P1, [R23+URZ+0x2d840], R0 ;  /* 0x02d84000170095a7 */ /* 0x000f24000802007f */
[----:B----4-:R-:W-:Y:S05]  /*1a8e0*/  @!P1 BRA `(.L_x_1257) ;  /* 0xfffffffc00f09947 */ /* 0x010fea000383ffff */
[----:B------:R-:W-:Y:S05]  /*1a8f0*/  BRA `(.L_x_1356) ;  /* 0xffffffcc00cc7947 */ /* 0x000fea000383ffff */
.L_x_1259:
[----:B----4-:R4:W0:Y:S02]  /*1a900*/  SYNCS.PHASECHK.TRANS64.TRYWAIT P1, [R3+URZ+0x2d860], R2 ;  /* 0x02d86002030075a7 */ /* 0x010824000802017f */
[----:B0-----:R-:W-:Y:S05]  /*1a910*/  @!P1 NANOSLEEP.SYNCS 0x989680 ;  /* 0x009896800000995d */ /* 0x001fea0003900000 */
[----:B------:R-:W0:Y:S02]  /*1a920*/  @!P1 SYNCS.PHASECHK.TRANS64 P1, [R3+URZ+0x2d860], R2 ;  /* 0x02d86002030095a7 */ /* 0x000e24000802007f */
[----:B0-----:R-:W-:Y:S05]  /*1a930*/  @!P1 BRA `(.L_x_1259) ;  /* 0xfffffffc00f09947 */ /* 0x001fea000383ffff */
[----:B------:R-:W-:Y:S05]  /*1a940*/  BRA `(.L_x_1357) ;  /* 0xffffffcc00c87947 */ /* 0x000fea000383ffff */
.L_x_1358:
        /* <DEDUP_REMOVED lines=11> */
.L_x_2784:


//--------------------- .text._ZN7cutlass13device_kernelIN5flash11enable_sm90INS1_16FlashAttnFwdSm90INS1_25CollectiveMainloopFwdSm90ILi2EN4cute5tupleIJNS5_1CILi1EEES8_S8_EEENS6_IJNS7_ILi192EEENS7_ILi128EEENS7_ILi96EEEEEELi96ENS_10bfloat16_tEfNS_4arch4Sm90ELb0ELb1ELb0ELb1ELb1ELb1ELb0ELb0ELb1ELb1ELb1ELb0EEENS1_21CollectiveEpilogueFwdINS6_IJSA_SC_SB_EEES9_SE_SG_Li384ELb1ELb1ELb1ELb0EEENS1_36VarlenDynamicPersistentTileSchedulerILi192ELi128ELi384ELi128ELb1ELb1ELb1ELb1ELb0ELb1EEEEEEEEEvNT_6ParamsE --------------------------
	.section	.text._ZN7cutlass13device_kernelIN5flash11enable_sm90INS1_16FlashAttnFwdSm90INS1_25CollectiveMainloopFwdSm90ILi2EN4cute5tupleIJNS5_1CILi1EEES8_S8_EEENS6_IJNS7_ILi192EEENS7_ILi128EEENS7_ILi96EEEEEELi96ENS_10bfloat16_tEfNS_4arch4Sm90ELb0ELb1ELb0ELb1ELb1ELb1ELb0ELb0ELb1ELb1ELb1ELb0EEENS1_21CollectiveEpilogueFwdINS6_IJSA_SC_SB_EEES9_SE_SG_Li384ELb1ELb1ELb1ELb0EEENS1_36VarlenDynamicPersistentTileSchedulerILi192ELi128ELi384ELi128ELb1ELb1ELb1ELb1ELb0ELb1EEEEEEEEEvNT_6ParamsE,"ax",@progbits
	.align	128
.text._ZN7cutlass13device_kernelIN5flash11enable_sm90INS1_16FlashAttnFwdSm90INS1_25CollectiveMainloopFwdSm90ILi2EN4cute5tupleIJNS5_1CILi1EEES8_S8_EEENS6_IJNS7_ILi192EEENS7_ILi128EEENS7_ILi96EEEEEELi96ENS_10bfloat16_tEfNS_4arch4Sm90ELb0ELb1ELb0ELb1ELb1ELb1ELb0ELb0ELb1ELb1ELb1ELb0EEENS1_21CollectiveEpilogueFwdINS6_IJSA_SC_SB_EEES9_SE_SG_Li384ELb1ELb1ELb1ELb0EEENS1_36VarlenDynamicPersistentTileSchedulerILi192ELi128ELi384ELi128ELb1ELb1ELb1ELb1ELb0ELb1EEEEEEEEEvNT_6ParamsE:
        .type           _ZN7cutlass13device_kernelIN5flash11enable_sm90INS1_16FlashAttnFwdSm90INS1_25CollectiveMainloopFwdSm90ILi2EN4cute5tupleIJNS5_1CILi1EEES8_S8_EEENS6_IJNS7_ILi192EEENS7_ILi128EEENS7_ILi96EEEEEELi96ENS_10bfloat16_tEfNS_4arch4Sm90ELb0ELb1ELb0ELb1ELb1ELb1ELb0ELb0ELb1ELb1ELb1ELb0EEENS1_21CollectiveEpilogueFwdINS6_IJSA_SC_SB_EEES9_SE_SG_Li384ELb1ELb1ELb1ELb0EEENS1_36VarlenDynamicPersistentTileSchedulerILi192ELi128ELi384ELi128ELb1ELb1ELb1ELb1ELb0ELb1EEEEEEEEEvNT_6ParamsE,@function
        .size           _ZN7cutlass13device_kernelIN5flash11enable_sm90INS1_16FlashAttnFwdSm90INS1_25CollectiveMainloopFwdSm90ILi2EN4cute5tupleIJNS5_1CILi1EEES8_S8_EEENS6_IJNS7_ILi192EEENS7_ILi128EEENS7_ILi96EEEEEELi96ENS_10bfloat16_tEfNS_4arch4Sm90ELb0ELb1ELb0ELb1ELb1ELb1ELb0ELb0ELb1ELb1ELb1ELb0EEENS1_21CollectiveEpilogueFwdINS6_IJSA_SC_SB_EEES9_SE_SG_Li384ELb1ELb1ELb1ELb0EEENS1_36VarlenDynamicPersistentTileSchedulerILi192ELi128ELi384ELi128ELb1ELb1ELb1ELb1ELb0ELb1EEEEEEEEEvNT_6ParamsE,(.L_x_2785 - _ZN7cutlass13device_kernelIN5flash11enable_sm90INS1_16FlashAttnFwdSm90INS1_25CollectiveMainloopFwdSm90ILi2EN4cute5tupleIJNS5_1CILi1EEES8_S8_EEENS6_IJNS7_ILi192EEENS7_ILi128EEENS7_ILi96EEEEEELi96ENS_10bfloat16_tEfNS_4arch4Sm90ELb0ELb1ELb0ELb1ELb1ELb1ELb0ELb0ELb1ELb1ELb1ELb0EEENS1_21CollectiveEpilogueFwdINS6_IJSA_SC_SB_EEES9_SE_SG_Li384ELb1ELb1ELb1ELb0EEENS1_36VarlenDynamicPersistentTileSchedulerILi192ELi128ELi384ELi128ELb1ELb1ELb1ELb1ELb0ELb1EEEEEEEEEvNT_6ParamsE)
        .other          _ZN7cutlass13device_kernelIN5flash11enable_sm90INS1_16FlashAttnFwdSm90INS1_25CollectiveMainloopFwdSm90ILi2EN4cute5tupleIJNS5_1CILi1EEES8_S8_EEENS6_IJNS7_ILi192EEENS7_ILi128EEENS7_ILi96EEEEEELi96ENS_10bfloat16_tEfNS_4arch4Sm90ELb0ELb1ELb0ELb1ELb1ELb1ELb0ELb0ELb1ELb1ELb1ELb0EEENS1_21CollectiveEpilogueFwdINS6_IJSA_SC_SB_EEES9_SE_SG_Li384ELb1ELb1ELb1ELb0EEENS1_36VarlenDynamicPersistentTileSchedulerILi192ELi128ELi384ELi128ELb1ELb1ELb1ELb1ELb0ELb1EEEEEEEEEvNT_6ParamsE,@"STO_CUDA_ENTRY STV_DEFAULT"
_ZN7cutlass13device_kernelIN5flash11enable_sm90INS1_16FlashAttnFwdSm90INS1_25CollectiveMainloopFwdSm90ILi2EN4cute5tupleIJNS5_1CILi1EEES8_S8_EEENS6_IJNS7_ILi192EEENS7_ILi128EEENS7_ILi96EEEEEELi96ENS_10bfloat16_tEfNS_4arch4Sm90ELb0ELb1ELb0ELb1ELb1ELb1ELb0ELb0ELb1ELb1ELb1ELb0EEENS1_21CollectiveEpilogueFwdINS6_IJSA_SC_SB_EEES9_SE_SG_Li384ELb1ELb1ELb1ELb0EEENS1_36VarlenDynamicPersistentTileSchedulerILi192ELi128ELi384ELi128ELb1ELb1ELb1ELb1ELb0ELb1EEEEEEEEEvNT_6ParamsE:
        /* <DEDUP_REMOVED lines=18> */
.L_x_1360:
[----:B------:R-:W-:Y:S05]  /*0120*/  BSYNC B0 ;  /* 0x0000000000007941 */ /* 0x000fea0003800000 */
.L_x_1359:
        /* <DEDUP_REMOVED lines=41> */
.L_x_1361:
        /* <DEDUP_REMOVED lines=22> */
.L_x_1362:
        /* <DEDUP_REMOVED lines=18> */
.L_x_1363:
        /* <DEDUP_REMOVED lines=22> */
.L_x_1364:
        /* <DEDUP_REMOVED lines=22> */
.L_x_1365:
        /* <DEDUP_REMOVED lines=8> */
.L_x_1368:
        /* <DEDUP_REMOVED lines=23> */
[----:B------:R-:W-:Y:S01]  /*0af0*/  IMAD.MOV.U32 R145, RZ, RZ, 0x40 ;  /* 0x00000040ff917424 */ /* 0x000fe200078e00ff */
[----:B------:R-:W-:Y:S01]  /*0b00*/  CS2R R22, SRZ ;  /* 0x0000000000167805 */ /* 0x000fe2000001ff00 */
[----:B------:R-:W-:Y:S01]  /*0b10*/  IMAD.MOV.U32 R147, RZ, RZ, RZ ;  /* 0x000000ffff937224 */ /* 0x000fe200078e00ff */
[----:B------:R-:W-:Y:S01]  /*0b20*/  ULOP3.LUT UR39, UR36, 0x1, URZ, 0xfc, !UPT ;  /* 0x0000000124277892 */ /* 0x000fe2000f8efc3f */
[----:B------:R-:W-:-:S08]  /*0b30*/  UMOV UR37, URZ ;  /* 0x0000003f00257c82 */ /* 0x000fd00008000000 */
[----:B------:R-:W-:Y:S01]  /*0b40*/  UIADD3 UR40, UR40, 0xc400, URZ ;  /* 0x0000c40028287890 */ /* 0x000fe2000fffe03f */
[----:B0-----:R-:W-:-:S05]  /*0b50*/  VIADD R0, R0, 0xffffff80 ;  /* 0xffffff8000007836 */ /* 0x001fca0000000000 */
[----:B------:R-:W-:Y:S02]  /*0b60*/  SHF.R.S32.HI R3, RZ, 0x1f, R0 ;  /* 0x0000001fff037819 */ /* 0x000fe40000011400 */
[-C--:B------:R-:W-:Y:S02]  /*0b70*/  LEA.HI R6, R0, R0.reuse, RZ, 0x1 ;  /* 0x0000000000067211 */ /* 0x080fe400078f08ff */
[CC--:B------:R-:W-:Y:S02]  /*0b80*/  LEA.HI R5, R3.reuse, R0.reuse, RZ, 0x4 ;  /* 0x0000000003057211 */ /* 0x0c0fe400078f20ff */
[CC--:B------:R-:W-:Y:S02]  /*0b90*/  LEA.HI R7, R3.reuse, R0.reuse, RZ, 0x5 ;  /* 0x0000000003077211 */ /* 0x0c0fe400078f28ff */
[CC--:B------:R-:W-:Y:S02]  /*0ba0*/  LEA.HI R4, R3.reuse, R0.reuse, RZ, 0x2 ;  /* 0x0000000003047211 */ /* 0x0c0fe400078f10ff */
[----:B------:R-:W-:-:S02]  /*0bb0*/  LEA.HI R3, R3, R0, RZ, 0x7 ;  /* 0x0000000003037211 */ /* 0x000fc400078f38ff */
[----:B------:R-:W-:Y:S02]  /*0bc0*/  LOP3.LUT R9, R6, 0xfffffffe, RZ, 0xc0, !PT ;  /* 0xfffffffe06097812 */ /* 0x000fe400078ec0ff */
[--C-:B------:R-:W-:Y:S02]  /*0bd0*/  SHF.R.S32.HI R8, RZ, 0x2, R4.reuse ;  /* 0x00000002ff087819 */ /* 0x100fe40000011404 */
[----:B------:R-:W-:Y:S01]  /*0be0*/  SHF.R.S32.HI R11, RZ, 0x1f, R4 ;  /* 0x0000001fff0b7819 */ /* 0x000fe20000011404 */
[----:B------:R-:W-:Y:S01]  /*0bf0*/  IMAD.IADD R18, R0, 0x1, -R9 ;  /* 0x0000000100127824 */ /* 0x000fe200078e0a09 */
[----:B------:R-:W-:Y:S02]  /*0c00*/  LOP3.LUT R13, R4, 0xfffffffc, RZ, 0xc0, !PT ;  /* 0xfffffffc040d7812 */ /* 0x000fe400078ec0ff */
[----:B------:R-:W-:Y:S01]  /*0c10*/  SHF.R.S32.HI R4, RZ, 0x7, R3 ;  /* 0x00000007ff047819 */ /* 0x000fe20000011403 */
[----:B------:R-:W-:Y:S01]  /*0c20*/  IMAD.SHL.U32 R24, R18, 0x4, RZ ;  /* 0x0000000412187824 */ /* 0x000fe200078e00ff */
[----:B------:R-:W-:Y:S01]  /*0c30*/  SHF.R.S32.HI R12, RZ, 0x1, R6 ;  /* 0x00000001ff0c7819 */ /* 0x000fe20000011406 */
[----:B------:R-:W-:Y:S01]  /*0c40*/  IMAD.IADD R13, R0, 0x1, -R13 ;  /* 0x00000001000d7824 */ /* 0x000fe200078e0a0d */
[----:B------:R-:W-:Y:S01]  /*0c50*/  LOP3.LUT R15, R3, 0xffffff80, RZ, 0xc0, !PT ;  /* 0xffffff80030f7812 */ /* 0x000fe200078ec0ff */
[----:B------:R-:W-:Y:S01]  /*0c60*/  IMAD.HI R10, R4, 0x55555556, RZ ;  /* 0x55555556040a7827 */ /* 0x000fe200078e02ff */
[----:B------:R-:W-:Y:S01]  /*0c70*/  LOP3.LUT R3, R5, 0xfffffff0, RZ, 0xc0, !PT ;  /* 0xfffffff005037812 */ /* 0x000fe200078ec0ff */
[----:B------:R0:W-:Y:S01]  /*0c80*/  STL [R1+0x80], R18 ;  /* 0x0000801201007387 */ /* 0x0001e20000100800 */
[----:B------:R-:W-:Y:S01]  /*0c90*/  LEA.HI R11, R11, R8, RZ, 0x2 ;  /* 0x000000080b0b7211 */ /* 0x000fe200078f10ff */
[----:B------:R-:W-:Y:S01]  /*0ca0*/  IMAD.IADD R21, R0, 0x1, -R15 ;  /* 0x0000000100157824 */ /* 0x000fe200078e0a0f */
[----:B------:R-:W-:Y:S01]  /*0cb0*/  LEA.HI R9, R6, R12, RZ, 0x1 ;  /* 0x0000000c06097211 */ /* 0x000fe200078f08ff */
[----:B------:R-:W-:Y:S01]  /*0cc0*/  IMAD.IADD R3, R0, 0x1, -R3 ;  /* 0x0000000100037824 */ /* 0x000fe200078e0a03 */
[----:B------:R-:W-:Y:S01]  /*0cd0*/  SHF.R.S32.HI R6, RZ, 0x4, R5 ;  /* 0x00000004ff067819 */ /* 0x000fe20000011405 */
[----:B------:R-:W-:Y:S01]  /*0ce0*/  VIADD R0, R24, 0x10 ;  /* 0x0000001018007836 */ /* 0x000fe20000000000 */
[----:B------:R-:W-:Y:S01]  /*0cf0*/  LOP3.LUT R11, R11, 0xfffffffc, RZ, 0xc0, !PT ;  /* 0xfffffffc0b0b7812 */ /* 0x000fe200078ec0ff */
[----:B------:R-:W-:Y:S01]  /*0d00*/  STL [R1+0x84], R21 ;  /* 0x0000841501007387 */ /* 0x000fe20000100800 */
[----:B------:R-:W-:Y:S01]  /*0d10*/  LEA.HI R17, R10, R10, RZ, 0x1 ;  /* 0x0000000a0a117211 */ /* 0x000fe200078f08ff */
[----:B------:R-:W-:Y:S01]  /*0d20*/  VIADD R20, R24, 0x20 ;  /* 0x0000002018147836 */ /* 0x000fe20000000000 */
[----:B------:R-:W-:Y:S01]  /*0d30*/  LOP3.LUT R9, R9, 0x7fffffe, RZ, 0xc0, !PT ;  /* 0x07fffffe09097812 */ /* 0x000fe200078ec0ff */
[----:B------:R-:W-:Y:S01]  /*0d40*/  IMAD.IADD R11, R8, 0x1, -R11 ;  /* 0x00000001080b7824 */ /* 0x000fe200078e0a0b */
[----:B------:R-:W-:Y:S01]  /*0d50*/  LEA.HI R5, R5, R6, RZ, 0x1 ;  /* 0x0000000605057211 */ /* 0x000fe200078f08ff */
[----:B------:R-:W-:Y:S01]  /*0d60*/  IMAD R17, R17, -0x3, R4 ;  /* 0xfffffffd11117824 */ /* 0x000fe200078e0204 */
[----:B------:R-:W-:Y:S01]  /*0d70*/  SHF.R.S32.HI R8, RZ, 0x1f, R21 ;  /* 0x0000001fff087819 */ /* 0x000fe20000011415 */
[----:B------:R-:W-:Y:S01]  /*0d80*/  IMAD.IADD R9, R12, 0x1, -R9 ;  /* 0x000000010c097824 */ /* 0x000fe200078e0a09 */
[----:B------:R-:W-:Y:S01]  /*0d90*/  STL [R1+0x18], R24 ;  /* 0x0000181801007387 */ /* 0x000fe20000100800 */
[----:B------:R-:W-:Y:S01]  /*0da0*/  LEA.HI R4, R13, R13, RZ, 0x1 ;  /* 0x0000000d0d047211 */ /* 0x000fe200078f08ff */
[----:B------:R-:W-:Y:S01]  /*0db0*/  IMAD.IADD R12, R24, 0x1, R0 ;  /* 0x00000001180c7824 */ /* 0x000fe200078e0200 */
[----:B------:R-:W-:Y:S01]  /*0dc0*/  LOP3.LUT R5, R5, 0x1ffffffe, RZ, 0xc0, !PT ;  /* 0x1ffffffe05057812 */ /* 0x000fe200078ec0ff */
[----:B------:R1:W-:Y:S01]  /*0dd0*/  STL [R1+0x54], R0 ;  /* 0x0000540001007387 */ /* 0x0003e20000100800 */
[----:B------:R-:W-:Y:S01]  /*0de0*/  LEA.HI R10, R8, R21, RZ, 0x2 ;  /* 0x00000015080a7211 */ /* 0x000fe200078f10ff */
[----:B------:R-:W-:Y:S01]  /*0df0*/  IMAD R14, R6, 0x8, R9 ;  /* 0x00000008060e7824 */ /* 0x000fe200078e0209 */
[----:B------:R-:W-:Y:S01]  /*0e00*/  LOP3.LUT R4, R4, 0x1ffffffe, RZ, 0xc0, !PT ;  /* 0x1ffffffe04047812 */ /* 0x000fe200078ec0ff */
[----:B------:R-:W-:Y:S01]  /*0e10*/  IMAD.IADD R5, R6, 0x1, -R5 ;  /* 0x0000000106057824 */ /* 0x000fe200078e0a05 */
[--C-:B------:R-:W-:Y:S01]  /*0e20*/  SHF.R.S32.HI R6, RZ, 0x2, R10.reuse ;  /* 0x00000002ff067819 */ /* 0x100fe2000001140a */
[----:B------:R2:W-:Y:S01]  /*0e30*/  STL [R1+0x50], R20 ;  /* 0x0000501401007387 */ /* 0x0005e20000100800 */
[----:B------:R-:W-:Y:S01]  /*0e40*/  SHF.R.S32.HI R9, RZ, 0x1f, R10 ;  /* 0x0000001fff097819 */ /* 0x000fe2000001140a */
[----:B------:R-:W-:Y:S01]  /*0e50*/  IMAD.IADD R13, R13, 0x1, -R4 ;  /* 0x000000010d0d7824 */ /* 0x000fe200078e0a04 */
[----:B------:R-:W-:Y:S01]  /*0e60*/  SHF.R.S32.HI R7, RZ, 0x5, R7 ;  /* 0x00000005ff077819 */ /* 0x000fe20000011407 */
[----:B0-----:R-:W-:Y:S01]  /*0e70*/  IMAD.SHL.U32 R18, R18, 0x8, RZ ;  /* 0x0000000812127824 */ /* 0x001fe200078e00ff */
[--C-:B-1----:R-:W-:Y:S01]  /*0e80*/  SHF.R.S32.HI R0, RZ, 0x1f, R3.reuse ;  /* 0x0000001fff007819 */ /* 0x102fe20000011403 */
[----:B------:R-:W-:Y:S01]  /*0e90*/  IMAD.SHL.U32 R11, R11, 0x40, RZ ;  /* 0x000000400b0b7824 */ /* 0x000fe200078e00ff */
[----:B------:R-:W-:Y:S01]  /*0ea0*/  LEA.HI R9, R9, R6, RZ, 0x3 ;  /* 0x0000000609097211 */ /* 0x000fe200078f18ff */
[----:B------:R-:W-:Y:S01]  /*0eb0*/  IMAD R19, R7, 0x10, R3 ;  /* 0x0000001007137824 */ /* 0x000fe200078e0203 */
[----:B------:R-:W-:Y:S01]  /*0ec0*/  LEA.HI R0, R0, R3, RZ, 0x3 ;  /* 0x0000000300007211 */ /* 0x000fe200078f18ff */
[C---:B------:R-:W-:Y:S01]  /*0ed0*/  VIADD R137, R18.reuse, 0x30 ;  /* 0x0000003012897836 */ /* 0x040fe20000000000 */
[----:B------:R-:W-:Y:S01]  /*0ee0*/  LOP3.LUT R9, R9, 0xfffffff8, RZ, 0xc0, !PT ;  /* 0xfffffff809097812 */ /* 0x000fe200078ec0ff */
[----:B------:R-:W-:Y:S01]  /*0ef0*/  VIADD R136, R18, 0x40 ;  /* 0x0000004012887836 */ /* 0x000fe20000000000 */
[----:B------:R-:W-:Y:S01]  /*0f00*/  LOP3.LUT R4, R0, 0xfffffff8, RZ, 0xc0, !PT ;  /* 0xfffffff800047812 */ /* 0x000fe200078ec0ff */
[----:B------:R-:W-:Y:S01]  /*0f10*/  VIADD R138, R18, 0x50 ;  /* 0x00000050128a7836 */ /* 0x000fe20000000000 */
[----:B------:R-:W-:Y:S01]  /*0f20*/  SHF.R.S32.HI R15, RZ, 0x1f, R12 ;  /* 0x0000001fff0f7819 */ /* 0x000fe2000001140c */
[----:B------:R-:W-:Y:S01]  /*0f30*/  IMAD.IADD R9, R6, 0x1, -R9 ;  /* 0x0000000106097824 */ /* 0x000fe200078e0a09 */
[----:B------:R-:W-:Y:S01]  /*0f40*/  LEA.HI R8, R8, R21, RZ, 0x5 ;  /* 0x0000001508087211 */ /* 0x000fe200078f28ff */
[----:B------:R-:W-:Y:S01]  /*0f50*/  IMAD.IADD R4, R3, 0x1, -R4 ;  /* 0x0000000103047824 */ /* 0x000fe200078e0a04 */
[----:B------:R-:W-:Y:S01]  /*0f60*/  LEA.HI R15, R15, R12, RZ, 0x3 ;  /* 0x0000000c0f0f7211 */ /* 0x000fe200078f18ff */
[----:B------:R-:W-:Y:S01]  /*0f70*/  IMAD.SHL.U32 R6, R0, 0x40, RZ ;  /* 0x0000004000067824 */ /* 0x000fe200078e00ff */
[----:B------:R-:W-:Y:S01]  /*0f80*/  SHF.R.S32.HI R8, RZ, 0x5, R8 ;  /* 0x00000005ff087819 */ /* 0x000fe20000011408 */
[C---:B------:R-:W-:Y:S01]  /*0f90*/  IMAD.SHL.U32 R3, R4.reuse, 0x40, RZ ;  /* 0x0000004004037824 */ /* 0x040fe200078e00ff */
[----:B------:R-:W-:Y:S01]  /*0fa0*/  R2P PR, R4, 0x6 ;  /* 0x0000000604007804 */ /* 0x000fe20000000000 */
[----:B------:R-:W-:Y:S01]  /*0fb0*/  IMAD.SHL.U32 R0, R5, 0x8, RZ ;  /* 0x0000000805007824 */ /* 0x000fe200078e00ff */
[----:B------:R-:W-:Y:S01]  /*0fc0*/  LOP3.LUT R6, R6, 0x7ffffe00, RZ, 0xc0, !PT ;  /* 0x7ffffe0006067812 */ /* 0x000fe200078ec0ff */
[----:B------:R-:W-:Y:S01]  /*0fd0*/  IMAD.IADD R12, R24, 0x1, R20 ;  /* 0x00000001180c7824 */ /* 0x000fe200078e0214 */
[----:B------:R-:W-:Y:S01]  /*0fe0*/  LOP3.LUT R3, R3, 0x1c0, RZ, 0xc0, !PT ;  /* 0x000001c003037812 */ /* 0x000fe200078ec0ff */
[----:B--2---:R-:W-:Y:S01]  /*0ff0*/  IMAD.U32 R20, R19, 0x20, R0 ;  /* 0x0000002013147824 */ /* 0x004fe200078e0000 */
[----:B------:R-:W-:Y:S01]  /*1000*/  LOP3.LUT R10, R10, 0x7ffffffc, RZ, 0xc0, !PT ;  /* 0x7ffffffc0a0a7812 */ /* 0x000fe200078ec0ff */
[----:B------:R-:W-:Y:S01]  /*1010*/  IMAD R6, R7, 0x400, R6 ;  /* 0x0000040007067824 */ /* 0x000fe200078e0206 */
[----:B------:R-:W-:Y:S01]  /*1020*/  LOP3.LUT R0, R3, 0x8, R0, 0xf8, !PT ;  /* 0x0000000803007812 */ /* 0x000fe200078ef800 */
[----:B------:R-:W-:Y:S01]  /*1030*/  IMAD R8, R8, 0x10, R9 ;  /* 0x0000001008087824 */ /* 0x000fe200078e0209 */
[----:B------:R-:W-:Y:S01]  /*1040*/  SHF.R.U32.HI R3, RZ, 0x3, R3 ;  /* 0x00000003ff037819 */ /* 0x000fe20000011603 */
[----:B------:R0:W-:Y:S01]  /*1050*/  STL [R1+0x90], R20 ;  /* 0x0000901401007387 */ /* 0x0001e20000100800 */
[----:B------:R-:W-:Y:S01]  /*1060*/  VIADD R4, R24, 0x18 ;  /* 0x0000001818047836 */ /* 0x000fe20000000000 */
[----:B------:R-:W-:Y:S01]  /*1070*/  SHF.R.S32.HI R5, RZ, 0x1f, R12 ;  /* 0x0000001fff057819 */ /* 0x000fe2000001140c */
[----:B------:R-:W-:Y:S01]  /*1080*/  IMAD.IADD R10, R21, 0x1, -R10 ;  /* 0x00000001150a7824 */ /* 0x000fe200078e0a0a */
[----:B------:R-:W-:Y:S01]  /*1090*/  LOP3.LUT R3, R0, R3, RZ, 0x3c, !PT ;  /* 0x0000000300037212 */ /* 0x000fe200078e3cff */
[----:B------:R-:W-:Y:S01]  /*10a0*/  VIADD R0, R24, 0x28 ;  /* 0x0000002818007836 */ /* 0x000fe20000000000 */
[----:B------:R-:W-:Y:S01]  /*10b0*/  LEA.HI R5, R5, R12, RZ, 0x3 ;  /* 0x0000000c05057211 */ /* 0x000fe200078f18ff */
[----:B------:R-:W-:Y:S01]  /*10c0*/  IMAD.SHL.U32 R21, R14, 0x20, RZ ;  /* 0x000000200e157824 */ /* 0x000fe200078e00ff */
[----:B------:R-:W-:Y:S01]  /*10d0*/  SHF.R.S32.HI R7, RZ, 0x3, R15 ;  /* 0x00000003ff077819 */ /* 0x000fe2000001140f */
[----:B------:R-:W-:Y:S01]  /*10e0*/  IMAD.IADD R3, R6, 0x1, R3 ;  /* 0x0000000106037824 */ /* 0x000fe200078e0203 */
[----:B------:R-:W-:Y:S01]  /*10f0*/  SHF.R.S32.HI R5, RZ, 0x3, R5 ;  /* 0x00000003ff057819 */ /* 0x000fe20000011405 */
[----:B0-----:R-:W-:Y:S01]  /*1100*/  IMAD R20, R17, 0x40, R8 ;  /* 0x0000004011147824 */ /* 0x001fe200078e0208 */
[----:B------:R-:W-:Y:S01]  /*1110*/  SEL R145, R145, 0xffffffc0, !P2 ;  /* 0xffffffc091917807 */ /* 0x000fe20005000000 */
[----:B------:R-:W-:Y:S01]  /*1120*/  VIADD R6, R24, 0x8 ;  /* 0x0000000818067836 */ /* 0x000fe20000000000 */
[----:B------:R-:W-:Y:S01]  /*1130*/  SHF.R.S32.HI R19, RZ, 0x1f, R18 ;  /* 0x0000001fff137819 */ /* 0x000fe20000011412 */
[----:B------:R-:W-:Y:S01]  /*1140*/  IMAD.SHL.U32 R142, R10, 0x2, RZ ;  /* 0x000000020a8e7824 */ /* 0x000fe200078e00ff */
[----:B------:R-:W-:Y:S01]  /*1150*/  STL [R1+0x8c], R20 ;  /* 0x00008c1401007387 */ /* 0x000fe20000100800 */
[----:B------:R-:W-:-:S02]  /*1160*/  IMAD R144, R3, 0x2, R2 ;  /* 0x0000000203907824 */ /* 0x000fc400078e0202 */
[C---:B------:R-:W-:Y:S01]  /*1170*/  VIADD R15, R142.reuse, 0x8 ;  /* 0x000000088e0f7836 */ /* 0x040fe20000000000 */
[----:B------:R-:W-:Y:S01]  /*1180*/  STL [R1+0x60], R6 ;  /* 0x0000600601007387 */ /* 0x000fe20000100800 */
[----:B------:R-:W-:Y:S02]  /*1190*/  VIADD R9, R142, 0x30 ;  /* 0x000000308e097836 */ /* 0x000fe40000000000 */
[----:B------:R-:W-:Y:S01]  /*11a0*/  VIADD R146, R144, 0x21800 ;  /* 0x0002180090927836 */ /* 0x000fe20000000000 */
[----:B------:R0:W-:Y:S01]  /*11b0*/  STL [R1+0x5c], R4 ;  /* 0x00005c0401007387 */ /* 0x0001e20000100800 */
[C---:B------:R-:W-:Y:S02]  /*11c0*/  VIADD R8, R142.reuse, 0x38 ;  /* 0x000000388e087836 */ /* 0x040fe40000000000 */
[C---:B------:R-:W-:Y:S01]  /*11d0*/  VIADD R14, R142.reuse, 0x10 ;  /* 0x000000108e0e7836 */ /* 0x040fe20000000000 */
[----:B------:R1:W-:Y:S01]  /*11e0*/  STL [R1+0x64], R0 ;  /* 0x0000640001007387 */ /* 0x0003e20000100800 */
[C---:B------:R-:W-:Y:S01]  /*11f0*/  VIADD R12, R142.reuse, 0x18 ;  /* 0x000000188e0c7836 */ /* 0x040fe20000000000 */
[----:B------:R-:W-:Y:S01]  /*1200*/  SHF.R.S32.HI R3, RZ, 0x1f, R8 ;  /* 0x0000001fff037819 */ /* 0x000fe20000011408 */
[C---:B------:R-:W-:Y:S01]  /*1210*/  VIADD R10, R142.reuse, 0x28 ;  /* 0x000000288e0a7836 */ /* 0x040fe20000000000 */
[----:B------:R-:W-:Y:S01]  /*1220*/  SHF.R.S32.HI R14, RZ, 0x1f, R14 ;  /* 0x0000001fff0e7819 */ /* 0x000fe2000001140e */
[----:B------:R-:W-:Y:S01]  /*1230*/  IMAD.MOV.U32 R17, RZ, RZ, RZ ;  /* 0x000000ffff117224 */ /* 0x000fe200078e00ff */
[----:B0-----:R-:W-:Y:S01]  /*1240*/  SHF.R.S32.HI R4, RZ, 0x1f, R137 ;  /* 0x0000001fff047819 */ /* 0x001fe20000011489 */
[----:B------:R-:W-:Y:S01]  /*1250*/  VIADD R24, R142, 0x58 ;  /* 0x000000588e187836 */ /* 0x000fe20000000000 */
[----:B------:R-:W-:-:S02]  /*1260*/  SHF.R.S32.HI R12, RZ, 0x1f, R12 ;  /* 0x0000001fff0c7819 */ /* 0x000fc4000001140c */
[----:B-1----:R-:W-:Y:S01]  /*1270*/  SHF.R.S32.HI R0, RZ, 0x1f, R136 ;  /* 0x0000001fff007819 */ /* 0x002fe20000011488 */
[----:B------:R0:W-:Y:S01]  /*1280*/  STL [R1+0x4c], R4 ;  /* 0x00004c0401007387 */ /* 0x0001e20000100800 */
[----:B------:R-:W-:-:S03]  /*1290*/  SHF.R.S32.HI R10, RZ, 0x1f, R10 ;  /* 0x0000001fff0a7819 */ /* 0x000fc6000001140a */
[----:B------:R1:W-:Y:S01]  /*12a0*/  STL [R1+0x48], R0 ;  /* 0x0000480001007387 */ /* 0x0003e20000100800 */
[----:B0-----:R-:W-:Y:S01]  /*12b0*/  LOP3.LUT R4, R11, 0xc0, RZ, 0xc0, !PT ;  /* 0x000000c00b047812 */ /* 0x001fe200078ec0ff */
[----:B------:R-:W-:Y:S01]  /*12c0*/  VIADD R11, R142, 0x20 ;  /* 0x000000208e0b7836 */ /* 0x000fe20000000000 */
[----:B-1----:R-:W-:Y:S02]  /*12d0*/  SHF.R.S32.HI R0, RZ, 0x1f, R138 ;  /* 0x0000001fff007819 */ /* 0x002fe4000001148a */
[----:B------:R-:W-:-:S03]  /*12e0*/  SHF.R.U32.HI R6, RZ, 0x3, R4 ;  /* 0x00000003ff067819 */ /* 0x000fc60000011604 */
[----:B------:R0:W-:Y:S04]  /*12f0*/  STL [R1+0x44], R0 ;  /* 0x0000440001007387 */ /* 0x0001e80000100800 */
[----:B------:R1:W-:Y:S04]  /*1300*/  STL [R1+0x20], R4 ;  /* 0x0000200401007387 */ /* 0x0003e80000100800 */
[----:B------:R-:W-:Y:S01]  /*1310*/  STL [R1+0x28], R21 ;  /* 0x0000281501007387 */ /* 0x000fe20000100800 */
[----:B0-----:R-:W-:-:S03]  /*1320*/  LOP3.LUT R0, R4, 0x8, R18, 0xf8, !PT ;  /* 0x0000000804007812 */ /* 0x001fc600078ef812 */
[----:B------:R0:W-:Y:S01]  /*1330*/  STL [R1+0x24], R6 ;  /* 0x0000240601007387 */ /* 0x0001e20000100800 */
[----:B-1----:R-:W-:Y:S02]  /*1340*/  LOP3.LUT R4, R4, 0x18, R18, 0xf8, !PT ;  /* 0x0000001804047812 */ /* 0x002fe400078ef812 */
[-C--:B------:R-:W-:Y:S01]  /*1350*/  LOP3.LUT R0, R0, R6.reuse, RZ, 0x3c, !PT ;  /* 0x0000000600007212 */ /* 0x080fe200078e3cff */
[----:B------:R1:W-:Y:S01]  /*1360*/  STL [R1+0x34], R7 ;  /* 0x0000340701007387 */ /* 0x0003e20000100800 */
[----:B------:R-:W-:-:S03]  /*1370*/  LOP3.LUT R4, R4, R6, RZ, 0x3c, !PT ;  /* 0x0000000604047212 */ /* 0x000fc600078e3cff */
[C---:B------:R-:W-:Y:S01]  /*1380*/  IMAD.IADD R0, R21.reuse, 0x1, R0 ;  /* 0x0000000115007824 */ /* 0x040fe200078e0200 */
[----:B------:R2:W-:Y:S01]  /*1390*/  STL [R1+0x38], R5 ;  /* 0x0000380501007387 */ /* 0x0005e20000100800 */
[----:B------:R-:W-:Y:S02]  /*13a0*/  IMAD.IADD R4, R21, 0x1, R4 ;  /* 0x0000000115047824 */ /* 0x000fe400078e0204 */
[C---:B0-----:R-:W-:Y:S01]  /*13b0*/  VIADD R6, R142.reuse, 0x48 ;  /* 0x000000488e067836 */ /* 0x041fe20000000000 */
[----:B------:R0:W-:Y:S01]  /*13c0*/  STL [R1+0x70], R0 ;  /* 0x0000700001007387 */ /* 0x0001e20000100800 */
[----:B-1----:R-:W-:Y:S01]  /*13d0*/  VIADD R7, R142, 0x40 ;  /* 0x000000408e077836 */ /* 0x002fe20000000000 */
[----:B------:R-:W-:Y:S02]  /*13e0*/  LEA R4, R4, UR40, 0x1 ;  /* 0x0000002804047c11 */ /* 0x000fe4000f8e08ff */
[----:B------:R-:W-:Y:S02]  /*13f0*/  SHF.R.S32.HI R6, RZ, 0x1f, R6 ;  /* 0x0000001fff067819 */ /* 0x000fe40000011406 */
[----:B--2---:R-:W-:Y:S01]  /*1400*/  SHF.R.S32.HI R5, RZ, 0x1f, R142 ;  /* 0x0000001fff057819 */ /* 0x004fe2000001148e */
[----:B------:R-:W-:Y:S01]  /*1410*/  VIADD R5, R142, 0x50 ;  /* 0x000000508e057836 */ /* 0x000fe20000000000 */
[----:B------:R-:W-:Y:S01]  /*1420*/  STL [R1+0x88], R4 ;  /* 0x0000880401007387 */ /* 0x000fe20000100800 */
[----:B------:R-:W-:-:S02]  /*1430*/  SHF.R.S32.HI R7, RZ, 0x1f, R7 ;  /* 0x0000001fff077819 */ /* 0x000fc40000011407 */
[----:B0-----:R-:W-:Y:S02]  /*1440*/  SHF.R.S32.HI R0, RZ, 0x1f, R15 ;  /* 0x0000001fff007819 */ /* 0x001fe4000001140f */
[----:B------:R-:W-:Y:S02]  /*1450*/  SHF.R.S32.HI R0, RZ, 0x1f, R11 ;  /* 0x0000001fff007819 */ /* 0x000fe4000001140b */
[----:B------:R-:W-:Y:S01]  /*1460*/  SHF.R.S32.HI R0, RZ, 0x1f, R9 ;  /* 0x0000001fff007819 */ /* 0x000fe20000011409 */
[----:B------:R-:W-:Y:S01]  /*1470*/  VIADD R0, R144, 0x21820 ;  /* 0x0002182090007836 */ /* 0x000fe20000000000 */
[----:B------:R-:W-:Y:S01]  /*1480*/  SHF.R.S32.HI R3, RZ, 0x1f, R5 ;  /* 0x0000001fff037819 */ /* 0x000fe20000011405 */
[C---:B------:R-:W-:Y:S02]  /*1490*/  @P1 VIADD R0, R146.reuse, 0xffffffe0 ;  /* 0xffffffe092001836 */ /* 0x040fe40000000000 */
[----:B------:R-:W-:Y:S02]  /*14a0*/  IMAD.IADD R146, R146, 0x1, R145 ;  /* 0x0000000192927824 */ /* 0x000fe400078e0291 */
[----:B------:R-:W-:Y:S01]  /*14b0*/  IMAD R3, R13, 0x8, R20 ;  /* 0x000000080d037824 */ /* 0x000fe200078e0214 */
[----:B------:R0:W-:Y:S01]  /*14c0*/  STL [R1+0x3c], R0 ;  /* 0x00003c0001007387 */ /* 0x0001e20000100800 */
[----:B------:R-:W-:-:S03]  /*14d0*/  IMAD.IADD R145, R145, 0x1, R0 ;  /* 0x0000000191917824 */ /* 0x000fc600078e0200 */
[----:B------:R1:W-:Y:S01]  /*14e0*/  STL [R1+0x68], R3 ;  /* 0x0000680301007387 */ /* 0x0003e20000100800 */
[----:B0-----:R-:W-:-:S05]  /*14f0*/  VIADD R0, R0, 0x6000 ;  /* 0x0000600000007836 */ /* 0x001fca0000000000 */
[----:B------:R1:W-:Y:S02]  /*1500*/  STL [R1+0x40], R0 ;  /* 0x0000400001007387 */ /* 0x0003e40000100800 */
.L_x_1596:
[----:B------:R-:W-:Y:S05]  /*1510*/  YIELD ;  /* 0x0000000000007946 */ /* 0x000fea0003800000 */
[----:B------:R-:W-:Y:S01]  /*1520*/  ULDC.64 UR4, c[0x0][0xa28] ;  /* 0x00028a0000047ab9 */ /* 0x000fe20000000a00 */
[----:B0-234-:R-:W0:Y:S01]  /*1530*/  LDC.64 R4, c[0x0][0xa08] ;  /* 0x00028200ff047b82 */ /* 0x01de220000000a00 */
[----:B------:R-:W-:Y:S01]  /*1540*/  ISETP.NE.U32.AND P1, PT, RZ, UR4, PT ;  /* 0x00000004ff007c0c */ /* 0x000fe2000bf25070 */
[----:B------:R-:W-:Y:S02]  /*1550*/  IMAD.MOV.U32 R10, RZ, RZ, RZ ;  /* 0x000000ffff0a7224 */ /* 0x000fe400078e00ff */
[----:B------:R-:W-:Y:S01]  /*1560*/  IMAD.MOV.U32 R78, RZ, RZ, RZ ;  /* 0x000000ffff4e7224 */ /* 0x000fe200078e00ff */
[----:B------:R-:W-:Y:S01]  /*1570*/  ISETP.NE.AND.EX P1, PT, RZ, UR5, PT, P1 ;  /* 0x00000005ff007c0c */ /* 0x000fe2000bf25310 */
[----:B------:R-:W-:-:S02]  /*1580*/  ULDC.64 UR4, c[0x0][0xa18] ;  /* 0x0002860000047ab9 */ /* 0x000fc40000000a00 */
[----:B------:R-:W-:-:S04]  /*1590*/  ISETP.NE.U32.AND P2, PT, RZ, UR4, PT ;  /* 0x00000004ff007c0c */ /* 0x000fc8000bf45070 */
[----:B------:R-:W-:Y:S01]  /*15a0*/  ISETP.NE.AND.EX P2, PT, RZ, UR5, PT, P2 ;  /* 0x00000005ff007c0c */ /* 0x000fe2000bf45320 */
[----:B------:R-:W-:Y:S02]  /*15b0*/  ULDC.64 UR4, c[0x0][0xa08] ;  /* 0x0002820000047ab9 */ /* 0x000fe40000000a00 */
[----:B------:R-:W-:-:S03]  /*15c0*/  ISETP.NE.U32.AND P0, PT, RZ, UR4, PT ;  /* 0x00000004ff007c0c */ /* 0x000fc6000bf05070 */
[----:B------:R-:W2:Y:S01]  /*15d0*/  @P1 LDC.64 R6, c[0x0][0xa28] ;  /* 0x00028a00ff061b82 */ /* 0x000ea20000000a00 */
[----:B------:R-:W-:Y:S01]  /*15e0*/  ISETP.NE.AND.EX P0, PT, RZ, UR5, PT, P0 ;  /* 0x00000005ff007c0c */ /* 0x000fe2000bf05300 */
[----:B0-----:R-:W-:-:S06]  /*15f0*/  IMAD.WIDE R4, R35, 0x4, R4 ;  /* 0x0000000423047825 */ /* 0x001fcc00078e0204 */
[----:B------:R-:W0:Y:S01]  /*1600*/  @P2 LDC.64 R8, c[0x0][0xa18] ;  /* 0x00028600ff082b82 */ /* 0x000e220000000a00 */
[----:B------:R-:W-:Y:S02]  /*1610*/  ULDC UR4, c[0x0][0x288] ;  /* 0x0000a20000047ab9 */ /* 0x000fe40000000800 */
[----:B------:R-:W-:Y:S01]  /*1620*/  IMAD.U32 R140, RZ, RZ, UR4 ;  /* 0x00000004ff8c7e24 */ /* 0x000fe2000f8e00ff */
[----:B------:R-:W-:Y:S02]  /*1630*/  ULDC.64 UR4, c[0x0][0x418] ;  /* 0x0001060000047ab9 */ /* 0x000fe40000000a00 */
[----:B------:R3:W5:Y:S01]  /*1640*/  @P0 LDG.E R78, desc[UR52][R4.64] ;  /* 0x00000034044e0981 */ /* 0x000762000c1e1900 */
[----:B--2---:R-:W-:-:S05]  /*1650*/  @P1 IMAD.WIDE R6, R35, 0x4, R6 ;  /* 0x0000000423061825 */ /* 0x004fca00078e0206 */
[----:B------:R3:W5:Y:S01]  /*1660*/  @P1 LDG.E R10, desc[UR52][R6.64] ;  /* 0x00000034060a1981 */ /* 0x000762000c1e1900 */
[----:B0-----:R-:W-:-:S05]  /*1670*/  @P2 IMAD.WIDE R8, R35, 0x4, R8 ;  /* 0x0000000423082825 */ /* 0x001fca00078e0208 */
[----:B------:R3:W5:Y:S01]  /*1680*/  @P2 LDG.E R140, desc[UR52][R8.64] ;  /* 0x00000034088c2981 */ /* 0x000762000c1e1900 */
[----:B------:R-:W-:-:S03]  /*1690*/  UISETP.NE.U32.AND UP0, UPT, UR4, URZ, UPT ;  /* 0x0000003f0400728c */ /* 0x000fc6000bf05070 */
[----:B------:R-:W-:Y:S01]  /*16a0*/  ULDC UR4, c[0x0][0x424] ;  /* 0x0001090000047ab9 */ /* 0x000fe20000000800 */
[----:B------:R-:W-:-:S03]  /*16b0*/  UISETP.NE.AND.EX UP0, UPT, UR5, URZ, UPT, UP0 ;  /* 0x0000003f0500728c */ /* 0x000fc6000bf05300 */
[----:B------:R-:W-:Y:S01]  /*16c0*/  ULDC UR5, c[0x0][0x2f0] ;  /* 0x0000bc0000057ab9 */ /* 0x000fe20000000800 */
[----:B------:R-:W-:-:S04]  /*16d0*/  USEL UR4, UR4, 0x1, UP0 ;  /* 0x0000000104047887 */ /* 0x000fc80008000000 */
[----:B------:R-:W-:-:S03]  /*16e0*/  UIMAD UR4, UR4, UR5, URZ ;  /* 0x00000005040472a4 */ /* 0x000fc6000f8e023f */
[----:B------:R-:W-:Y:S02]  /*16f0*/  ULDC UR5, c[0x0][0x348] ;  /* 0x0000d20000057ab9 */ /* 0x000fe40000000800 */
[----:B------:R-:W-:Y:S02]  /*1700*/  IMAD.U32 R24, RZ, RZ, UR5 ;  /* 0x00000005ff187e24 */ /* 0x000fe4000f8e00ff */
[----:B------:R-:W-:Y:S01]  /*1710*/  IMAD.U32 R27, RZ, RZ, UR4 ;  /* 0x00000004ff1b7e24 */ /* 0x000fe2000f8e00ff */
[----:B---3--:R-:W-:Y:S06]  /*1720*/  @P2 BRA `(.L_x_1370) ;  /* 0x0000000000242947 */ /* 0x008fec0003800000 */
[----:B------:R-:W-:Y:S02]  /*1730*/  ULDC.64 UR4, c[0x0][0xa00] ;  /* 0x0002800000047ab9 */ /* 0x000fe40000000a00 */
[----:B------:R-:W-:-:S04]  /*1740*/  ISETP.NE.U32.AND P1, PT, RZ, UR4, PT ;  /* 0x00000004ff007c0c */ /* 0x000fc8000bf25070 */
[----:B------:R-:W-:-:S13]  /*1750*/  ISETP.NE.AND.EX P1, PT, RZ, UR5, PT, P1 ;  /* 0x00000005ff007c0c */ /* 0x000fda000bf25310 */
[----:B------:R-:W-:Y:S05]  /*1760*/  @!P1 BRA `(.L_x_1370) ;  /* 0x0000000000149947 */ /* 0x000fea0003800000 */
[----:B------:R-:W0:Y:S02]  /*1770*/  LDC.64 R6, c[0x0][0xa00] ;  /* 0x00028000ff067b82 */ /* 0x000e240000000a00 */
[----:B0-----:R-:W-:-:S05]  /*1780*/  IMAD.WIDE R6, R35, 0x4, R6 ;  /* 0x0000000423067825 */ /* 0x001fca00078e0206 */
[----:B-----5:R-:W2:Y:S04]  /*1790*/  LDG.E R140, desc[UR52][R6.64] ;  /* 0x00000034068c7981 */ /* 0x020ea8000c1e1900 */
[----:B-1----:R-:W2:Y:S02]  /*17a0*/  LDG.E R3, desc[UR52][R6.64+0x4] ;  /* 0x0000043406037981 */ /* 0x002ea4000c1e1900 */
[----:B--2---:R-:W-:-:S07]  /*17b0*/  IMAD.IADD R140, R3, 0x1, -R140 ;  /* 0x00000001038c7824 */ /* 0x004fce00078e0a8c */
.L_x_1370:
[----:B------:R-:W-:Y:S01]  /*17c0*/  ULDC.64 UR4, c[0x0][0xa20] ;  /* 0x0002880000047ab9 */ /* 0x000fe20000000a00 */
[----:B------:R0:W-:Y:S01]  /*17d0*/  STL [R1+0x78], R35 ;  /* 0x0000782301007387 */ /* 0x0001e20000100800 */
[----:B------:R-:W-:Y:S02]  /*17e0*/  ISETP.NE.U32.AND P1, PT, RZ, UR4, PT ;  /* 0x00000004ff007c0c */ /* 0x000fe4000bf25070 */
[C---:B-1----:R-:W-:Y:S02]  /*17f0*/  LOP3.LUT R3, R34.reuse, 0xff000000, RZ, 0xc0, !PT ;  /* 0xff00000022037812 */ /* 0x042fe400078ec0ff */
[----:B------:R-:W-:Y:S02]  /*1800*/  ISETP.NE.AND.EX P1, PT, RZ, UR5, PT, P1 ;  /* 0x00000005ff007c0c */ /* 0x000fe4000bf25310 */
[----:B------:R-:W-:Y:S02]  /*1810*/  LOP3.LUT R0, R34, 0xff0000, RZ, 0xc0, !PT ;  /* 0x00ff000022007812 */ /* 0x000fe400078ec0ff */
[----:B------:R-:W-:-:S02]  /*1820*/  SHF.R.U32.HI R3, RZ, 0x8, R3 ;  /* 0x00000008ff037819 */ /* 0x000fc40000011603 */
[----:B------:R-:W-:Y:S02]  /*1830*/  LOP3.LUT R141, R34, 0xffff, RZ, 0xc0, !PT ;  /* 0x0000ffff228d7812 */ /* 0x000fe400078ec0ff */
[----:B------:R-:W-:-:S05]  /*1840*/  LEA.HI R13, R0, R3, RZ, 0x10 ;  /* 0x00000003000d7211 */ /* 0x000fca00078f80ff */
[----:B0-----:R-:W-:Y:S05]  /*1850*/  @!P1 BRA `(.L_x_1371) ;  /* 0x0000000000109947 */ /* 0x001fea0003800000 */
[----:B------:R-:W0:Y:S02]  /*1860*/  LDC.64 R4, c[0x0][0xa20] ;  /* 0x00028800ff047b82 */ /* 0x000e240000000a00 */
[----:B0-----:R-:W-:-:S05]  /*1870*/  IMAD.WIDE R4, R35, 0x4, R4 ;  /* 0x0000000423047825 */ /* 0x001fca00078e0204 */
[----:B------:R0:W5:Y:S01]  /*1880*/  LDG.E R27, desc[UR52][R4.64] ;  /* 0x00000034041b7981 */ /* 0x000162000c1e1900 */
[----:B------:R-:W-:Y:S05]  /*1890*/  BRA `(.L_x_1372) ;  /* 0x0000000000107947 */ /* 0x000fea0003800000 */
.L_x_1371:
[----:B------:R-:W-:Y:S05]  /*18a0*/  @!P0 BRA `(.L_x_1372) ;  /* 0x00000000000c8947 */ /* 0x000fea0003800000 */
[----:B------:R-:W2:Y:S04]  /*18b0*/  LDG.E R0, desc[UR52][R4.64] ;  /* 0x0000003404007981 */ /* 0x000ea8000c1e1900 */
[----:B------:R-:W2:Y:S02]  /*18c0*/  LDG.E R27, desc[UR52][R4.64+0x4] ;  /* 0x00000434041b7981 */ /* 0x000ea4000c1e1900 */
[----:B--2---:R-:W-:-:S07]  /*18d0*/  IMAD.IADD R27, R27, 0x1, -R0 ;  /* 0x000000011b1b7824 */ /* 0x004fce00078e0a00 */
.L_x_1372:
[----:B------:R-:W-:Y:S01]  /*18e0*/  ULDC.64 UR4, c[0x0][0xa10] ;  /* 0x0002840000047ab9 */ /* 0x000fe20000000a00 */
[----:B0-----:R-:W0:Y:S01]  /*18f0*/  LDC R4, c[0x0][0x448] ;  /* 0x00011200ff047b82 */ /* 0x001e220000000800 */
[----:B------:R-:W-:-:S04]  /*1900*/  ISETP.NE.U32.AND P0, PT, RZ, UR4, PT ;  /* 0x00000004ff007c0c */ /* 0x000fc8000bf05070 */
[----:B------:R-:W-:Y:S01]  /*1910*/  ISETP.NE.AND.EX P0, PT, RZ, UR5, PT, P0 ;  /* 0x00000005ff007c0c */ /* 0x000fe2000bf05300 */
[----:B------:R-:W-:Y:S02]  /*1920*/  ULDC.64 UR4, c[0x0][0xa30] ;  /* 0x00028c0000047ab9 */ /* 0x000fe40000000a00 */
[----:B------:R-:W-:-:S04]  /*1930*/  ISETP.NE.U32.AND P1, PT, RZ, UR4, PT ;  /* 0x00000004ff007c0c */ /* 0x000fc8000bf25070 */
[----:B------:R-:W-:-:S06]  /*1940*/  ISETP.NE.AND.EX P1, PT, RZ, UR5, PT, P1 ;  /* 0x00000005ff007c0c */ /* 0x000fcc000bf25310 */
[----:B------:R-:W1:Y:S08]  /*1950*/  @P0 LDC.64 R6, c[0x0][0xa10] ;  /* 0x00028400ff060b82 */ /* 0x000e700000000a00 */
[----:B------:R-:W2:Y:S01]  /*1960*/  @P1 LDC.64 R8, c[0x0][0xa30] ;  /* 0x00028c00ff081b82 */ /* 0x000ea20000000a00 */
[----:B-1----:R-:W-:-:S05]  /*1970*/  @P0 IMAD.WIDE R6, R35, 0x4, R6 ;  /* 0x0000000423060825 */ /* 0x002fca00078e0206 */
[----:B------:R-:W3:Y:S04]  /*1980*/  @P0 LDG.E R0, desc[UR52][R6.64] ;  /* 0x0000003406000981 */ /* 0x000ee8000c1e1900 */
[----:B------:R-:W3:Y:S01]  /*1990*/  @P0 LDG.E R3, desc[UR52][R6.64+0x4] ;  /* 0x0000043406030981 */ /* 0x000ee2000c1e1900 */
[----:B-----5:R-:W-:Y:S02]  /*19a0*/  IMAD.MOV.U32 R96, RZ, RZ, R27 ;  /* 0x000000ffff607224 */ /* 0x020fe400078e001b */
[----:B--2---:R-:W-:-:S05]  /*19b0*/  @P1 IMAD.WIDE R8, R35, 0x4, R8 ;  /* 0x0000000423081825 */ /* 0x004fca00078e0208 */
[----:B------:R1:W5:Y:S01]  /*19c0*/  @P1 LDG.E R96, desc[UR52][R8.64] ;  /* 0x0000003408601981 */ /* 0x000362000c1e1900 */
[----:B0-----:R-:W-:Y:S01]  /*19d0*/  ISETP.NE.AND P1, PT, R4, 0x1, PT ;  /* 0x000000010400780c */ /* 0x001fe20003f25270 */
[----:B------:R-:W-:Y:S01]  /*19e0*/  IMAD R14, R33, 0xc0, RZ ;  /* 0x000000c0210e7824 */ /* 0x000fe200078e02ff */
[----:B------:R-:W0:Y:S01]  /*19f0*/  LDC.64 R4, c[0x0][0x9e0] ;  /* 0x00027800ff047b82 */ /* 0x000e220000000a00 */
[----:B------:R-:W-:-:S03]  /*1a00*/  IMAD.IADD R15, R27, 0x1, -R10 ;  /* 0x000000011b0f7824 */ /* 0x000fc600078e0a0a */
[----:B------:R2:W-:Y:S07]  /*1a10*/  STL [R1+0x30], R14 ;  /* 0x0000300e01007387 */ /* 0x0005ee0000100800 */
[----:B------:R-:W4:Y:S08]  /*1a20*/  @P1 LDC R11, c[0x0][0x44c] ;  /* 0x00011300ff0b1b82 */ /* 0x000f300000000800 */
[----:B------:R-:W1:Y:S01]  /*1a30*/  @P1 LDC R12, c[0x0][0x450] ;  /* 0x00011400ff0c1b82 */ /* 0x000e620000000800 */
[----:B0-----:R-:W-:Y:S01]  /*1a40*/  ISETP.GE.AND P2, PT, R5, 0x1, PT ;  /* 0x000000010500780c */ /* 0x001fe20003f46270 */
[----:B---3--:R-:W-:-:S02]  /*1a50*/  @P0 IMAD.IADD R24, R3, 0x1, -R0 ;  /* 0x0000000103180824 */ /* 0x008fc400078e0a00 */
[----:B------:R-:W-:Y:S02]  /*1a60*/  VIADD R0, R14, 0xbf ;  /* 0x000000bf0e007836 */ /* 0x000fe40000000000 */
[----:B------:R-:W-:Y:S02]  /*1a70*/  IMAD.IADD R143, R15, 0x1, R24 ;  /* 0x000000010f8f7824 */ /* 0x000fe400078e0218 */
[----:B----4-:R-:W-:-:S03]  /*1a80*/  @P1 IMAD.HI.U32 R3, R0, R11, RZ ;  /* 0x0000000b00031227 */ /* 0x010fc600078e00ff */
[C---:B------:R-:W-:Y:S01]  /*1a90*/  IADD3 R7, R143.reuse, 0x1, -R140 ;  /* 0x000000018f077810 */ /* 0x040fe20007ffe88c */
[----:B------:R-:W-:Y:S01]  /*1aa0*/  IMAD.MOV.U32 R6, RZ, RZ, R0 ;  /* 0x000000ffff067224 */ /* 0x000fe200078e0000 */
[----:B-1----:R-:W-:Y:S01]  /*1ab0*/  @P1 SHF.R.U32.HI R6, RZ, R12, R3 ;  /* 0x0000000cff061219 */ /* 0x002fe20000011603 */
[----:B------:R-:W-:-:S04]  /*1ac0*/  VIADD R0, R143, 0x7f ;  /* 0x0000007f8f007836 */ /* 0x000fc80000000000 */
[----:B------:R-:W-:Y:S01]  /*1ad0*/  IMAD.IADD R9, R7, 0x1, R6 ;  /* 0x0000000107097824 */ /* 0x000fe200078e0206 */
[----:B------:R-:W-:-:S03]  /*1ae0*/  SHF.R.S32.HI R3, RZ, 0x1f, R0 ;  /* 0x0000001fff037819 */ /* 0x000fc60000011400 */
[----:B------:R-:W-:Y:S01]  /*1af0*/  IMAD.IADD R4, R9, 0x1, R4 ;  /* 0x0000000109047824 */ /* 0x000fe200078e0204 */
[----:B------:R-:W-:-:S04]  /*1b00*/  LEA.HI R3, R3, R0, RZ, 0x7 ;  /* 0x0000000003037211 */ /* 0x000fc800078f38ff */
[----:B------:R-:W-:Y:S01]  /*1b10*/  SHF.R.S32.HI R100, RZ, 0x7, R3 ;  /* 0x00000007ff647819 */ /* 0x000fe20000011403 */
[----:B--2---:R-:W-:Y:S06]  /*1b20*/  @!P2 BRA `(.L_x_1373) ;  /* 0x000000000048a947 */ /* 0x004fec0003800000 */
        /* <DEDUP_REMOVED lines=11> */
.L_x_1375:
[----:B------:R-:W-:-:S13]  /*1be0*/  ISETP.NE.AND P0, PT, R5, 0x1, PT ;  /* 0x000000010500780c */ /* 0x000fda0003f05270 */
[----:B------:R-:W0:Y:S02]  /*1bf0*/  @P0 LDC.64 R6, c[0x0][0x9e8] ;  /* 0x00027a00ff060b82 */ /* 0x000e240000000a00 */
[----:B0-----:R-:W-:-:S05]  /*1c00*/  @P0 IMAD.HI.U32 R6, R0, R6, RZ ;  /* 0x0000000600060227 */ /* 0x001fca00078e00ff */
[----:B------:R-:W-:-:S07]  /*1c10*/  @P0 SHF.R.U32.HI R0, RZ, R7, R6 ;  /* 0x00000007ff000219 */ /* 0x000fce0000011606 */
.L_x_1376:
[----:B------:R-:W-:Y:S05]  /*1c20*/  BSYNC B0 ;  /* 0x0000000000007941 */ /* 0x000fea0003800000 */
.L_x_1374:
[----:B------:R-:W-:-:S05]  /*1c30*/  IMAD R3, R0, R5, R5 ;  /* 0x0000000500037224 */ /* 0x000fca00078e0205 */
[----:B------:R-:W-:-:S07]  /*1c40*/  VIMNMX R4, R4, R3, PT ;  /* 0x0000000304047248 */ /* 0x000fce0003fe0100 */
.L_x_1373:
[----:B------:R-:W0:Y:S01]  /*1c50*/  @P1 LDC R6, c[0x0][0x44c] ;  /* 0x00011300ff061b82 */ /* 0x000e220000000800 */
[----:B------:R-:W-:Y:S01]  /*1c60*/  VIADD R4, R4, 0x7f ;  /* 0x0000007f04047836 */ /* 0x000fe20000000000 */
[----:B------:R-:W-:Y:S01]  /*1c70*/  ULDC UR4, c[0x0][0x9dc] ;  /* 0x0002770000047ab9 */ /* 0x000fe20000000800 */
[----:B------:R-:W-:Y:S02]  /*1c80*/  IMAD.MOV.U32 R0, RZ, RZ, R14 ;  /* 0x000000ffff007224 */ /* 0x000fe400078e000e */
[----:B------:R-:W-:Y:S01]  /*1c90*/  IMAD.IADD R8, R143, 0x1, -R140 ;  /* 0x000000018f087824 */ /* 0x000fe200078e0a8c */
[----:B------:R-:W-:Y:S02]  /*1ca0*/  SHF.R.S32.HI R3, RZ, 0x1f, R4 ;  /* 0x0000001fff037819 */ /* 0x000fe40000011404 */
[----:B------:R-:W1:Y:S02]  /*1cb0*/  @P1 LDC R7, c[0x0][0x450] ;  /* 0x00011400ff071b82 */ /* 0x000e640000000800 */
[----:B------:R-:W-:Y:S01]  /*1cc0*/  LEA.HI R3, R3, R4, RZ, 0x7 ;  /* 0x0000000403037211 */ /* 0x000fe200078f38ff */
[----:B------:R2:W-:Y:S03]  /*1cd0*/  STL [R1+0xc], R8 ;  /* 0x00000c0801007387 */ /* 0x0005e60000100800 */
[----:B------:R-:W-:Y:S01]  /*1ce0*/  SHF.R.S32.HI R3, RZ, 0x7, R3 ;  /* 0x00000007ff037819 */ /* 0x000fe20000011403 */
[----:B0-----:R-:W-:-:S05]  /*1cf0*/  @P1 IMAD.HI.U32 R6, R14, R6, RZ ;  /* 0x000000060e061227 */ /* 0x001fca00078e00ff */
[----:B-1----:R-:W-:-:S05]  /*1d00*/  @P1 SHF.R.U32.HI R0, RZ, R7, R6 ;  /* 0x00000007ff001219 */ /* 0x002fca0000011606 */
[----:B------:R-:W-:Y:S01]  /*1d10*/  IMAD.IADD R0, R8, 0x1, R0 ;  /* 0x0000000108007824 */ /* 0x000fe200078e0200 */
[----:B--2---:R-:W-:-:S03]  /*1d20*/  VIMNMX R8, R100, R3, PT ;  /* 0x0000000364087248 */ /* 0x004fc60003fe0100 */
[----:B------:R-:W-:Y:S01]  /*1d30*/  VIADD R3, R0, -UR4 ;  /* 0x8000000400037c36 */ /* 0x000fe20008000000 */
        /* <DEDUP_REMOVED lines=11> */
.L_x_1379:
[----:B------:R-:W-:-:S13]  /*1df0*/  ISETP.NE.AND P0, PT, R5, 0x1, PT ;  /* 0x000000010500780c */ /* 0x000fda0003f05270 */
[----:B------:R-:W0:Y:S02]  /*1e00*/  @P0 LDC.64 R6, c[0x0][0x9e8] ;  /* 0x00027a00ff060b82 */ /* 0x000e240000000a00 */
[----:B0-----:R-:W-:-:S05]  /*1e10*/  @P0 IMAD.HI.U32 R6, R0, R6, RZ ;  /* 0x0000000600060227 */ /* 0x001fca00078e00ff */
[----:B------:R-:W-:-:S07]  /*1e20*/  @P0 SHF.R.U32.HI R0, RZ, R7, R6 ;  /* 0x00000007ff000219 */ /* 0x000fce0000011606 */
.L_x_1380:
[----:B------:R-:W-:Y:S05]  /*1e30*/  BSYNC B0 ;  /* 0x0000000000007941 */ /* 0x000fea0003800000 */
.L_x_1378:
[----:B------:R-:W-:-:S05]  /*1e40*/  IMAD R0, R0, R5, RZ ;  /* 0x0000000500007224 */ /* 0x000fca00078e02ff */
[----:B------:R-:W-:-:S07]  /*1e50*/  VIMNMX R3, R3, R0, !PT ;  /* 0x0000000003037248 */ /* 0x000fce0007fe0100 */
.L_x_1377:
[----:B------:R-:W-:Y:S01]  /*1e60*/  SHF.R.S32.HI R0, RZ, 0x1f, R3 ;  /* 0x0000001fff007819 */ /* 0x000fe20000011403 */
[----:B------:R-:W-:Y:S01]  /*1e70*/  BSSY B0, `(.L_x_1381) ;  /* 0x000002a000007945 */ /* 0x000fe20003800000 */
[----:B------:R-:W-:Y:S02]  /*1e80*/  LOP3.LUT R14, R13, 0xff, RZ, 0xc0, !PT ;  /* 0x000000ff0d0e7812 */ /* 0x000fe400078ec0ff */
[----:B------:R-:W-:Y:S02]  /*1e90*/  LEA.HI R0, R0, R3, RZ, 0x7 ;  /* 0x0000000300007211 */ /* 0x000fe400078f38ff */
[----:B------:R-:W-:Y:S01]  /*1ea0*/  SHF.R.U32.HI R4, RZ, 0x10, R13 ;  /* 0x00000010ff047819 */ /* 0x000fe2000001160d */
[----:B------:R0:W-:Y:S01]  /*1eb0*/  STL [R1+0x7c], R14 ;  /* 0x00007c0e01007387 */ /* 0x0001e20000100800 */
[----:B------:R-:W-:-:S03]  /*1ec0*/  SHF.R.S32.HI R0, RZ, 0x7, R0 ;  /* 0x00000007ff007819 */ /* 0x000fc60000011400 */
[----:B------:R0:W-:Y:S01]  /*1ed0*/  STL [R1+0x74], R4 ;  /* 0x0000740401007387 */ /* 0x0001e20000100800 */
[----:B------:R-:W-:Y:S01]  /*1ee0*/  VIMNMX R9, RZ, R0, !PT ;  /* 0x00000000ff097248 */ /* 0x000fe20007fe0100 */
[----:B------:R-:W-:-:S03]  /*1ef0*/  IMAD.MOV.U32 R0, RZ, RZ, RZ ;  /* 0x000000ffff007224 */ /* 0x000fc600078e00ff */
[----:B------:R-:W-:-:S13]  /*1f00*/  ISETP.GT.AND P0, PT, R8, R9, PT ;  /* 0x000000090800720c */ /* 0x000fda0003f04270 */
[----:B0-----:R-:W-:Y:S05]  /*1f10*/  @!P0 BRA `(.L_x_1382) ;  /* 0x00000000007c8947 */ /* 0x001fea0003800000 */
[----:B------:R-:W-:Y:S01]  /*1f20*/  ISETP.NE.AND P0, PT, R4, RZ, PT ;  /* 0x000000ff0400720c */ /* 0x000fe20003f05270 */
[----:B------:R-:W-:-:S03]  /*1f30*/  ULDC UR4, c[0x0][0x9f0] ;  /* 0x00027c0000047ab9 */ /* 0x000fc60000000800 */
[----:B------:R-:W-:-:S04]  /*1f40*/  SEL R11, R4, UR4, P0 ;  /* 0x00000004040b7c07 */ /* 0x000fc80008000000 */
[-C--:B------:R-:W-:Y:S02]  /*1f50*/  IABS R6, R11.reuse ;  /* 0x0000000b00067213 */ /* 0x080fe40000000000 */
[----:B------:R-:W-:Y:S02]  /*1f60*/  IADD3 R0, R11, -0x1, R8 ;  /* 0xffffffff0b007810 */ /* 0x000fe40007ffe008 */
[----:B------:R-:W0:Y:S01]  /*1f70*/  I2F.RP R3, R6 ;  /* 0x0000000600037306 */ /* 0x000e220000209400 */
[----:B------:R-:W-:Y:S02]  /*1f80*/  IABS R12, R11 ;  /* 0x0000000b000c7213 */ /* 0x000fe40000000000 */
[----:B------:R-:W-:-:S05]  /*1f90*/  IMAD.IADD R0, R0, 0x1, -R9 ;  /* 0x0000000100007824 */ /* 0x000fca00078e0a09 */
        /* <DEDUP_REMOVED lines=10> */
[----:B------:R-:W-:-:S04]  /*2040*/  IMAD.HI.U32 R5, R5, R7, R4 ;  /* 0x0000000705057227 */ /* 0x000fc800078e0004 */
[----:B------:R-:W-:-:S04]  /*2050*/  IMAD.MOV.U32 R4, RZ, RZ, R10 ;  /* 0x000000ffff047224 */ /* 0x000fc800078e000a */
        /* <DEDUP_REMOVED lines=11> */
.L_x_1382:
[----:B------:R-:W-:Y:S05]  /*2110*/  BSYNC B0 ;  /* 0x0000000000007941 */ /* 0x000fea0003800000 */
.L_x_1381:
[----:B------:R-:W-:-:S05]  /*2120*/  IMAD R3, R14, R0, R9 ;  /* 0x000000000e037224 */ /* 0x000fca00078e0209 */
        /* <DEDUP_REMOVED lines=35> */
.L_x_1385:
[----:B------:R-:W-:Y:S05]  /*2360*/  BSYNC B6 ;  /* 0x0000000000067941 */ /* 0x000fea0003800000 */
.L_x_1384:
        /* <DEDUP_REMOVED lines=20> */
.L_x_1387:
[----:B------:R-:W-:Y:S05]  /*24b0*/  BSYNC B6 ;  /* 0x0000000000067941 */ /* 0x000fea0003800000 */
.L_x_1386:
[----:B------:R-:W2:Y:S01]  /*24c0*/  LDL.64 R36, [R1+0x18] ;  /* 0x0000180001247983 */ /* 0x000ea20000100a00 */
[----:B------:R-:W-:-:S03]  /*24d0*/  ULDC.64 UR4, c[0x0][0x9f8] ;  /* 0x00027e0000047ab9 */ /* 0x000fc60000000a00 */
[----:B------:R-:W2:Y:S01]  /*24e0*/  LDL.64 R20, [R1+0x18] ;  /* 0x0000180001147983 */ /* 0x000ea20000100a00 */
[----:B------:R-:W-:Y:S01]  /*24f0*/  ISETP.NE.U32.AND P0, PT, RZ, UR4, PT ;  /* 0x00000004ff007c0c */ /* 0x000fe2000bf05070 */
[----:B------:R-:W-:Y:S01]  /*2500*/  IMAD.MOV.U32 R0, RZ, RZ, R35 ;  /* 0x000000ffff007224 */ /* 0x000fe200078e0023 */
[----:B------:R-:W0:Y:S01]  /*2510*/  LDC.64 R8, c[0x0][0x408] ;  /* 0x00010200ff087b82 */ /* 0x000e220000000a00 */
[----:B------:R-:W1:Y:S01]  /*2520*/  S2R R29, SR_TID.X ;  /* 0x00000000001d7919 */ /* 0x000e620000002100 */
[----:B------:R-:W-:Y:S01]  /*2530*/  ISETP.NE.AND.EX P0, PT, RZ, UR5, PT, P0 ;  /* 0x00000005ff007c0c */ /* 0x000fe2000bf05300 */
[----:B------:R-:W-:-:S05]  /*2540*/  VIADD R3, R18, 0x10 ;  /* 0x0000001012037836 */ /* 0x000fca0000000000 */
[----:B------:R-:W3:Y:S08]  /*2550*/  LDC R11, c[0x0][0x3f4] ;  /* 0x0000fd00ff0b7b82 */ /* 0x000ef00000000800 */
[----:B------:R-:W4:Y:S01]  /*2560*/  @P0 LDC.64 R4, c[0x0][0x9f8] ;  /* 0x00027e00ff040b82 */ /* 0x000f220000000a00 */
[----:B------:R-:W-:-:S07]  /*2570*/  IMAD.IADD R78, R78, 0x1, R27 ;  /* 0x000000014e4e7824 */ /* 0x000fce00078e021b */
[----:B------:R-:W3:Y:S01]  /*2580*/  LDC.64 R86, c[0x0][0x3f8] ;  /* 0x0000fe00ff567b82 */ /* 0x000ee20000000a00 */
[----:B-1----:R-:W-:Y:S01]  /*2590*/  VIADD R31, R29, 0xffffff80 ;  /* 0xffffff801d1f7836 */ /* 0x002fe20000000000 */
[----:B------:R-:W-:Y:S01]  /*25a0*/  SHF.R.U32.HI R28, RZ, 0x7, R29 ;  /* 0x00000007ff1c7819 */ /* 0x000fe2000001161d */
[----:B----4-:R-:W-:-:S04]  /*25b0*/  @P0 IMAD.WIDE R4, R35, 0x4, R4 ;  /* 0x0000000423040825 */ /* 0x010fc800078e0204 */
[C---:B------:R-:W-:Y:S01]  /*25c0*/  VIADD R30, R29.reuse, 0xffffff80 ;  /* 0xffffff801d1e7836 */ /* 0x040fe20000000000 */
[----:B------:R1:W4:Y:S01]  /*25d0*/  @P0 LDG.E R0, desc[UR52][R4.64] ;  /* 0x0000003404000981 */ /* 0x000322000c1e1900 */
[----:B------:R-:W-:Y:S01]  /*25e0*/  ISETP.NE.AND P6, PT, R28, 0x1, PT ;  /* 0x000000011c00780c */ /* 0x000fe20003fc5270 */
[----:B------:R-:W-:Y:S01]  /*25f0*/  VIADD R6, R29, 0xffffff80 ;  /* 0xffffff801d067836 */ /* 0x000fe20000000000 */
[----:B------:R-:W-:Y:S02]  /*2600*/  LOP3.LUT R16, R16, 0xfffffffb, RZ, 0xc0, !PT ;  /* 0xfffffffb10107812 */ /* 0x000fe400078ec0ff */
[----:B------:R-:W-:Y:S02]  /*2610*/  LEA.HI R30, R30, R31, RZ, 0x1 ;  /* 0x0000001f1e1e7211 */ /* 0x000fe400078f08ff */
[----:B------:R-:W-:Y:S02]  /*2620*/  SHF.R.S32.HI R7, RZ, 0x1f, R6 ;  /* 0x0000001fff077819 */ /* 0x000fe40000011406 */
[----:B------:R-:W-:-:S02]  /*2630*/  SHF.R.S32.HI R30, RZ, 0x1, R30 ;  /* 0x00000001ff1e7819 */ /* 0x000fc4000001141e */
[----:B------:R-:W-:Y:S02]  /*2640*/  LEA.HI R7, R7, R6, RZ, 0x2 ;  /* 0x0000000607077211 */ /* 0x000fe400078f10ff */
[----:B------:R-:W-:Y:S01]  /*2650*/  SHF.R.S32.HI R13, RZ, 0x1f, R30 ;  /* 0x0000001fff0d7819 */ /* 0x000fe2000001141e */
[----:B------:R-:W-:Y:S05]  /*2660*/  @!P6 WARPSYNC.ALL ;  /* 0x000000000000e948 */ /* 0x000fea0003800000 */
[----:B------:R-:W-:Y:S01]  /*2670*/  ULDC UR4, c[0x0][0x2f4] ;  /* 0x0000bd0000047ab9 */ /* 0x000fe20000000800 */
[----:B------:R-:W-:Y:S01]  /*2680*/  SHF.R.S32.HI R32, RZ, 0x2, R7 ;  /* 0x00000002ff207819 */ /* 0x000fe20000011407 */
[----:B0-----:R-:W-:Y:S01]  /*2690*/  IMAD R6, R13, R8, RZ ;  /* 0x000000080d067224 */ /* 0x001fe200078e02ff */
[----:B------:R-:W-:Y:S01]  /*26a0*/  ISETP.GE.AND P1, PT, R3, UR4, PT ;  /* 0x0000000403007c0c */ /* 0x000fe2000bf26270 */
[----:B---3--:R-:W-:Y:S01]  /*26b0*/  IMAD.WIDE.U32 R70, R30, R86, R18 ;  /* 0x000000561e467225 */ /* 0x008fe200078e0012 */
[----:B------:R-:W-:-:S02]  /*26c0*/  ISETP.GE.AND P0, PT, R18, UR4, PT ;  /* 0x0000000412007c0c */ /* 0x000fc4000bf06270 */
[----:B-1----:R-:W-:Y:S01]  /*26d0*/  SEL R5, RZ, 0xffffffff, P1 ;  /* 0xffffffffff057807 */ /* 0x002fe20000800000 */
[C---:B------:R-:W-:Y:S01]  /*26e0*/  IMAD R15, R30.reuse, R9, R6 ;  /* 0x000000091e0f7224 */ /* 0x040fe200078e0206 */
[----:B------:R-:W-:Y:S01]  /*26f0*/  SHF.R.S32.HI R7, RZ, 0x1f, R7 ;  /* 0x0000001fff077819 */ /* 0x000fe20000011407 */
[----:B------:R-:W-:Y:S01]  /*2700*/  IMAD.WIDE.U32 R66, R30, R8, R18 ;  /* 0x000000081e427225 */ /* 0x000fe200078e0012 */
[----:B------:R-:W-:Y:S02]  /*2710*/  SEL R4, RZ, 0x1, P0 ;  /* 0x00000001ff047807 */ /* 0x000fe40000000000 */
[----:B------:R-:W-:Y:S01]  /*2720*/  LEA.HI R7, R7, R32, RZ, 0x2 ;  /* 0x0000002007077211 */ /* 0x000fe200078f10ff */
[----:B------:R-:W-:Y:S01]  /*2730*/  IMAD.SHL.U32 R5, R5, 0x2, RZ ;  /* 0x0000000205057824 */ /* 0x000fe200078e00ff */
[----:B------:R-:W-:Y:S01]  /*2740*/  ISETP.GE.AND P1, PT, R137, UR4, PT ;  /* 0x0000000489007c0c */ /* 0x000fe2000bf26270 */
[----:B------:R-:W-:Y:S01]  /*2750*/  IMAD.IADD R67, R67, 0x1, R15 ;  /* 0x0000000143437824 */ /* 0x000fe200078e020f */
[----:B------:R-:W-:-:S02]  /*2760*/  LOP3.LUT R7, R7, 0xfffffffc, RZ, 0xc0, !PT ;  /* 0xfffffffc07077812 */ /* 0x000fc400078ec0ff */
[----:B------:R-:W-:Y:S01]  /*2770*/  LOP3.LUT R5, R5, 0x2, R4, 0xe2, !PT ;  /* 0x0000000205057812 */ /* 0x000fe200078ee204 */
[----:B------:R-:W-:Y:S01]  /*2780*/  VIADD R4, R18, 0x20 ;  /* 0x0000002012047836 */ /* 0x000fe20000000000 */
[-C--:B------:R-:W-:Y:S01]  /*2790*/  ISETP.GE.AND P2, PT, R3, R11.reuse, PT ;  /* 0x0000000b0300720c */ /* 0x080fe20003f46270 */
[----:B------:R-:W-:Y:S01]  /*27a0*/  IMAD.IADD R32, R32, 0x1, -R7 ;  /* 0x0000000120207824 */ /* 0x000fe200078e0a07 */
[----:B------:R-:W-:Y:S02]  /*27b0*/  SEL R7, RZ, 0x8, P1 ;  /* 0x00000008ff077807 */ /* 0x000fe40000800000 */
[C---:B------:R-:W-:Y:S02]  /*27c0*/  ISETP.GE.AND P0, PT, R4.reuse, UR4, PT ;  /* 0x0000000404007c0c */ /* 0x040fe4000bf06270 */
[----:B------:R-:W-:Y:S02]  /*27d0*/  ISETP.GE.AND P1, PT, R4, R11, PT ;  /* 0x0000000b0400720c */ /* 0x000fe40003f26270 */
[----:B------:R-:W-:-:S02]  /*27e0*/  SEL R6, RZ, 0x4, P0 ;  /* 0x00000004ff067807 */ /* 0x000fc40000000000 */
[----:B------:R-:W-:Y:S02]  /*27f0*/  ISETP.GE.AND P0, PT, R136, UR4, PT ;  /* 0x0000000488007c0c */ /* 0x000fe4000bf06270 */
[----:B------:R-:W-:Y:S02]  /*2800*/  LOP3.LUT R5, R7, R5, R6, 0xfe, !PT ;  /* 0x0000000507057212 */ /* 0x000fe400078efe06 */
[----:B------:R-:W-:Y:S02]  /*2810*/  SEL R6, RZ, 0x10, P0 ;  /* 0x00000010ff067807 */ /* 0x000fe40000000000 */
[----:B------:R-:W-:Y:S02]  /*2820*/  LOP3.LUT P0, RZ, R32, 0x2, RZ, 0xc0, !PT ;  /* 0x0000000220ff7812 */ /* 0x000fe4000780c0ff */
[----:B------:R-:W-:Y:S01]  /*2830*/  LOP3.LUT R29, R5, R6, RZ, 0xfc, !PT ;  /* 0x00000006051d7212 */ /* 0x000fe200078efcff */
[----:B------:R-:W-:Y:S02]  /*2840*/  IMAD R6, R13, R86, RZ ;  /* 0x000000560d067224 */ /* 0x000fe400078e02ff */
[----:B--2---:R-:W-:-:S08]  /*2850*/  IMAD.MOV.U32 R20, RZ, RZ, R36 ;  /* 0x000000ffff147224 */ /* 0x004fd000078e0024 */
[----:B------:R-:W-:Y:S01]  /*2860*/  @P0 LOP3.LUT R16, R16, 0x4, RZ, 0xfc, !PT ;  /* 0x0000000410100812 */ /* 0x000fe200078efcff */
[----:B------:R-:W-:Y:S01]  /*2870*/  IMAD R13, R30, R87, R6 ;  /* 0x000000571e0d7224 */ /* 0x000fe200078e0206 */
[----:B------:R-:W-:Y:S02]  /*2880*/  ISETP.GE.AND P0, PT, R18, R11, PT ;  /* 0x0000000b1200720c */ /* 0x000fe40003f06270 */
[----:B------:R-:W-:-:S05]  /*2890*/  SHF.R.S32.HI R21, RZ, 0x1f, R20 ;  /* 0x0000001fff157819 */ /* 0x000fca0000011414 */
[----:B------:R0:W-:Y:S01]  /*28a0*/  STL [R1+0x1c], R21 ;  /* 0x00001c1501007387 */ /* 0x0001e20000100800 */
[C---:B------:R-:W-:Y:S01]  /*28b0*/  SEL R5, R11.reuse, RZ, P0 ;  /* 0x000000ff0b057207 */ /* 0x040fe20000000000 */
[C-C-:B------:R-:W-:Y:S02]  /*28c0*/  IMAD.WIDE.U32 R72, R30.reuse, R86, R20.reuse ;  /* 0x000000561e487225 */ /* 0x140fe400078e0014 */
[----:B------:R-:W2:Y:S01]  /*28d0*/  LDL R35, [R1+0x20] ;  /* 0x0000200001237983 */ /* 0x000ea20000100800 */
[C---:B------:R-:W-:Y:S01]  /*28e0*/  SEL R10, R11.reuse, RZ, P2 ;  /* 0x000000ff0b0a7207 */ /* 0x040fe20001000000 */
[----:B------:R-:W-:Y:S02]  /*28f0*/  IMAD.WIDE.U32 R68, R30, R8, R20 ;  /* 0x000000081e447225 */ /* 0x000fe400078e0014 */
[----:B------:R-:W3:Y:S04]  /*2900*/  LDL R34, [R1+0x24] ;  /* 0x0000240001227983 */ /* 0x000ee80000100800 */
[----:B------:R-:W3:Y:S04]  /*2910*/  LDL R31, [R1+0x28] ;  /* 0x00002800011f7983 */ /* 0x000ee80000100800 */
[----:B------:R-:W3:Y:S01]  /*2920*/  LDL R27, [R1+0x80] ;  /* 0x00008000011b7983 */ /* 0x000ee20000100800 */
[----:B------:R-:W-:Y:S01]  /*2930*/  SEL R7, R11, RZ, P1 ;  /* 0x000000ff0b077207 */ /* 0x000fe20000800000 */
[----:B------:R-:W-:-:S02]  /*2940*/  IMAD.IADD R6, R18, 0x1, R5 ;  /* 0x0000000112067824 */ /* 0x000fc400078e0205 */
[----:B------:R-:W-:Y:S02]  /*2950*/  IMAD.IADD R12, R3, 0x1, R10 ;  /* 0x00000001030c7824 */ /* 0x000fe400078e020a */
[----:B------:R-:W-:Y:S01]  /*2960*/  IMAD.IADD R14, R4, 0x1, R7 ;  /* 0x00000001040e7824 */ /* 0x000fe200078e0207 */
[----:B------:R-:W-:Y:S01]  /*2970*/  SHF.R.S32.HI R7, RZ, 0x1f, R6 ;  /* 0x0000001fff077819 */ /* 0x000fe20000011406 */
[----:B------:R-:W-:Y:S02]  /*2980*/  IMAD.IADD R71, R71, 0x1, R13 ;  /* 0x0000000147477824 */ /* 0x000fe400078e020d */
[----:B------:R-:W-:Y:S01]  /*2990*/  IMAD.IADD R73, R13, 0x1, R73 ;  /* 0x000000010d497824 */ /* 0x000fe200078e0249 */
[----:B------:R-:W-:Y:S01]  /*29a0*/  SHF.R.S32.HI R13, RZ, 0x1f, R12 ;  /* 0x0000001fff0d7819 */ /* 0x000fe2000001140c */
[----:B------:R-:W-:Y:S01]  /*29b0*/  IMAD.IADD R69, R15, 0x1, R69 ;  /* 0x000000010f457824 */ /* 0x000fe200078e0245 */
[----:B------:R-:W-:Y:S02]  /*29c0*/  LOP3.LUT R16, R16, 0xfffffffe, RZ, 0xc0, !PT ;  /* 0xfffffffe10107812 */ /* 0x000fe400078ec0ff */
[----:B------:R-:W-:-:S02]  /*29d0*/  LEA.HI R10, R7, R6, RZ, 0x5 ;  /* 0x00000006070a7211 */ /* 0x000fc400078f28ff */
[----:B------:R-:W-:Y:S02]  /*29e0*/  SHF.R.S32.HI R15, RZ, 0x1f, R14 ;  /* 0x0000001fff0f7819 */ /* 0x000fe4000001140e */
[----:B------:R-:W-:Y:S02]  /*29f0*/  LEA.HI R5, R7, R6, RZ, 0x3 ;  /* 0x0000000607057211 */ /* 0x000fe400078f18ff */
[CC--:B------:R-:W-:Y:S02]  /*2a00*/  LEA.HI R6, R13.reuse, R12.reuse, RZ, 0x3 ;  /* 0x0000000c0d067211 */ /* 0x0c0fe400078f18ff */
[----:B------:R-:W-:Y:S02]  /*2a10*/  @P2 LOP3.LUT R16, R16, 0x1, RZ, 0xfc, !PT ;  /* 0x0000000110102812 */ /* 0x000fe400078efcff */
[----:B------:R-:W-:Y:S01]  /*2a20*/  LEA.HI R13, R13, R12, RZ, 0x5 ;  /* 0x0000000c0d0d7211 */ /* 0x000fe200078f28ff */
[----:B------:R-:W-:Y:S01]  /*2a30*/  IMAD.SHL.U32 R12, R10, 0x80, RZ ;  /* 0x000000800a0c7824 */ /* 0x000fe200078e00ff */
[----:B------:R-:W-:-:S02]  /*2a40*/  LEA.HI R7, R15, R14, RZ, 0x3 ;  /* 0x0000000e0f077211 */ /* 0x000fc400078f18ff */
[----:B------:R-:W-:Y:S02]  /*2a50*/  LEA.HI R15, R15, R14, RZ, 0x5 ;  /* 0x0000000e0f0f7211 */ /* 0x000fe400078f28ff */
[----:B0----5:R-:W-:Y:S02]  /*2a60*/  SHF.R.S32.HI R21, RZ, 0x1f, R96 ;  /* 0x0000001fff157819 */ /* 0x021fe40000011460 */
[----:B------:R-:W-:Y:S01]  /*2a70*/  LOP3.LUT R16, R16, 0xfffffffd, RZ, 0xc0, !PT ;  /* 0xfffffffd10107812 */ /* 0x000fe200078ec0ff */
[----:B------:R-:W-:-:S03]  /*2a80*/  IMAD.SHL.U32 R20, R15, 0x80, RZ ;  /* 0x000000800f147824 */ /* 0x000fc600078e00ff */
[----:B------:R-:W-:Y:S02]  /*2a90*/  @P1 LOP3.LUT R16, R16, 0x2, RZ, 0xfc, !PT ;  /* 0x0000000210101812 */ /* 0x000fe400078efcff */
[----:B------:R-:W-:Y:S01]  /*2aa0*/  ISETP.GE.AND P1, PT, R138, UR4, PT ;  /* 0x000000048a007c0c */ /* 0x000fe2000bf26270 */
[----:B------:R-:W-:Y:S01]  /*2ab0*/  IMAD.SHL.U32 R14, R13, 0x80, RZ ;  /* 0x000000800d0e7824 */ /* 0x000fe200078e00ff */
[----:B------:R-:W-:Y:S01]  /*2ac0*/  LOP3.LUT R20, R20, 0xfffff000, RZ, 0xc0, !PT ;  /* 0xfffff00014147812 */ /* 0x000fe200078ec0ff */
[----:B------:R-:W-:-:S04]  /*2ad0*/  IMAD.WIDE.U32 R70, R96, R86, R70 ;  /* 0x0000005660467225 */ /* 0x000fc800078e0046 */
[----:B------:R-:W-:-:S04]  /*2ae0*/  IMAD.WIDE.U32 R72, R96, R86, R72 ;  /* 0x0000005660487225 */ /* 0x000fc800078e0048 */
[----:B------:R-:W-:Y:S01]  /*2af0*/  VIADD R99, R28, 0x8 ;  /* 0x000000081c637836 */ /* 0x000fe20000000000 */
[----:B------:R-:W-:Y:S01]  /*2b00*/  SEL R28, RZ, 0x20, P1 ;  /* 0x00000020ff1c7807 */ /* 0x000fe20000800000 */
[-C--:B------:R-:W-:Y:S01]  /*2b10*/  IMAD.WIDE.U32 R66, R96, R8.reuse, R66 ;  /* 0x0000000860427225 */ /* 0x080fe200078e0042 */
[----:B------:R-:W-:Y:S02]  /*2b20*/  LOP3.LUT R12, R12, 0xfffff000, RZ, 0xc0, !PT ;  /* 0xfffff0000c0c7812 */ /* 0x000fe400078ec0ff */
[----:B------:R-:W-:Y:S01]  /*2b30*/  LOP3.LUT R14, R14, 0xfffff000, RZ, 0xc0, !PT ;  /* 0xfffff0000e0e7812 */ /* 0x000fe200078ec0ff */
[----:B------:R-:W-:Y:S01]  /*2b40*/  IMAD.WIDE.U32 R68, R96, R8, R68 ;  /* 0x0000000860447225 */ /* 0x000fe200078e0044 */
[----:B------:R-:W-:Y:S02]  /*2b50*/  LOP3.LUT R28, R29, R28, RZ, 0xfc, !PT ;  /* 0x0000001c1d1c7212 */ /* 0x000fe400078efcff */
[----:B------:R-:W-:Y:S01]  /*2b60*/  SHF.L.U64.HI R80, R8, 0x7, R9 ;  /* 0x0000000708507819 */ /* 0x000fe20000010209 */
[----:B------:R-:W-:Y:S01]  /*2b70*/  IMAD.SHL.U32 R98, R11, 0x2, RZ ;  /* 0x000000020b627824 */ /* 0x000fe200078e00ff */
[----:B----4-:R-:W-:-:S02]  /*2b80*/  SHF.R.S32.HI R79, RZ, 0x1f, R0 ;  /* 0x0000001fff4f7819 */ /* 0x010fc40000011400 */
[----:B------:R-:W-:Y:S01]  /*2b90*/  LOP3.LUT R29, R29, 0x1, RZ, 0xc0, !PT ;  /* 0x000000011d1d7812 */ /* 0x000fe200078ec0ff */
[----:B------:R-:W-:Y:S01]  /*2ba0*/  @!P6 BAR.SYNC.DEFER_BLOCKING 0x9, 0x100 ;  /* 0x024400000000eb1d */ /* 0x000fe20000010000 */
[C---:B--2---:R-:W-:Y:S02]  /*2bb0*/  LOP3.LUT R10, R35.reuse, 0x18, R5, 0xf8, !PT ;  /* 0x00000018230a7812 */ /* 0x044fe400078ef805 */
[----:B------:R-:W-:Y:S02]  /*2bc0*/  LOP3.LUT R15, R35, 0x18, R7, 0xf8, !PT ;  /* 0x00000018230f7812 */ /* 0x000fe400078ef807 */
[----:B---3--:R-:W-:Y:S01]  /*2bd0*/  LOP3.LUT R95, R10, R34, RZ, 0x3c, !PT ;  /* 0x000000220a5f7212 */ /* 0x008fe200078e3cff */
[C---:B------:R-:W-:Y:S02]  /*2be0*/  IMAD R10, R21.reuse, R8, RZ ;  /* 0x00000008150a7224 */ /* 0x040fe400078e02ff */
[----:B------:R-:W-:Y:S01]  /*2bf0*/  IMAD R21, R21, R86, RZ ;  /* 0x0000005615157224 */ /* 0x000fe200078e02ff */
[----:B------:R-:W-:-:S02]  /*2c00*/  LOP3.LUT R13, R35, 0x18, R6, 0xf8, !PT ;  /* 0x00000018230d7812 */ /* 0x000fc400078ef806 */
[-C--:B------:R-:W-:Y:S01]  /*2c10*/  LOP3.LUT R15, R15, R34.reuse, RZ, 0x3c, !PT ;  /* 0x000000220f0f7212 */ /* 0x080fe200078e3cff */
[C---:B------:R-:W-:Y:S01]  /*2c20*/  IMAD R21, R96.reuse, R87, R21 ;  /* 0x0000005760157224 */ /* 0x040fe200078e0215 */
[----:B------:R-:W-:Y:S01]  /*2c30*/  LOP3.LUT R13, R13, R34, RZ, 0x3c, !PT ;  /* 0x000000220d0d7212 */ /* 0x000fe200078e3cff */
[----:B------:R-:W-:Y:S01]  /*2c40*/  IMAD R75, R96, R9, R10 ;  /* 0x00000009604b7224 */ /* 0x000fe200078e020a */
[----:B------:R-:W-:Y:S01]  /*2c50*/  IADD3 R93, R15, R20, R31 ;  /* 0x000000140f5d7210 */ /* 0x000fe20007ffe01f */
[----:B------:R-:W-:Y:S01]  /*2c60*/  IMAD R10, R27, 0xc0, R30 ;  /* 0x000000c01b0a7824 */ /* 0x000fe200078e021e */
[----:B------:R-:W-:Y:S01]  /*2c70*/  LOP3.LUT R20, R5, 0xfffffff8, RZ, 0xc0, !PT ;  /* 0xfffffff805147812 */ /* 0x000fe200078ec0ff */
[----:B------:R-:W-:Y:S01]  /*2c80*/  IMAD.IADD R76, R71, 0x1, R21 ;  /* 0x00000001474c7824 */ /* 0x000fe200078e0215 */
[----:B------:R-:W-:Y:S01]  /*2c90*/  LOP3.LUT R27, R7, 0xfffffff8, RZ, 0xc0, !PT ;  /* 0xfffffff8071b7812 */ /* 0x000fe200078ec0ff */
[----:B------:R-:W-:Y:S01]  /*2ca0*/  IMAD.IADD R74, R21, 0x1, R73 ;  /* 0x00000001154a7824 */ /* 0x000fe200078e0249 */
[----:B------:R-:W-:Y:S01]  /*2cb0*/  LOP3.LUT R21, R6, 0xfffffff8, RZ, 0xc0, !PT ;  /* 0xfffffff806157812 */ /* 0x000fe200078ec0ff */
[----:B------:R-:W-:Y:S01]  /*2cc0*/  IMAD.IADD R77, R67, 0x1, R75 ;  /* 0x00000001434d7824 */ /* 0x000fe200078e024b */
[--C-:B------:R-:W-:Y:S01]  /*2cd0*/  IADD3 R95, R95, R12, R31.reuse ;  /* 0x0000000c5f5f7210 */ /* 0x100fe20007ffe01f */
[----:B------:R-:W-:Y:S01]  /*2ce0*/  IMAD.SHL.U32 R8, R8, 0x80, RZ ;  /* 0x0000008008087824 */ /* 0x000fe200078e00ff */
[----:B------:R-:W-:Y:S01]  /*2cf0*/  IADD3 R94, R13, R14, R31 ;  /* 0x0000000e0d5e7210 */ /* 0x000fe20007ffe01f */
[C---:B------:R-:W-:Y:S01]  /*2d00*/  IMAD.SHL.U32 R9, R86.reuse, 0x80, RZ ;  /* 0x0000008056097824 */ /* 0x040fe200078e00ff */
[----:B------:R-:W-:Y:S01]  /*2d10*/  SHF.L.U64.HI R87, R86, 0x7, R87 ;  /* 0x0000000756577819 */ /* 0x000fe20000010257 */
[----:B------:R-:W-:Y:S01]  /*2d20*/  IMAD.IADD R75, R75, 0x1, R69 ;  /* 0x000000014b4b7824 */ /* 0x000fe200078e0245 */
[----:B------:R-:W-:-:S02]  /*2d30*/  SHF.R.S32.HI R92, RZ, 0x1f, R20 ;  /* 0x0000001fff5c7819 */ /* 0x000fc40000011414 */
[----:B------:R-:W-:Y:S02]  /*2d40*/  SHF.R.S32.HI R91, RZ, 0x1f, R21 ;  /* 0x0000001fff5b7819 */ /* 0x000fe40000011415 */
[----:B------:R-:W-:Y:S02]  /*2d50*/  SHF.R.S32.HI R90, RZ, 0x1f, R27 ;  /* 0x0000001fff5a7819 */ /* 0x000fe4000001141b */
[C---:B------:R-:W-:Y:S02]  /*2d60*/  LOP3.LUT R30, R28.reuse, 0x2, RZ, 0xc0, !PT ;  /* 0x000000021c1e7812 */ /* 0x040fe400078ec0ff */
[----:B------:R-:W-:-:S07]  /*2d70*/  LOP3.LUT R31, R28, 0x4, RZ, 0xc0, !PT ;  /* 0x000000041c1f7812 */ /* 0x000fce00078ec0ff */
.L_x_1446:
[----:B--2---:R-:W2:Y:S01]  /*2d80*/  LDL R37, [R1+0x70] ;  /* 0x0000700001257983 */ /* 0x004ea20000100800 */
[----:B------:R-:W0:Y:S01]  /*2d90*/  LDC R82, c[0x0][0x430] ;  /* 0x00010c00ff527b82 */ /* 0x000e220000000800 */
[----:B------:R-:W-:Y:S02]  /*2da0*/  VIADD R11, R25, 0xffffffff ;  /* 0xffffffff190b7836 */ /* 0x000fe40000000000 */
[----:B------:R-:W-:Y:S02]  /*2db0*/  IMAD.MOV.U32 R81, RZ, RZ, RZ ;  /* 0x000000ffff517224 */ /* 0x000fe400078e00ff */
[----:B------:R-:W-:-:S03]  /*2dc0*/  IMAD R13, R11, 0x80, R10 ;  /* 0x000000800b0d7824 */ /* 0x000fc600078e020a */
[----:B-1----:R-:W1:Y:S01]  /*2dd0*/  LDC R97, c[0x0][0x3f4] ;  /* 0x0000fd00ff617b82 */ /* 0x002e620000000800 */
[----:B------:R-:W-:Y:S01]  /*2de0*/  IMAD.IADD R38, R78, 0x1, R13 ;  /* 0x000000014e267824 */ /* 0x000fe200078e020d */
[----:B------:R-:W-:-:S03]  /*2df0*/  ISETP.GE.AND P1, PT, R13, R24, PT ;  /* 0x000000180d00720c */ /* 0x000fc60003f26270 */
[----:B------:R-:W-:Y:S01]  /*2e00*/  IMAD.MOV.U32 R34, RZ, RZ, R38 ;  /* 0x000000ffff227224 */ /* 0x000fe200078e0026 */
[----:B------:R-:W-:Y:S02]  /*2e10*/  ISETP.GT.OR P1, PT, R10, 0x7f, P1 ;  /* 0x0000007f0a00780c */ /* 0x000fe40000f24670 */
[----:B0-----:R-:W-:-:S11]  /*2e20*/  ISETP.NE.AND P2, PT, R82, 0x1, PT ;  /* 0x000000015200780c */ /* 0x001fd60003f45270 */
[----:B------:R-:W0:Y:S08]  /*2e30*/  @!P1 LDC.64 R14, c[0x0][0x428] ;  /* 0x00010a00ff0e9b82 */ /* 0x000e300000000a00 */
[----:B------:R-:W3:Y:S08]  /*2e40*/  @!P1 LDC.64 R12, c[0x0][0x418] ;  /* 0x00010600ff0c9b82 */ /* 0x000ef00000000a00 */
[----:B------:R-:W4:Y:S08]  /*2e50*/  @P2 LDC R25, c[0x0][0x434] ;  /* 0x00010d00ff192b82 */ /* 0x000f300000000800 */
[----:B------:R-:W1:Y:S01]  /*2e60*/  @P2 LDC R36, c[0x0][0x438] ;  /* 0x00010e00ff242b82 */ /* 0x000e620000000800 */
[----:B----4-:R-:W-:-:S05]  /*2e70*/  @P2 IMAD.HI.U32 R25, R38, R25, RZ ;  /* 0x0000001926192227 */ /* 0x010fca00078e00ff */
[----:B-1----:R-:W-:Y:S01]  /*2e80*/  @P2 SHF.R.U32.HI R34, RZ, R36, R25 ;  /* 0x00000024ff222219 */ /* 0x002fe20000011619 */
[----:B0-----:R-:W-:-:S03]  /*2e90*/  @!P1 IMAD R25, R79, R14, RZ ;  /* 0x0000000e4f199224 */ /* 0x001fc600078e02ff */
[--C-:B------:R-:W-:Y:S01]  /*2ea0*/  @!P1 SHF.R.S32.HI R35, RZ, 0x1f, R34.reuse ;  /* 0x0000001fff239819 */ /* 0x100fe20000011422 */
[C---:B------:R-:W-:Y:S02]  /*2eb0*/  @!P1 IMAD R25, R0.reuse, R15, R25 ;  /* 0x0000000f00199224 */ /* 0x040fe400078e0219 */
[----:B------:R-:W-:-:S04]  /*2ec0*/  @!P1 IMAD.WIDE.U32 R14, R0, R14, R34 ;  /* 0x0000000e000e9225 */ /* 0x000fc800078e0022 */
[----:B------:R-:W-:Y:S01]  /*2ed0*/  @!P1 IMAD.IADD R15, R15, 0x1, R25 ;  /* 0x000000010f0f9824 */ /* 0x000fe200078e0219 */
[----:B---3--:R-:W-:Y:S02]  /*2ee0*/  @!P1 LEA R12, P2, R14, R12, 0x2 ;  /* 0x0000000c0e0c9211 */ /* 0x008fe400078410ff */
[----:B------:R-:W-:Y:S02]  /*2ef0*/  LOP3.LUT P3, RZ, R32, 0x2, RZ, 0xc0, !PT ;  /* 0x0000000220ff7812 */ /* 0x000fe4000786c0ff */
[----:B------:R-:W-:Y:S02]  /*2f00*/  @!P1 LEA.HI.X R13, R14, R13, R15, 0x2, P2 ;  /* 0x0000000d0e0d9211 */ /* 0x000fe400010f140f */
[----:B------:R-:W-:Y:S01]  /*2f10*/  ISETP.GE.AND P2, PT, R97, 0x1, PT ;  /* 0x000000016100780c */ /* 0x000fe20003f46270 */
        /* <DEDUP_REMOVED lines=16> */
[----:B------:R-:W-:-:S04]  /*3020*/  IMAD.WIDE.U32 R12, R82, UR4, RZ ;  /* 0x00000004520c7c25 */ /* 0x000fc8000f8e00ff */
[----:B------:R-:W-:Y:S02]  /*3030*/  IMAD R15, R83, UR4, RZ ;  /* 0x00000004530f7c24 */ /* 0x000fe4000f8e02ff */
[----:B------:R-:W-:Y:S02]  /*3040*/  IMAD R85, R11, -0x80, R24 ;  /* 0xffffff800b557824 */ /* 0x000fe400078e0218 */
[----:B------:R-:W-:Y:S01]  /*3050*/  IMAD R15, R82, UR5, R15 ;  /* 0x00000005520f7c24 */ /* 0x000fe2000f8e020f */
[----:B------:R-:W-:Y:S02]  /*3060*/  ULDC.64 UR4, c[0x0][0x310] ;  /* 0x0000c40000047ab9 */ /* 0x000fe40000000a00 */
[----:B------:R-:W-:Y:S01]  /*3070*/  IMAD R14, R84, UR4, RZ ;  /* 0x00000004540e7c24 */ /* 0x000fe2000f8e02ff */
[----:B------:R-:W-:Y:S01]  /*3080*/  VIMNMX R85, R85, 0x80, PT ;  /* 0x0000008055557848 */ /* 0x000fe20003fe0100 */
[----:B------:R-:W-:Y:S02]  /*3090*/  IMAD.IADD R13, R13, 0x1, R15 ;  /* 0x000000010d0d7824 */ /* 0x000fe400078e020f */
[C---:B------:R-:W-:Y:S01]  /*30a0*/  IMAD R15, R81.reuse, UR5, R14 ;  /* 0x00000005510f7c24 */ /* 0x040fe2000f8e020e */
[----:B------:R-:W-:Y:S01]  /*30b0*/  SHF.R.S32.HI R14, RZ, 0x1f, R25 ;  /* 0x0000001fff0e7819 */ /* 0x000fe20000011419 */
[----:B------:R-:W-:Y:S01]  /*30c0*/  IMAD.WIDE.U32 R12, R81, UR4, R12 ;  /* 0x00000004510c7c25 */ /* 0x000fe2000f8e000c */
[----:B------:R-:W-:-:S03]  /*30d0*/  ULDC.64 UR4, c[0x0][0x308] ;  /* 0x0000c20000047ab9 */ /* 0x000fc60000000a00 */
[----:B------:R-:W-:Y:S02]  /*30e0*/  IMAD.IADD R13, R13, 0x1, R15 ;  /* 0x000000010d0d7824 */ /* 0x000fe400078e020f */
[----:B------:R-:W-:Y:S02]  /*30f0*/  IMAD R15, R87, R25, RZ ;  /* 0x00000019570f7224 */ /* 0x000fe400078e02ff */
[----:B------:R-:W-:-:S04]  /*3100*/  IMAD.WIDE.U32 R12, R141, UR4, R12 ;  /* 0x000000048d0c7c25 */ /* 0x000fc8000f8e000c */
[----:B------:R-:W-:Y:S01]  /*3110*/  IMAD R61, R141, UR5, R13 ;  /* 0x000000058d3d7c24 */ /* 0x000fe2000f8e020d */
[----:B------:R-:W-:Y:S01]  /*3120*/  ULDC.64 UR4, c[0x0][0x2e8] ;  /* 0x0000ba0000047ab9 */ /* 0x000fe20000000a00 */
[----:B------:R-:W-:Y:S01]  /*3130*/  IMAD R13, R80, R25, RZ ;  /* 0x00000019500d7224 */ /* 0x000fe200078e02ff */
[----:B------:R-:W-:Y:S01]  /*3140*/  LEA R60, P2, R12, UR4, 0x1 ;  /* 0x000000040c3c7c11 */ /* 0x000fe2000f8408ff */
[----:B------:R-:W-:Y:S01]  /*3150*/  ULDC.U8 UR4, c[0x0][0x410] ;  /* 0x0001040000047ab9 */ /* 0x000fe20000000000 */
[----:B------:R-:W-:Y:S02]  /*3160*/  IMAD R37, R14, R9, R15 ;  /* 0x000000090e257224 */ /* 0x000fe400078e020f */
[----:B------:R-:W-:Y:S01]  /*3170*/  LEA.HI.X R61, R12, UR5, R61, 0x1, P2 ;  /* 0x000000050c3d7c11 */ /* 0x000fe200090f0c3d */
[----:B------:R-:W-:Y:S01]  /*3180*/  IMAD R39, R14, R8, R13 ;  /* 0x000000080e277224 */ /* 0x000fe200078e020d */
[----:B------:R-:W-:Y:S01]  /*3190*/  ISETP.NE.AND P2, PT, RZ, UR4, PT ;  /* 0x00000004ff007c0c */ /* 0x000fe2000bf45270 */
[----:B------:R-:W-:-:S04]  /*31a0*/  IMAD.WIDE.U32 R14, R9, R25, RZ ;  /* 0x00000019090e7225 */ /* 0x000fc800078e00ff */
[----:B------:R-:W-:-:S04]  /*31b0*/  IMAD.WIDE.U32 R12, R8, R25, RZ ;  /* 0x00000019080c7225 */ /* 0x000fc800078e00ff */
[----:B------:R-:W-:Y:S02]  /*31c0*/  IMAD.IADD R11, R15, 0x1, R37 ;  /* 0x000000010f0b7824 */ /* 0x000fe400078e0225 */
[----:B------:R-:W-:Y:S02]  /*31d0*/  IMAD.IADD R34, R13, 0x1, R39 ;  /* 0x000000010d227824 */ /* 0x000fe400078e0227 */
[----:B------:R-:W-:Y:S05]  /*31e0*/  @!P2 BRA `(.L_x_1390) ;  /* 0x0000001c0080a947 */ /* 0x000fea0003800000 */
[----:B------:R-:W0:Y:S01]  /*31f0*/  S2R R36, SR_TID.X ;  /* 0x0000000000247919 */ /* 0x000e220000002100 */
        /* <DEDUP_REMOVED lines=11> */
[C---:B0-----:R-:W-:Y:S02]  /*32b0*/  VIADD R40, R36.reuse, 0xffffff80 ;  /* 0xffffff8024287836 */ /* 0x041fe40000000000 */
[----:B------:R-:W-:-:S05]  /*32c0*/  VIADD R36, R36, 0xffffff80 ;  /* 0xffffff8024247836 */ /* 0x000fca0000000000 */
[----:B------:R-:W-:Y:S02]  /*32d0*/  LEA.HI R36, R36, R40, RZ, 0x1 ;  /* 0x0000002824247211 */ /* 0x000fe400078f08ff */
[----:B------:R-:W-:Y:S02]  /*32e0*/  CS2R R40, SRZ ;  /* 0x0000000000287805 */ /* 0x000fe4000001ff00 */
[----:B------:R-:W-:-:S04]  /*32f0*/  SHF.R.S32.HI R36, RZ, 0x1, R36 ;  /* 0x00000001ff247819 */ /* 0x000fc80000011424 */
[----:B------:R-:W-:Y:S02]  /*3300*/  ISETP.GE.AND P3, PT, R36, R85, PT ;  /* 0x000000552400720c */ /* 0x000fe40003f66270 */
[----:B------:R-:W-:-:S11]  /*3310*/  CS2R R36, SRZ ;  /* 0x0000000000247805 */ /* 0x000fd6000001ff00 */
[----:B------:R-:W-:Y:S05]  /*3320*/  @P3 BRA `(.L_x_1392) ;  /* 0x0000000000b83947 */ /* 0x000fea0003800000 */
[----:B------:R-:W2:Y:S04]  /*3330*/  LDL.64 R102, [R1+0x18] ;  /* 0x0000180001667983 */ /* 0x000ea80000100a00 */
[----:B------:R-:W3:Y:S04]  /*3340*/  LDL R89, [R1+0x60] ;  /* 0x0000600001597983 */ /* 0x000ee80000100800 */
[----:B------:R-:W4:Y:S04]  /*3350*/  LDL R88, [R1+0x54] ;  /* 0x0000540001587983 */ /* 0x000f280000100800 */
[----:B------:R-:W4:Y:S04]  /*3360*/  LDL R86, [R1+0x5c] ;  /* 0x00005c0001567983 */ /* 0x000f280000100800 */
        /* <DEDUP_REMOVED lines=42> */
.L_x_1392:
[----:B------:R-:W-:Y:S05]  /*3610*/  BSYNC B1 ;  /* 0x0000000000017941 */ /* 0x000fea0003800000 */
.L_x_1391:
        /* <DEDUP_REMOVED lines=43> */
.L_x_1393:
[----:B------:R-:W-:Y:S01]  /*38d0*/  IMAD R34, R22, 0x8, R2 ;  /* 0x0000000816227824 */ /* 0x000fe200078e0202 */
[----:B------:R-:W-:Y:S01]  /*38e0*/  SHF.L.U32 R86, R147, 0x1f, RZ ;  /* 0x0000001f93567819 */ /* 0x000fe200000006ff */
[----:B------:R-:W-:Y:S03]  /*38f0*/  BSSY B1, `(.L_x_1394) ;  /* 0x0000003000017945 */ /* 0x000fe60003800000 */
[----:B------:R-:W0:Y:S02]  /*3900*/  SYNCS.PHASECHK.TRANS64.TRYWAIT P4, [R34+URZ+0x2d890], R86 ;  /* 0x02d89056220075a7 */ /* 0x000e24000808017f */
[----:B0-----:R-:W-:Y:S05]  /*3910*/  @!P4 BRA `(.L_x_1395) ;  /* 0x000002140030c947 */ /* 0x001fea0003800000 */
.L_x_1739:
[----:B------:R-:W-:Y:S05]  /*3920*/  BSYNC B1 ;  /* 0x0000000000017941 */ /* 0x000fea0003800000 */
.L_x_1394:
[----:B------:R-:W-:-:S03]  /*3930*/  UMOV UR4, 0xffffffff ;  /* 0xffffffff00047882 */ /* 0x000fc60000000000 */
[----:B------:R-:W-:Y:S05]  /*3940*/  BRA.DIV UR4, `(.L_x_1396) ;  /* 0x0000021604387947 */ /* 0x000fea000b800000 */
[----:B------:R-:W1:Y:S04]  /*3950*/  SHFL.IDX PT, R61, R61, RZ, 0x1e1f ;  /* 0x001e1fff3d3d7589 */ /* 0x000e6800000e0000 */
[----:B------:R-:W2:Y:S02]  /*3960*/  SHFL.IDX PT, R60, R60, RZ, 0x1e1f ;  /* 0x001e1fff3c3c7589 */ /* 0x000ea400000e0000 */
.L_x_1743:
[----:B------:R-:W-:Y:S05]  /*3970*/  @P3 BRA `(.L_x_1397) ;  /* 0x0000003800ac3947 */ /* 0x000fea0003800000 */
[----:B------:R-:W-:Y:S01]  /*3980*/  ISETP.NE.AND P3, PT, R29, RZ, PT ;  /* 0x000000ff1d00720c */ /* 0x000fe20003f65270 */
[----:B------:R-:W-:-:S12]  /*3990*/  BSSY B1, `(.L_x_1398) ;  /* 0x000003a000017945 */ /* 0x000fd80003800000 */
[----:B------:R-:W-:Y:S05]  /*39a0*/  @!P3 BRA `(.L_x_1399) ;  /* 0x0000000000e0b947 */ /* 0x000fea0003800000 */
[----:B------:R-:W3:Y:S01]  /*39b0*/  LDL.64 R88, [R1+0x18] ;  /* 0x0000180001587983 */ /* 0x000ee20000100a00 */
[----:B------:R-:W-:Y:S03]  /*39c0*/  BSSY B2, `(.L_x_1400) ;  /* 0x0000033000027945 */ /* 0x000fe60003800000 */
[----:B------:R4:W0:Y:S01]  /*39d0*/  LDS.128 R12, [R64+0x15000] ;  /* 0x01500000400c7984 */ /* 0x0008220000000c00 */
[----:B---3--:R-:W-:-:S13]  /*39e0*/  ISETP.GE.AND P3, PT, R88, R97, PT ;  /* 0x000000615800720c */ /* 0x008fda0003f66270 */
[----:B0---4-:R-:W-:Y:S05]  /*39f0*/  @P3 BRA `(.L_x_1401) ;  /* 0x0000000000bc3947 */ /* 0x011fea0003800000 */
        /* <DEDUP_REMOVED lines=8> */
[C---:B------:R-:W-:Y:S01]  /*3a80*/  IMAD.U32 R62, R13.reuse, 0x10000, RZ ;  /* 0x000100000d3e7824 */ /* 0x040fe200078e00ff */
        /* <DEDUP_REMOVED lines=8> */
[----:B------:R-:W-:-:S03]  /*3b10*/  LOP3.LUT R88, R14, 0xffff0000, RZ, 0xc0, !PT ;  /* 0xffff00000e587812 */ /* 0x000fc600078ec0ff */
[----:B------:R-:W-:Y:S01]  /*3b20*/  FFMA.FTZ R13, R62, R63, R13 ;  /* 0x0000003f3e0d7223 */ /* 0x000fe2000001000d */
[C---:B------:R-:W-:Y:S01]  /*3b30*/  IMAD.U32 R63, R56.reuse, 0x10000, RZ ;  /* 0x00010000383f7824 */ /* 0x040fe200078e00ff */
[----:B------:R-:W-:Y:S01]  /*3b40*/  LOP3.LUT R56, R56, 0xffff0000, RZ, 0xc0, !PT ;  /* 0xffff000038387812 */ /* 0x000fe200078ec0ff */
[----:B------:R-:W-:Y:S02]  /*3b50*/  IMAD.U32 R62, R14, 0x10000, RZ ;  /* 0x000100000e3e7824 */ /* 0x000fe400078e00ff */
[C---:B------:R-:W-:Y:S02]  /*3b60*/  IMAD.U32 R14, R59.reuse, 0x10000, RZ ;  /* 0x000100003b0e7824 */ /* 0x040fe400078e00ff */
        /* <DEDUP_REMOVED lines=24> */
.L_x_1401:
[----:B------:R-:W-:Y:S05]  /*3cf0*/  BSYNC B2 ;  /* 0x0000000000027941 */ /* 0x000fea0003800000 */
.L_x_1400:
[----:B--2---:R-:W-:-:S04]  /*3d00*/  LEA R56, P3, R18, R60, 0x1 ;  /* 0x0000003c12387211 */ /* 0x004fc800078608ff */
[----:B-1----:R-:W-:-:S05]  /*3d10*/  LEA.HI.X R57, R18, R61, R19, 0x1, P3 ;  /* 0x0000003d12397211 */ /* 0x002fca00018f0c13 */
[----:B------:R3:W-:Y:S04]  /*3d20*/  ST.E.128 desc[UR52][R56.64], R12 ;  /* 0x0000000c38007985 */ /* 0x0007e8000c101d34 */
.L_x_1399:
[----:B------:R-:W-:Y:S05]  /*3d30*/  BSYNC B1 ;  /* 0x0000000000017941 */ /* 0x000fea0003800000 */
.L_x_1398:
        /* <DEDUP_REMOVED lines=55> */
.L_x_1405:
[----:B------:R-:W-:Y:S05]  /*40b0*/  BSYNC B2 ;  /* 0x0000000000027941 */ /* 0x000fea0003800000 */
.L_x_1404:
[----:B------:R-:W3:Y:S01]  /*40c0*/  LDL R11, [R1+0x34] ;  /* 0x00003400010b7983 */ /* 0x000ee20000100800 */
[----:B--2---:R-:W-:Y:S02]  /*40d0*/  IMAD.MOV.U32 R52, RZ, RZ, R60 ;  /* 0x000000ffff347224 */ /* 0x004fe400078e003c */
[----:B-1----:R-:W-:Y:S02]  /*40e0*/  IMAD.MOV.U32 R53, RZ, RZ, R61 ;  /* 0x000000ffff357224 */ /* 0x002fe400078e003d */
[----:B---3--:R-:W-:-:S04]  /*40f0*/  IMAD.SHL.U32 R11, R11, 0x8, RZ ;  /* 0x000000080b0b7824 */ /* 0x008fc800078e00ff */
[----:B------:R-:W-:-:S05]  /*4100*/  IMAD.WIDE R52, R11, 0x2, R52 ;  /* 0x000000020b347825 */ /* 0x000fca00078e0234 */
[----:B------:R4:W-:Y:S02]  /*4110*/  ST.E.128 desc[UR52][R52.64], R12 ;  /* 0x0000000c34007985 */ /* 0x0009e4000c101d34 */
.L_x_1403:
[----:B------:R-:W-:Y:S05]  /*4120*/  BSYNC B1 ;  /* 0x0000000000017941 */ /* 0x000fea0003800000 */
.L_x_1402:
        /* <DEDUP_REMOVED lines=55> */
.L_x_1409:
[----:B------:R-:W-:Y:S05]  /*44a0*/  BSYNC B2 ;  /* 0x0000000000027941 */ /* 0x000fea0003800000 */
.L_x_1408:
[----:B------:R-:W3:Y:S01]  /*44b0*/  LDL R11, [R1+0x38] ;  /* 0x00003800010b7983 */ /* 0x000ee20000100800 */
[----:B--2---:R-:W-:Y:S02]  /*44c0*/  IMAD.MOV.U32 R48, RZ, RZ, R60 ;  /* 0x000000ffff307224 */ /* 0x004fe400078e003c */
[----:B-1----:R-:W-:Y:S02]  /*44d0*/  IMAD.MOV.U32 R49, RZ, RZ, R61 ;  /* 0x000000ffff317224 */ /* 0x002fe400078e003d */
[----:B---3--:R-:W-:-:S04]  /*44e0*/  IMAD.SHL.U32 R11, R11, 0x8, RZ ;  /* 0x000000080b0b7824 */ /* 0x008fc800078e00ff */
[----:B------:R-:W-:-:S05]  /*44f0*/  IMAD.WIDE R48, R11, 0x2, R48 ;  /* 0x000000020b307825 */ /* 0x000fca00078e0230 */
[----:B------:R1:W-:Y:S02]  /*4500*/  ST.E.128 desc[UR52][R48.64], R12 ;  /* 0x0000000c30007985 */ /* 0x0003e4000c101d34 */
.L_x_1407:
[----:B------:R-:W-:Y:S05]  /*4510*/  BSYNC B1 ;  /* 0x0000000000017941 */ /* 0x000fea0003800000 */
.L_x_1406:
        /* <DEDUP_REMOVED lines=8> */
[----:B------:R-:W-:Y:S02]  /*45a0*/  SHF.R.U64 R11, R44, 0x10, R45 ;  /* 0x000000102c0b7819 */ /* 0x000fe4000000122d */
[--C-:B------:R-:W-:Y:S02]  /*45b0*/  SHF.R.U64 R44, R46, 0x10, R47.reuse ;  /* 0x000000102e2c7819 */ /* 0x100fe4000000122f */
[----:B------:R-:W-:Y:S02]  /*45c0*/  SHF.R.U32.HI R46, RZ, 0x10, R47 ;  /* 0x00000010ff2e7819 */ /* 0x000fe4000001162f */
[C---:B------:R-:W-:Y:S02]  /*45d0*/  PRMT R44, R106.reuse, 0x5410, R44 ;  /* 0x000054106a2c7816 */ /* 0x040fe4000000002c */
[----:B------:R-:W-:Y:S02]  /*45e0*/  PRMT R11, R105, 0x5410, R11 ;  /* 0x00005410690b7816 */ /* 0x000fe4000000000b */
[----:B------:R-:W-:-:S02]  /*45f0*/  PRMT R106, R106, 0x5432, R46 ;  /* 0x000054326a6a7816 */ /* 0x000fc4000000002e */
[C---:B------:R-:W-:Y:S01]  /*4600*/  LOP3.LUT R48, R13.reuse, 0xffff0000, RZ, 0xc0, !PT ;  /* 0xffff00000d307812 */ /* 0x040fe200078ec0ff */
[----:B------:R-:W-:Y:S01]  /*4610*/  IMAD.U32 R13, R13, 0x10000, RZ ;  /* 0x000100000d0d7824 */ /* 0x000fe200078e00ff */
[C---:B------:R-:W-:Y:S01]  /*4620*/  LOP3.LUT R47, R44.reuse, 0xffff0000, RZ, 0xc0, !PT ;  /* 0xffff00002c2f7812 */ /* 0x040fe200078ec0ff */
[----:B------:R-:W-:Y:S01]  /*4630*/  IMAD.U32 R44, R44, 0x10000, RZ ;  /* 0x000100002c2c7824 */ /* 0x000fe200078e00ff */
[C---:B------:R-:W-:Y:S01]  /*4640*/  LOP3.LUT R46, R11.reuse, 0xffff0000, RZ, 0xc0, !PT ;  /* 0xffff00000b2e7812 */ /* 0x040fe200078ec0ff */
[----:B------:R-:W-:Y:S01]  /*4650*/  IMAD.U32 R11, R11, 0x10000, RZ ;  /* 0x000100000b0b7824 */ /* 0x000fe200078e00ff */
[----:B------:R-:W-:Y:S01]  /*4660*/  SHF.R.U32.HI R45, RZ, 0x10, R45 ;  /* 0x00000010ff2d7819 */ /* 0x000fe2000001162d */
[C---:B------:R-:W-:Y:S02]  /*4670*/  FMUL.FTZ R49, R48.reuse, R47 ;  /* 0x0000002f30317220 */ /* 0x040fe40000410000 */
[-C--:B------:R-:W-:Y:S01]  /*4680*/  FMUL.FTZ R48, R48, R46.reuse ;  /* 0x0000002e30307220 */ /* 0x080fe20000410000 */
[----:B------:R-:W-:Y:S01]  /*4690*/  PRMT R45, R105, 0x5432, R45 ;  /* 0x00005432692d7816 */ /* 0x000fe2000000002d */
[----:B------:R-:W-:-:S02]  /*46a0*/  FFMA.FTZ R46, R13, R46, -R49 ;  /* 0x0000002e0d2e7223 */ /* 0x000fc40000010831 */
[----:B------:R-:W-:Y:S01]  /*46b0*/  FFMA.FTZ R13, R13, R47, R48 ;  /* 0x0000002f0d0d7223 */ /* 0x000fe20000010030 */
[----:B------:R-:W-:Y:S01]  /*46c0*/  LOP3.LUT R48, R14, 0xffff0000, RZ, 0xc0, !PT ;  /* 0xffff00000e307812 */ /* 0x000fe200078ec0ff */
[C---:B------:R-:W-:Y:S01]  /*46d0*/  IMAD.U32 R47, R106.reuse, 0x10000, RZ ;  /* 0x000100006a2f7824 */ /* 0x040fe200078e00ff */
[----:B------:R-:W-:Y:S01]  /*46e0*/  LOP3.LUT R106, R106, 0xffff0000, RZ, 0xc0, !PT ;  /* 0xffff00006a6a7812 */ /* 0x000fe200078ec0ff */
[C---:B------:R-:W-:Y:S01]  /*46f0*/  IMAD.U32 R49, R45.reuse, 0x10000, RZ ;  /* 0x000100002d317824 */ /* 0x040fe200078e00ff */
[----:B------:R-:W-:Y:S01]  /*4700*/  LOP3.LUT R45, R45, 0xffff0000, RZ, 0xc0, !PT ;  /* 0xffff00002d2d7812 */ /* 0x000fe200078ec0ff */
[----:B------:R-:W-:Y:S01]  /*4710*/  FMUL.FTZ R50, R48, R47 ;  /* 0x0000002f30327220 */ /* 0x000fe20000410000 */
[----:B------:R-:W-:Y:S02]  /*4720*/  IMAD.U32 R14, R14, 0x10000, RZ ;  /* 0x000100000e0e7824 */ /* 0x000fe400078e00ff */
[-C--:B------:R-:W-:Y:S01]  /*4730*/  FMUL.FTZ R48, R48, R49.reuse ;  /* 0x0000003130307220 */ /* 0x080fe20000410000 */
[----:B------:R-:W-:Y:S01]  /*4740*/  F2FP.BF16.F32.PACK_AB R13, R13, R46 ;  /* 0x0000002e0d0d723e */ /* 0x000fe200000010ff */
[----:B------:R-:W-:-:S02]  /*4750*/  FFMA.FTZ R50, R14, R49, -R50 ;  /* 0x000000310e327223 */ /* 0x000fc40000010832 */
[----:B------:R-:W-:Y:S01]  /*4760*/  FFMA.FTZ R48, R14, R47, R48 ;  /* 0x0000002f0e307223 */ /* 0x000fe20000010030 */
[C---:B------:R-:W-:Y:S01]  /*4770*/  LOP3.LUT R14, R15.reuse, 0xffff0000, RZ, 0xc0, !PT ;  /* 0xffff00000f0e7812 */ /* 0x040fe200078ec0ff */
[----:B------:R-:W-:-:S04]  /*4780*/  IMAD.U32 R15, R15, 0x10000, RZ ;  /* 0x000100000f0f7824 */ /* 0x000fc800078e00ff */
[C---:B------:R-:W-:Y:S01]  /*4790*/  FMUL.FTZ R47, R14.reuse, R106 ;  /* 0x0000006a0e2f7220 */ /* 0x040fe20000410000 */
[----:B------:R-:W-:-:S03]  /*47a0*/  FMUL.FTZ R14, R14, R45 ;  /* 0x0000002d0e0e7220 */ /* 0x000fc60000410000 */
[C---:B------:R-:W-:Y:S01]  /*47b0*/  FFMA.FTZ R47, R15.reuse, R45, -R47 ;  /* 0x0000002d0f2f7223 */ /* 0x040fe2000001082f */
[----:B------:R-:W-:Y:S01]  /*47c0*/  FFMA.FTZ R14, R15, R106, R14 ;  /* 0x0000006a0f0e7223 */ /* 0x000fe2000001000e */
[C---:B------:R-:W-:Y:S01]  /*47d0*/  LOP3.LUT R15, R12.reuse, 0xffff0000, RZ, 0xc0, !PT ;  /* 0xffff00000c0f7812 */ /* 0x040fe200078ec0ff */
[----:B------:R-:W-:-:S04]  /*47e0*/  IMAD.U32 R12, R12, 0x10000, RZ ;  /* 0x000100000c0c7824 */ /* 0x000fc800078e00ff */
[C---:B------:R-:W-:Y:S01]  /*47f0*/  FMUL.FTZ R45, R15.reuse, R44 ;  /* 0x0000002c0f2d7220 */ /* 0x040fe20000410000 */
[----:B------:R-:W-:-:S03]  /*4800*/  FMUL.FTZ R15, R15, R11 ;  /* 0x0000000b0f0f7220 */ /* 0x000fc60000410000 */
[C---:B------:R-:W-:Y:S01]  /*4810*/  FFMA.FTZ R45, R12.reuse, R11, -R45 ;  /* 0x0000000b0c2d7223 */ /* 0x040fe2000001082d */
[----:B------:R-:W-:Y:S01]  /*4820*/  FFMA.FTZ R12, R12, R44, R15 ;  /* 0x0000002c0c0c7223 */ /* 0x000fe2000001000f */
[----:B------:R-:W-:Y:S02]  /*4830*/  F2FP.BF16.F32.PACK_AB R15, R14, R47 ;  /* 0x0000002f0e0f723e */ /* 0x000fe400000010ff */
[----:B------:R-:W-:Y:S02]  /*4840*/  F2FP.BF16.F32.PACK_AB R14, R48, R50 ;  /* 0x00000032300e723e */ /* 0x000fe400000010ff */
[----:B------:R-:W-:-:S07]  /*4850*/  F2FP.BF16.F32.PACK_AB R12, R12, R45 ;  /* 0x0000002d0c0c723e */ /* 0x000fce00000010ff */
.L_x_1413:
[----:B------:R-:W-:Y:S05]  /*4860*/  BSYNC B2 ;  /* 0x0000000000027941 */ /* 0x000fea0003800000 */
.L_x_1412:
[----:B------:R-:W3:Y:S01]  /*4870*/  LDL R11, [R1+0x4c] ;  /* 0x00004c00010b7983 */ /* 0x000ee20000100800 */
[----:B--2---:R-:W-:-:S04]  /*4880*/  LEA R44, P3, R137, R60, 0x1 ;  /* 0x0000003c892c7211 */ /* 0x004fc800078608ff */
[----:B---3--:R-:W-:-:S05]  /*4890*/  LEA.HI.X R45, R137, R61, R11, 0x1, P3 ;  /* 0x0000003d892d7211 */ /* 0x008fca00018f0c0b */
[----:B------:R1:W-:Y:S04]  /*48a0*/  ST.E.128 desc[UR52][R44.64], R12 ;  /* 0x0000000c2c007985 */ /* 0x0003e8000c101d34 */
.L_x_1411:
[----:B------:R-:W-:Y:S05]  /*48b0*/  BSYNC B1 ;  /* 0x0000000000017941 */ /* 0x000fea0003800000 */
.L_x_1410:
[----:B------:R-:W-:Y:S01]  /*48c0*/  LOP3.LUT P3, RZ, R28, 0x10, RZ, 0xc0, !PT ;  /* 0x000000101cff7812 */ /* 0x000fe2000786c0ff */
[----:B------:R-:W-:-:S12]  /*48d0*/  BSSY B1, `(.L_x_1414) ;  /* 0x0000038000017945 */ /* 0x000fd80003800000 */
[----:B------:R-:W-:Y:S05]  /*48e0*/  @!P3 BRA `(.L_x_1415) ;  /* 0x0000000000d8b947 */ /* 0x000fea0003800000 */
[----:B-1-34-:R-:W3:Y:S04]  /*48f0*/  LDL R12, [R1+0x48] ;  /* 0x00004800010c7983 */ /* 0x01aee80000100800 */
[----:B------:R-:W4:Y:S01]  /*4900*/  LDL R11, [R1+0x50] ;  /* 0x00005000010b7983 */ /* 0x000f220000100800 */
[C---:B--2---:R-:W-:Y:S01]  /*4910*/  LEA R44, P3, R136.reuse, R60, 0x1 ;  /* 0x0000003c882c7211 */ /* 0x044fe200078608ff */
[----:B------:R-:W-:Y:S03]  /*4920*/  BSSY B2, `(.L_x_1416) ;  /* 0x0000031000027945 */ /* 0x000fe60003800000 */
[----:B---3--:R-:W-:Y:S02]  /*4930*/  LEA.HI.X R45, R136, R61, R12, 0x1, P3 ;  /* 0x0000003d882d7211 */ /* 0x008fe400018f0c0c */
[----:B------:R1:W2:Y:S01]  /*4940*/  LDS.128 R12, [R64+0x19000] ;  /* 0x01900000400c7984 */ /* 0x0002a20000000c00 */
[----:B----4-:R-:W-:-:S13]  /*4950*/  ISETP.GE.AND P3, PT, R11, R97, PT ;  /* 0x000000610b00720c */ /* 0x010fda0003f66270 */
[----:B-1----:R-:W-:Y:S05]  /*4960*/  @P3 BRA `(.L_x_1417) ;  /* 0x0000000000b03947 */ /* 0x002fea0003800000 */
[--C-:B------:R-:W-:Y:S02]  /*4970*/  SHF.R.U64 R46, R40, 0x10, R41.reuse ;  /* 0x00000010282e7819 */ /* 0x100fe40000001229 */
[----:B------:R-:W-:Y:S02]  /*4980*/  SHF.R.U32.HI R40, RZ, 0x10, R41 ;  /* 0x00000010ff287819 */ /* 0x000fe40000011629 */
[----:B------:R-:W-:Y:S01]  /*4990*/  SHF.R.U64 R41, R42, 0x10, R43 ;  /* 0x000000102a297819 */ /* 0x000fe2000000122b */
[----:B--2---:R-:W-:Y:S01]  /*49a0*/  IMAD.U32 R42, R13, 0x10000, RZ ;  /* 0x000100000d2a7824 */ /* 0x004fe200078e00ff */
[----:B------:R-:W-:Y:S02]  /*49b0*/  PRMT R11, R103, 0x5410, R46 ;  /* 0x00005410670b7816 */ /* 0x000fe4000000002e */
[----:B------:R-:W-:Y:S02]  /*49c0*/  PRMT R41, R104, 0x5410, R41 ;  /* 0x0000541068297816 */ /* 0x000fe40000000029 */
[----:B------:R-:W-:-:S02]  /*49d0*/  LOP3.LUT R46, R13, 0xffff0000, RZ, 0xc0, !PT ;  /* 0xffff00000d2e7812 */ /* 0x000fc400078ec0ff */
[C---:B------:R-:W-:Y:S01]  /*49e0*/  LOP3.LUT R47, R41.reuse, 0xffff0000, RZ, 0xc0, !PT ;  /* 0xffff0000292f7812 */ /* 0x040fe200078ec0ff */
[----:B------:R-:W-:Y:S01]  /*49f0*/  IMAD.U32 R41, R41, 0x10000, RZ ;  /* 0x0001000029297824 */ /* 0x000fe200078e00ff */
[----:B------:R-:W-:Y:S02]  /*4a00*/  LOP3.LUT R49, R11, 0xffff0000, RZ, 0xc0, !PT ;  /* 0xffff00000b317812 */ /* 0x000fe400078ec0ff */
[----:B------:R-:W-:Y:S01]  /*4a10*/  SHF.R.U32.HI R43, RZ, 0x10, R43 ;  /* 0x00000010ff2b7819 */ /* 0x000fe2000001162b */
[C---:B------:R-:W-:Y:S01]  /*4a20*/  FMUL.FTZ R13, R46.reuse, R47 ;  /* 0x0000002f2e0d7220 */ /* 0x040fe20000410000 */
[----:B------:R-:W-:Y:S01]  /*4a30*/  PRMT R40, R103, 0x5432, R40 ;  /* 0x0000543267287816 */ /* 0x000fe20000000028 */
[-C--:B------:R-:W-:Y:S01]  /*4a40*/  FMUL.FTZ R46, R46, R49.reuse ;  /* 0x000000312e2e7220 */ /* 0x080fe20000410000 */
[----:B------:R-:W-:Y:S01]  /*4a50*/  PRMT R43, R104, 0x5432, R43 ;  /* 0x00005432682b7816 */ /* 0x000fe2000000002b */
[C---:B------:R-:W-:Y:S02]  /*4a60*/  FFMA.FTZ R13, R42.reuse, R49, -R13 ;  /* 0x000000312a0d7223 */ /* 0x040fe4000001080d */
[----:B------:R-:W-:Y:S01]  /*4a70*/  FFMA.FTZ R42, R42, R47, R46 ;  /* 0x0000002f2a2a7223 */ /* 0x000fe2000001002e */
[----:B------:R-:W-:Y:S01]  /*4a80*/  LOP3.LUT R46, R14, 0xffff0000, RZ, 0xc0, !PT ;  /* 0xffff00000e2e7812 */ /* 0x000fe200078ec0ff */
[C---:B------:R-:W-:Y:S01]  /*4a90*/  IMAD.U32 R47, R43.reuse, 0x10000, RZ ;  /* 0x000100002b2f7824 */ /* 0x040fe200078e00ff */
[----:B------:R-:W-:Y:S01]  /*4aa0*/  LOP3.LUT R43, R43, 0xffff0000, RZ, 0xc0, !PT ;  /* 0xffff00002b2b7812 */ /* 0x000fe200078ec0ff */
[----:B------:R-:W-:Y:S01]  /*4ab0*/  IMAD.U32 R49, R40, 0x10000, RZ ;  /* 0x0001000028317824 */ /* 0x000fe200078e00ff */
[----:B------:R-:W-:Y:S01]  /*4ac0*/  F2FP.BF16.F32.PACK_AB R13, R42, R13 ;  /* 0x0000000d2a0d723e */ /* 0x000fe200000010ff */
[----:B------:R-:W-:Y:S01]  /*4ad0*/  FMUL.FTZ R51, R46, R47 ;  /* 0x0000002f2e337220 */ /* 0x000fe20000410000 */
[----:B------:R-:W-:-:S02]  /*4ae0*/  IMAD.U32 R14, R14, 0x10000, RZ ;  /* 0x000100000e0e7824 */ /* 0x000fc400078e00ff */
[-C--:B------:R-:W-:Y:S02]  /*4af0*/  FMUL.FTZ R46, R46, R49.reuse ;  /* 0x000000312e2e7220 */ /* 0x080fe40000410000 */
[C---:B------:R-:W-:Y:S02]  /*4b00*/  FFMA.FTZ R48, R14.reuse, R49, -R51 ;  /* 0x000000310e307223 */ /* 0x040fe40000010833 */
[----:B------:R-:W-:Y:S01]  /*4b10*/  FFMA.FTZ R47, R14, R47, R46 ;  /* 0x0000002f0e2f7223 */ /* 0x000fe2000001002e */
[----:B------:R-:W-:Y:S02]  /*4b20*/  LOP3.LUT R14, R40, 0xffff0000, RZ, 0xc0, !PT ;  /* 0xffff0000280e7812 */ /* 0x000fe400078ec0ff */
[C---:B------:R-:W-:Y:S01]  /*4b30*/  LOP3.LUT R40, R15.reuse, 0xffff0000, RZ, 0xc0, !PT ;  /* 0xffff00000f287812 */ /* 0x040fe200078ec0ff */
[----:B------:R-:W-:-:S04]  /*4b40*/  IMAD.U32 R15, R15, 0x10000, RZ ;  /* 0x000100000f0f7824 */ /* 0x000fc800078e00ff */
[C---:B------:R-:W-:Y:S01]  /*4b50*/  FMUL.FTZ R46, R40.reuse, R43 ;  /* 0x0000002b282e7220 */ /* 0x040fe20000410000 */
[----:B------:R-:W-:-:S03]  /*4b60*/  FMUL.FTZ R40, R40, R14 ;  /* 0x0000000e28287220 */ /* 0x000fc60000410000 */
[C---:B------:R-:W-:Y:S01]  /*4b70*/  FFMA.FTZ R14, R15.reuse, R14, -R46 ;  /* 0x0000000e0f0e7223 */ /* 0x040fe2000001082e */
[----:B------:R-:W-:Y:S01]  /*4b80*/  FFMA.FTZ R15, R15, R43, R40 ;  /* 0x0000002b0f0f7223 */ /* 0x000fe20000010028 */
[----:B------:R-:W-:Y:S01]  /*4b90*/  IMAD.U32 R40, R11, 0x10000, RZ ;  /* 0x000100000b287824 */ /* 0x000fe200078e00ff */
[C---:B------:R-:W-:Y:S01]  /*4ba0*/  LOP3.LUT R11, R12.reuse, 0xffff0000, RZ, 0xc0, !PT ;  /* 0xffff00000c0b7812 */ /* 0x040fe200078ec0ff */
[----:B------:R-:W-:Y:S02]  /*4bb0*/  IMAD.U32 R12, R12, 0x10000, RZ ;  /* 0x000100000c0c7824 */ /* 0x000fe400078e00ff */
[----:B------:R-:W-:Y:S02]  /*4bc0*/  F2FP.BF16.F32.PACK_AB R15, R15, R14 ;  /* 0x0000000e0f0f723e */ /* 0x000fe400000010ff */
[C---:B------:R-:W-:Y:S01]  /*4bd0*/  FMUL.FTZ R43, R11.reuse, R41 ;  /* 0x000000290b2b7220 */ /* 0x040fe20000410000 */
[----:B------:R-:W-:Y:S01]  /*4be0*/  FMUL.FTZ R46, R11, R40 ;  /* 0x000000280b2e7220 */ /* 0x000fe20000410000 */
[----:B------:R-:W-:-:S02]  /*4bf0*/  F2FP.BF16.F32.PACK_AB R14, R47, R48 ;  /* 0x000000302f0e723e */ /* 0x000fc400000010ff */
[C---:B------:R-:W-:Y:S01]  /*4c00*/  FFMA.FTZ R43, R12.reuse, R40, -R43 ;  /* 0x000000280c2b7223 */ /* 0x040fe2000001082b */
[----:B------:R-:W-:-:S05]  /*4c10*/  FFMA.FTZ R46, R12, R41, R46 ;  /* 0x000000290c2e7223 */ /* 0x000fca000001002e */
[----:B------:R-:W-:-:S07]  /*4c20*/  F2FP.BF16.F32.PACK_AB R12, R46, R43 ;  /* 0x0000002b2e0c723e */ /* 0x000fce00000010ff */
.L_x_1417:
[----:B------:R-:W-:Y:S05]  /*4c30*/  BSYNC B2 ;  /* 0x0000000000027941 */ /* 0x000fea0003800000 */
.L_x_1416:
[----:B--2---:R1:W-:Y:S02]  /*4c40*/  ST.E.128 desc[UR52][R44.64], R12 ;  /* 0x0000000c2c007985 */ /* 0x0043e4000c101d34 */
.L_x_1415:
[----:B------:R-:W-:Y:S05]  /*4c50*/  BSYNC B1 ;  /* 0x0000000000017941 */ /* 0x000fea0003800000 */
.L_x_1414:
[----:B------:R-:W-:-:S13]  /*4c60*/  LOP3.LUT P3, RZ, R28, 0x20, RZ, 0xc0, !PT ;  /* 0x000000201cff7812 */ /* 0x000fda000786c0ff */
        /* <DEDUP_REMOVED lines=9> */
[----:B------:R-:W-:Y:S02]  /*4d00*/  SHF.R.U64 R43, R38, 0x10, R39 ;  /* 0x00000010262b7819 */ /* 0x000fe40000001227 */
[--C-:B------:R-:W-:Y:S01]  /*4d10*/  SHF.R.U64 R44, R36, 0x10, R37.reuse ;  /* 0x00000010242c7819 */ /* 0x100fe20000001225 */
[C---:B--2---:R-:W-:Y:S01]  /*4d20*/  IMAD.U32 R36, R14.reuse, 0x10000, RZ ;  /* 0x000100000e247824 */ /* 0x044fe200078e00ff */
[----:B------:R-:W-:Y:S02]  /*4d30*/  SHF.R.U32.HI R42, RZ, 0x10, R37 ;  /* 0x00000010ff2a7819 */ /* 0x000fe40000011625 */
[----:B------:R-:W-:Y:S02]  /*4d40*/  SHF.R.U32.HI R45, RZ, 0x10, R39 ;  /* 0x00000010ff2d7819 */ /* 0x000fe40000011627 */
[----:B------:R-:W-:Y:S01]  /*4d50*/  LOP3.LUT R37, R14, 0xffff0000, RZ, 0xc0, !PT ;  /* 0xffff00000e257812 */ /* 0x000fe200078ec0ff */
[C---:B------:R-:W-:Y:S01]  /*4d60*/  IMAD.U32 R14, R15.reuse, 0x10000, RZ ;  /* 0x000100000f0e7824 */ /* 0x040fe200078e00ff */
[----:B------:R-:W-:-:S02]  /*4d70*/  LOP3.LUT R11, R15, 0xffff0000, RZ, 0xc0, !PT ;  /* 0xffff00000f0b7812 */ /* 0x000fc400078ec0ff */
[C---:B------:R-:W-:Y:S02]  /*4d80*/  PRMT R39, R102.reuse, 0x5410, R43 ;  /* 0x0000541066277816 */ /* 0x040fe4000000002b */
[----:B------:R-:W-:Y:S02]  /*4d90*/  PRMT R15, R101, 0x5410, R44 ;  /* 0x00005410650f7816 */ /* 0x000fe4000000002c */
[----:B------:R-:W-:Y:S02]  /*4da0*/  PRMT R102, R102, 0x5432, R45 ;  /* 0x0000543266667816 */ /* 0x000fe4000000002d */
[----:B------:R-:W-:Y:S02]  /*4db0*/  LOP3.LUT R43, R13, 0xffff0000, RZ, 0xc0, !PT ;  /* 0xffff00000d2b7812 */ /* 0x000fe400078ec0ff */
[----:B------:R-:W-:Y:S01]  /*4dc0*/  LOP3.LUT R46, R39, 0xffff0000, RZ, 0xc0, !PT ;  /* 0xffff0000272e7812 */ /* 0x000fe200078ec0ff */
[C---:B------:R-:W-:Y:S01]  /*4dd0*/  IMAD.U32 R38, R102.reuse, 0x10000, RZ ;  /* 0x0001000066267824 */ /* 0x040fe200078e00ff */
[----:B------:R-:W-:Y:S01]  /*4de0*/  PRMT R101, R101, 0x5432, R42 ;  /* 0x0000543265657816 */ /* 0x000fe2000000002a */
[----:B------:R-:W-:Y:S01]  /*4df0*/  IMAD.U32 R42, R13, 0x10000, RZ ;  /* 0x000100000d2a7824 */ /* 0x000fe200078e00ff */
[----:B------:R-:W-:Y:S01]  /*4e00*/  LOP3.LUT R44, R15, 0xffff0000, RZ, 0xc0, !PT ;  /* 0xffff00000f2c7812 */ /* 0x000fe200078ec0ff */
[----:B------:R-:W-:Y:S01]  /*4e10*/  FMUL.FTZ R13, R43, R46 ;  /* 0x0000002e2b0d7220 */ /* 0x000fe20000410000 */
[----:B------:R-:W-:Y:S01]  /*4e20*/  FMUL.FTZ R47, R37, R38 ;  /* 0x00000026252f7220 */ /* 0x000fe20000410000 */
[----:B------:R-:W-:Y:S01]  /*4e30*/  IMAD.U32 R45, R101, 0x10000, RZ ;  /* 0x00010000652d7824 */ /* 0x000fe200078e00ff */
[----:B------:R-:W-:Y:S01]  /*4e40*/  LOP3.LUT R102, R102, 0xffff0000, RZ, 0xc0, !PT ;  /* 0xffff000066667812 */ /* 0x000fe200078ec0ff */
[-C--:B------:R-:W-:Y:S01]  /*4e50*/  FMUL.FTZ R43, R43, R44.reuse ;  /* 0x0000002c2b2b7220 */ /* 0x080fe20000410000 */
[C---:B------:R-:W-:Y:S01]  /*4e60*/  FFMA.FTZ R13, R42.reuse, R44, -R13 ;  /* 0x0000002c2a0d7223 */ /* 0x040fe2000001080d */
[----:B------:R-:W-:Y:S01]  /*4e70*/  LOP3.LUT R101, R101, 0xffff0000, RZ, 0xc0, !PT ;  /* 0xffff000065657812 */ /* 0x000fe200078ec0ff */
[----:B------:R-:W-:Y:S01]  /*4e80*/  FMUL.FTZ R37, R37, R45 ;  /* 0x0000002d25257220 */ /* 0x000fe20000410000 */
[----:B------:R-:W-:Y:S01]  /*4e90*/  FFMA.FTZ R42, R42, R46, R43 ;  /* 0x0000002e2a2a7223 */ /* 0x000fe2000001002b */
[C---:B------:R-:W-:Y:S01]  /*4ea0*/  LOP3.LUT R44, R12.reuse, 0xffff0000, RZ, 0xc0, !PT ;  /* 0xffff00000c2c7812 */ /* 0x040fe200078ec0ff */
[----:B------:R-:W-:-:S02]  /*4eb0*/  IMAD.U32 R43, R12, 0x10000, RZ ;  /* 0x000100000c2b7824 */ /* 0x000fc400078e00ff */
[C---:B------:R-:W-:Y:S01]  /*4ec0*/  FFMA.FTZ R12, R36.reuse, R45, -R47 ;  /* 0x0000002d240c7223 */ /* 0x040fe2000001082f */
[----:B------:R-:W-:Y:S02]  /*4ed0*/  IMAD.U32 R39, R39, 0x10000, RZ ;  /* 0x0001000027277824 */ /* 0x000fe400078e00ff */
[----:B------:R-:W-:Y:S01]  /*4ee0*/  FMUL.FTZ R45, R11, R102 ;  /* 0x000000660b2d7220 */ /* 0x000fe20000410000 */
[----:B------:R-:W-:Y:S02]  /*4ef0*/  IMAD.U32 R15, R15, 0x10000, RZ ;  /* 0x000100000f0f7824 */ /* 0x000fe400078e00ff */
[----:B------:R-:W-:Y:S01]  /*4f00*/  FFMA.FTZ R37, R36, R38, R37 ;  /* 0x0000002624257223 */ /* 0x000fe20000010025 */
[----:B------:R-:W-:Y:S01]  /*4f10*/  FMUL.FTZ R11, R11, R101 ;  /* 0x000000650b0b7220 */ /* 0x000fe20000410000 */
        /* <DEDUP_REMOVED lines=9> */
[----:B------:R-:W-:-:S07]  /*4fb0*/  F2FP.BF16.F32.PACK_AB R12, R39, R36 ;  /* 0x00000024270c723e */ /* 0x000fce00000010ff */
.L_x_1419:
[----:B------:R-:W-:Y:S05]  /*4fc0*/  BSYNC B1 ;  /* 0x0000000000017941 */ /* 0x000fea0003800000 */
.L_x_1418:
[----:B--2---:R1:W-:Y:S01]  /*4fd0*/  ST.E.128 desc[UR52][R40.64], R12 ;  /* 0x0000000c28007985 */ /* 0x0043e2000c101d34 */
[----:B------:R-:W-:Y:S05]  /*4fe0*/  BRA `(.L_x_1397) ;  /* 0x0000002400107947 */ /* 0x000fea0003800000 */
.L_x_1390:
        /* <DEDUP_REMOVED lines=13> */
[----:B0-----:R-:W-:-:S02]  /*50c0*/  VIADD R37, R36, 0xffffff80 ;  /* 0xffffff8024257836 */ /* 0x001fc40000000000 */
[----:B------:R-:W-:-:S05]  /*50d0*/  VIADD R36, R36, 0xffffff80 ;  /* 0xffffff8024247836 */ /* 0x000fca0000000000 */
[----:B------:R-:W-:-:S04]  /*50e0*/  LEA.HI R36, R36, R37, RZ, 0x1 ;  /* 0x0000002524247211 */ /* 0x000fc800078f08ff */
[----:B------:R-:W-:-:S04]  /*50f0*/  SHF.R.S32.HI R36, RZ, 0x1, R36 ;  /* 0x00000001ff247819 */ /* 0x000fc80000011424 */
[----:B------:R-:W-:Y:S02]  /*5100*/  ISETP.GE.AND P3, PT, R36, R85, PT ;  /* 0x000000552400720c */ /* 0x000fe40003f66270 */
[----:B------:R-:W-:-:S11]  /*5110*/  CS2R R36, SRZ ;  /* 0x0000000000247805 */ /* 0x000fd6000001ff00 */
[----:B------:R-:W-:Y:S05]  /*5120*/  @P3 BRA `(.L_x_1421) ;  /* 0x00000000007c3947 */ /* 0x000fea0003800000 */
        /* <DEDUP_REMOVED lines=31> */
.L_x_1421:
[----:B------:R-:W-:Y:S05]  /*5320*/  BSYNC B1 ;  /* 0x0000000000017941 */ /* 0x000fea0003800000 */
.L_x_1420:
        /* <DEDUP_REMOVED lines=43> */
.L_x_1422:
[----:B------:R-:W-:Y:S01]  /*55e0*/  IMAD R34, R22, 0x8, R2 ;  /* 0x0000000816227824 */ /* 0x000fe200078e0202 */
[----:B------:R-:W-:Y:S01]  /*55f0*/  SHF.L.U32 R86, R147, 0x1f, RZ ;  /* 0x0000001f93567819 */ /* 0x000fe200000006ff */
[----:B------:R-:W-:Y:S03]  /*5600*/  BSSY B1, `(.L_x_1423) ;  /* 0x0000003000017945 */ /* 0x000fe60003800000 */
[----:B------:R-:W0:Y:S02]  /*5610*/  SYNCS.PHASECHK.TRANS64.TRYWAIT P4, [R34+URZ+0x2d890], R86 ;  /* 0x02d89056220075a7 */ /* 0x000e24000808017f */
[----:B0-----:R-:W-:Y:S05]  /*5620*/  @!P4 BRA `(.L_x_1424) ;  /* 0x000001f8004cc947 */ /* 0x001fea0003800000 */
.L_x_1744:
[----:B------:R-:W-:Y:S05]  /*5630*/  BSYNC B1 ;  /* 0x0000000000017941 */ /* 0x000fea0003800000 */
.L_x_1423:
[----:B------:R-:W-:-:S03]  /*5640*/  UMOV UR4, 0xffffffff ;  /* 0xffffffff00047882 */ /* 0x000fc60000000000 */
[----:B------:R-:W-:Y:S05]  /*5650*/  BRA.DIV UR4, `(.L_x_1425) ;  /* 0x000001fa04547947 */ /* 0x000fea000b800000 */
[----:B------:R1:W2:Y:S04]  /*5660*/  SHFL.IDX PT, R89, R61, RZ, 0x1e1f ;  /* 0x001e1fff3d597589 */ /* 0x0002a800000e0000 */
[----:B------:R1:W3:Y:S02]  /*5670*/  SHFL.IDX PT, R88, R60, RZ, 0x1e1f ;  /* 0x001e1fff3c587589 */ /* 0x0002e400000e0000 */
.L_x_1748:
[----:B------:R-:W-:Y:S05]  /*5680*/  @P3 BRA `(.L_x_1397) ;  /* 0x0000001c00683947 */ /* 0x000fea0003800000 */
[----:B------:R-:W4:Y:S01]  /*5690*/  LDC R11, c[0x0][0x2f4] ;  /* 0x0000bd00ff0b7b82 */ /* 0x000f220000000800 */
[----:B------:R-:W-:Y:S01]  /*56a0*/  ISETP.NE.AND P3, PT, R29, RZ, PT ;  /* 0x000000ff1d00720c */ /* 0x000fe20003f65270 */
[----:B------:R-:W-:Y:S01]  /*56b0*/  BSSY B1, `(.L_x_1426) ;  /* 0x0000080000017945 */ /* 0x000fe20003800000 */
[----:B----4-:R-:W-:-:S11]  /*56c0*/  IMAD.IADD R101, R11, 0x1, -R98 ;  /* 0x000000010b657824 */ /* 0x010fd600078e0a62 */
[----:B------:R-:W-:Y:S05]  /*56d0*/  @!P3 BRA `(.L_x_1427) ;  /* 0x0000000400f4b947 */ /* 0x000fea0003800000 */
[----:B-1----:R-:W4:Y:S04]  /*56e0*/  LDL R60, [R1+0x20] ;  /* 0x00002000013c7983 */ /* 0x002f280000100800 */
[----:B------:R-:W5:Y:S04]  /*56f0*/  LDL R15, [R1+0x24] ;  /* 0x00002400010f7983 */ /* 0x000f680000100800 */
[----:B------:R-:W2:Y:S01]  /*5700*/  LDL R14, [R1+0x28] ;  /* 0x00002800010e7983 */ /* 0x000ea20000100800 */
[----:B------:R-:W-:Y:S01]  /*5710*/  SEL R12, R98, R101, !P0 ;  /* 0x00000065620c7207 */ /* 0x000fe20004000000 */
[----:B------:R-:W-:Y:S01]  /*5720*/  BSSY B2, `(.L_x_1428) ;  /* 0x0000072000027945 */ /* 0x000fe20003800000 */
[----:B------:R-:W-:-:S02]  /*5730*/  ISETP.GE.AND P3, PT, R18, R97, PT ;  /* 0x000000611200720c */ /* 0x000fc40003f66270 */
[----:B------:R-:W-:-:S04]  /*5740*/  SHF.R.S32.HI R13, RZ, 0x1f, R12 ;  /* 0x0000001fff0d7819 */ /* 0x000fc8000001140c */
[----:B------:R-:W-:-:S04]  /*5750*/  LEA.HI R13, R13, R12, RZ, 0x4 ;  /* 0x0000000c0d0d7211 */ /* 0x000fc800078f20ff */
[----:B------:R-:W-:-:S04]  /*5760*/  SHF.R.S32.HI R13, RZ, 0x4, R13 ;  /* 0x00000004ff0d7819 */ /* 0x000fc8000001140d */
[----:B------:R-:W-:-:S04]  /*5770*/  LEA.HI.SX32 R102, R5, R13, 0x1d ;  /* 0x0000000d05667211 */ /* 0x000fc800078feaff */
[----:B------:R-:W-:-:S04]  /*5780*/  SHF.R.S32.HI R12, RZ, 0x1f, R102 ;  /* 0x0000001fff0c7819 */ /* 0x000fc80000011466 */
[----:B------:R-:W-:Y:S01]  /*5790*/  LEA.HI R12, R12, R102, RZ, 0x2 ;  /* 0x000000660c0c7211 */ /* 0x000fe200078f10ff */
[----:B------:R-:W-:-:S04]  /*57a0*/  IMAD.SHL.U32 R102, R102, 0x8, RZ ;  /* 0x0000000866667824 */ /* 0x000fc800078e00ff */
[----:B------:R-:W-:-:S05]  /*57b0*/  IMAD.SHL.U32 R12, R12, 0x400, RZ ;  /* 0x000004000c0c7824 */ /* 0x000fca00078e00ff */
[----:B------:R-:W-:Y:S02]  /*57c0*/  LOP3.LUT R12, R12, 0x7ffff000, RZ, 0xc0, !PT ;  /* 0x7ffff0000c0c7812 */ /* 0x000fe400078ec0ff */
[----:B----4-:R-:W-:-:S04]  /*57d0*/  LOP3.LUT R13, R60, 0x18, R102, 0xf8, !PT ;  /* 0x000000183c0d7812 */ /* 0x010fc800078ef866 */
[----:B-----5:R-:W-:-:S04]  /*57e0*/  LOP3.LUT R13, R13, R15, RZ, 0x3c, !PT ;  /* 0x0000000f0d0d7212 */ /* 0x020fc800078e3cff */
[----:B--2---:R-:W-:-:S05]  /*57f0*/  IADD3 R12, R13, R12, R14 ;  /* 0x0000000c0d0c7210 */ /* 0x004fca0007ffe00e */
[C---:B------:R-:W-:Y:S02]  /*5800*/  IMAD R60, R22.reuse, 0x3000, R12 ;  /* 0x00003000163c7824 */ /* 0x040fe400078e020c */
[----:B------:R-:W-:Y:S02]  /*5810*/  IMAD R12, R22, 0x3000, R95 ;  /* 0x00003000160c7824 */ /* 0x000fe400078e025f */
[--C-:B------:R-:W-:Y:S02]  /*5820*/  IMAD R60, R60, 0x2, R2.reuse ;  /* 0x000000023c3c7824 */ /* 0x100fe400078e0202 */
[----:B------:R-:W-:-:S04]  /*5830*/  IMAD R12, R12, 0x2, R2 ;  /* 0x000000020c0c7824 */ /* 0x000fc800078e0202 */
[----:B------:R-:W1:Y:S04]  /*5840*/  LDS.128 R60, [R60+0x15400] ;  /* 0x015400003c3c7984 */ /* 0x000e680000000c00 */
[----:B------:R-:W2:Y:S01]  /*5850*/  LDS.128 R12, [R12+0x15400] ;  /* 0x015400000c0c7984 */ /* 0x000ea20000000c00 */
        /* <DEDUP_REMOVED lines=20> */
[----:B--2---:R-:W-:Y:S02]  /*59a0*/  IMAD.U32 R105, R13, 0x10000, RZ ;  /* 0x000100000d697824 */ /* 0x004fe400078e00ff */
        /* <DEDUP_REMOVED lines=73> */
.L_x_1429:
[----:B------:R-:W-:Y:S05]  /*5e40*/  BSYNC B2 ;  /* 0x0000000000027941 */ /* 0x000fea0003800000 */
.L_x_1428:
[----:B---3--:R-:W-:-:S04]  /*5e50*/  LEA R44, P3, R20, R88, 0x1 ;  /* 0x00000058142c7211 */ /* 0x008fc800078608ff */
[----:B------:R-:W-:Y:S02]  /*5e60*/  LEA.HI.X R45, R20, R89, R92, 0x1, P3 ;  /* 0x00000059142d7211 */ /* 0x000fe400018f0c5c */
[----:B------:R-:W-:-:S03]  /*5e70*/  ISETP.GE.AND P3, PT, R102, R11, PT ;  /* 0x0000000b6600720c */ /* 0x000fc60003f66270 */
[----:B--2---:R2:W-:Y:S10]  /*5e80*/  ST.E.128 desc[UR52][R44.64], R12 ;  /* 0x0000000c2c007985 */ /* 0x0045f4000c101d34 */
[----:B--2---:R-:W-:-:S05]  /*5e90*/  @!P3 IMAD.WIDE R12, R102, 0x2, R88 ;  /* 0x00000002660cb825 */ /* 0x004fca00078e0258 */
[----:B-1----:R4:W-:Y:S02]  /*5ea0*/  @!P3 ST.E.128 desc[UR52][R12.64], R60 ;  /* 0x0000003c0c00b985 */ /* 0x0029e4000c101d34 */
.L_x_1427:
[----:B------:R-:W-:Y:S05]  /*5eb0*/  BSYNC B1 ;  /* 0x0000000000017941 */ /* 0x000fea0003800000 */
.L_x_1426:
[----:B------:R-:W-:Y:S01]  /*5ec0*/  ISETP.NE.AND P3, PT, R30, RZ, PT ;  /* 0x000000ff1e00720c */ /* 0x000fe20003f65270 */
[----:B------:R-:W-:-:S12]  /*5ed0*/  BSSY B1, `(.L_x_1430) ;  /* 0x0000081000017945 */ /* 0x000fd80003800000 */
[----:B------:R-:W-:Y:S05]  /*5ee0*/  @!P3 BRA `(.L_x_1431) ;  /* 0x0000000400fcb947 */ /* 0x000fea0003800000 */
[----:B------:R-:W5:Y:S04]  /*5ef0*/  LDL R44, [R1+0x20] ;  /* 0x00002000012c7983 */ /* 0x000f680000100800 */
[----:B------:R-:W2:Y:S04]  /*5f00*/  LDL R15, [R1+0x24] ;  /* 0x00002400010f7983 */ /* 0x000ea80000100800 */
[----:B------:R-:W3:Y:S01]  /*5f10*/  LDL R14, [R1+0x28] ;  /* 0x00002800010e7983 */ /* 0x000ee20000100800 */
[----:B------:R-:W-:Y:S01]  /*5f20*/  LOP3.LUT P4, RZ, R16, 0x1, RZ, 0xc0, !PT ;  /* 0x0000000110ff7812 */ /* 0x000fe2000788c0ff */
[----:B------:R-:W-:Y:S01]  /*5f30*/  BSSY B2, `(.L_x_1432) ;  /* 0x0000074000027945 */ /* 0x000fe20003800000 */
[----:B------:R-:W-:-:S02]  /*5f40*/  ISETP.GE.AND P3, PT, R3, R97, PT ;  /* 0x000000610300720c */ /* 0x000fc40003f66270 */
        /* <DEDUP_REMOVED lines=10> */
[----:B-----5:R-:W-:-:S04]  /*5ff0*/  LOP3.LUT R13, R44, 0x18, R56, 0xf8, !PT ;  /* 0x000000182c0d7812 */ /* 0x020fc800078ef838 */
[----:B--2---:R-:W-:-:S04]  /*6000*/  LOP3.LUT R13, R13, R15, RZ, 0x3c, !PT ;  /* 0x0000000f0d0d7212 */ /* 0x004fc800078e3cff */
[----:B---3--:R-:W-:-:S05]  /*6010*/  IADD3 R12, R13, R12, R14 ;  /* 0x0000000c0d0c7210 */ /* 0x008fca0007ffe00e */
[C---:B------:R-:W-:Y:S02]  /*6020*/  IMAD R44, R22.reuse, 0x3000, R12 ;  /* 0x00003000162c7824 */ /* 0x040fe400078e020c */
[----:B------:R-:W-:Y:S02]  /*6030*/  IMAD R12, R22, 0x3000, R94 ;  /* 0x00003000160c7824 */ /* 0x000fe400078e025e */
[--C-:B------:R-:W-:Y:S02]  /*6040*/  IMAD R44, R44, 0x2, R2.reuse ;  /* 0x000000022c2c7824 */ /* 0x100fe400078e0202 */
[----:B------:R-:W-:-:S04]  /*6050*/  IMAD R12, R12, 0x2, R2 ;  /* 0x000000020c0c7824 */ /* 0x000fc800078e0202 */
[----:B------:R-:W2:Y:S04]  /*6060*/  LDS.128 R44, [R44+0x15400] ;  /* 0x015400002c2c7984 */ /* 0x000ea80000000c00 */
[----:B------:R-:W3:Y:S01]  /*6070*/  LDS.128 R12, [R12+0x15400] ;  /* 0x015400000c0c7984 */ /* 0x000ee20000000c00 */
[----:B------:R-:W-:Y:S05]  /*6080*/  @P3 BRA `(.L_x_1433) ;  /* 0x0000000400783947 */ /* 0x000fea0003800000 */
[----:B------:R-:W-:Y:S01]  /*6090*/  SHF.R.U32.HI R58, RZ, 0x10, R53 ;  /* 0x00000010ff3a7819 */ /* 0x000fe20000011635 */
[----:B-12---:R-:W-:Y:S01]  /*60a0*/  IMAD.U32 R61, R45, 0x10000, RZ ;  /* 0x000100002d3d7824 */ /* 0x006fe200078e00ff */
[--C-:B------:R-:W-:Y:S01]  /*60b0*/  SHF.R.U64 R40, R40, 0x10, R41.reuse ;  /* 0x0000001028287819 */ /* 0x100fe20000001229 */
[----:B---3--:R-:W-:Y:S01]  /*60c0*/  IMAD.U32 R59, R13, 0x10000, RZ ;  /* 0x000100000d3b7824 */ /* 0x008fe200078e00ff */
        /* <DEDUP_REMOVED lines=90> */
.L_x_1433:
[----:B------:R-:W-:Y:S05]  /*6670*/  BSYNC B2 ;  /* 0x0000000000027941 */ /* 0x000fea0003800000 */
.L_x_1432:
[----:B------:R-:W-:-:S04]  /*6680*/  LEA R40, P3, R21, R88, 0x1 ;  /* 0x0000005815287211 */ /* 0x000fc800078608ff */
[----:B------:R-:W-:Y:S02]  /*6690*/  LEA.HI.X R41, R21, R89, R91, 0x1, P3 ;  /* 0x0000005915297211 */ /* 0x000fe400018f0c5b */
[----:B------:R-:W-:-:S03]  /*66a0*/  ISETP.GE.AND P3, PT, R56, R11, PT ;  /* 0x0000000b3800720c */ /* 0x000fc60003f66270 */
[----:B---3--:R3:W-:Y:S10]  /*66b0*/  ST.E.128 desc[UR52][R40.64], R12 ;  /* 0x0000000c28007985 */ /* 0x0087f4000c101d34 */
[----:B---3--:R-:W-:-:S05]  /*66c0*/  @!P3 IMAD.WIDE R12, R56, 0x2, R88 ;  /* 0x00000002380cb825 */ /* 0x008fca00078e0258 */
[----:B--2---:R2:W-:Y:S02]  /*66d0*/  @!P3 ST.E.128 desc[UR52][R12.64], R44 ;  /* 0x0000002c0c00b985 */ /* 0x0045e4000c101d34 */
.L_x_1431:
[----:B------:R-:W-:Y:S05]  /*66e0*/  BSYNC B1 ;  /* 0x0000000000017941 */ /* 0x000fea0003800000 */
.L_x_1430:
[----:B------:R-:W-:-:S13]  /*66f0*/  ISETP.NE.AND P3, PT, R31, RZ, PT ;  /* 0x000000ff1f00720c */ /* 0x000fda0003f65270 */
[----:B------:R-:W-:Y:S05]  /*6700*/  @!P3 BRA `(.L_x_1397) ;  /* 0x0000000c0048b947 */ /* 0x000fea0003800000 */
[----:B------:R-:W5:Y:S04]  /*6710*/  LDL R40, [R1+0x20] ;  /* 0x0000200001287983 */ /* 0x000f680000100800 */
[----:B------:R-:W5:Y:S04]  /*6720*/  LDL R15, [R1+0x24] ;  /* 0x00002400010f7983 */ /* 0x000f680000100800 */
[----:B------:R-:W5:Y:S01]  /*6730*/  LDL R14, [R1+0x28] ;  /* 0x00002800010e7983 */ /* 0x000f620000100800 */
[----:B------:R-:W-:Y:S01]  /*6740*/  LOP3.LUT P4, RZ, R16, 0x2, RZ, 0xc0, !PT ;  /* 0x0000000210ff7812 */ /* 0x000fe2000788c0ff */
[----:B------:R-:W-:Y:S01]  /*6750*/  BSSY B1, `(.L_x_1434) ;  /* 0x0000076000017945 */ /* 0x000fe20003800000 */
[----:B--23--:R-:W-:-:S02]  /*6760*/  LEA R44, P3, R27, R88, 0x1 ;  /* 0x000000581b2c7211 */ /* 0x00cfc400078608ff */
[----:B------:R-:W-:Y:S02]  /*6770*/  SEL R101, R98, R101, !P4 ;  /* 0x0000006562657207 */ /* 0x000fe40006000000 */
[----:B------:R-:W-:Y:S02]  /*6780*/  LEA.HI.X R45, R27, R89, R90, 0x1, P3 ;  /* 0x000000591b2d7211 */ /* 0x000fe400018f0c5a */
[----:B----4-:R-:W-:Y:S02]  /*6790*/  SHF.R.S32.HI R12, RZ, 0x1f, R101 ;  /* 0x0000001fff0c7819 */ /* 0x010fe40000011465 */
[----:B------:R-:W-:Y:S02]  /*67a0*/  ISETP.GE.AND P3, PT, R4, R97, PT ;  /* 0x000000610400720c */ /* 0x000fe40003f66270 */
[----:B------:R-:W-:-:S04]  /*67b0*/  LEA.HI R12, R12, R101, RZ, 0x4 ;  /* 0x000000650c0c7211 */ /* 0x000fc800078f20ff */
[----:B------:R-:W-:-:S04]  /*67c0*/  SHF.R.S32.HI R12, RZ, 0x4, R12 ;  /* 0x00000004ff0c7819 */ /* 0x000fc8000001140c */
[----:B------:R-:W-:-:S04]  /*67d0*/  LEA.HI.SX32 R12, R7, R12, 0x1d ;  /* 0x0000000c070c7211 */ /* 0x000fc800078feaff */
[----:B------:R-:W-:Y:S01]  /*67e0*/  SHF.R.S32.HI R13, RZ, 0x1f, R12 ;  /* 0x0000001fff0d7819 */ /* 0x000fe2000001140c */
[----:B------:R-:W-:-:S03]  /*67f0*/  IMAD.SHL.U32 R46, R12, 0x8, RZ ;  /* 0x000000080c2e7824 */ /* 0x000fc600078e00ff */
[----:B------:R-:W-:-:S05]  /*6800*/  LEA.HI R13, R13, R12, RZ, 0x2 ;  /* 0x0000000c0d0d7211 */ /* 0x000fca00078f10ff */
[----:B------:R-:W-:-:S05]  /*6810*/  IMAD.SHL.U32 R13, R13, 0x400, RZ ;  /* 0x000004000d0d7824 */ /* 0x000fca00078e00ff */
[----:B------:R-:W-:Y:S02]  /*6820*/  LOP3.LUT R13, R13, 0x7ffff000, RZ, 0xc0, !PT ;  /* 0x7ffff0000d0d7812 */ /* 0x000fe400078ec0ff */
[----:B-----5:R-:W-:-:S04]  /*6830*/  LOP3.LUT R12, R40, 0x18, R46, 0xf8, !PT ;  /* 0x00000018280c7812 */ /* 0x020fc800078ef82e */
[----:B------:R-:W-:-:S04]  /*6840*/  LOP3.LUT R12, R12, R15, RZ, 0x3c, !PT ;  /* 0x0000000f0c0c7212 */ /* 0x000fc800078e3cff */
[----:B------:R-:W-:-:S05]  /*6850*/  IADD3 R13, R12, R13, R14 ;  /* 0x0000000d0c0d7210 */ /* 0x000fca0007ffe00e */
[C---:B------:R-:W-:Y:S02]  /*6860*/  IMAD R15, R22.reuse, 0x3000, R13 ;  /* 0x00003000160f7824 */ /* 0x040fe400078e020d */
[----:B------:R-:W-:Y:S02]  /*6870*/  IMAD R13, R22, 0x3000, R93 ;  /* 0x00003000160d7824 */ /* 0x000fe400078e025d */
[--C-:B------:R-:W-:Y:S02]  /*6880*/  IMAD R40, R15, 0x2, R2.reuse ;  /* 0x000000020f287824 */ /* 0x100fe400078e0202 */
[----:B------:R-:W-:-:S04]  /*6890*/  IMAD R13, R13, 0x2, R2 ;  /* 0x000000020d0d7824 */ /* 0x000fc800078e0202 */
[----:B------:R-:W2:Y:S04]  /*68a0*/  LDS.128 R40, [R40+0x15400] ;  /* 0x0154000028287984 */ /* 0x000ea80000000c00 */
[----:B------:R-:W3:Y:S01]  /*68b0*/  LDS.128 R12, [R13+0x15400] ;  /* 0x015400000d0c7984 */ /* 0x000ee20000000c00 */
[----:B------:R-:W-:Y:S05]  /*68c0*/  @P3 BRA `(.L_x_1435) ;  /* 0x0000000400783947 */ /* 0x000fea0003800000 */
[--C-:B------:R-:W-:Y:S01]  /*68d0*/  SHF.R.U64 R38, R38, 0x10, R39.reuse ;  /* 0x0000001026267819 */ /* 0x100fe20000001227 */
[----:B--2---:R-:W-:Y:S01]  /*68e0*/  IMAD.U32 R53, R41, 0x10000, RZ ;  /* 0x0001000029357824 */ /* 0x004fe200078e00ff */
[----:B------:R-:W-:Y:S02]  /*68f0*/  SHF.R.U32.HI R47, RZ, 0x10, R39 ;  /* 0x00000010ff2f7819 */ /* 0x000fe40000011627 */
[----:B------:R-:W-:Y:S02]  /*6900*/  SHF.R.U64 R39, R48, 0x10, R49 ;  /* 0x0000001030277819 */ /* 0x000fe40000001231 */
[----:B------:R-:W-:Y:S02]  /*6910*/  SHF.R.U64 R36, R36, 0x10, R37 ;  /* 0x0000001024247819 */ /* 0x000fe40000001225 */
[----:B------:R-:W-:Y:S02]  /*6920*/  SHF.R.U32.HI R48, RZ, 0x10, R49 ;  /* 0x00000010ff307819 */ /* 0x000fe40000011631 */
[----:B------:R-:W-:-:S02]  /*6930*/  SHF.R.U32.HI R37, RZ, 0x10, R37 ;  /* 0x00000010ff257819 */ /* 0x000fc40000011625 */
[C---:B------:R-:W-:Y:S02]  /*6940*/  PRMT R39, R111.reuse, 0x5410, R39 ;  /* 0x000054106f277816 */ /* 0x040fe40000000027 */
[----:B------:R-:W-:Y:S01]  /*6950*/  PRMT R111, R111, 0x5432, R48 ;  /* 0x000054326f6f7816 */ /* 0x000fe20000000030 */
[----:B---3--:R-:W-:Y:S01]  /*6960*/  IMAD.U32 R48, R13, 0x10000, RZ ;  /* 0x000100000d307824 */ /* 0x008fe200078e00ff */
[----:B------:R-:W-:Y:S02]  /*6970*/  PRMT R37, R109, 0x5432, R37 ;  /* 0x000054326d257816 */ /* 0x000fe40000000025 */
[--C-:B------:R-:W-:Y:S01]  /*6980*/  SHF.R.U64 R49, R50, 0x10, R51.reuse ;  /* 0x0000001032317819 */ /* 0x100fe20000001233 */
[----:B------:R-:W-:Y:S01]  /*6990*/  IMAD.U32 R52, R111, 0x10000, RZ ;  /* 0x000100006f347824 */ /* 0x000fe200078e00ff */
[----:B------:R-:W-:Y:S01]  /*69a0*/  SHF.R.U32.HI R50, RZ, 0x10, R51 ;  /* 0x00000010ff327819 */ /* 0x000fe20000011633 */
[----:B------:R-:W-:Y:S01]  /*69b0*/  IMAD.U32 R51, R37, 0x10000, RZ ;  /* 0x0001000025337824 */ /* 0x000fe200078e00ff */
[----:B------:R-:W-:Y:S01]  /*69c0*/  LOP3.LUT R41, R41, 0xffff0000, RZ, 0xc0, !PT ;  /* 0xffff000029297812 */ /* 0x000fe200078ec0ff */
[-C--:B------:R-:W-:Y:S01]  /*69d0*/  FMUL.FTZ R54, R53, R52.reuse ;  /* 0x0000003435367220 */ /* 0x080fe20000410000 */
[----:B------:R-:W-:Y:S01]  /*69e0*/  LOP3.LUT R37, R37, 0xffff0000, RZ, 0xc0, !PT ;  /* 0xffff000025257812 */ /* 0x000fe200078ec0ff */
[-C--:B------:R-:W-:Y:S01]  /*69f0*/  FMUL.FTZ R53, R53, R51.reuse ;  /* 0x0000003335357220 */ /* 0x080fe20000410000 */
[----:B------:R-:W-:Y:S01]  /*6a00*/  LOP3.LUT R13, R13, 0xffff0000, RZ, 0xc0, !PT ;  /* 0xffff00000d0d7812 */ /* 0x000fe200078ec0ff */
[----:B------:R-:W-:Y:S01]  /*6a10*/  FFMA.FTZ R51, R48, R51, -R54 ;  /* 0x0000003330337223 */ /* 0x000fe20000010836 */
[----:B------:R-:W-:Y:S01]  /*6a20*/  PRMT R49, R110, 0x5410, R49 ;  /* 0x000054106e317816 */ /* 0x000fe20000000031 */
[----:B------:R-:W-:Y:S01]  /*6a30*/  FFMA.FTZ R48, R48, R52, R53 ;  /* 0x0000003430307223 */ /* 0x000fe20000010035 */
[----:B------:R-:W-:Y:S01]  /*6a40*/  LOP3.LUT R52, R111, 0xffff0000, RZ, 0xc0, !PT ;  /* 0xffff00006f347812 */ /* 0x000fe200078ec0ff */
[----:B------:R-:W-:Y:S01]  /*6a50*/  IMAD.U32 R54, R43, 0x10000, RZ ;  /* 0x000100002b367824 */ /* 0x000fe200078e00ff */
[----:B------:R-:W-:-:S02]  /*6a60*/  PRMT R110, R110, 0x5432, R50 ;  /* 0x000054326e6e7816 */ /* 0x000fc40000000032 */
[----:B------:R-:W-:Y:S01]  /*6a70*/  PRMT R47, R108, 0x5432, R47 ;  /* 0x000054326c2f7816 */ /* 0x000fe2000000002f */
[CC--:B------:R-:W-:Y:S01]  /*6a80*/  FMUL.FTZ R53, R41.reuse, R52.reuse ;  /* 0x0000003429357220 */ /* 0x0c0fe20000410000 */
[-C--:B------:R-:W-:Y:S01]  /*6a90*/  FMUL.FTZ R41, R41, R37.reuse ;  /* 0x0000002529297220 */ /* 0x080fe20000410000 */
[----:B------:R-:W-:Y:S02]  /*6aa0*/  PRMT R36, R109, 0x5410, R36 ;  /* 0x000054106d247816 */ /* 0x000fe40000000024 */
[C---:B------:R-:W-:Y:S01]  /*6ab0*/  FFMA.FTZ R37, R13.reuse, R37, -R53 ;  /* 0x000000250d257223 */ /* 0x040fe20000010835 */
[----:B------:R-:W-:Y:S01]  /*6ac0*/  FFMA.FTZ R13, R13, R52, R41 ;  /* 0x000000340d0d7223 */ /* 0x000fe20000010029 */
[C---:B------:R-:W-:Y:S01]  /*6ad0*/  IMAD.U32 R53, R110.reuse, 0x10000, RZ ;  /* 0x000100006e357824 */ /* 0x040fe200078e00ff */
[----:B------:R-:W-:Y:S01]  /*6ae0*/  LOP3.LUT R110, R110, 0xffff0000, RZ, 0xc0, !PT ;  /* 0xffff00006e6e7812 */ /* 0x000fe200078ec0ff */
[C---:B------:R-:W-:Y:S01]  /*6af0*/  IMAD.U32 R41, R47.reuse, 0x10000, RZ ;  /* 0x000100002f297824 */ /* 0x040fe200078e00ff */
[----:B------:R-:W-:Y:S01]  /*6b00*/  LOP3.LUT R47, R47, 0xffff0000, RZ, 0xc0, !PT ;  /* 0xffff00002f2f7812 */ /* 0x000fe200078ec0ff */
[----:B------:R-:W-:-:S02]  /*6b10*/  IMAD.U32 R52, R15, 0x10000, RZ ;  /* 0x000100000f347824 */ /* 0x000fc400078e00ff */
[C---:B------:R-:W-:Y:S01]  /*6b20*/  FMUL.FTZ R50, R54.reuse, R53 ;  /* 0x0000003536327220 */ /* 0x040fe20000410000 */
[-C--:B------:R-:W-:Y:S01]  /*6b30*/  FMUL.FTZ R54, R54, R41.reuse ;  /* 0x0000002936367220 */ /* 0x080fe20000410000 */
[----:B------:R-:W-:Y:S02]  /*6b40*/  LOP3.LUT R15, R15, 0xffff0000, RZ, 0xc0, !PT ;  /* 0xffff00000f0f7812 */ /* 0x000fe400078ec0ff */
[C---:B------:R-:W-:Y:S01]  /*6b50*/  FFMA.FTZ R50, R52.reuse, R41, -R50 ;  /* 0x0000002934327223 */ /* 0x040fe20000010832 */
[----:B------:R-:W-:Y:S01]  /*6b60*/  FFMA.FTZ R41, R52, R53, R54 ;  /* 0x0000003534297223 */ /* 0x000fe20000010036 */
[----:B------:R-:W-:Y:S01]  /*6b70*/  LOP3.LUT R52, R43, 0xffff0000, RZ, 0xc0, !PT ;  /* 0xffff00002b347812 */ /* 0x000fe200078ec0ff */
[C---:B------:R-:W-:Y:S01]  /*6b80*/  IMAD.U32 R53, R40.reuse, 0x10000, RZ ;  /* 0x0001000028357824 */ /* 0x040fe200078e00ff */
[----:B------:R-:W-:Y:S01]  /*6b90*/  LOP3.LUT R40, R40, 0xffff0000, RZ, 0xc0, !PT ;  /* 0xffff000028287812 */ /* 0x000fe200078ec0ff */
[----:B------:R-:W-:Y:S01]  /*6ba0*/  IMAD.U32 R54, R36, 0x10000, RZ ;  /* 0x0001000024367824 */ /* 0x000fe200078e00ff */
[----:B------:R-:W-:Y:S01]  /*6bb0*/  PRMT R38, R108, 0x5410, R38 ;  /* 0x000054106c267816 */ /* 0x000fe20000000026 */
[----:B------:R-:W-:Y:S01]  /*6bc0*/  FMUL.FTZ R43, R52, R110 ;  /* 0x0000006e342b7220 */ /* 0x000fe20000410000 */
[----:B------:R-:W-:-:S02]  /*6bd0*/  F2FP.BF16.F32.PACK_AB R37, R37, R51 ;  /* 0x000000332525723e */ /* 0x000fc400000010ff */
[----:B------:R-:W-:Y:S01]  /*6be0*/  F2FP.BF16.F32.PACK_AB R48, R13, R48 ;  /* 0x000000300d30723e */ /* 0x000fe200000010ff */
[-C--:B------:R-:W-:Y:S01]  /*6bf0*/  FFMA.FTZ R43, R15, R47.reuse, -R43 ;  /* 0x0000002f0f2b7223 */ /* 0x080fe2000001082b */
[----:B------:R-:W-:Y:S01]  /*6c00*/  FMUL.FTZ R47, R52, R47 ;  /* 0x0000002f342f7220 */ /* 0x000fe20000410000 */
[C---:B------:R-:W-:Y:S01]  /*6c10*/  IMAD.U32 R52, R39.reuse, 0x10000, RZ ;  /* 0x0001000027347824 */ /* 0x040fe200078e00ff */
[----:B------:R-:W-:Y:S01]  /*6c20*/  LOP3.LUT R39, R39, 0xffff0000, RZ, 0xc0, !PT ;  /* 0xffff000027277812 */ /* 0x000fe200078ec0ff */
[----:B------:R-:W-:Y:S02]  /*6c30*/  IMAD.MOV.U32 R13, RZ, RZ, R37 ;  /* 0x000000ffff0d7224 */ /* 0x000fe400078e0025 */
[----:B------:R-:W-:Y:S01]  /*6c40*/  FFMA.FTZ R15, R15, R110, R47 ;  /* 0x0000006e0f0f7223 */ /* 0x000fe2000001002f */
[C---:B------:R-:W-:Y:S01]  /*6c50*/  FMUL.FTZ R55, R53.reuse, R52 ;  /* 0x0000003435377220 */ /* 0x040fe20000410000 */
[----:B------:R-:W-:Y:S02]  /*6c60*/  IMAD.U32 R47, R12, 0x10000, RZ ;  /* 0x000100000c2f7824 */ /* 0x000fe400078e00ff */
[----:B------:R-:W-:Y:S01]  /*6c70*/  FMUL.FTZ R53, R53, R54 ;  /* 0x0000003635357220 */ /* 0x000fe20000410000 */
[----:B------:R-:W-:Y:S01]  /*6c80*/  FMUL.FTZ R57, R40, R39 ;  /* 0x0000002728397220 */ /* 0x000fe20000410000 */
[----:B------:R-:W-:Y:S01]  /*6c90*/  F2FP.BF16.F32.PACK_AB R43, R43, R50 ;  /* 0x000000322b2b723e */ /* 0x000fe200000010ff */
[C---:B------:R-:W-:Y:S01]  /*6ca0*/  FFMA.FTZ R55, R47.reuse, R54, -R55 ;  /* 0x000000362f377223 */ /* 0x040fe20000010837 */
[----:B------:R-:W-:Y:S01]  /*6cb0*/  FFMA.FTZ R53, R47, R52, R53 ;  /* 0x000000342f357223 */ /* 0x000fe20000010035 */
[----:B------:R-:W-:Y:S01]  /*6cc0*/  LOP3.LUT R47, R36, 0xffff0000, RZ, 0xc0, !PT ;  /* 0xffff0000242f7812 */ /* 0x000fe200078ec0ff */
[----:B------:R-:W-:Y:S01]  /*6cd0*/  IMAD.U32 R52, R38, 0x10000, RZ ;  /* 0x0001000026347824 */ /* 0x000fe200078e00ff */
[----:B------:R-:W-:-:S03]  /*6ce0*/  LOP3.LUT R36, R12, 0xffff0000, RZ, 0xc0, !PT ;  /* 0xffff00000c247812 */ /* 0x000fc600078ec0ff */
[-C--:B------:R-:W-:Y:S02]  /*6cf0*/  FMUL.FTZ R40, R40, R47.reuse ;  /* 0x0000002f28287220 */ /* 0x080fe40000410000 */
[----:B------:R-:W-:Y:S01]  /*6d00*/  FFMA.FTZ R12, R36, R47, -R57 ;  /* 0x0000002f240c7223 */ /* 0x000fe20000010839 */
[----:B------:R-:W-:Y:S02]  /*6d10*/  IMAD.U32 R47, R42, 0x10000, RZ ;  /* 0x000100002a2f7824 */ /* 0x000fe400078e00ff */
[----:B------:R-:W-:Y:S01]  /*6d20*/  FFMA.FTZ R36, R36, R39, R40 ;  /* 0x0000002724247223 */ /* 0x000fe20000010028 */
[C---:B------:R-:W-:Y:S01]  /*6d30*/  IMAD.U32 R40, R49.reuse, 0x10000, RZ ;  /* 0x0001000031287824 */ /* 0x040fe200078e00ff */
[----:B------:R-:W-:Y:S01]  /*6d40*/  LOP3.LUT R42, R42, 0xffff0000, RZ, 0xc0, !PT ;  /* 0xffff00002a2a7812 */ /* 0x000fe200078ec0ff */
[C---:B------:R-:W-:Y:S01]  /*6d50*/  IMAD.U32 R39, R14.reuse, 0x10000, RZ ;  /* 0x000100000e277824 */ /* 0x040fe200078e00ff */
[----:B------:R-:W-:Y:S01]  /*6d60*/  LOP3.LUT R49, R49, 0xffff0000, RZ, 0xc0, !PT ;  /* 0xffff000031317812 */ /* 0x000fe200078ec0ff */
[C---:B------:R-:W-:Y:S01]  /*6d70*/  FMUL.FTZ R54, R47.reuse, R40 ;  /* 0x000000282f367220 */ /* 0x040fe20000410000 */
[----:B------:R-:W-:Y:S01]  /*6d80*/  FMUL.FTZ R47, R47, R52 ;  /* 0x000000342f2f7220 */ /* 0x000fe20000410000 */
[----:B------:R-:W-:-:S02]  /*6d90*/  LOP3.LUT R14, R14, 0xffff0000, RZ, 0xc0, !PT ;  /* 0xffff00000e0e7812 */ /* 0x000fc400078ec0ff */
[C---:B------:R-:W-:Y:S01]  /*6da0*/  FFMA.FTZ R54, R39.reuse, R52, -R54 ;  /* 0x0000003427367223 */ /* 0x040fe20000010836 */
[----:B------:R-:W-:Y:S01]  /*6db0*/  FFMA.FTZ R39, R39, R40, R47 ;  /* 0x0000002827277223 */ /* 0x000fe2000001002f */
[----:B------:R-:W-:Y:S01]  /*6dc0*/  LOP3.LUT R47, R38, 0xffff0000, RZ, 0xc0, !PT ;  /* 0xffff0000262f7812 */ /* 0x000fe200078ec0ff */
[----:B------:R-:W-:Y:S01]  /*6dd0*/  FMUL.FTZ R57, R42, R49 ;  /* 0x000000312a397220 */ /* 0x000fe20000410000 */
[----:B------:R-:W-:Y:S01]  /*6de0*/  F2FP.BF16.F32.PACK_AB R38, R15, R41 ;  /* 0x000000290f26723e */ /* 0x000fe200000010ff */
[----:B------:R-:W-:Y:S01]  /*6df0*/  IMAD.MOV.U32 R15, RZ, RZ, R43 ;  /* 0x000000ffff0f7224 */ /* 0x000fe200078e002b */
[----:B------:R-:W-:Y:S01]  /*6e00*/  F2FP.BF16.F32.PACK_AB R12, R12, R55 ;  /* 0x000000370c0c723e */ /* 0x000fe200000010ff */
[-C--:B------:R-:W-:Y:S01]  /*6e10*/  FMUL.FTZ R42, R42, R47.reuse ;  /* 0x0000002f2a2a7220 */ /* 0x080fe20000410000 */
[----:B------:R-:W-:Y:S01]  /*6e20*/  FFMA.FTZ R47, R14, R47, -R57 ;  /* 0x0000002f0e2f7223 */ /* 0x000fe20000010839 */
[----:B------:R-:W-:Y:S01]  /*6e30*/  F2FP.BF16.F32.PACK_AB R40, R36, R53 ;  /* 0x000000352428723e */ /* 0x000fe200000010ff */
[----:B------:R-:W-:-:S02]  /*6e40*/  IMAD.MOV.U32 R41, RZ, RZ, R48 ;  /* 0x000000ffff297224 */ /* 0x000fc400078e0030 */
[----:B------:R-:W-:Y:S01]  /*6e50*/  FFMA.FTZ R14, R14, R49, R42 ;  /* 0x000000310e0e7223 */ /* 0x000fe2000001002a */
[----:B------:R-:W-:Y:S01]  /*6e60*/  IMAD.MOV.U32 R43, RZ, RZ, R38 ;  /* 0x000000ffff2b7224 */ /* 0x000fe200078e0026 */
[----:B------:R-:W-:-:S03]  /*6e70*/  F2FP.BF16.F32.PACK_AB R42, R47, R54 ;  /* 0x000000362f2a723e */ /* 0x000fc600000010ff */
[----:B------:R-:W-:Y:S02]  /*6e80*/  F2FP.BF16.F32.PACK_AB R39, R14, R39 ;  /* 0x000000270e27723e */ /* 0x000fe400000010ff */
[----:B------:R-:W-:-:S03]  /*6e90*/  IMAD.MOV.U32 R14, RZ, RZ, R42 ;  /* 0x000000ffff0e7224 */ /* 0x000fc600078e002a */
[----:B------:R-:W-:-:S07]  /*6ea0*/  IMAD.MOV.U32 R42, RZ, RZ, R39 ;  /* 0x000000ffff2a7224 */ /* 0x000fce00078e0027 */
.L_x_1435:
[----:B------:R-:W-:Y:S05]  /*6eb0*/  BSYNC B1 ;  /* 0x0000000000017941 */ /* 0x000fea0003800000 */
.L_x_1434:
[----:B---3--:R3:W-:Y:S01]  /*6ec0*/  ST.E.128 desc[UR52][R44.64], R12 ;  /* 0x0000000c2c007985 */ /* 0x0087e2000c101d34 */
[----:B------:R-:W-:-:S13]  /*6ed0*/  ISETP.GE.AND P3, PT, R46, R11, PT ;  /* 0x0000000b2e00720c */ /* 0x000fda0003f66270 */
[----:B------:R-:W-:Y:S05]  /*6ee0*/  @P3 BRA `(.L_x_1397) ;  /* 0x0000000400503947 */ /* 0x000fea0003800000 */
[----:B------:R-:W-:-:S05]  /*6ef0*/  IMAD.WIDE R88, R46, 0x2, R88 ;  /* 0x000000022e587825 */ /* 0x000fca00078e0258 */
[----:B--2---:R2:W-:Y:S01]  /*6f00*/  ST.E.128 desc[UR52][R88.64], R40 ;  /* 0x0000002858007985 */ /* 0x0045e2000c101d34 */
[----:B------:R-:W-:Y:S05]  /*6f10*/  BRA `(.L_x_1397) ;  /* 0x0000000400447947 */ /* 0x000fea0003800000 */
.L_x_1389:
[----:B------:R-:W-:-:S06]  /*6f20*/  UISETP.NE.AND UP0, UPT, UR39, 0x3, UPT ;  /* 0x000000032700788c */ /* 0x000fcc000bf05270 */
[----:B------:R-:W-:-:S13]  /*6f30*/  PLOP3.LUT P2, PT, PT, PT, UP0, 0x80, 0x0 ;  /* 0x000000000000781c */ /* 0x000fda0003f4f008 */
[----:B------:R-:W-:Y:S05]  /*6f40*/  @!P2 BRA `(.L_x_1436) ;  /* 0x000000000004a947 */ /* 0x000fea0003800000 */
[----:B------:R-:W-:Y:S01]  /*6f50*/  BPT.TRAP 0x1 ;  /* 0x000000040000795c */ /* 0x000fe20000300000 */
.L_x_1436:
[----:B------:R-:W-:Y:S01]  /*6f60*/  IMAD R34, R22, 0x8, R2 ;  /* 0x0000000816227824 */ /* 0x000fe200078e0202 */
[----:B------:R-:W-:Y:S01]  /*6f70*/  SHF.L.U32 R86, R147, 0x1f, RZ ;  /* 0x0000001f93567819 */ /* 0x000fe200000006ff */
[----:B------:R-:W-:Y:S01]  /*6f80*/  BSSY B1, `(.L_x_1437) ;  /* 0x0000004000017945 */ /* 0x000fe20003800000 */
[----:B------:R-:W-:Y:S02]  /*6f90*/  SHF.R.S32.HI R83, RZ, 0x1f, R82 ;  /* 0x0000001fff537819 */ /* 0x000fe40000011452 */
[----:B------:R-:W0:Y:S02]  /*6fa0*/  SYNCS.PHASECHK.TRANS64.TRYWAIT P3, [R34+URZ+0x2d890], R86 ;  /* 0x02d89056220075a7 */ /* 0x000e24000806017f */
[----:B0-----:R-:W-:Y:S05]  /*6fb0*/  @!P3 BRA `(.L_x_1438) ;  /* 0x000001e00048b947 */ /* 0x001fea0003800000 */
.L_x_1749:
[----:B------:R-:W-:Y:S05]  /*6fc0*/  BSYNC B1 ;  /* 0x0000000000017941 */ /* 0x000fea0003800000 */
.L_x_1437:
[----:B------:R-:W1:Y:S01]  /*6fd0*/  S2R R36, SR_TID.X ;  /* 0x0000000000247919 */ /* 0x000e620000002100 */
        /* <DEDUP_REMOVED lines=18> */
[----:B------:R-:W-:Y:S01]  /*7100*/  LEA R43, P3, R12, UR6, 0x1 ;  /* 0x000000060c2b7c11 */ /* 0x000fe2000f8608ff */
[C---:B-1----:R-:W-:Y:S02]  /*7110*/  VIADD R37, R36.reuse, 0xffffff80 ;  /* 0xffffff8024257836 */ /* 0x042fe40000000000 */
[----:B------:R-:W-:Y:S01]  /*7120*/  VIADD R36, R36, 0xffffff80 ;  /* 0xffffff8024247836 */ /* 0x000fe20000000000 */
[----:B------:R-:W-:-:S04]  /*7130*/  LEA.HI.X R13, R12, UR7, R13, 0x1, P3 ;  /* 0x000000070c0d7c11 */ /* 0x000fc800098f0c0d */
[----:B------:R-:W-:-:S04]  /*7140*/  LEA.HI R36, R36, R37, RZ, 0x1 ;  /* 0x0000002524247211 */ /* 0x000fc800078f08ff */
[----:B------:R-:W-:-:S04]  /*7150*/  SHF.R.S32.HI R36, RZ, 0x1, R36 ;  /* 0x00000001ff247819 */ /* 0x000fc80000011424 */
[----:B------:R-:W-:Y:S01]  /*7160*/  ISETP.GT.AND P3, PT, R85, R36, PT ;  /* 0x000000245500720c */ /* 0x000fe20003f64270 */
[----:B------:R-:W-:-:S12]  /*7170*/  BRA.DIV UR4, `(.L_x_1439) ;  /* 0x000001de04ec7947 */ /* 0x000fd8000b800000 */
[----:B------:R1:W2:Y:S04]  /*7180*/  SHFL.IDX PT, R42, R13, RZ, 0x1e1f ;  /* 0x001e1fff0d2a7589 */ /* 0x0002a800000e0000 */
[----:B------:R-:W3:Y:S02]  /*7190*/  SHFL.IDX PT, R43, R43, RZ, 0x1e1f ;  /* 0x001e1fff2b2b7589 */ /* 0x000ee400000e0000 */
.L_x_1753:
[----:B------:R-:W-:Y:S05]  /*71a0*/  @!P3 BRA `(.L_x_1397) ;  /* 0x0000000000a0b947 */ /* 0x000fea0003800000 */
[----:B-1----:R-:W4:Y:S01]  /*71b0*/  LDL R13, [R1+0x4c] ;  /* 0x00004c00010d7983 */ /* 0x002f220000100800 */
[----:B------:R-:W-:-:S03]  /*71c0*/  ULDC UR4, c[0x0][0x2f4] ;  /* 0x0000bd0000047ab9 */ /* 0x000fc60000000800 */
[----:B------:R-:W5:Y:S04]  /*71d0*/  LDL R12, [R1+0x48] ;  /* 0x00004800010c7983 */ /* 0x000f680000100800 */
[----:B------:R-:W5:Y:S04]  /*71e0*/  LDL R11, [R1+0x34] ;  /* 0x00003400010b7983 */ /* 0x000f680000100800 */
[----:B------:R-:W5:Y:S01]  /*71f0*/  LDL R45, [R1+0x38] ;  /* 0x00003800012d7983 */ /* 0x000f620000100800 */
[C---:B------:R-:W-:Y:S02]  /*7200*/  ISETP.GE.AND P5, PT, R18.reuse, UR4, PT ;  /* 0x0000000412007c0c */ /* 0x040fe4000bfa6270 */
[----:B------:R-:W-:Y:S01]  /*7210*/  ISETP.GE.AND P4, PT, R137, UR4, PT ;  /* 0x0000000489007c0c */ /* 0x000fe2000bf86270 */
[----:B------:R-:W5:Y:S10]  /*7220*/  LDL R44, [R1+0x44] ;  /* 0x00004400012c7983 */ /* 0x000f740000100800 */
[----:B---3--:R-:W-:-:S04]  /*7230*/  @!P5 LEA R40, P3, R18, R43, 0x1 ;  /* 0x0000002b1228d211 */ /* 0x008fc800078608ff */
[----:B--2---:R-:W-:Y:S02]  /*7240*/  @!P5 LEA.HI.X R41, R18, R42, R19, 0x1, P3 ;  /* 0x0000002a1229d211 */ /* 0x004fe400018f0c13 */
[----:B------:R-:W-:-:S04]  /*7250*/  @!P4 LEA R38, P3, R137, R43, 0x1 ;  /* 0x0000002b8926c211 */ /* 0x000fc800078608ff */
[----:B----4-:R-:W-:Y:S02]  /*7260*/  @!P4 LEA.HI.X R39, R137, R42, R13, 0x1, P3 ;  /* 0x0000002a8927c211 */ /* 0x010fe400018f0c0d */
[----:B------:R-:W-:-:S13]  /*7270*/  ISETP.GE.AND P3, PT, R136, UR4, PT ;  /* 0x0000000488007c0c */ /* 0x000fda000bf66270 */
[----:B------:R-:W-:-:S04]  /*7280*/  @!P3 LEA R36, P6, R136, R43, 0x1 ;  /* 0x0000002b8824b211 */ /* 0x000fc800078c08ff */
[----:B-----5:R-:W-:Y:S02]  /*7290*/  @!P3 LEA.HI.X R37, R136, R42, R12, 0x1, P6 ;  /* 0x0000002a8825b211 */ /* 0x020fe400030f0c0c */
[----:B------:R-:W1:Y:S04]  /*72a0*/  @!P5 LDS.128 R12, [R64+0x15000] ;  /* 0x01500000400cd984 */ /* 0x000e680000000c00 */
        /* <DEDUP_REMOVED lines=24> */
.L_x_1397:
[----:B------:R-:W-:Y:S05]  /*7430*/  BSYNC B0 ;  /* 0x0000000000007941 */ /* 0x000fea0003800000 */
.L_x_1388:
        /* <DEDUP_REMOVED lines=16> */
.L_x_1441:
[----:B------:R-:W-:Y:S05]  /*7540*/  BSYNC B0 ;  /* 0x0000000000007941 */ /* 0x000fea0003800000 */
.L_x_1440:
[----:B------:R-:W5:Y:S01]  /*7550*/  SYNCS.PHASECHK.TRANS64.TRYWAIT P2, [R34+URZ+0x2d8b0], R86 ;  /* 0x02d8b056220075a7 */ /* 0x000f62000804017f */
[----:B------:R-:W-:Y:S04]  /*7560*/  BSSY B0, `(.L_x_1442) ;  /* 0x0000002000007945 */ /* 0x000fe80003800000 */
[----:B-----5:R-:W-:Y:S05]  /*7570*/  @!P2 BRA `(.L_x_1443) ;  /* 0x000001dc0034a947 */ /* 0x020fea0003800000 */
.L_x_1754:
[----:B------:R-:W-:Y:S05]  /*7580*/  BSYNC B0 ;  /* 0x0000000000007941 */ /* 0x000fea0003800000 */
.L_x_1442:
[----:B-1-34-:R-:W1:Y:S01]  /*7590*/  S2R R14, SR_TID.X ;  /* 0x00000000000e7919 */ /* 0x01ae620000002100 */
[----:B------:R-:W-:Y:S01]  /*75a0*/  ULDC.64 UR4, c[0x0][0x328] ;  /* 0x0000ca0000047ab9 */ /* 0x000fe20000000a00 */
[----:B------:R-:W-:Y:S01]  /*75b0*/  ULDC.64 UR6, c[0x0][0x318] ;  /* 0x0000c60000067ab9 */ /* 0x000fe20000000a00 */
[----:B------:R-:W-:Y:S01]  /*75c0*/  IMAD R83, R83, UR4, RZ ;  /* 0x0000000453537c24 */ /* 0x000fe2000f8e02ff */
[----:B------:R-:W-:Y:S01]  /*75d0*/  BSSY B0, `(.L_x_1444) ;  /* 0x000003c000007945 */ /* 0x000fe20003800000 */
[----:B--2---:R-:W-:-:S04]  /*75e0*/  IMAD.WIDE.U32 R12, R82, UR4, RZ ;  /* 0x00000004520c7c25 */ /* 0x004fc8000f8e00ff */
[----:B------:R-:W-:Y:S01]  /*75f0*/  IMAD R83, R82, UR5, R83 ;  /* 0x0000000552537c24 */ /* 0x000fe2000f8e0253 */
[----:B------:R-:W-:Y:S02]  /*7600*/  ULDC.64 UR4, c[0x0][0x338] ;  /* 0x0000ce0000047ab9 */ /* 0x000fe40000000a00 */
[----:B------:R-:W-:Y:S02]  /*7610*/  IMAD R84, R84, UR4, RZ ;  /* 0x0000000454547c24 */ /* 0x000fe4000f8e02ff */
[----:B------:R-:W-:Y:S02]  /*7620*/  IMAD.IADD R13, R13, 0x1, R83 ;  /* 0x000000010d0d7824 */ /* 0x000fe400078e0253 */
[C---:B0-----:R-:W-:Y:S02]  /*7630*/  IMAD R11, R81.reuse, UR5, R84 ;  /* 0x00000005510b7c24 */ /* 0x041fe4000f8e0254 */
[----:B------:R-:W-:Y:S01]  /*7640*/  IMAD.WIDE.U32 R12, R81, UR4, R12 ;  /* 0x00000004510c7c25 */ /* 0x000fe2000f8e000c */
[----:B------:R-:W-:-:S03]  /*7650*/  ULDC.64 UR4, c[0x0][0x330] ;  /* 0x0000cc0000047ab9 */ /* 0x000fc60000000a00 */
[----:B------:R-:W-:Y:S02]  /*7660*/  IMAD.IADD R13, R13, 0x1, R11 ;  /* 0x000000010d0d7824 */ /* 0x000fe400078e020b */
[----:B------:R-:W-:-:S04]  /*7670*/  IMAD.WIDE.U32 R12, R141, UR4, R12 ;  /* 0x000000048d0c7c25 */ /* 0x000fc8000f8e000c */
[----:B------:R-:W-:Y:S01]  /*7680*/  IMAD R13, R141, UR5, R13 ;  /* 0x000000058d0d7c24 */ /* 0x000fe2000f8e020d */
[----:B------:R-:W-:Y:S01]  /*7690*/  LEA R11, P2, R12, UR6, 0x1 ;  /* 0x000000060c0b7c11 */ /* 0x000fe2000f8408ff */
[C---:B-1----:R-:W-:Y:S02]  /*76a0*/  VIADD R15, R14.reuse, 0xffffff80 ;  /* 0xffffff800e0f7836 */ /* 0x042fe40000000000 */
[----:B------:R-:W-:Y:S01]  /*76b0*/  VIADD R14, R14, 0xffffff80 ;  /* 0xffffff800e0e7836 */ /* 0x000fe20000000000 */
[----:B------:R-:W-:Y:S01]  /*76c0*/  LEA.HI.X R12, R12, UR7, R13, 0x1, P2 ;  /* 0x000000070c0c7c11 */ /* 0x000fe200090f0c0d */
[----:B------:R0:W1:Y:S03]  /*76d0*/  SHFL.IDX PT, R40, R11, RZ, 0x1e1f ;  /* 0x001e1fff0b287589 */ /* 0x00006600000e0000 */
[----:B------:R-:W-:Y:S01]  /*76e0*/  LEA.HI R14, R14, R15, RZ, 0x1 ;  /* 0x0000000f0e0e7211 */ /* 0x000fe200078f08ff */
[----:B------:R0:W2:Y:S03]  /*76f0*/  SHFL.IDX PT, R41, R12, RZ, 0x1e1f ;  /* 0x001e1fff0c297589 */ /* 0x0000a600000e0000 */
[----:B------:R-:W-:-:S04]  /*7700*/  SHF.R.S32.HI R14, RZ, 0x1, R14 ;  /* 0x00000001ff0e7819 */ /* 0x000fc8000001140e */
[----:B------:R-:W-:-:S13]  /*7710*/  ISETP.GT.AND P2, PT, R85, R14, PT ;  /* 0x0000000e5500720c */ /* 0x000fda0003f44270 */
[----:B01----:R-:W-:Y:S05]  /*7720*/  @!P2 BRA `(.L_x_1445) ;  /* 0x000000000098a947 */ /* 0x003fea0003800000 */
[----:B------:R-:W3:Y:S01]  /*7730*/  LDL R15, [R1+0x4c] ;  /* 0x00004c00010f7983 */ /* 0x000ee20000100800 */
[----:B------:R-:W-:-:S03]  /*7740*/  ULDC UR4, c[0x0][0x2f4] ;  /* 0x0000bd0000047ab9 */ /* 0x000fc60000000800 */
[----:B------:R-:W4:Y:S04]  /*7750*/  LDL R14, [R1+0x48] ;  /* 0x00004800010e7983 */ /* 0x000f280000100800 */
[----:B------:R-:W5:Y:S04]  /*7760*/  LDL R46, [R1+0x34] ;  /* 0x00003400012e7983 */ /* 0x000f680000100800 */
[----:B------:R-:W5:Y:S01]  /*7770*/  LDL R45, [R1+0x38] ;  /* 0x00003800012d7983 */ /* 0x000f620000100800 */
[C---:B------:R-:W-:Y:S02]  /*7780*/  ISETP.GE.AND P5, PT, R18.reuse, UR4, PT ;  /* 0x0000000412007c0c */ /* 0x040fe4000bfa6270 */
[----:B------:R-:W-:Y:S01]  /*7790*/  ISETP.GE.AND P4, PT, R137, UR4, PT ;  /* 0x0000000489007c0c */ /* 0x000fe2000bf86270 */
[----:B------:R-:W5:Y:S10]  /*77a0*/  LDL R44, [R1+0x44] ;  /* 0x00004400012c7983 */ /* 0x000f740000100800 */
[----:B------:R-:W-:-:S04]  /*77b0*/  @!P5 LEA R42, P2, R18, R40, 0x1 ;  /* 0x00000028122ad211 */ /* 0x000fc800078408ff */
[----:B--2---:R-:W-:Y:S02]  /*77c0*/  @!P5 LEA.HI.X R43, R18, R41, R19, 0x1, P2 ;  /* 0x00000029122bd211 */ /* 0x004fe400010f0c13 */
[----:B------:R-:W-:-:S04]  /*77d0*/  @!P4 LEA R38, P2, R137, R40, 0x1 ;  /* 0x000000288926c211 */ /* 0x000fc800078408ff */
[----:B---3--:R-:W-:Y:S02]  /*77e0*/  @!P4 LEA.HI.X R39, R137, R41, R15, 0x1, P2 ;  /* 0x000000298927c211 */ /* 0x008fe400010f0c0f */
[----:B------:R-:W-:-:S13]  /*77f0*/  ISETP.GE.AND P2, PT, R136, UR4, PT ;  /* 0x0000000488007c0c */ /* 0x000fda000bf46270 */
[----:B------:R-:W-:-:S04]  /*7800*/  @!P2 LEA R36, P6, R136, R40, 0x1 ;  /* 0x000000288824a211 */ /* 0x000fc800078c08ff */
[----:B----4-:R-:W-:Y:S02]  /*7810*/  @!P2 LEA.HI.X R37, R136, R41, R14, 0x1, P6 ;  /* 0x000000298825a211 */ /* 0x010fe400030f0c0e */
[----:B------:R-:W0:Y:S04]  /*7820*/  @!P5 LDS.128 R12, [R64] ;  /* 0x00000000400cd984 */ /* 0x000e280000000c00 */
[----:B0-----:R0:W-:Y:S01]  /*7830*/  @!P5 ST.E.128 desc[UR52][R42.64], R12 ;  /* 0x0000000c2a00d985 */ /* 0x0011e2000c101d34 */
[----:B------:R-:W-:-:S13]  /*7840*/  ISETP.GE.AND P5, PT, R3, UR4, PT ;  /* 0x0000000403007c0c */ /* 0x000fda000bfa6270 */
[----:B------:R-:W1:Y:S01]  /*7850*/  @!P5 LDS.128 R12, [R35] ;  /* 0x00000000230cd984 */ /* 0x000e620000000c00 */
[----:B-----5:R-:W-:-:S04]  /*7860*/  @!P5 IMAD.SHL.U32 R11, R46, 0x8, RZ ;  /* 0x000000082e0bd824 */ /* 0x020fc800078e00ff */
        /* <DEDUP_REMOVED lines=18> */
.L_x_1445:
[----:B------:R-:W-:Y:S05]  /*7990*/  BSYNC B0 ;  /* 0x0000000000007941 */ /* 0x000fea0003800000 */
.L_x_1444:
[----:B------:R-:W-:Y:S01]  /*79a0*/  @!PT LDS RZ, [RZ] ;  /* 0x00000000fffff984 */ /* 0x000fe20000000800 */
[----:B------:R-:W-:Y:S01]  /*79b0*/  @!PT LDS RZ, [RZ] ;  /* 0x00000000fffff984 */ /* 0x000fe20000000800 */
[----:B------:R-:W-:Y:S01]  /*79c0*/  @!PT LDS RZ, [RZ] ;  /* 0x00000000fffff984 */ /* 0x000fe20000000800 */
[----:B------:R-:W-:Y:S01]  /*79d0*/  @!PT LDS RZ, [RZ] ;  /* 0x00000000fffff984 */ /* 0x000fe20000000800 */
[----:B------:R1:W-:Y:S06]  /*79e0*/  MEMBAR.ALL.CTA ;  /* 0x0000000000007992 */ /* 0x0003ec0000008000 */
[----:B-1----:R-:W1:Y:S01]  /*79f0*/  FENCE.VIEW.ASYNC.S ;  /* 0x00000000000073c6 */ /* 0x002e620000000000 */
[----:B------:R-:W-:Y:S02]  /*7a00*/  VIADD R22, R22, 0x1 ;  /* 0x0000000116167836 */ /* 0x000fe40000000000 */
[----:B------:R-:W-:Y:S01]  /*7a10*/  @!P3 VIADD R34, R34, 0x2d8c0 ;  /* 0x0002d8c02222b836 */ /* 0x000fe20000000000 */
[----:B-1----:R1:W-:Y:S02]  /*7a20*/  BAR.SYNC.DEFER_BLOCKING R99, 0x80 ;  /* 0x000200630000751d */ /* 0x0023e40000010000 */
[----:B------:R-:W-:-:S02]  /*7a30*/  ISETP.NE.AND P2, PT, R22, 0x2, PT ;  /* 0x000000021600780c */ /* 0x000fc40003f45270 */
[----:B------:R-:W-:Y:S02]  /*7a40*/  @!P3 PRMT R34, RZ, 0x654, R34 ;  /* 0x00000654ff22b816 */ /* 0x000fe40000000022 */
[----:B0-----:R-:W-:Y:S02]  /*7a50*/  SEL R12, RZ, 0x1, P2 ;  /* 0x00000001ff0c7807 */ /* 0x001fe40001000000 */
[----:B------:R-:W-:Y:S02]  /*7a60*/  SEL R22, R22, RZ, P2 ;  /* 0x000000ff16167207 */ /* 0x000fe40001000000 */
[----:B------:R-:W-:Y:S01]  /*7a70*/  LOP3.LUT R147, R147, R12, RZ, 0x3c, !PT ;  /* 0x0000000c93937212 */ /* 0x000fe200078e3cff */
[----:B------:R1:W-:Y:S01]  /*7a80*/  @!P3 SYNCS.ARRIVE.TRANS64.RED.A1T0 RZ, [R34+URZ], RZ ;  /* 0x000000ff22ffb9a7 */ /* 0x0003e2000810043f */
[----:B------:R-:W-:Y:S05]  /*7a90*/  @P1 BRA `(.L_x_1446) ;  /* 0xffffffb000b81947 */ /* 0x000fea000383ffff */
[----:B------:R-:W0:Y:S01]  /*7aa0*/  S2R R11, SR_TID.X ;  /* 0x00000000000b7919 */ /* 0x000e220000002100 */
[----:B------:R-:W-:Y:S02]  /*7ab0*/  PLOP3.LUT P0, PT, PT, PT, PT, 0x8, 0x0 ;  /* 0x000000000000781c */ /* 0x000fe40003f0e170 */
[----:B0-----:R-:W-:-:S04]  /*7ac0*/  SHF.R.U32.HI R11, RZ, 0x7, R11 ;  /* 0x00000007ff0b7819 */ /* 0x001fc8000001160b */
[----:B------:R-:W-:-:S13]  /*7ad0*/  ISETP.NE.AND P4, PT, R11, 0x1, PT ;  /* 0x000000010b00780c */ /* 0x000fda0003f85270 */
[----:B------:R-:W-:Y:S06]  /*7ae0*/  @!P4 BAR.ARV 0x9, 0x100 ;  /* 0x024400000000cb1d */ /* 0x000fec0000002000 */
.L_x_1383:
[----:B------:R-:W3:Y:S01]  /*7af0*/  LDL R9, [R1+0x30] ;  /* 0x0000300001097983 */ /* 0x000ee20000100800 */
[----:B------:R-:W0:Y:S01]  /*7b00*/  LDC R0, c[0x0][0x448] ;  /* 0x00011200ff007b82 */ /* 0x000e220000000800 */
[----:B------:R-:W-:-:S07]  /*7b10*/  IADD3 R7, R143, 0x1, -R140 ;  /* 0x000000018f077810 */ /* 0x000fce0007ffe88c */
[----:B------:R-:W4:Y:S01]  /*7b20*/  LDC.64 R4, c[0x0][0x9e0] ;  /* 0x00027800ff047b82 */ /* 0x000f220000000a00 */
[----:B0-----:R-:W-:Y:S02]  /*7b30*/  ISETP.NE.AND P1, PT, R0, 0x1, PT ;  /* 0x000000010000780c */ /* 0x001fe40003f25270 */
[----:B----4-:R-:W-:-:S11]  /*7b40*/  ISETP.GE.AND P2, PT, R5, 0x1, PT ;  /* 0x000000010500780c */ /* 0x010fd60003f46270 */
[----:B------:R-:W0:Y:S08]  /*7b50*/  @P1 LDC R3, c[0x0][0x44c] ;  /* 0x00011300ff031b82 */ /* 0x000e300000000800 */
[----:B------:R-:W4:Y:S01]  /*7b60*/  @P1 LDC R6, c[0x0][0x450] ;  /* 0x00011400ff061b82 */ /* 0x000f220000000800 */
[----:B---3--:R-:W-:-:S04]  /*7b70*/  VIADD R0, R9, 0xbf ;  /* 0x000000bf09007836 */ /* 0x008fc80000000000 */
[----:B0-----:R-:W-:-:S05]  /*7b80*/  @P1 IMAD.HI.U32 R3, R0, R3, RZ ;  /* 0x0000000300031227 */ /* 0x001fca00078e00ff */
[----:B----4-:R-:W-:-:S05]  /*7b90*/  @P1 SHF.R.U32.HI R0, RZ, R6, R3 ;  /* 0x00000006ff001219 */ /* 0x010fca0000011603 */
[----:B------:R-:W-:Y:S01]  /*7ba0*/  IMAD.IADD R3, R7, 0x1, R0 ;  /* 0x0000000107037824 */ /* 0x000fe200078e0200 */
[----:B------:R-:W-:Y:S06]  /*7bb0*/  @P0 BRA `(.L_x_1447) ;  /* 0x00000000000c0947 */ /* 0x000fec0003800000 */
[----:B------:R-:W0:Y:S01]  /*7bc0*/  FENCE.VIEW.ASYNC.G ;  /* 0x00000000000073c6 */ /* 0x000e220000000100 */
[----:B------:R-:W-:Y:S05]  /*7bd0*/  WARPSYNC.ALL ;  /* 0x0000000000007948 */ /* 0x000fea0003800000 */
[----:B0-----:R-:W-:Y:S06]  /*7be0*/  BAR.ARV 0xc, 0x200 ;  /* 0x0308000000007b1d */ /* 0x001fec0000002000 */
.L_x_1447:
[----:B------:R-:W-:Y:S01]  /*7bf0*/  IMAD.IADD R4, R3, 0x1, R4 ;  /* 0x0000000103047824 */ /* 0x000fe200078e0204 */
[----:B------:R-:W-:Y:S06]  /*7c00*/  @!P2 BRA `(.L_x_1448) ;  /* 0x000000000048a947 */ /* 0x000fec0003800000 */
        /* <DEDUP_REMOVED lines=11> */
.L_x_1450:
[----:B------:R-:W-:-:S13]  /*7cc0*/  ISETP.NE.AND P0, PT, R5, 0x1, PT ;  /* 0x000000010500780c */ /* 0x000fda0003f05270 */
[----:B------:R-:W0:Y:S02]  /*7cd0*/  @P0 LDC.64 R6, c[0x0][0x9e8] ;  /* 0x00027a00ff060b82 */ /* 0x000e240000000a00 */
[----:B0-----:R-:W-:-:S05]  /*7ce0*/  @P0 IMAD.HI.U32 R6, R0, R6, RZ ;  /* 0x0000000600060227 */ /* 0x001fca00078e00ff */
[----:B------:R-:W-:-:S07]  /*7cf0*/  @P0 SHF.R.U32.HI R0, RZ, R7, R6 ;  /* 0x00000007ff000219 */ /* 0x000fce0000011606 */
.L_x_1451:
[----:B------:R-:W-:Y:S05]  /*7d00*/  BSYNC B0 ;  /* 0x0000000000007941 */ /* 0x000fea0003800000 */
.L_x_1449:
[----:B------:R-:W-:-:S05]  /*7d10*/  IMAD R3, R0, R5, R5 ;  /* 0x0000000500037224 */ /* 0x000fca00078e0205 */
[----:B------:R-:W-:-:S07]  /*7d20*/  VIMNMX R4, R4, R3, PT ;  /* 0x0000000304047248 */ /* 0x000fce0003fe0100 */
.L_x_1448:
[----:B------:R-:W3:Y:S01]  /*7d30*/  LDL R8, [R1+0xc] ;  /* 0x00000c0001087983 */ /* 0x000ee20000100800 */
[----:B------:R-:W0:Y:S01]  /*7d40*/  @P1 LDC R0, c[0x0][0x44c] ;  /* 0x00011300ff001b82 */ /* 0x000e220000000800 */
[----:B------:R-:W-:Y:S01]  /*7d50*/  VIADD R4, R4, 0x7f ;  /* 0x0000007f04047836 */ /* 0x000fe20000000000 */
[----:B------:R-:W-:-:S04]  /*7d60*/  ULDC UR4, c[0x0][0x9dc] ;  /* 0x0002770000047ab9 */ /* 0x000fc80000000800 */
[----:B------:R-:W-:Y:S02]  /*7d70*/  SHF.R.S32.HI R3, RZ, 0x1f, R4 ;  /* 0x0000001fff037819 */ /* 0x000fe40000011404 */
[----:B------:R-:W4:Y:S02]  /*7d80*/  @P1 LDC R7, c[0x0][0x450] ;  /* 0x00011400ff071b82 */ /* 0x000f240000000800 */
[----:B------:R-:W-:-:S04]  /*7d90*/  LEA.HI R3, R3, R4, RZ, 0x7 ;  /* 0x0000000403037211 */ /* 0x000fc800078f38ff */
[----:B------:R-:W-:-:S04]  /*7da0*/  SHF.R.S32.HI R3, RZ, 0x7, R3 ;  /* 0x00000007ff037819 */ /* 0x000fc80000011403 */
[----:B------:R-:W-:Y:S01]  /*7db0*/  VIMNMX R100, R100, R3, PT ;  /* 0x0000000364647248 */ /* 0x000fe20003fe0100 */
[----:B0-----:R-:W-:-:S04]  /*7dc0*/  @P1 IMAD.HI.U32 R6, R9, R0, RZ ;  /* 0x0000000009061227 */ /* 0x001fc800078e00ff */
[----:B------:R-:W-:Y:S01]  /*7dd0*/  IMAD.MOV.U32 R0, RZ, RZ, R9 ;  /* 0x000000ffff007224 */ /* 0x000fe200078e0009 */
[----:B----4-:R-:W-:-:S05]  /*7de0*/  @P1 SHF.R.U32.HI R0, RZ, R7, R6 ;  /* 0x00000007ff001219 */ /* 0x010fca0000011606 */
[----:B---3--:R-:W-:-:S04]  /*7df0*/  IMAD.IADD R0, R8, 0x1, R0 ;  /* 0x0000000108007824 */ /* 0x008fc800078e0200 */
        /* <DEDUP_REMOVED lines=12> */
.L_x_1454:
[----:B------:R-:W-:-:S13]  /*7ec0*/  ISETP.NE.AND P0, PT, R5, 0x1, PT ;  /* 0x000000010500780c */ /* 0x000fda0003f05270 */
[----:B------:R-:W0:Y:S02]  /*7ed0*/  @P0 LDC.64 R6, c[0x0][0x9e8] ;  /* 0x00027a00ff060b82 */ /* 0x000e240000000a00 */
[----:B0-----:R-:W-:-:S05]  /*7ee0*/  @P0 IMAD.HI.U32 R4, R0, R6, RZ ;  /* 0x0000000600040227 */ /* 0x001fca00078e00ff */
[----:B------:R-:W-:-:S07]  /*7ef0*/  @P0 SHF.R.U32.HI R0, RZ, R7, R4 ;  /* 0x00000007ff000219 */ /* 0x000fce0000011604 */
.L_x_1455:
[----:B------:R-:W-:Y:S05]  /*7f00*/  BSYNC B0 ;  /* 0x0000000000007941 */ /* 0x000fea0003800000 */
.L_x_1453:
[----:B------:R-:W-:-:S05]  /*7f10*/  IMAD R0, R0, R5, RZ ;  /* 0x0000000500007224 */ /* 0x000fca00078e02ff */
[----:B------:R-:W-:-:S07]  /*7f20*/  VIMNMX R3, R3, R0, !PT ;  /* 0x0000000003037248 */ /* 0x000fce0007fe0100 */
.L_x_1452:
[----:B------:R-:W-:Y:S01]  /*7f30*/  SHF.R.S32.HI R0, RZ, 0x1f, R3 ;  /* 0x0000001fff007819 */ /* 0x000fe20000011403 */
[----:B------:R-:W-:Y:S01]  /*7f40*/  BSSY B0, `(.L_x_1456) ;  /* 0x0000027000007945 */ /* 0x000fe20003800000 */
[----:B------:R-:W-:Y:S02]  /*7f50*/  IMAD.MOV.U32 R97, RZ, RZ, RZ ;  /* 0x000000ffff617224 */ /* 0x000fe400078e00ff */
[----:B------:R-:W-:-:S04]  /*7f60*/  LEA.HI R0, R0, R3, RZ, 0x7 ;  /* 0x0000000300007211 */ /* 0x000fc800078f38ff */
[----:B------:R-:W-:-:S04]  /*7f70*/  SHF.R.S32.HI R0, RZ, 0x7, R0 ;  /* 0x00000007ff007819 */ /* 0x000fc80000011400 */
[----:B------:R-:W-:-:S04]  /*7f80*/  VIMNMX R9, RZ, R0, !PT ;  /* 0x00000000ff097248 */ /* 0x000fc80007fe0100 */
[----:B------:R-:W-:-:S13]  /*7f90*/  ISETP.GT.AND P0, PT, R100, R9, PT ;  /* 0x000000096400720c */ /* 0x000fda0003f04270 */
[----:B------:R-:W-:Y:S05]  /*7fa0*/  @!P0 BRA `(.L_x_1457) ;  /* 0x0000000000808947 */ /* 0x000fea0003800000 */
[----:B------:R-:W3:Y:S01]  /*7fb0*/  LDL R4, [R1+0x74] ;  /* 0x0000740001047983 */ /* 0x000ee20000100800 */
[----:B------:R-:W-:Y:S01]  /*7fc0*/  ULDC UR4, c[0x0][0x9f0] ;  /* 0x00027c0000047ab9 */ /* 0x000fe20000000800 */
[----:B---3--:R-:W-:-:S04]  /*7fd0*/  ISETP.NE.AND P0, PT, R4, RZ, PT ;  /* 0x000000ff0400720c */ /* 0x008fc80003f05270 */
        /* <DEDUP_REMOVED lines=12> */
[----:B------:R0:W3:Y:S02]  /*80a0*/  F2I.FTZ.U32.TRUNC.NTZ R5, R4 ;  /* 0x0000000400057305 */ /* 0x0000e4000021f000 */
[----:B0-----:R-:W-:Y:S02]  /*80b0*/  IMAD.MOV.U32 R4, RZ, RZ, RZ ;  /* 0x000000ffff047224 */ /* 0x001fe400078e00ff */
[----:B---3--:R-:W-:-:S04]  /*80c0*/  IMAD.MOV R7, RZ, RZ, -R5 ;  /* 0x000000ffff077224 */ /* 0x008fc800078e0a05 */
        /* <DEDUP_REMOVED lines=14> */
.L_x_1457:
[----:B------:R-:W-:Y:S05]  /*81b0*/  BSYNC B0 ;  /* 0x0000000000007941 */ /* 0x000fea0003800000 */
.L_x_1456:
[----:B------:R-:W3:Y:S01]  /*81c0*/  LDL R0, [R1+0x7c] ;  /* 0x00007c0001007983 */ /* 0x000ee20000100800 */
        /* <DEDUP_REMOVED lines=19> */
[----:B-1----:R-:W-:Y:S02]  /*8300*/  CS2R R98, SRZ ;  /* 0x0000000000627805 */ /* 0x002fe4000001ff00 */
[----:B------:R-:W-:Y:S02]  /*8310*/  CS2R R6, SRZ ;  /* 0x0000000000067805 */ /* 0x000fe4000001ff00 */
[----:B------:R-:W-:Y:S02]  /*8320*/  CS2R R94, SRZ ;  /* 0x00000000005e7805 */ /* 0x000fe4000001ff00 */
[----:B------:R-:W-:Y:S02]  /*8330*/  CS2R R92, SRZ ;  /* 0x00000000005c7805 */ /* 0x000fe4000001ff00 */
[----:B------:R-:W-:-:S02]  /*8340*/  CS2R R90, SRZ ;  /* 0x00000000005a7805 */ /* 0x000fc4000001ff00 */
[----:B------:R-:W-:Y:S01]  /*8350*/  CS2R R88, SRZ ;  /* 0x0000000000587805 */ /* 0x000fe2000001ff00 */
[----:B---3--:R-:W-:-:S05]  /*8360*/  IMAD R0, R0, R97, R9 ;  /* 0x0000006100007224 */ /* 0x008fca00078e0209 */
[----:B------:R0:W-:Y:S01]  /*8370*/  STL [R1+0x6c], R0 ;  /* 0x00006c0001007387 */ /* 0x0001e20000100800 */
[----:B------:R-:W-:Y:S02]  /*8380*/  VIADDMNMX R97, R0, R97, R100, PT ;  /* 0x0000006100617246 */ /* 0x000fe40003800164 */
[----:B------:R-:W-:Y:S02]  /*8390*/  CS2R R100, SRZ ;  /* 0x0000000000647805 */ /* 0x000fe4000001ff00 */
[----:B------:R-:W-:-:S13]  /*83a0*/  ISETP.GT.AND P1, PT, R97, R0, PT ;  /* 0x000000006100720c */ /* 0x000fda0003f24270 */
[----:B0-----:R-:W-:Y:S05]  /*83b0*/  @!P1 BRA `(.L_x_1458) ;  /* 0x0000011800d49947 */ /* 0x001fea0003800000 */
[----:B------:R-:W0:Y:S01]  /*83c0*/  S2R R0, SR_TID.X ;  /* 0x0000000000007919 */ /* 0x000e220000002100 */
[----:B------:R-:W-:Y:S01]  /*83d0*/  UMOV UR4, 0xffffffff ;  /* 0xffffffff00047882 */ /* 0x000fe20000000000 */
[----:B0-----:R-:W-:-:S05]  /*83e0*/  VIADD R40, R0, 0xffffff80 ;  /* 0xffffff8000287836 */ /* 0x001fca0000000000 */
[----:B--2---:R-:W-:-:S04]  /*83f0*/  SHF.R.S32.HI R41, RZ, 0x1f, R40 ;  /* 0x0000001fff297819 */ /* 0x004fc80000011428 */
[----:B------:R-:W-:-:S04]  /*8400*/  LEA.HI R13, R41, R40, RZ, 0x7 ;  /* 0x00000028290d7211 */ /* 0x000fc800078f38ff */
[----:B------:R-:W-:Y:S01]  /*8410*/  SHF.R.S32.HI R13, RZ, 0x7, R13 ;  /* 0x00000007ff0d7819 */ /* 0x000fe2000001140d */
[----:B------:R-:W-:Y:S06]  /*8420*/  BRA.DIV UR4, `(.L_x_1459) ;  /* 0x000001ce049c7947 */ /* 0x000fec000b800000 */
[----:B------:R-:W0:Y:S04]  /*8430*/  SHFL.IDX PT, R0, R13, RZ, 0x1f ;  /* 0x00001fff0d007589 */ /* 0x000e2800000e0000 */
[----:B0-----:R1:W-:Y:S02]  /*8440*/  STL [R1+0x10], R0 ;  /* 0x0000100001007387 */ /* 0x0013e40000100800 */
.L_x_1757:
[----:B------:R-:W1:Y:S01]  /*8450*/  LDL R3, [R1+0x10] ;  /* 0x0000100001037983 */ /* 0x000e620000100800 */
[----:B------:R-:W-:Y:S01]  /*8460*/  BSSY B6, `(.L_x_1460) ;  /* 0x0000020000067945 */ /* 0x000fe20003800000 */
[----:B-1----:R-:W-:-:S05]  /*8470*/  IMAD.HI R0, R3, 0x55555556, RZ ;  /* 0x5555555603007827 */ /* 0x002fca00078e02ff */
[----:B------:R-:W-:-:S05]  /*8480*/  LEA.HI R0, R0, R0, RZ, 0x1 ;  /* 0x0000000000007211 */ /* 0x000fca00078f08ff */
[----:B------:R-:W-:Y:S02]  /*8490*/  IMAD R4, R0, -0x3, R3 ;  /* 0xfffffffd00047824 */ /* 0x000fe400078e0203 */
[----:B------:R-:W-:Y:S02]  /*84a0*/  VIADD R3, R2, 0x21800 ;  /* 0x0002180002037836 */ /* 0x000fe40000000000 */
[----:B------:R-:W-:Y:S01]  /*84b0*/  IMAD R0, R4, 0x1000, R2 ;  /* 0x0000100004007824 */ /* 0x000fe200078e0202 */
[----:B------:R1:W-:Y:S02]  /*84c0*/  STL [R1+0x2c], R4 ;  /* 0x00002c0401007387 */ /* 0x0003e40000100800 */
[----:B------:R-:W-:Y:S01]  /*84d0*/  LOP3.LUT P0, RZ, R3, 0x3ff, RZ, 0xc0, !PT ;  /* 0x000003ff03ff7812 */ /* 0x000fe2000780c0ff */
[----:B------:R-:W-:-:S05]  /*84e0*/  VIADD R0, R0, 0xc400 ;  /* 0x0000c40000007836 */ /* 0x000fca0000000000 */
[----:B------:R-:W-:Y:S01]  /*84f0*/  SHF.R.U32.HI R0, RZ, 0x4, R0 ;  /* 0x00000004ff007819 */ /* 0x000fe20000011600 */
[----:B-1----:R-:W-:-:S03]  /*8500*/  IMAD R4, R4, 0x2000, R3 ;  /* 0x0000200004047824 */ /* 0x002fc600078e0203 */
[----:B------:R-:W-:Y:S02]  /*8510*/  LOP3.LUT R148, R0, 0x3fff, RZ, 0xc0, !PT ;  /* 0x00003fff00947812 */ /* 0x000fe400078ec0ff */
        /* <DEDUP_REMOVED lines=20> */
.L_x_1461:
[----:B------:R-:W-:Y:S05]  /*8660*/  BSYNC B6 ;  /* 0x0000000000067941 */ /* 0x000fea0003800000 */
.L_x_1460:
[----:B------:R-:W-:Y:S02]  /*8670*/  ULDC UR4, c[0x0][0x3f4] ;  /* 0x0000fd0000047ab9 */ /* 0x000fe40000000800 */
[----:B------:R-:W-:-:S13]  /*8680*/  ISETP.LT.AND P0, PT, RZ, UR4, PT ;  /* 0x00000004ff007c0c */ /* 0x000fda000bf01270 */
[----:B------:R-:W-:Y:S05]  /*8690*/  @P0 BRA `(.L_x_1462) ;  /* 0x0000000000400947 */ /* 0x000fea0003800000 */
[----:B------:R-:W-:-:S04]  /*86a0*/  ULEA.HI UR4, UR37, UR37, URZ, 0x1 ;  /* 0x0000002525047291 */ /* 0x000fc8000f8f083f */
[----:B------:R-:W-:-:S04]  /*86b0*/  ULOP3.LUT UR4, UR4, 0xfffffffe, URZ, 0xc0, !UPT ;  /* 0xfffffffe04047892 */ /* 0x000fc8000f8ec03f */
[----:B------:R-:W-:-:S06]  /*86c0*/  UIADD3 UR4, UR37, -UR4, URZ ;  /* 0x8000000425047290 */ /* 0x000fcc000fffe03f */
[----:B-1----:R-:W-:-:S05]  /*86d0*/  IMAD.U32 R3, RZ, RZ, UR4 ;  /* 0x00000004ff037e24 */ /* 0x002fca000f8e00ff */
[----:B------:R-:W-:-:S04]  /*86e0*/  SHF.L.U32 R3, R3, 0x1f, RZ ;  /* 0x0000001f03037819 */ /* 0x000fc800000006ff */
[----:B------:R1:W2:Y:S03]  /*86f0*/  SYNCS.PHASECHK.TRANS64.TRYWAIT P0, [R2+URZ+0x2d800], R3 ;  /* 0x02d80003020075a7 */ /* 0x0002a6000800017f */
[----:B--2---:R-:W-:Y:S05]  /*8700*/  @!P0 NANOSLEEP.SYNCS 0x989680 ;  /* 0x009896800000895d */ /* 0x004fea0003900000 */
[----:B------:R-:W2:Y:S01]  /*8710*/  @!P0 SYNCS.PHASECHK.TRANS64 P0, [R2+URZ+0x2d800], R3 ;  /* 0x02d80003020085a7 */ /* 0x000ea2000800007f */
[----:B------:R-:W-:Y:S04]  /*8720*/  BSSY B0, `(.L_x_1463) ;  /* 0x0000006000007945 */ /* 0x000fe80003800000 */
[----:B--2---:R-:W-:Y:S05]  /*8730*/  @P0 BRA `(.L_x_1464) ;  /* 0x0000000000100947 */ /* 0x004fea0003800000 */
.L_x_1465:
[----:B--2---:R2:W3:Y:S02]  /*8740*/  SYNCS.PHASECHK.TRANS64.TRYWAIT P0, [R2+URZ+0x2d800], R3 ;  /* 0x02d80003020075a7 */ /* 0x0044e4000800017f */
[----:B---3--:R-:W-:Y:S05]  /*8750*/  @!P0 NANOSLEEP.SYNCS 0x989680 ;  /* 0x009896800000895d */ /* 0x008fea0003900000 */
[----:B------:R-:W3:Y:S02]  /*8760*/  @!P0 SYNCS.PHASECHK.TRANS64 P0, [R2+URZ+0x2d800], R3 ;  /* 0x02d80003020085a7 */ /* 0x000ee4000800007f */
[----:B---3--:R-:W-:Y:S05]  /*8770*/  @!P0 BRA `(.L_x_1465) ;  /* 0xfffffffc00f08947 */ /* 0x008fea000383ffff */
.L_x_1464:
[----:B------:R-:W-:Y:S05]  /*8780*/  BSYNC B0 ;  /* 0x0000000000007941 */ /* 0x000fea0003800000 */
.L_x_1463:
[----:B------:R-:W-:Y:S05]  /*8790*/  BRA `(.L_x_1466) ;  /* 0x00000040009c7947 */ /* 0x000fea0003800000 */
.L_x_1462:
[----:B------:R-:W-:Y:S01]  /*87a0*/  ULOP3.LUT UP0, URZ, UR40, 0x1bf, URZ, 0xc0, !UPT ;  /* 0x000001bf283f7892 */ /* 0x000fe2000f80c03f */
[----:B-----5:R-:W-:Y:S01]  /*87b0*/  SHF.R.S32.HI R0, RZ, 0x1f, R96 ;  /* 0x0000001fff007819 */ /* 0x020fe20000011460 */
[----:B------:R-:W-:Y:S01]  /*87c0*/  ULDC.64 UR4, c[0x0][0x3f8] ;  /* 0x0000fe0000047ab9 */ /* 0x000fe20000000a00 */
[----:B------:R-:W-:Y:S01]  /*87d0*/  ULDC.64 UR6, c[0x0][0x408] ;  /* 0x0001020000067ab9 */ /* 0x000fe20000000a00 */
[----:B------:R-:W-:Y:S02]  /*87e0*/  IMAD.WIDE.U32 R24, R96, UR4, RZ ;  /* 0x0000000460187c25 */ /* 0x000fe4000f8e00ff */
[----:B------:R-:W-:Y:S02]  /*87f0*/  PLOP3.LUT P0, PT, PT, PT, UP0, 0x80, 0x0 ;  /* 0x000000000000781c */ /* 0x000fe40003f0f008 */
[C---:B-1----:R-:W-:Y:S02]  /*8800*/  IMAD R3, R0.reuse, UR4, RZ ;  /* 0x0000000400037c24 */ /* 0x042fe4000f8e02ff */
[----:B------:R-:W-:-:S02]  /*8810*/  IMAD R5, R0, UR6, RZ ;  /* 0x0000000600057c24 */ /* 0x000fc4000f8e02ff */
[C---:B------:R-:W-:Y:S02]  /*8820*/  IMAD R3, R96.reuse, UR5, R3 ;  /* 0x0000000560037c24 */ /* 0x040fe4000f8e0203 */
[C---:B------:R-:W-:Y:S02]  /*8830*/  IMAD R5, R96.reuse, UR7, R5 ;  /* 0x0000000760057c24 */ /* 0x040fe4000f8e0205 */
[----:B------:R-:W-:-:S04]  /*8840*/  IMAD.WIDE.U32 R26, R96, UR6, RZ ;  /* 0x00000006601a7c25 */ /* 0x000fc8000f8e00ff */
[----:B------:R-:W-:Y:S02]  /*8850*/  IMAD.IADD R29, R3, 0x1, R25 ;  /* 0x00000001031d7824 */ /* 0x000fe400078e0219 */
[----:B------:R-:W-:Y:S01]  /*8860*/  IMAD.IADD R31, R5, 0x1, R27 ;  /* 0x00000001051f7824 */ /* 0x000fe200078e021b */
        /* <DEDUP_REMOVED lines=17> */
.L_x_1467:
[----:B------:R-:W2:Y:S01]  /*8980*/  LDL R20, [R1+0x30] ;  /* 0x0000300001147983 */ /* 0x000ea20000100800 */
[----:B------:R-:W-:Y:S01]  /*8990*/  ULDC.U8 UR4, c[0x0][0x410] ;  /* 0x0001040000047ab9 */ /* 0x000fe20000000000 */
[----:B------:R-:W1:Y:S01]  /*89a0*/  S2R R21, SR_TID.X ;  /* 0x0000000000157919 */ /* 0x000e620000002100 */
[----:B------:R-:W-:Y:S01]  /*89b0*/  ISETP.NE.AND P0, PT, RZ, UR4, PT ;  /* 0x00000004ff007c0c */ /* 0x000fe2000bf05270 */
[----:B------:R-:W-:Y:S01]  /*89c0*/  BSSY B0, `(.L_x_1468) ;  /* 0x00003fc000007945 */ /* 0x000fe20003800000 */
[C---:B-1----:R-:W-:Y:S02]  /*89d0*/  VIADD R58, R21.reuse, 0xffffff80 ;  /* 0xffffff80153a7836 */ /* 0x042fe40000000000 */
[----:B------:R-:W-:-:S05]  /*89e0*/  VIADD R57, R21, 0xffffff80 ;  /* 0xffffff8015397836 */ /* 0x000fca0000000000 */
[----:B------:R-:W-:-:S04]  /*89f0*/  LEA.HI R57, R57, R58, RZ, 0x1 ;  /* 0x0000003a39397211 */ /* 0x000fc800078f08ff */
[----:B------:R-:W-:-:S05]  /*8a00*/  SHF.R.S32.HI R57, RZ, 0x1, R57 ;  /* 0x00000001ff397819 */ /* 0x000fca0000011439 */
[----:B--2---:R-:W-:Y:S01]  /*8a10*/  IMAD.IADD R6, R57, 0x1, R20 ;  /* 0x0000000139067824 */ /* 0x004fe200078e0214 */
[----:B------:R-:W-:Y:S06]  /*8a20*/  @!P0 BRA `(.L_x_1469) ;  /* 0x0000001c00e48947 */ /* 0x000fec0003800000 */
[----:B------:R-:W1:Y:S01]  /*8a30*/  LDC R5, c[0x0][0x448] ;  /* 0x00011200ff057b82 */ /* 0x000e620000000800 */
[----:B------:R-:W-:Y:S01]  /*8a40*/  ULDC.64 UR4, c[0x0][0x3f8] ;  /* 0x0000fe0000047ab9 */ /* 0x000fe20000000a00 */
[----:B------:R-:W-:Y:S01]  /*8a50*/  ULDC.64 UR6, c[0x0][0x408] ;  /* 0x0001020000067ab9 */ /* 0x000fe20000000a00 */
[----:B------:R-:W-:Y:S02]  /*8a60*/  IMAD.MOV.U32 R25, RZ, RZ, R29 ;  /* 0x000000ffff197224 */ /* 0x000fe400078e001d */
[----:B------:R-:W-:Y:S01]  /*8a70*/  IMAD.MOV.U32 R27, RZ, RZ, R31 ;  /* 0x000000ffff1b7224 */ /* 0x000fe200078e001f */
[----:B-1----:R-:W-:-:S13]  /*8a80*/  ISETP.NE.AND P0, PT, R5, 0x1, PT ;  /* 0x000000010500780c */ /* 0x002fda0003f05270 */
[----:B------:R-:W1:Y:S08]  /*8a90*/  @P0 LDC R3, c[0x0][0x44c] ;  /* 0x00011300ff030b82 */ /* 0x000e700000000800 */
[----:B------:R-:W2:Y:S01]  /*8aa0*/  @P0 LDC R7, c[0x0][0x450] ;  /* 0x00011400ff070b82 */ /* 0x000ea20000000800 */
[----:B-1----:R-:W-:-:S04]  /*8ab0*/  @P0 IMAD.HI.U32 R0, R6, R3, RZ ;  /* 0x0000000306000227 */ /* 0x002fc800078e00ff */
[----:B------:R-:W-:Y:S01]  /*8ac0*/  IMAD.MOV.U32 R3, RZ, RZ, R6 ;  /* 0x000000ffff037224 */ /* 0x000fe200078e0006 */
[----:B--2---:R-:W-:-:S04]  /*8ad0*/  @P0 SHF.R.U32.HI R3, RZ, R7, R0 ;  /* 0x00000007ff030219 */ /* 0x004fc80000011600 */
[----:B------:R-:W-:Y:S01]  /*8ae0*/  SHF.R.S32.HI R0, RZ, 0x1f, R3 ;  /* 0x0000001fff007819 */ /* 0x000fe20000011403 */
[----:B------:R-:W-:-:S04]  /*8af0*/  IMAD.WIDE.U32 R24, R3, UR4, R24 ;  /* 0x0000000403187c25 */ /* 0x000fc8000f8e0018 */
[C---:B------:R-:W-:Y:S02]  /*8b00*/  IMAD R4, R0.reuse, UR4, RZ ;  /* 0x0000000400047c24 */ /* 0x040fe4000f8e02ff */
[----:B------:R-:W-:Y:S02]  /*8b10*/  IMAD R0, R0, UR6, RZ ;  /* 0x0000000600007c24 */ /* 0x000fe4000f8e02ff */
[C---:B------:R-:W-:Y:S01]  /*8b20*/  IMAD R13, R3.reuse, UR5, R4 ;  /* 0x00000005030d7c24 */ /* 0x040fe2000f8e0204 */
[----:B------:R-:W-:Y:S01]  /*8b30*/  ULDC.64 UR4, c[0x0][0x3e8] ;  /* 0x0000fa0000047ab9 */ /* 0x000fe20000000a00 */
[C---:B------:R-:W-:Y:S01]  /*8b40*/  IMAD.WIDE.U32 R26, R3.reuse, UR6, R26 ;  /* 0x00000006031a7c25 */ /* 0x040fe2000f8e001a */
[----:B------:R-:W-:Y:S01]  /*8b50*/  LEA R38, P0, R24, UR4, 0x1 ;  /* 0x0000000418267c11 */ /* 0x000fe2000f8008ff */
[----:B------:R-:W-:Y:S02]  /*8b60*/  UMOV UR4, 0xffffffff ;  /* 0xffffffff00047882 */ /* 0x000fe40000000000 */
[----:B------:R-:W-:Y:S01]  /*8b70*/  IMAD R3, R3, UR7, R0 ;  /* 0x0000000703037c24 */ /* 0x000fe2000f8e0200 */
[----:B------:R-:W-:Y:S01]  /*8b80*/  ULDC.64 UR6, c[0x0][0x400] ;  /* 0x0001000000067ab9 */ /* 0x000fe20000000a00 */
[----:B------:R-:W-:Y:S01]  /*8b90*/  IMAD.IADD R13, R25, 0x1, R13 ;  /* 0x00000001190d7824 */ /* 0x000fe200078e020d */
[----:B------:R-:W-:Y:S01]  /*8ba0*/  LEA R39, P1, R26, UR6, 0x1 ;  /* 0x000000061a277c11 */ /* 0x000fe2000f8208ff */
[----:B------:R-:W-:-:S03]  /*8bb0*/  IMAD.IADD R3, R27, 0x1, R3 ;  /* 0x000000011b037824 */ /* 0x000fc600078e0203 */
[----:B------:R-:W-:Y:S02]  /*8bc0*/  LEA.HI.X R13, R24, UR5, R13, 0x1, P0 ;  /* 0x00000005180d7c11 */ /* 0x000fe400080f0c0d */
[----:B------:R-:W-:Y:S01]  /*8bd0*/  LEA.HI.X R0, R26, UR7, R3, 0x1, P1 ;  /* 0x000000071a007c11 */ /* 0x000fe200088f0c03 */
[----:B------:R-:W-:Y:S06]  /*8be0*/  BRA.DIV UR4, `(.L_x_1470) ;  /* 0x000001c604d47947 */ /* 0x000fec000b800000 */
[----:B------:R1:W2:Y:S04]  /*8bf0*/  SHFL.IDX PT, R3, R13, RZ, 0x1e1f ;  /* 0x001e1fff0d037589 */ /* 0x0002a800000e0000 */
[----:B------:R-:W3:Y:S04]  /*8c00*/  SHFL.IDX PT, R38, R38, RZ, 0x1e1f ;  /* 0x001e1fff26267589 */ /* 0x000ee800000e0000 */
[----:B------:R-:W4:Y:S04]  /*8c10*/  SHFL.IDX PT, R0, R0, RZ, 0x1e1f ;  /* 0x001e1fff00007589 */ /* 0x000f2800000e0000 */
[----:B-1----:R-:W0:Y:S02]  /*8c20*/  SHFL.IDX PT, R39, R39, RZ, 0x1e1f ;  /* 0x001e1fff27277589 */ /* 0x002e2400000e0000 */
.L_x_1763:
[----:B------:R-:W-:Y:S01]  /*8c30*/  IMAD R42, R140, R5, RZ ;  /* 0x000000058c2a7224 */ /* 0x000fe200078e02ff */
[----:B------:R-:W-:Y:S01]  /*8c40*/  BSSY B1, `(.L_x_1471) ;  /* 0x000005e000017945 */ /* 0x000fe20003800000 */
[----:B------:R-:W-:Y:S02]  /*8c50*/  CS2R R34, SRZ ;  /* 0x0000000000227805 */ /* 0x000fe4000001ff00 */
[----:B------:R-:W-:Y:S02]  /*8c60*/  CS2R R30, SRZ ;  /* 0x00000000001e7805 */ /* 0x000fe4000001ff00 */
[----:B------:R-:W-:Y:S02]  /*8c70*/  CS2R R26, SRZ ;  /* 0x00000000001a7805 */ /* 0x000fe4000001ff00 */
[----:B------:R-:W-:Y:S01]  /*8c80*/  ISETP.GE.AND P0, PT, R6, R42, PT ;  /* 0x0000002a0600720c */ /* 0x000fe20003f06270 */
[----:B------:R-:W-:Y:S01]  /*8c90*/  IMAD R42, R33, -0xc0, R42 ;  /* 0xffffff40212a7824 */ /* 0x000fe200078e022a */
[----:B------:R-:W-:-:S02]  /*8ca0*/  CS2R R20, SRZ ;  /* 0x0000000000147805 */ /* 0x000fc4000001ff00 */
[----:B------:R-:W-:Y:S02]  /*8cb0*/  CS2R R12, SRZ ;  /* 0x00000000000c7805 */ /* 0x000fe4000001ff00 */
[----:B------:R-:W-:Y:S02]  /*8cc0*/  CS2R R8, SRZ ;  /* 0x0000000000087805 */ /* 0x000fe4000001ff00 */
[----:B------:R-:W-:Y:S02]  /*8cd0*/  CS2R R36, SRZ ;  /* 0x0000000000247805 */ /* 0x000fe4000001ff00 */
[----:B------:R-:W-:Y:S02]  /*8ce0*/  CS2R R32, SRZ ;  /* 0x0000000000207805 */ /* 0x000fe4000001ff00 */
[----:B------:R-:W-:Y:S02]  /*8cf0*/  CS2R R28, SRZ ;  /* 0x00000000001c7805 */ /* 0x000fe4000001ff00 */
[----:B------:R-:W-:-:S02]  /*8d00*/  CS2R R24, SRZ ;  /* 0x0000000000187805 */ /* 0x000fc4000001ff00 */
[----:B0-----:R-:W-:Y:S02]  /*8d10*/  CS2R R14, SRZ ;  /* 0x00000000000e7805 */ /* 0x001fe4000001ff00 */
[----:B------:R-:W-:Y:S01]  /*8d20*/  CS2R R10, SRZ ;  /* 0x00000000000a7805 */ /* 0x000fe2000001ff00 */
[----:B------:R-:W-:Y:S06]  /*8d30*/  @P0 BRA `(.L_x_1472) ;  /* 0x0000000400380947 */ /* 0x000fec0003800000 */
[----:B------:R-:W2:Y:S01]  /*8d40*/  LDL R49, [R1+0x60] ;  /* 0x0000600001317983 */ /* 0x000ea20000100800 */
[----:B------:R-:W-:-:S03]  /*8d50*/  ULDC UR4, c[0x0][0x3f4] ;  /* 0x0000fd0000047ab9 */ /* 0x000fc60000000800 */
[----:B------:R-:W3:Y:S04]  /*8d60*/  LDL R48, [R1+0x54] ;  /* 0x0000540001307983 */ /* 0x000ee80000100800 */
[----:B------:R-:W4:Y:S04]  /*8d70*/  LDL R47, [R1+0x5c] ;  /* 0x00005c00012f7983 */ /* 0x000f280000100800 */
[----:B------:R-:W4:Y:S04]  /*8d80*/  LDL R46, [R1+0x50] ;  /* 0x00005000012e7983 */ /* 0x000f280000100800 */
[----:B------:R-:W4:Y:S04]  /*8d90*/  LDL.64 R44, [R1+0x18] ;  /* 0x00001800012c7983 */ /* 0x000f280000100a00 */
[----:B------:R-:W4:Y:S01]  /*8da0*/  LDL R43, [R1+0x64] ;  /* 0x00006400012b7983 */ /* 0x000f220000100800 */
[----:B------:R-:W-:-:S02]  /*8db0*/  CS2R R36, SRZ ;  /* 0x0000000000247805 */ /* 0x000fc4000001ff00 */
[----:B------:R-:W-:Y:S02]  /*8dc0*/  CS2R R34, SRZ ;  /* 0x0000000000227805 */ /* 0x000fe4000001ff00 */
[----:B------:R-:W-:Y:S02]  /*8dd0*/  CS2R R32, SRZ ;  /* 0x0000000000207805 */ /* 0x000fe4000001ff00 */
[C---:B--2---:R-:W-:Y:S01]  /*8de0*/  ISETP.GE.AND P3, PT, R49.reuse, UR4, PT ;  /* 0x0000000431007c0c */ /* 0x044fe2000bf66270 */
[C---:B------:R-:W-:Y:S01]  /*8df0*/  IMAD.SHL.U32 R24, R49.reuse, 0x2, RZ ;  /* 0x0000000231187824 */ /* 0x040fe200078e00ff */
[----:B------:R-:W-:Y:S02]  /*8e00*/  SHF.R.S32.HI R4, RZ, 0x1f, R49 ;  /* 0x0000001fff047819 */ /* 0x000fe40000011431 */
[C---:B---3--:R-:W-:Y:S01]  /*8e10*/  ISETP.GE.AND P2, PT, R48.reuse, UR4, PT ;  /* 0x0000000430007c0c */ /* 0x048fe2000bf46270 */
[----:B------:R-:W-:Y:S01]  /*8e20*/  IMAD.SHL.U32 R14, R48, 0x2, RZ ;  /* 0x00000002300e7824 */ /* 0x000fe200078e00ff */
[----:B------:R-:W-:-:S02]  /*8e30*/  SHF.L.U64.HI R4, R49, 0x1, R4 ;  /* 0x0000000131047819 */ /* 0x000fc40000010204 */
[C---:B----4-:R-:W-:Y:S01]  /*8e40*/  ISETP.GE.AND P1, PT, R47.reuse, UR4, PT ;  /* 0x000000042f007c0c */ /* 0x050fe2000bf26270 */
[----:B------:R-:W-:Y:S01]  /*8e50*/  IMAD.SHL.U32 R10, R47, 0x2, RZ ;  /* 0x000000022f0a7824 */ /* 0x000fe200078e00ff */
[----:B------:R-:W-:Y:S02]  /*8e60*/  SHF.R.S32.HI R5, RZ, 0x1f, R48 ;  /* 0x0000001fff057819 */ /* 0x000fe40000011430 */
[C---:B------:R-:W-:Y:S01]  /*8e70*/  ISETP.GE.AND P0, PT, R46.reuse, UR4, PT ;  /* 0x000000042e007c0c */ /* 0x040fe2000bf06270 */
[----:B------:R-:W-:Y:S01]  /*8e80*/  IMAD.SHL.U32 R28, R46, 0x2, RZ ;  /* 0x000000022e1c7824 */ /* 0x000fe200078e00ff */
[-C--:B------:R-:W-:Y:S02]  /*8e90*/  @!P3 IADD3 R26, P4, R38, R24.reuse, RZ ;  /* 0x00000018261ab210 */ /* 0x080fe40007f9e0ff */
[----:B------:R-:W-:Y:S02]  /*8ea0*/  @!P3 IADD3 R24, P5, R39, R24, RZ ;  /* 0x000000182718b210 */ /* 0x000fe40007fbe0ff */
[----:B------:R-:W-:Y:S01]  /*8eb0*/  SHF.L.U64.HI R5, R48, 0x1, R5 ;  /* 0x0000000130057819 */ /* 0x000fe20000010205 */
[--C-:B------:R-:W-:Y:S01]  /*8ec0*/  @!P3 IMAD.X R27, R3, 0x1, R4.reuse, P4 ;  /* 0x00000001031bb824 */ /* 0x100fe200020e0604 */
[-C--:B------:R-:W-:Y:S01]  /*8ed0*/  @!P2 IADD3 R20, P4, R38, R14.reuse, RZ ;  /* 0x0000000e2614a210 */ /* 0x080fe20007f9e0ff */
[----:B------:R-:W-:Y:S01]  /*8ee0*/  @!P3 IMAD.X R25, R0, 0x1, R4, P5 ;  /* 0x000000010019b824 */ /* 0x000fe200028e0604 */
[----:B------:R-:W-:Y:S01]  /*8ef0*/  @!P2 IADD3 R14, P5, R39, R14, RZ ;  /* 0x0000000e270ea210 */ /* 0x000fe20007fbe0ff */
[----:B------:R-:W-:Y:S01]  /*8f00*/  IMAD.SHL.U32 R31, R43, 0x2, RZ ;  /* 0x000000022b1f7824 */ /* 0x000fe200078e00ff */
[----:B------:R-:W-:Y:S01]  /*8f10*/  SHF.R.S32.HI R6, RZ, 0x1f, R47 ;  /* 0x0000001fff067819 */ /* 0x000fe2000001142f */
[--C-:B------:R-:W-:Y:S01]  /*8f20*/  @!P2 IMAD.X R21, R3, 0x1, R5.reuse, P4 ;  /* 0x000000010315a824 */ /* 0x100fe200020e0605 */
[-C--:B------:R-:W-:Y:S01]  /*8f30*/  @!P1 IADD3 R12, P4, R38, R10.reuse, RZ ;  /* 0x0000000a260c9210 */ /* 0x080fe20007f9e0ff */
[----:B------:R-:W-:Y:S01]  /*8f40*/  @!P2 IMAD.X R15, R0, 0x1, R5, P5 ;  /* 0x00000001000fa824 */ /* 0x000fe200028e0605 */
[----:B------:R-:W-:Y:S01]  /*8f50*/  SHF.L.U64.HI R6, R47, 0x1, R6 ;  /* 0x000000012f067819 */ /* 0x000fe20000010206 */
[----:B------:R-:W5:Y:S01]  /*8f60*/  @!P3 LD.E.64 R32, desc[UR52][R26.64] ;  /* 0x000000341a20b980 */ /* 0x000f62000c101b00 */
[----:B------:R-:W-:-:S02]  /*8f70*/  @!P1 IADD3 R10, P5, R39, R10, RZ ;  /* 0x0000000a270a9210 */ /* 0x000fc40007fbe0ff */
[----:B------:R-:W-:Y:S01]  /*8f80*/  SHF.R.S32.HI R7, RZ, 0x1f, R46 ;  /* 0x0000001fff077819 */ /* 0x000fe2000001142e */
[--C-:B------:R-:W-:Y:S01]  /*8f90*/  @!P1 IMAD.X R13, R3, 0x1, R6.reuse, P4 ;  /* 0x00000001030d9824 */ /* 0x100fe200020e0606 */
[----:B------:R-:W-:Y:S01]  /*8fa0*/  ISETP.GE.AND P4, PT, R44, UR4, PT ;  /* 0x000000042c007c0c */ /* 0x000fe2000bf86270 */
[----:B------:R-:W-:Y:S01]  /*8fb0*/  @!P1 IMAD.X R11, R0, 0x1, R6, P5 ;  /* 0x00000001000b9824 */ /* 0x000fe200028e0606 */
[----:B------:R-:W-:Y:S02]  /*8fc0*/  SHF.L.U64.HI R7, R46, 0x1, R7 ;  /* 0x000000012e077819 */ /* 0x000fe40000010207 */
[----:B------:R-:W-:Y:S02]  /*8fd0*/  @!P0 IADD3 R8, P5, R38, R28, RZ ;  /* 0x0000001c26088210 */ /* 0x000fe40007fbe0ff */
[----:B------:R-:W-:-:S03]  /*8fe0*/  SHF.R.S32.HI R30, RZ, 0x1f, R43 ;  /* 0x0000001fff1e7819 */ /* 0x000fc6000001142b */
[----:B------:R-:W-:Y:S01]  /*8ff0*/  @!P0 IMAD.X R9, R3, 0x1, R7, P5 ;  /* 0x0000000103098824 */ /* 0x000fe200028e0607 */
[----:B------:R-:W-:-:S03]  /*9000*/  @!P0 IADD3 R4, P5, R39, R28, RZ ;  /* 0x0000001c27048210 */ /* 0x000fc60007fbe0ff */
[----:B------:R-:W-:Y:S02]  /*9010*/  @!P4 IMAD.MOV.U32 R28, RZ, RZ, R38 ;  /* 0x000000ffff1cc224 */ /* 0x000fe400078e0026 */
[----:B------:R-:W-:Y:S01]  /*9020*/  @!P0 IMAD.X R5, R0, 0x1, R7, P5 ;  /* 0x0000000100058824 */ /* 0x000fe200028e0607 */
[----:B------:R-:W-:Y:S01]  /*9030*/  ISETP.GE.AND P5, PT, R43, UR4, PT ;  /* 0x000000042b007c0c */ /* 0x000fe2000bfa6270 */
        /* <DEDUP_REMOVED lines=30> */
.L_x_1472:
[----:B------:R-:W-:Y:S05]  /*9220*/  BSYNC B1 ;  /* 0x0000000000017941 */ /* 0x000fea0003800000 */
.L_x_1471:
[----:B------:R-:W-:Y:S01]  /*9230*/  ULEA.HI UR4, UR37, UR37, URZ, 0x1 ;  /* 0x0000002525047291 */ /* 0x000fe2000f8f083f */
[----:B--2--5:R-:W-:Y:S01]  /*9240*/  IMAD.MOV.U32 R3, RZ, RZ, R35 ;  /* 0x000000ffff037224 */ /* 0x024fe200078e0023 */
[----:B------:R-:W-:Y:S01]  /*9250*/  VIMNMX R42, R42, 0xc0, PT ;  /* 0x000000c02a2a7848 */ /* 0x000fe20003fe0100 */
[----:B----4-:R-:W-:Y:S01]  /*9260*/  IMAD.MOV.U32 R0, RZ, RZ, R34 ;  /* 0x000000ffff007224 */ /* 0x010fe200078e0022 */
[----:B------:R-:W-:Y:S01]  /*9270*/  ULOP3.LUT UR4, UR4, 0xfffffffe, URZ, 0xc0, !UPT ;  /* 0xfffffffe04047892 */ /* 0x000fe2000f8ec03f */
[----:B0-----:R-:W-:Y:S01]  /*9280*/  IMAD.MOV.U32 R4, RZ, RZ, R30 ;  /* 0x000000ffff047224 */ /* 0x001fe200078e001e */
[----:B---3--:R-:W-:Y:S01]  /*9290*/  PRMT R38, R38, 0x5410, R3 ;  /* 0x0000541026267816 */ /* 0x008fe20000000003 */
[----:B------:R-:W-:Y:S01]  /*92a0*/  IMAD.MOV.U32 R5, RZ, RZ, R27 ;  /* 0x000000ffff057224 */ /* 0x000fe200078e001b */
[----:B------:R-:W-:Y:S01]  /*92b0*/  UIADD3 UR4, UR37, -UR4, URZ ;  /* 0x8000000425047290 */ /* 0x000fe2000fffe03f */
        /* <DEDUP_REMOVED lines=40> */
[----:B------:R-:W-:Y:S01]  /*9540*/  PRMT R50, R0, 0x7610, R50 ;  /* 0x0000761000327816 */ /* 0x000fe20000000032 */
[----:B------:R-:W-:Y:S01]  /*9550*/  IMAD.MOV.U32 R0, RZ, RZ, R10 ;  /* 0x000000ffff007224 */ /* 0x000fe200078e000a */
[----:B------:R-:W-:Y:S01]  /*9560*/  PRMT R51, R4, 0x7610, R51 ;  /* 0x0000761004337816 */ /* 0x000fe20000000033 */
[----:B------:R-:W-:Y:S01]  /*9570*/  IMAD.MOV.U32 R4, RZ, RZ, R11 ;  /* 0x000000ffff047224 */ /* 0x000fe200078e000b */
[----:B------:R-:W-:-:S02]  /*9580*/  PRMT R46, R5, 0x7610, R46 ;  /* 0x00007610052e7816 */ /* 0x000fc4000000002e */
[----:B------:R-:W-:Y:S01]  /*9590*/  PRMT R47, R6, 0x7610, R47 ;  /* 0x00007610062f7816 */ /* 0x000fe2000000002f */
[----:B0-----:R-:W-:Y:S06]  /*95a0*/  @!P0 BRA `(.L_x_1474) ;  /* 0x000001bc00d48947 */ /* 0x001fec0003800000 */
.L_x_1764:
[----:B------:R-:W-:Y:S05]  /*95b0*/  BSYNC B1 ;  /* 0x0000000000017941 */ /* 0x000fea0003800000 */
.L_x_1473:
[----:B------:R-:W-:Y:S02]  /*95c0*/  PRMT R42, R0, 0x7610, R42 ;  /* 0x00007610002a7816 */ /* 0x000fe4000000002a */
[----:B------:R-:W-:Y:S01]  /*95d0*/  PRMT R43, R4, 0x7610, R43 ;  /* 0x00007610042b7816 */ /* 0x000fe2000000002b */
[----:B------:R-:W-:Y:S06]  /*95e0*/  @P1 BRA `(.L_x_1475) ;  /* 0x0000003000e41947 */ /* 0x000fec0003800000 */
[----:B------:R-:W2:Y:S01]  /*95f0*/  LDL.64 R66, [R1+0x18] ;  /* 0x0000180001427983 */ /* 0x000ea20000100a00 */
[----:B------:R-:W2:Y:S03]  /*9600*/  LDC R4, c[0x0][0x3f4] ;  /* 0x0000fd00ff047b82 */ /* 0x000ea60000000800 */
[----:B------:R-:W3:Y:S04]  /*9610*/  LDL R61, [R1+0x70] ;  /* 0x00007000013d7983 */ /* 0x000ee80000100800 */
[----:B------:R-:W4:Y:S04]  /*9620*/  LDL R60, [R1+0x60] ;  /* 0x00006000013c7983 */ /* 0x000f280000100800 */
[----:B------:R-:W5:Y:S04]  /*9630*/  LDL R58, [R1+0x54] ;  /* 0x00005400013a7983 */ /* 0x000f680000100800 */
[----:B------:R-:W5:Y:S04]  /*9640*/  LDL R57, [R1+0x5c] ;  /* 0x00005c0001397983 */ /* 0x000f680000100800 */
[----:B------:R-:W5:Y:S04]  /*9650*/  LDL R7, [R1+0x50] ;  /* 0x0000500001077983 */ /* 0x000f680000100800 */
[----:B------:R-:W5:Y:S01]  /*9660*/  LDL R6, [R1+0x64] ;  /* 0x0000640001067983 */ /* 0x000f620000100800 */
[----:B------:R-:W-:-:S04]  /*9670*/  LEA.HI R40, R41, R40, RZ, 0x2 ;  /* 0x0000002829287211 */ /* 0x000fc800078f10ff */
[--C-:B------:R-:W-:Y:S02]  /*9680*/  SHF.R.S32.HI R0, RZ, 0x2, R40.reuse ;  /* 0x00000002ff007819 */ /* 0x100fe40000011428 */
[----:B0-----:R-:W-:-:S04]  /*9690*/  SHF.R.S32.HI R3, RZ, 0x1f, R40 ;  /* 0x0000001fff037819 */ /* 0x001fc80000011428 */
[----:B------:R-:W-:-:S04]  /*96a0*/  LEA.HI R3, R3, R0, RZ, 0x2 ;  /* 0x0000000003037211 */ /* 0x000fc800078f10ff */
[----:B------:R-:W-:Y:S01]  /*96b0*/  LOP3.LUT R5, R3, 0xfffffffc, RZ, 0xc0, !PT ;  /* 0xfffffffc03057812 */ /* 0x000fe200078ec0ff */
[----:B------:R-:W-:Y:S04]  /*96c0*/  BSSY B1, `(.L_x_1476) ;  /* 0x000003a000017945 */ /* 0x000fe80003800000 */
[----:B------:R-:W-:-:S05]  /*96d0*/  IMAD.IADD R5, R0, 0x1, -R5 ;  /* 0x0000000100057824 */ /* 0x000fca00078e0a05 */
[----:B------:R-:W-:Y:S02]  /*96e0*/  LOP3.LUT P0, RZ, R5, 0x2, RZ, 0xc0, !PT ;  /* 0x0000000205ff7812 */ /* 0x000fe4000780c0ff */
[----:B--2---:R-:W-:Y:S01]  /*96f0*/  ISETP.GE.AND P6, PT, R66, R4, PT ;  /* 0x000000044200720c */ /* 0x004fe20003fc6270 */
[----:B---3--:R-:W-:-:S04]  /*9700*/  IMAD R3, R61, 0x2, R2 ;  /* 0x000000023d037824 */ /* 0x008fc800078e0202 */
[----:B------:R-:W-:Y:S01]  /*9710*/  VIADD R0, R3, 0x20 ;  /* 0x0000002003007836 */ /* 0x000fe20000000000 */
[-C--:B----4-:R-:W-:Y:S02]  /*9720*/  ISETP.GE.AND P1, PT, R60, R4.reuse, PT ;  /* 0x000000043c00720c */ /* 0x090fe40003f26270 */
[-C--:B-----5:R-:W-:Y:S02]  /*9730*/  ISETP.GE.AND P2, PT, R58, R4.reuse, PT ;  /* 0x000000043a00720c */ /* 0x0a0fe40003f46270 */
[-C--:B------:R-:W-:Y:S02]  /*9740*/  ISETP.GE.AND P3, PT, R57, R4.reuse, PT ;  /* 0x000000043900720c */ /* 0x080fe40003f66270 */
[-C--:B------:R-:W-:Y:S02]  /*9750*/  ISETP.GE.AND P4, PT, R7, R4.reuse, PT ;  /* 0x000000040700720c */ /* 0x080fe40003f86270 */
[----:B------:R-:W-:Y:S01]  /*9760*/  ISETP.GE.AND P5, PT, R6, R4, PT ;  /* 0x000000040600720c */ /* 0x000fe20003fa6270 */
[----:B------:R-:W-:-:S12]  /*9770*/  @P6 BRA `(.L_x_1477) ;  /* 0x0000000000b86947 */ /* 0x000fd80003800000 */
[----:B------:R-:W0:Y:S01]  /*9780*/  LDS.128 R4, [R3+0xc400] ;  /* 0x00c4000003047984 */ /* 0x000e220000000c00 */
[----:B------:R-:W-:Y:S02]  /*9790*/  SHF.R.U32.HI R58, RZ, 0x10, R35 ;  /* 0x00000010ff3a7819 */ /* 0x000fe40000011623 */
[----:B------:R-:W-:Y:S02]  /*97a0*/  SHF.R.U32.HI R41, RZ, 0x10, R37 ;  /* 0x00000010ff297819 */ /* 0x000fe40000011625 */
[----:B------:R-:W-:Y:S02]  /*97b0*/  PRMT R58, R38, 0x5432, R58 ;  /* 0x00005432263a7816 */ /* 0x000fe4000000003a */
[----:B------:R-:W-:Y:S02]  /*97c0*/  SHF.R.U64 R57, R34, 0x10, R35 ;  /* 0x0000001022397819 */ /* 0x000fe40000001223 */
[----:B------:R-:W-:Y:S01]  /*97d0*/  PRMT R41, R59, 0x5410, R41 ;  /* 0x000054103b297816 */ /* 0x000fe20000000029 */
[----:B------:R-:W-:Y:S01]  /*97e0*/  IMAD.U32 R59, R58, 0x10000, RZ ;  /* 0x000100003a3b7824 */ /* 0x000fe200078e00ff */
[----:B------:R-:W-:-:S02]  /*97f0*/  SHF.R.U64 R40, R36, 0x10, R37 ;  /* 0x0000001024287819 */ /* 0x000fc40000001225 */
[----:B------:R-:W-:Y:S01]  /*9800*/  PRMT R57, R56, 0x5410, R57 ;  /* 0x0000541038397816 */ /* 0x000fe20000000039 */
[C---:B------:R-:W-:Y:S01]  /*9810*/  IMAD.U32 R56, R41.reuse, 0x10000, RZ ;  /* 0x0001000029387824 */ /* 0x040fe200078e00ff */
[----:B------:R-:W-:Y:S02]  /*9820*/  LOP3.LUT R58, R58, 0xffff0000, RZ, 0xc0, !PT ;  /* 0xffff00003a3a7812 */ /* 0x000fe400078ec0ff */
[----:B------:R-:W-:Y:S02]  /*9830*/  LOP3.LUT R41, R41, 0xffff0000, RZ, 0xc0, !PT ;  /* 0xffff000029297812 */ /* 0x000fe400078ec0ff */
[----:B------:R-:W-:Y:S02]  /*9840*/  PRMT R40, R42, 0x5432, R40 ;  /* 0x000054322a287816 */ /* 0x000fe40000000028 */
[C---:B0-----:R-:W-:Y:S01]  /*9850*/  LOP3.LUT R35, R6.reuse, 0xffff0000, RZ, 0xc0, !PT ;  /* 0xffff000006237812 */ /* 0x041fe200078ec0ff */
[----:B------:R-:W-:Y:S01]  /*9860*/  IMAD.U32 R34, R6, 0x10000, RZ ;  /* 0x0001000006227824 */ /* 0x000fe200078e00ff */
[C---:B------:R-:W-:Y:S01]  /*9870*/  LOP3.LUT R37, R7.reuse, 0xffff0000, RZ, 0xc0, !PT ;  /* 0xffff000007257812 */ /* 0x040fe200078ec0ff */
[----:B------:R-:W-:-:S02]  /*9880*/  IMAD.U32 R36, R7, 0x10000, RZ ;  /* 0x0001000007247824 */ /* 0x000fc400078e00ff */
[CC--:B------:R-:W-:Y:S01]  /*9890*/  FMUL.FTZ R61, R35.reuse, R59.reuse ;  /* 0x0000003b233d7220 */ /* 0x0c0fe20000410000 */
[----:B------:R-:W-:Y:S01]  /*98a0*/  FMUL.FTZ R60, R35, R56 ;  /* 0x00000038233c7220 */ /* 0x000fe20000410000 */
[----:B------:R-:W-:Y:S01]  /*98b0*/  FMUL.FTZ R35, R37, R58 ;  /* 0x0000003a25237220 */ /* 0x000fe20000410000 */
[----:B------:R-:W-:Y:S02]  /*98c0*/  IMAD.U32 R6, R4, 0x10000, RZ ;  /* 0x0001000004067824 */ /* 0x000fe400078e00ff */
[C---:B------:R-:W-:Y:S01]  /*98d0*/  FFMA.FTZ R61, R34.reuse, R56, -R61 ;  /* 0x00000038223d7223 */ /* 0x040fe2000001083d */
[----:B------:R-:W-:Y:S01]  /*98e0*/  FFMA.FTZ R60, R34, R59, R60 ;  /* 0x0000003b223c7223 */ /* 0x000fe2000001003c */
[-C--:B------:R-:W-:Y:S01]  /*98f0*/  FFMA.FTZ R59, R36, R41.reuse, -R35 ;  /* 0x00000029243b7223 */ /* 0x080fe20000010823 */
[C---:B------:R-:W-:Y:S01]  /*9900*/  IMAD.U32 R7, R5.reuse, 0x10000, RZ ;  /* 0x0001000005077824 */ /* 0x040fe200078e00ff */
[----:B------:R-:W-:Y:S01]  /*9910*/  LOP3.LUT R4, R4, 0xffff0000, RZ, 0xc0, !PT ;  /* 0xffff000004047812 */ /* 0x000fe200078ec0ff */
[C---:B------:R-:W-:Y:S01]  /*9920*/  IMAD.U32 R35, R40.reuse, 0x10000, RZ ;  /* 0x0001000028237824 */ /* 0x040fe200078e00ff */
[----:B------:R-:W-:Y:S01]  /*9930*/  LOP3.LUT R5, R5, 0xffff0000, RZ, 0xc0, !PT ;  /* 0xffff000005057812 */ /* 0x000fe200078ec0ff */
[----:B------:R-:W-:Y:S01]  /*9940*/  FMUL.FTZ R63, R37, R41 ;  /* 0x00000029253f7220 */ /* 0x000fe20000410000 */
[C---:B------:R-:W-:Y:S01]  /*9950*/  LOP3.LUT R34, R57.reuse, 0xffff0000, RZ, 0xc0, !PT ;  /* 0xffff000039227812 */ /* 0x040fe200078ec0ff */
[----:B------:R-:W-:Y:S01]  /*9960*/  IMAD.U32 R37, R57, 0x10000, RZ ;  /* 0x0001000039257824 */ /* 0x000fe200078e00ff */
[----:B------:R-:W-:Y:S01]  /*9970*/  LOP3.LUT R40, R40, 0xffff0000, RZ, 0xc0, !PT ;  /* 0xffff000028287812 */ /* 0x000fe200078ec0ff */
[----:B------:R-:W-:Y:S01]  /*9980*/  FFMA.FTZ R58, R36, R58, R63 ;  /* 0x0000003a243a7223 */ /* 0x000fe2000001003f */
[C---:B------:R-:W-:Y:S01]  /*9990*/  FMUL.FTZ R36, R4.reuse, R35 ;  /* 0x0000002304247220 */ /* 0x040fe20000410000 */
[-C--:B------:R-:W-:Y:S01]  /*99a0*/  FMUL.FTZ R41, R4, R37.reuse ;  /* 0x0000002504297220 */ /* 0x080fe20000410000 */
[C---:B------:R-:W-:Y:S01]  /*99b0*/  FMUL.FTZ R56, R5.reuse, R34 ;  /* 0x0000002205387220 */ /* 0x040fe20000410000 */
[-C--:B------:R-:W-:Y:S01]  /*99c0*/  FMUL.FTZ R57, R5, R40.reuse ;  /* 0x0000002805397220 */ /* 0x080fe20000410000 */
[C---:B------:R-:W-:Y:S01]  /*99d0*/  FFMA.FTZ R37, R6.reuse, R37, R36 ;  /* 0x0000002506257223 */ /* 0x040fe20000010024 */
[----:B------:R-:W-:Y:S01]  /*99e0*/  FFMA.FTZ R4, R6, R35, -R41 ;  /* 0x0000002306047223 */ /* 0x000fe20000010829 */
[C---:B------:R-:W-:Y:S01]  /*99f0*/  FFMA.FTZ R5, R7.reuse, R40, -R56 ;  /* 0x0000002807057223 */ /* 0x040fe20000010838 */
[----:B------:R-:W-:Y:S01]  /*9a00*/  FFMA.FTZ R34, R7, R34, R57 ;  /* 0x0000002207227223 */ /* 0x000fe20000010039 */
[----:B------:R-:W-:-:S02]  /*9a10*/  F2FP.BF16.F32.PACK_AB R6, R60, R61 ;  /* 0x0000003d3c06723e */ /* 0x000fc400000010ff */
[----:B------:R-:W-:Y:S02]  /*9a20*/  F2FP.BF16.F32.PACK_AB R7, R58, R59 ;  /* 0x0000003b3a07723e */ /* 0x000fe400000010ff */
[----:B------:R-:W-:Y:S02]  /*9a30*/  F2FP.BF16.F32.PACK_AB R4, R37, R4 ;  /* 0x000000042504723e */ /* 0x000fe400000010ff */
[----:B------:R-:W-:-:S05]  /*9a40*/  F2FP.BF16.F32.PACK_AB R5, R34, R5 ;  /* 0x000000052205723e */ /* 0x000fca00000010ff */
[----:B------:R0:W-:Y:S02]  /*9a50*/  STS.128 [R3+0xc400], R4 ;  /* 0x00c4000403007388 */ /* 0x0001e40000000c00 */
.L_x_1477:
[----:B------:R-:W-:Y:S05]  /*9a60*/  BSYNC B1 ;  /* 0x0000000000017941 */ /* 0x000fea0003800000 */
.L_x_1476:
[----:B------:R-:W-:Y:S01]  /*9a70*/  BSSY B1, `(.L_x_1478) ;  /* 0x0000031000017945 */ /* 0x000fe20003800000 */
[----:B------:R-:W-:-:S03]  /*9a80*/  @P0 VIADD R0, R3, 0xffffffe0 ;  /* 0xffffffe003000836 */ /* 0x000fc60000000000 */
[----:B------:R-:W-:Y:S05]  /*9a90*/  @P1 BRA `(.L_x_1479) ;  /* 0x0000000000b81947 */ /* 0x000fea0003800000 */
[----:B0-----:R-:W0:Y:S01]  /*9aa0*/  LDS.128 R4, [R0+0xc400] ;  /* 0x00c4000000047984 */ /* 0x001e220000000c00 */
        /* <DEDUP_REMOVED lines=45> */
.L_x_1479:
[----:B------:R-:W-:Y:S05]  /*9d80*/  BSYNC B1 ;  /* 0x0000000000017941 */ /* 0x000fea0003800000 */
.L_x_1478:
        /* <DEDUP_REMOVED lines=48> */
.L_x_1481:
[----:B------:R-:W-:Y:S05]  /*a090*/  BSYNC B1 ;  /* 0x0000000000017941 */ /* 0x000fea0003800000 */
.L_x_1480:
[----:B------:R-:W-:Y:S04]  /*a0a0*/  BSSY B1, `(.L_x_1482) ;  /* 0x0000030000017945 */ /* 0x000fe80003800000 */
[----:B------:R-:W-:Y:S05]  /*a0b0*/  @P3 BRA `(.L_x_1483) ;  /* 0x0000000000b83947 */ /* 0x000fea0003800000 */
[----:B012---:R-:W0:Y:S01]  /*a0c0*/  LDS.128 R4, [R0+0xf400] ;  /* 0x00f4000000047984 */ /* 0x007e220000000c00 */
[--C-:B------:R-:W-:Y:S02]  /*a0d0*/  SHF.R.U64 R27, R24, 0x10, R25.reuse ;  /* 0x00000010181b7819 */ /* 0x100fe40000001219 */
[----:B------:R-:W-:Y:S02]  /*a0e0*/  SHF.R.U32.HI R24, RZ, 0x10, R25 ;  /* 0x00000010ff187819 */ /* 0x000fe40000011619 */
[--C-:B------:R-:W-:Y:S02]  /*a0f0*/  SHF.R.U64 R25, R20, 0x10, R21.reuse ;  /* 0x0000001014197819 */ /* 0x100fe40000001215 */
[----:B------:R-:W-:Y:S02]  /*a100*/  SHF.R.U32.HI R20, RZ, 0x10, R21 ;  /* 0x00000010ff147819 */ /* 0x000fe40000011615 */
[----:B------:R-:W-:Y:S02]  /*a110*/  PRMT R51, R51, 0x5410, R24 ;  /* 0x0000541033337816 */ /* 0x000fe40000000018 */
[----:B------:R-:W-:-:S02]  /*a120*/  PRMT R49, R49, 0x5410, R20 ;  /* 0x0000541031317816 */ /* 0x000fc40000000014 */
[----:B------:R-:W-:Y:S01]  /*a130*/  PRMT R50, R50, 0x5410, R27 ;  /* 0x0000541032327816 */ /* 0x000fe2000000001b */
[----:B------:R-:W-:Y:S01]  /*a140*/  IMAD.U32 R26, R51, 0x10000, RZ ;  /* 0x00010000331a7824 */ /* 0x000fe200078e00ff */
[----:B------:R-:W-:Y:S01]  /*a150*/  PRMT R48, R48, 0x5410, R25 ;  /* 0x0000541030307816 */ /* 0x000fe20000000019 */
[C---:B------:R-:W-:Y:S01]  /*a160*/  IMAD.U32 R27, R49.reuse, 0x10000, RZ ;  /* 0x00010000311b7824 */ /* 0x040fe200078e00ff */
[----:B------:R-:W-:Y:S02]  /*a170*/  LOP3.LUT R49, R49, 0xffff0000, RZ, 0xc0, !PT ;  /* 0xffff000031317812 */ /* 0x000fe400078ec0ff */
[----:B------:R-:W-:Y:S02]  /*a180*/  LOP3.LUT R51, R51, 0xffff0000, RZ, 0xc0, !PT ;  /* 0xffff000033337812 */ /* 0x000fe400078ec0ff */
[C---:B0-----:R-:W-:Y:S01]  /*a190*/  LOP3.LUT R21, R6.reuse, 0xffff0000, RZ, 0xc0, !PT ;  /* 0xffff000006157812 */ /* 0x041fe200078ec0ff */
[----:B------:R-:W-:Y:S01]  /*a1a0*/  IMAD.U32 R20, R6, 0x10000, RZ ;  /* 0x0001000006147824 */ /* 0x000fe200078e00ff */
[C---:B------:R-:W-:Y:S01]  /*a1b0*/  LOP3.LUT R25, R7.reuse, 0xffff0000, RZ, 0xc0, !PT ;  /* 0xffff000007197812 */ /* 0x040fe200078ec0ff */
[----:B------:R-:W-:-:S02]  /*a1c0*/  IMAD.U32 R24, R7, 0x10000, RZ ;  /* 0x0001000007187824 */ /* 0x000fc400078e00ff */
[CC--:B------:R-:W-:Y:S01]  /*a1d0*/  FMUL.FTZ R28, R21.reuse, R26.reuse ;  /* 0x0000001a151c7220 */ /* 0x0c0fe20000410000 */
[----:B------:R-:W-:Y:S01]  /*a1e0*/  FMUL.FTZ R29, R21, R27 ;  /* 0x0000001b151d7220 */ /* 0x000fe20000410000 */
[C---:B------:R-:W-:Y:S01]  /*a1f0*/  FMUL.FTZ R21, R25.reuse, R49 ;  /* 0x0000003119157220 */ /* 0x040fe20000410000 */
[----:B------:R-:W-:Y:S02]  /*a200*/  IMAD.U32 R6, R4, 0x10000, RZ ;  /* 0x0001000004067824 */ /* 0x000fe400078e00ff */
[----:B------:R-:W-:Y:S01]  /*a210*/  FFMA.FTZ R31, R20, R27, R28 ;  /* 0x0000001b141f7223 */ /* 0x000fe2000001001c */
[-C--:B------:R-:W-:Y:S01]  /*a220*/  FMUL.FTZ R27, R25, R51.reuse ;  /* 0x00000033191b7220 */ /* 0x080fe20000410000 */
[----:B------:R-:W-:Y:S01]  /*a230*/  FFMA.FTZ R51, R24, R51, -R21 ;  /* 0x0000003318337223 */ /* 0x000fe20000010815 */
        /* <DEDUP_REMOVED lines=22> */
.L_x_1483:
[----:B------:R-:W-:Y:S05]  /*a3a0*/  BSYNC B1 ;  /* 0x0000000000017941 */ /* 0x000fea0003800000 */
.L_x_1482:
[----:B------:R-:W-:Y:S04]  /*a3b0*/  BSSY B1, `(.L_x_1484) ;  /* 0x0000030000017945 */ /* 0x000fe80003800000 */
[----:B------:R-:W-:Y:S05]  /*a3c0*/  @P4 BRA `(.L_x_1485) ;  /* 0x0000000000b84947 */ /* 0x000fea0003800000 */
[----:B0123--:R-:W0:Y:S01]  /*a3d0*/  LDS.128 R4, [R3+0x12400] ;  /* 0x0124000003047984 */ /* 0x00fe220000000c00 */
        /* <DEDUP_REMOVED lines=45> */
.L_x_1485:
[----:B------:R-:W-:Y:S05]  /*a6b0*/  BSYNC B1 ;  /* 0x0000000000017941 */ /* 0x000fea0003800000 */
.L_x_1484:
        /* <DEDUP_REMOVED lines=48> */
.L_x_1469:
        /* <DEDUP_REMOVED lines=17> */
[----:B------:R-:W-:-:S04]  /*aad0*/  IMAD.WIDE.U32 R26, R3, UR6, R26 ;  /* 0x00000006031a7c25 */ /* 0x000fc8000f8e001a */
[----:B------:R-:W-:Y:S01]  /*aae0*/  IMAD R5, R3, UR7, R0 ;  /* 0x0000000703057c24 */ /* 0x000fe2000f8e0200 */
[----:B------:R-:W-:Y:S01]  /*aaf0*/  ULDC.64 UR6, c[0x0][0x400] ;  /* 0x0001000000067ab9 */ /* 0x000fe20000000a00 */
[----:B------:R-:W-:Y:S01]  /*ab00*/  IMAD.IADD R13, R25, 0x1, R13 ;  /* 0x00000001190d7824 */ /* 0x000fe200078e020d */
[----:B------:R-:W-:Y:S01]  /*ab10*/  LEA R3, P0, R24, UR4, 0x1 ;  /* 0x0000000418037c11 */ /* 0x000fe2000f8008ff */
[----:B------:R-:W-:Y:S01]  /*ab20*/  IMAD.IADD R5, R27, 0x1, R5 ;  /* 0x000000011b057824 */ /* 0x000fe200078e0205 */
[----:B------:R-:W-:Y:S01]  /*ab30*/  LEA R38, P1, R26, UR6, 0x1 ;  /* 0x000000061a267c11 */ /* 0x000fe2000f8208ff */
[----:B------:R-:W-:Y:S01]  /*ab40*/  UMOV UR4, 0xffffffff ;  /* 0xffffffff00047882 */ /* 0x000fe20000000000 */
[----:B------:R-:W-:Y:S02]  /*ab50*/  LEA.HI.X R13, R24, UR5, R13, 0x1, P0 ;  /* 0x00000005180d7c11 */ /* 0x000fe400080f0c0d */
[----:B------:R-:W-:Y:S01]  /*ab60*/  LEA.HI.X R26, R26, UR7, R5, 0x1, P1 ;  /* 0x000000071a1a7c11 */ /* 0x000fe200088f0c05 */
[----:B------:R-:W-:Y:S08]  /*ab70*/  BRA.DIV UR4, `(.L_x_1486) ;  /* 0x000001aa04747947 */ /* 0x000ff0000b800000 */
[----:B------:R1:W2:Y:S04]  /*ab80*/  SHFL.IDX PT, R0, R13, RZ, 0x1e1f ;  /* 0x001e1fff0d007589 */ /* 0x0002a800000e0000 */
[----:B------:R-:W3:Y:S04]  /*ab90*/  SHFL.IDX PT, R3, R3, RZ, 0x1e1f ;  /* 0x001e1fff03037589 */ /* 0x000ee800000e0000 */
[----:B------:R1:W4:Y:S04]  /*aba0*/  SHFL.IDX PT, R37, R26, RZ, 0x1e1f ;  /* 0x001e1fff1a257589 */ /* 0x00032800000e0000 */
[----:B------:R-:W0:Y:S02]  /*abb0*/  SHFL.IDX PT, R38, R38, RZ, 0x1e1f ;  /* 0x001e1fff26267589 */ /* 0x000e2400000e0000 */
.L_x_1770:
[----:B------:R-:W-:Y:S01]  /*abc0*/  IMAD R7, R140, R7, RZ ;  /* 0x000000078c077224 */ /* 0x000fe200078e02ff */
[----:B------:R-:W-:Y:S01]  /*abd0*/  BSSY B1, `(.L_x_1487) ;  /* 0x000003a000017945 */ /* 0x000fe20003800000 */
[----:B------:R-:W-:Y:S02]  /*abe0*/  CS2R R4, SRZ ;  /* 0x0000000000047805 */ /* 0x000fe4000001ff00 */
[----:B------:R-:W-:Y:S01]  /*abf0*/  CS2R R8, SRZ ;  /* 0x0000000000087805 */ /* 0x000fe2000001ff00 */
[----:B------:R-:W-:Y:S01]  /*ac00*/  IMAD R40, R33, -0xc0, R7 ;  /* 0xffffff4021287824 */ /* 0x000fe200078e0207 */
[----:B------:R-:W-:Y:S02]  /*ac10*/  ISETP.GE.AND P0, PT, R6, R7, PT ;  /* 0x000000070600720c */ /* 0x000fe40003f06270 */
[----:B------:R-:W-:Y:S02]  /*ac20*/  CS2R R6, SRZ ;  /* 0x0000000000067805 */ /* 0x000fe4000001ff00 */
[----:B------:R-:W-:-:S02]  /*ac30*/  CS2R R10, SRZ ;  /* 0x00000000000a7805 */ /* 0x000fc4000001ff00 */
[----:B-1----:R-:W-:Y:S02]  /*ac40*/  CS2R R12, SRZ ;  /* 0x00000000000c7805 */ /* 0x002fe4000001ff00 */
[----:B0-----:R-:W-:Y:S02]  /*ac50*/  CS2R R14, SRZ ;  /* 0x00000000000e7805 */ /* 0x001fe4000001ff00 */
[----:B------:R-:W-:Y:S02]  /*ac60*/  CS2R R24, SRZ ;  /* 0x0000000000187805 */ /* 0x000fe4000001ff00 */
[----:B------:R-:W-:Y:S02]  /*ac70*/  CS2R R26, SRZ ;  /* 0x00000000001a7805 */ /* 0x000fe4000001ff00 */
[----:B------:R-:W-:Y:S02]  /*ac80*/  CS2R R28, SRZ ;  /* 0x00000000001c7805 */ /* 0x000fe4000001ff00 */
[----:B------:R-:W-:-:S02]  /*ac90*/  CS2R R30, SRZ ;  /* 0x00000000001e7805 */ /* 0x000fc4000001ff00 */
[----:B------:R-:W-:Y:S02]  /*aca0*/  CS2R R32, SRZ ;  /* 0x0000000000207805 */ /* 0x000fe4000001ff00 */
[----:B------:R-:W-:Y:S01]  /*acb0*/  CS2R R34, SRZ ;  /* 0x0000000000227805 */ /* 0x000fe2000001ff00 */
[----:B------:R-:W-:Y:S06]  /*acc0*/  @P0 BRA `(.L_x_1488) ;  /* 0x0000000000a80947 */ /* 0x000fec0003800000 */
[----:B------:R-:W4:Y:S04]  /*acd0*/  LDL R21, [R1+0x34] ;  /* 0x0000340001157983 */ /* 0x000f280000100800 */
[----:B------:R-:W4:Y:S01]  /*ace0*/  LDL R20, [R1+0x38] ;  /* 0x0000380001147983 */ /* 0x000f220000100800 */
[C---:B------:R-:W-:Y:S01]  /*acf0*/  VIADD R4, R18.reuse, 0x10 ;  /* 0x0000001012047836 */ /* 0x040fe20000000000 */
[----:B------:R-:W-:Y:S01]  /*ad00*/  ULDC UR4, c[0x0][0x3f4] ;  /* 0x0000fd0000047ab9 */ /* 0x000fe20000000800 */
[C---:B------:R-:W-:Y:S01]  /*ad10*/  VIADD R5, R18.reuse, 0x20 ;  /* 0x0000002012057836 */ /* 0x040fe20000000000 */
[----:B------:R-:W-:Y:S01]  /*ad20*/  ISETP.GE.AND P2, PT, R18, UR4, PT ;  /* 0x0000000412007c0c */ /* 0x000fe2000bf46270 */
[----:B---3--:R-:W-:Y:S01]  /*ad30*/  IMAD.MOV.U32 R6, RZ, RZ, R3 ;  /* 0x000000ffff067224 */ /* 0x008fe200078e0003 */
[----:B------:R-:W-:Y:S01]  /*ad40*/  ISETP.GE.AND P3, PT, R4, UR4, PT ;  /* 0x0000000404007c0c */ /* 0x000fe2000bf66270 */
[----:B--2---:R-:W-:Y:S01]  /*ad50*/  IMAD.MOV.U32 R7, RZ, RZ, R0 ;  /* 0x000000ffff077224 */ /* 0x004fe200078e0000 */
[----:B------:R-:W-:Y:S01]  /*ad60*/  ISETP.GE.AND P4, PT, R5, UR4, PT ;  /* 0x0000000405007c0c */ /* 0x000fe2000bf86270 */
[----:B------:R-:W-:Y:S01]  /*ad70*/  IMAD.MOV.U32 R8, RZ, RZ, R38 ;  /* 0x000000ffff087224 */ /* 0x000fe200078e0026 */
[----:B------:R-:W-:Y:S01]  /*ad80*/  CS2R R28, SRZ ;  /* 0x00000000001c7805 */ /* 0x000fe2000001ff00 */
[----:B----4-:R-:W-:Y:S01]  /*ad90*/  IMAD.MOV.U32 R9, RZ, RZ, R37 ;  /* 0x000000ffff097224 */ /* 0x010fe200078e0025 */
[----:B------:R-:W-:-:S02]  /*ada0*/  CS2R R30, SRZ ;  /* 0x00000000001e7805 */ /* 0x000fc4000001ff00 */
[----:B------:R-:W-:Y:S02]  /*adb0*/  CS2R R10, SRZ ;  /* 0x00000000000a7805 */ /* 0x000fe4000001ff00 */
[----:B------:R-:W-:Y:S02]  /*adc0*/  CS2R R32, SRZ ;  /* 0x0000000000207805 */ /* 0x000fe4000001ff00 */
[----:B------:R-:W-:Y:S01]  /*add0*/  CS2R R34, SRZ ;  /* 0x0000000000227805 */ /* 0x000fe2000001ff00 */
[----:B------:R-:W-:Y:S01]  /*ade0*/  @!P2 IMAD.SHL.U32 R36, R18, 0x2, RZ ;  /* 0x000000021224a824 */ /* 0x000fe200078e00ff */
[----:B------:R-:W-:Y:S02]  /*adf0*/  CS2R R14, SRZ ;  /* 0x00000000000e7805 */ /* 0x000fe4000001ff00 */
[----:B------:R-:W-:Y:S02]  /*ae00*/  CS2R R24, SRZ ;  /* 0x0000000000187805 */ /* 0x000fe4000001ff00 */
[----:B------:R-:W-:Y:S01]  /*ae10*/  CS2R R26, SRZ ;  /* 0x00000000001a7805 */ /* 0x000fe2000001ff00 */
[----:B------:R-:W-:-:S02]  /*ae20*/  @!P3 IMAD.SHL.U32 R13, R21, 0x8, RZ ;  /* 0x00000008150db824 */ /* 0x000fc400078e00ff */
[----:B------:R-:W-:Y:S01]  /*ae30*/  @!P4 IMAD.SHL.U32 R39, R20, 0x8, RZ ;  /* 0x000000081427c824 */ /* 0x000fe200078e00ff */
[-C--:B------:R-:W-:Y:S01]  /*ae40*/  @!P2 IADD3 R20, P0, R3, R36.reuse, RZ ;  /* 0x000000240314a210 */ /* 0x080fe20007f1e0ff */
[----:B------:R-:W-:Y:S01]  /*ae50*/  @!P3 IMAD.WIDE R4, R13, 0x2, R6 ;  /* 0x000000020d04b825 */ /* 0x000fe200078e0206 */
[----:B------:R-:W-:Y:S02]  /*ae60*/  @!P2 IADD3 R36, P1, R38, R36, RZ ;  /* 0x000000242624a210 */ /* 0x000fe40007f3e0ff */
[----:B------:R-:W-:Y:S01]  /*ae70*/  @!P2 SHF.L.U64.HI R3, R18, 0x1, R19 ;  /* 0x000000011203a819 */ /* 0x000fe20000010213 */
[----:B------:R-:W-:Y:S01]  /*ae80*/  @!P4 IMAD.WIDE R6, R39, 0x2, R6 ;  /* 0x000000022706c825 */ /* 0x000fe200078e0206 */
[----:B------:R0:W5:Y:S03]  /*ae90*/  @!P3 LD.E.128 R28, desc[UR52][R4.64] ;  /* 0x00000034041cb980 */ /* 0x000166000c101d00 */
[--C-:B------:R-:W-:Y:S01]  /*aea0*/  @!P3 IMAD.WIDE R12, R13, 0x2, R8.reuse ;  /* 0x000000020d0cb825 */ /* 0x100fe200078e0208 */
[----:B------:R1:W5:Y:S03]  /*aeb0*/  @!P4 LD.E.128 R32, desc[UR52][R6.64] ;  /* 0x000000340620c980 */ /* 0x000366000c101d00 */
[----:B------:R-:W-:Y:S01]  /*aec0*/  @!P4 IMAD.WIDE R38, R39, 0x2, R8 ;  /* 0x000000022726c825 */ /* 0x000fe200078e0208 */
[----:B------:R-:W-:-:S02]  /*aed0*/  CS2R R8, SRZ ;  /* 0x0000000000087805 */ /* 0x000fc4000001ff00 */
[----:B0-----:R-:W-:Y:S01]  /*aee0*/  CS2R R4, SRZ ;  /* 0x0000000000047805 */ /* 0x001fe2000001ff00 */
[--C-:B------:R-:W-:Y:S02]  /*aef0*/  @!P2 IMAD.X R21, R0, 0x1, R3.reuse, P0 ;  /* 0x000000010015a824 */ /* 0x100fe400000e0603 */
[----:B------:R-:W-:Y:S01]  /*af00*/  @!P2 IMAD.X R37, R37, 0x1, R3, P1 ;  /* 0x000000012525a824 */ /* 0x000fe200008e0603 */
[----:B------:R0:W5:Y:S01]  /*af10*/  @!P3 LD.E.128 R8, desc[UR52][R12.64] ;  /* 0x000000340c08b980 */ /* 0x000162000c101d00 */
[----:B-1----:R-:W-:-:S03]  /*af20*/  CS2R R6, SRZ ;  /* 0x0000000000067805 */ /* 0x002fc6000001ff00 */
[----:B------:R1:W5:Y:S04]  /*af30*/  @!P2 LD.E.128 R24, desc[UR52][R20.64] ;  /* 0x000000341418a980 */ /* 0x000368000c101d00 */
[----:B------:R1:W5:Y:S01]  /*af40*/  @!P2 LD.E.128 R4, desc[UR52][R36.64] ;  /* 0x000000342404a980 */ /* 0x000362000c101d00 */
[----:B0-----:R-:W-:-:S06]  /*af50*/  CS2R R12, SRZ ;  /* 0x00000000000c7805 */ /* 0x001fcc000001ff00 */
[----:B------:R1:W5:Y:S02]  /*af60*/  @!P4 LD.E.128 R12, desc[UR52][R38.64] ;  /* 0x00000034260cc980 */ /* 0x000364000c101d00 */
.L_x_1488:
[----:B------:R-:W-:Y:S05]  /*af70*/  BSYNC B1 ;  /* 0x0000000000017941 */ /* 0x000fea0003800000 */
.L_x_1487:
[----:B---3--:R-:W4:Y:S01]  /*af80*/  S2R R3, SR_TID.X ;  /* 0x0000000000037919 */ /* 0x008f220000002100 */
[----:B------:R-:W-:Y:S01]  /*af90*/  ULEA.HI UR4, UR37, UR37, URZ, 0x1 ;  /* 0x0000002525047291 */ /* 0x000fe2000f8f083f */
[----:B--2--5:R-:W-:Y:S01]  /*afa0*/  IMAD.MOV.U32 R0, RZ, RZ, R4 ;  /* 0x000000ffff007224 */ /* 0x024fe200078e0004 */
[----:B------:R-:W-:Y:S01]  /*afb0*/  VIMNMX R40, R40, 0xc0, PT ;  /* 0x000000c028287848 */ /* 0x000fe20003fe0100 */
[----:B-1----:R-:W-:Y:S01]  /*afc0*/  IMAD.MOV.U32 R20, RZ, RZ, R6 ;  /* 0x000000ffff147224 */ /* 0x002fe200078e0006 */
[----:B------:R-:W-:Y:S01]  /*afd0*/  ULOP3.LUT UR4, UR4, 0xfffffffe, URZ, 0xc0, !UPT ;  /* 0xfffffffe04047892 */ /* 0x000fe2000f8ec03f */
[----:B------:R-:W-:Y:S01]  /*afe0*/  IMAD.MOV.U32 R38, RZ, RZ, R13 ;  /* 0x000000ffff267224 */ /* 0x000fe200078e000d */
[----:B------:R-:W-:Y:S02]  /*aff0*/  BSSY B1, `(.L_x_1489) ;  /* 0x0000035000017945 */ /* 0x000fe40003800000 */
[----:B------:R-:W-:Y:S01]  /*b000*/  UIADD3 UR4, UR37, -UR4, URZ ;  /* 0x8000000425047290 */ /* 0x000fe2000fffe03f */
[----:B------:R-:W-:Y:S01]  /*b010*/  PRMT R20, R20, 0x5410, R0 ;  /* 0x0000541014147816 */ /* 0x000fe20000000000 */
[----:B------:R-:W-:-:S03]  /*b020*/  IMAD.MOV.U32 R0, RZ, RZ, R7 ;  /* 0x000000ffff007224 */ /* 0x000fc600078e0007 */
[----:B------:R-:W-:Y:S02]  /*b030*/  PRMT R21, R21, 0x5410, R20 ;  /* 0x0000541015157816 */ /* 0x000fe40000000014 */
[----:B------:R-:W-:Y:S01]  /*b040*/  PRMT R44, R44, 0x5410, R0 ;  /* 0x000054102c2c7816 */ /* 0x000fe20000000000 */
[----:B------:R-:W-:Y:S01]  /*b050*/  IMAD.MOV.U32 R0, RZ, RZ, R10 ;  /* 0x000000ffff007224 */ /* 0x000fe200078e000a */
[----:B------:R-:W-:Y:S01]  /*b060*/  PRMT R21, R38, 0x7610, R21 ;  /* 0x0000761026157816 */ /* 0x000fe20000000015 */
[----:B------:R-:W-:-:S03]  /*b070*/  IMAD.MOV.U32 R38, RZ, RZ, R25 ;  /* 0x000000ffff267224 */ /* 0x000fc600078e0019 */
[----:B------:R-:W-:Y:S01]  /*b080*/  PRMT R60, R0, 0x7610, R60 ;  /* 0x00007610003c7816 */ /* 0x000fe2000000003c */
[----:B------:R-:W-:Y:S01]  /*b090*/  IMAD.MOV.U32 R0, RZ, RZ, R14 ;  /* 0x000000ffff007224 */ /* 0x000fe200078e000e */
[----:B------:R-:W-:Y:S01]  /*b0a0*/  PRMT R46, R46, 0x5410, R38 ;  /* 0x000054102e2e7816 */ /* 0x000fe20000000026 */
[----:B------:R-:W-:-:S03]  /*b0b0*/  IMAD.MOV.U32 R38, RZ, RZ, R29 ;  /* 0x000000ffff267224 */ /* 0x000fc600078e001d */
[----:B------:R-:W-:Y:S01]  /*b0c0*/  PRMT R44, R0, 0x7610, R44 ;  /* 0x00007610002c7816 */ /* 0x000fe2000000002c */
[----:B------:R-:W-:Y:S01]  /*b0d0*/  IMAD.MOV.U32 R0, RZ, RZ, R26 ;  /* 0x000000ffff007224 */ /* 0x000fe200078e001a */
[----:B------:R-:W-:Y:S01]  /*b0e0*/  PRMT R63, R38, 0x7610, R63 ;  /* 0x00007610263f7816 */ /* 0x000fe2000000003f */
[----:B------:R-:W-:Y:S02]  /*b0f0*/  IMAD.MOV.U32 R38, RZ, RZ, R33 ;  /* 0x000000ffff267224 */ /* 0x000fe400078e0021 */
[C---:B----4-:R-:W-:Y:S01]  /*b100*/  VIADD R37, R3.reuse, 0xffffff80 ;  /* 0xffffff8003257836 */ /* 0x050fe20000000000 */
[----:B------:R-:W-:Y:S01]  /*b110*/  PRMT R53, R0, 0x7610, R53 ;  /* 0x0000761000357816 */ /* 0x000fe20000000035 */
[----:B------:R-:W-:Y:S01]  /*b120*/  VIADD R36, R3, 0xffffff80 ;  /* 0xffffff8003247836 */ /* 0x000fe20000000000 */
[----:B------:R-:W-:Y:S01]  /*b130*/  PRMT R48, R38, 0x7610, R48 ;  /* 0x0000761026307816 */ /* 0x000fe20000000030 */
[----:B------:R-:W-:Y:S02]  /*b140*/  IMAD.MOV.U32 R3, RZ, RZ, R5 ;  /* 0x000000ffff037224 */ /* 0x000fe400078e0005 */
[----:B------:R-:W-:Y:S01]  /*b150*/  IMAD.MOV.U32 R0, RZ, RZ, R30 ;  /* 0x000000ffff007224 */ /* 0x000fe200078e001e */
[----:B------:R-:W-:Y:S01]  /*b160*/  LEA.HI R36, R36, R37, RZ, 0x1 ;  /* 0x0000002524247211 */ /* 0x000fe200078f08ff */
[----:B------:R-:W-:Y:S01]  /*b170*/  IMAD.MOV.U32 R37, RZ, RZ, R9 ;  /* 0x000000ffff257224 */ /* 0x000fe200078e0009 */
[----:B------:R-:W-:Y:S01]  /*b180*/  PRMT R51, R3, 0x7610, R51 ;  /* 0x0000761003337816 */ /* 0x000fe20000000033 */
[----:B------:R-:W-:Y:S01]  /*b190*/  IMAD.U32 R3, RZ, RZ, UR4 ;  /* 0x00000004ff037e24 */ /* 0x000fe2000f8e00ff */
[----:B------:R-:W-:-:S02]  /*b1a0*/  SHF.R.S32.HI R36, RZ, 0x1, R36 ;  /* 0x00000001ff247819 */ /* 0x000fc40000011424 */
[----:B------:R-:W-:Y:S01]  /*b1b0*/  PRMT R59, R37, 0x7610, R59 ;  /* 0x00007610253b7816 */ /* 0x000fe2000000003b */
[----:B------:R-:W-:Y:S01]  /*b1c0*/  IMAD.MOV.U32 R37, RZ, RZ, R12 ;  /* 0x000000ffff257224 */ /* 0x000fe200078e000c */
[----:B------:R-:W-:Y:S02]  /*b1d0*/  SHF.L.U32 R3, R3, 0x1f, RZ ;  /* 0x0000001f03037819 */ /* 0x000fe400000006ff */
[----:B------:R-:W-:Y:S01]  /*b1e0*/  ISETP.GE.AND P1, PT, R36, R40, PT ;  /* 0x000000282400720c */ /* 0x000fe20003f26270 */
[----:B------:R-:W-:Y:S01]  /*b1f0*/  IMAD.MOV.U32 R36, RZ, RZ, R8 ;  /* 0x000000ffff247224 */ /* 0x000fe200078e0008 */
[----:B------:R-:W0:Y:S01]  /*b200*/  SYNCS.PHASECHK.TRANS64.TRYWAIT P0, [R2+URZ+0x2d800], R3 ;  /* 0x02d80003020075a7 */ /* 0x000e22000800017f */
[----:B------:R-:W-:Y:S01]  /*b210*/  PRMT R20, R37, 0x7610, R20 ;  /* 0x0000761025147816 */ /* 0x000fe20000000014 */
[----:B------:R-:W-:Y:S01]  /*b220*/  IMAD.MOV.U32 R37, RZ, RZ, R24 ;  /* 0x000000ffff257224 */ /* 0x000fe200078e0018 */
[----:B------:R-:W-:Y:S01]  /*b230*/  PRMT R62, R0, 0x7610, R62 ;  /* 0x00007610003e7816 */ /* 0x000fe2000000003e */
[----:B------:R-:W-:Y:S01]  /*b240*/  IMAD.MOV.U32 R0, RZ, RZ, R34 ;  /* 0x000000ffff007224 */ /* 0x000fe200078e0022 */
[----:B------:R-:W-:Y:S01]  /*b250*/  PRMT R58, R36, 0x7610, R58 ;  /* 0x00007610243a7816 */ /* 0x000fe2000000003a */
[----:B------:R-:W-:-:S05]  /*b260*/  IMAD.MOV.U32 R36, RZ, RZ, R11 ;  /* 0x000000ffff247224 */ /* 0x000fca00078e000b */
[----:B------:R-:W-:Y:S01]  /*b270*/  PRMT R57, R36, 0x7610, R57 ;  /* 0x0000761024397816 */ /* 0x000fe20000000039 */
[----:B------:R-:W-:-:S05]  /*b280*/  IMAD.MOV.U32 R36, RZ, RZ, R15 ;  /* 0x000000ffff247224 */ /* 0x000fca00078e000f */
[----:B------:R-:W-:Y:S01]  /*b290*/  PRMT R45, R36, 0x5410, R37 ;  /* 0x00005410242d7816 */ /* 0x000fe20000000025 */
[----:B------:R-:W-:Y:S02]  /*b2a0*/  IMAD.MOV.U32 R36, RZ, RZ, R27 ;  /* 0x000000ffff247224 */ /* 0x000fe400078e001b */
        /* <DEDUP_REMOVED lines=8> */
[----:B0-----:R-:W-:Y:S06]  /*b330*/  @!P0 BRA `(.L_x_1490) ;  /* 0x000001a000f48947 */ /* 0x001fec0003800000 */
.L_x_1771:
[----:B------:R-:W-:Y:S05]  /*b340*/  BSYNC B1 ;  /* 0x0000000000017941 */ /* 0x000fea0003800000 */
.L_x_1489:
[----:B------:R-:W-:Y:S02]  /*b350*/  PRMT R49, R0, 0x7610, R49 ;  /* 0x0000761000317816 */ /* 0x000fe40000000031 */
[----:B------:R-:W-:Y:S01]  /*b360*/  PRMT R46, R36, 0x7610, R46 ;  /* 0x00007610242e7816 */ /* 0x000fe2000000002e */
[----:B------:R-:W-:Y:S06]  /*b370*/  @P1 BRA `(.L_x_1475) ;  /* 0x0000001400801947 */ /* 0x000fec0003800000 */
[----:B------:R1:W5:Y:S01]  /*b380*/  LDL R76, [R1+0x20] ;  /* 0x00002000014c7983 */ /* 0x0003620000100800 */
[----:B0-----:R-:W0:Y:S03]  /*b390*/  LDC R3, c[0x0][0x3f4] ;  /* 0x0000fd00ff037b82 */ /* 0x001e260000000800 */
[----:B------:R1:W5:Y:S04]  /*b3a0*/  LDL R75, [R1+0x24] ;  /* 0x00002400014b7983 */ /* 0x0003680000100800 */
[----:B------:R1:W5:Y:S01]  /*b3b0*/  LDL R73, [R1+0x28] ;  /* 0x0000280001497983 */ /* 0x0003620000100800 */
[C---:B------:R-:W-:Y:S01]  /*b3c0*/  VIADD R0, R18.reuse, 0x10 ;  /* 0x0000001012007836 */ /* 0x040fe20000000000 */
[----:B------:R-:W-:Y:S01]  /*b3d0*/  BSSY B1, `(.L_x_1491) ;  /* 0x000006e000017945 */ /* 0x000fe20003800000 */
[C---:B------:R-:W-:Y:S01]  /*b3e0*/  VIADD R36, R18.reuse, 0x20 ;  /* 0x0000002012247836 */ /* 0x040fe20000000000 */
[----:B0-----:R-:W-:-:S02]  /*b3f0*/  ISETP.GE.AND P0, PT, R18, R3, PT ;  /* 0x000000031200720c */ /* 0x001fc40003f06270 */
[-C--:B------:R-:W-:Y:S02]  /*b400*/  ISETP.GE.AND P1, PT, R0, R3.reuse, PT ;  /* 0x000000030000720c */ /* 0x080fe40003f26270 */
[----:B------:R-:W-:-:S09]  /*b410*/  ISETP.GE.AND P2, PT, R36, R3, PT ;  /* 0x000000032400720c */ /* 0x000fd20003f46270 */
[----:B-1----:R-:W-:Y:S05]  /*b420*/  @P0 BRA `(.L_x_1492) ;  /* 0x0000000400a00947 */ /* 0x002fea0003800000 */
[----:B------:R-:W2:Y:S04]  /*b430*/  LDL R37, [R1+0x80] ;  /* 0x0000800001257983 */ /* 0x000ea80000100800 */
[----:B------:R-:W3:Y:S01]  /*b440*/  LDL R77, [R1+0x88] ;  /* 0x00008800014d7983 */ /* 0x000ee20000100800 */
[----:B------:R-:W-:Y:S02]  /*b450*/  SHF.R.U64 R56, R4, 0x10, R5 ;  /* 0x0000001004387819 */ /* 0x000fe40000001205 */
[--C-:B------:R-:W-:Y:S02]  /*b460*/  SHF.R.U64 R52, R24, 0x10, R25.reuse ;  /* 0x0000001018347819 */ /* 0x100fe40000001219 */
[----:B------:R-:W-:Y:S02]  /*b470*/  SHF.R.U32.HI R50, RZ, 0x10, R25 ;  /* 0x00000010ff327819 */ /* 0x000fe40000011619 */
[----:B------:R-:W-:-:S02]  /*b480*/  SHF.R.U64 R25, R26, 0x10, R27 ;  /* 0x000000101a197819 */ /* 0x000fc4000000121b */
[----:B------:R-:W-:Y:S02]  /*b490*/  SHF.R.U32.HI R26, RZ, 0x10, R27 ;  /* 0x00000010ff1a7819 */ /* 0x000fe4000001161b */
[----:B------:R-:W-:Y:S02]  /*b4a0*/  PRMT R56, R20, 0x5432, R56 ;  /* 0x0000543214387816 */ /* 0x000fe40000000038 */
[----:B------:R-:W-:Y:S02]  /*b4b0*/  SHF.R.U32.HI R27, RZ, 0x10, R5 ;  /* 0x00000010ff1b7819 */ /* 0x000fe40000011605 */
[----:B------:R-:W-:Y:S01]  /*b4c0*/  PRMT R52, R45, 0x5432, R52 ;  /* 0x000054322d347816 */ /* 0x000fe20000000034 */
[----:B------:R-:W-:Y:S01]  /*b4d0*/  IMAD.U32 R70, R56, 0x10000, RZ ;  /* 0x0001000038467824 */ /* 0x000fe200078e00ff */
[----:B------:R-:W-:Y:S02]  /*b4e0*/  PRMT R27, R51, 0x5410, R27 ;  /* 0x00005410331b7816 */ /* 0x000fe4000000001b */
[--C-:B------:R-:W-:Y:S01]  /*b4f0*/  SHF.R.U32.HI R4, RZ, 0x10, R7.reuse ;  /* 0x00000010ff047819 */ /* 0x100fe20000011607 */
[----:B------:R-:W-:Y:S01]  /*b500*/  IMAD.U32 R68, R52, 0x10000, RZ ;  /* 0x0001000034447824 */ /* 0x000fe200078e00ff */
[----:B------:R-:W-:Y:S01]  /*b510*/  SHF.R.U64 R24, R6, 0x10, R7 ;  /* 0x0000001006187819 */ /* 0x000fe20000001207 */
[----:B------:R-:W-:Y:S01]  /*b520*/  IMAD.U32 R69, R27, 0x10000, RZ ;  /* 0x000100001b457824 */ /* 0x000fe200078e00ff */
[----:B------:R-:W-:-:S02]  /*b530*/  PRMT R6, R53, 0x5410, R25 ;  /* 0x0000541035067816 */ /* 0x000fc40000000019 */
[----:B------:R-:W-:Y:S02]  /*b540*/  PRMT R50, R46, 0x5432, R50 ;  /* 0x000054322e327816 */ /* 0x000fe40000000032 */
[----:B------:R-:W-:Y:S02]  /*b550*/  PRMT R4, R44, 0x5432, R4 ;  /* 0x000054322c047816 */ /* 0x000fe40000000004 */
[----:B------:R-:W-:Y:S02]  /*b560*/  PRMT R5, R47, 0x5432, R26 ;  /* 0x000054322f057816 */ /* 0x000fe4000000001a */
[----:B------:R-:W-:Y:S01]  /*b570*/  PRMT R7, R21, 0x5432, R24 ;  /* 0x0000543215077816 */ /* 0x000fe20000000018 */
[----:B------:R-:W-:Y:S01]  /*b580*/  IMAD.U32 R71, R4, 0x10000, RZ ;  /* 0x0001000004477824 */ /* 0x000fe200078e00ff */
[----:B------:R-:W-:Y:S02]  /*b590*/  LOP3.LUT R52, R52, 0xffff0000, RZ, 0xc0, !PT ;  /* 0xffff000034347812 */ /* 0x000fe400078ec0ff */
[----:B------:R-:W-:-:S02]  /*b5a0*/  LOP3.LUT R27, R27, 0xffff0000, RZ, 0xc0, !PT ;  /* 0xffff00001b1b7812 */ /* 0x000fc400078ec0ff */
[----:B--2---:R-:W-:-:S04]  /*b5b0*/  LEA.HI R0, R3, R37, RZ, 0x1d ;  /* 0x0000002503007211 */ /* 0x004fc800078fe8ff */
[----:B------:R-:W-:-:S04]  /*b5c0*/  SHF.R.S32.HI R37, RZ, 0x1f, R0 ;  /* 0x0000001fff257819 */ /* 0x000fc80000011400 */
[----:B------:R-:W-:Y:S01]  /*b5d0*/  LEA.HI R37, R37, R0, RZ, 0x2 ;  /* 0x0000000025257211 */ /* 0x000fe200078f10ff */
[----:B------:R-:W-:-:S03]  /*b5e0*/  IMAD.SHL.U32 R0, R0, 0x8, RZ ;  /* 0x0000000800007824 */ /* 0x000fc600078e00ff */
[----:B------:R-:W-:Y:S02]  /*b5f0*/  SHF.R.S32.HI R37, RZ, 0x2, R37 ;  /* 0x00000002ff257819 */ /* 0x000fe40000011425 */
[----:B-----5:R-:W-:-:S03]  /*b600*/  LOP3.LUT R0, R76, 0x18, R0, 0xf8, !PT ;  /* 0x000000184c007812 */ /* 0x020fc600078ef800 */
        /* <DEDUP_REMOVED lines=18> */
[C---:B------:R-:W-:Y:S01]  /*b730*/  FMUL.FTZ R72, R65.reuse, R70 ;  /* 0x0000004641487220 */ /* 0x040fe20000410000 */
[-C--:B------:R-:W-:Y:S01]  /*b740*/  FMUL.FTZ R74, R65, R68.reuse ;  /* 0x00000044414a7220 */ /* 0x080fe20000410000 */
[----:B------:R-:W-:Y:S01]  /*b750*/  IMAD.U32 R65, R50, 0x10000, RZ ;  /* 0x0001000032417824 */ /* 0x000fe200078e00ff */
[----:B------:R-:W-:Y:S01]  /*b760*/  LOP3.LUT R37, R42, 0xffff0000, RZ, 0xc0, !PT ;  /* 0xffff00002a257812 */ /* 0x000fe200078ec0ff */
[----:B------:R-:W-:Y:S01]  /*b770*/  FFMA.FTZ R41, R53, R68, -R72 ;  /* 0x0000004435297223 */ /* 0x000fe20000010848 */
[----:B------:R-:W-:Y:S01]  /*b780*/  FMUL.FTZ R72, R66, R69 ;  /* 0x0000004542487220 */ /* 0x000fe20000410000 */
[----:B------:R-:W-:-:S02]  /*b790*/  IMAD.U32 R67, R43, 0x10000, RZ ;  /* 0x000100002b437824 */ /* 0x000fc400078e00ff */
[----:B------:R-:W-:Y:S01]  /*b7a0*/  IMAD.U32 R39, R42, 0x10000, RZ ;  /* 0x000100002a277824 */ /* 0x000fe200078e00ff */
[----:B------:R-:W-:Y:S01]  /*b7b0*/  LOP3.LUT R42, R43, 0xffff0000, RZ, 0xc0, !PT ;  /* 0xffff00002b2a7812 */ /* 0x000fe200078ec0ff */
[----:B------:R-:W-:Y:S01]  /*b7c0*/  FFMA.FTZ R43, R53, R70, R74 ;  /* 0x00000046352b7223 */ /* 0x000fe2000001004a */
[-C--:B------:R-:W-:Y:S01]  /*b7d0*/  FMUL.FTZ R70, R66, R65.reuse ;  /* 0x0000004142467220 */ /* 0x080fe20000410000 */
[----:B------:R-:W-:Y:S01]  /*b7e0*/  FFMA.FTZ R53, R55, R65, -R72 ;  /* 0x0000004137357223 */ /* 0x000fe20000010848 */
[----:B------:R-:W-:Y:S02]  /*b7f0*/  IMAD.U32 R68, R5, 0x10000, RZ ;  /* 0x0001000005447824 */ /* 0x000fe400078e00ff */
[----:B------:R-:W-:Y:S01]  /*b800*/  FMUL.FTZ R65, R67, R71 ;  /* 0x0000004743417220 */ /* 0x000fe20000410000 */
[----:B------:R-:W-:Y:S01]  /*b810*/  LOP3.LUT R66, R56, 0xffff0000, RZ, 0xc0, !PT ;  /* 0xffff000038427812 */ /* 0x000fe200078ec0ff */
[----:B------:R-:W-:Y:S01]  /*b820*/  FFMA.FTZ R56, R55, R69, R70 ;  /* 0x0000004537387223 */ /* 0x000fe20000010046 */
[-C--:B------:R-:W-:Y:S01]  /*b830*/  FMUL.FTZ R72, R67, R68.reuse ;  /* 0x0000004443487220 */ /* 0x080fe20000410000 */
[----:B------:R-:W-:Y:S01]  /*b840*/  FFMA.FTZ R55, R54, R68, -R65 ;  /* 0x0000004436377223 */ /* 0x000fe20000010841 */
[----:B------:R-:W-:Y:S01]  /*b850*/  LOP3.LUT R65, R50, 0xffff0000, RZ, 0xc0, !PT ;  /* 0xffff000032417812 */ /* 0x000fe200078ec0ff */
[C---:B------:R-:W-:Y:S01]  /*b860*/  FMUL.FTZ R67, R51.reuse, R66 ;  /* 0x0000004233437220 */ /* 0x040fe20000410000 */
[-C--:B------:R-:W-:Y:S01]  /*b870*/  FMUL.FTZ R51, R51, R52.reuse ;  /* 0x0000003433337220 */ /* 0x080fe20000410000 */
[C---:B------:R-:W-:Y:S01]  /*b880*/  IMAD.U32 R68, R7.reuse, 0x10000, RZ ;  /* 0x0001000007447824 */ /* 0x040fe200078e00ff */
[----:B------:R-:W-:Y:S01]  /*b890*/  LOP3.LUT R7, R7, 0xffff0000, RZ, 0xc0, !PT ;  /* 0xffff000007077812 */ /* 0x000fe200078ec0ff */
[----:B------:R-:W-:Y:S01]  /*b8a0*/  FFMA.FTZ R50, R26, R52, -R67 ;  /* 0x000000341a327223 */ /* 0x000fe20000010843 */
[C---:B------:R-:W-:Y:S01]  /*b8b0*/  FMUL.FTZ R67, R40.reuse, R27 ;  /* 0x0000001b28437220 */ /* 0x040fe20000410000 */
[----:B------:R-:W-:Y:S01]  /*b8c0*/  FMUL.FTZ R70, R40, R65 ;  /* 0x0000004128467220 */ /* 0x000fe20000410000 */
[----:B------:R-:W-:-:S02]  /*b8d0*/  IMAD.U32 R52, R6, 0x10000, RZ ;  /* 0x0001000006347824 */ /* 0x000fc400078e00ff */
[----:B------:R-:W-:Y:S01]  /*b8e0*/  FFMA.FTZ R26, R26, R66, R51 ;  /* 0x000000421a1a7223 */ /* 0x000fe20000010033 */
[C---:B------:R-:W-:Y:S01]  /*b8f0*/  FFMA.FTZ R40, R36.reuse, R65, -R67 ;  /* 0x0000004124287223 */ /* 0x040fe20000010843 */
[----:B------:R-:W-:Y:S01]  /*b900*/  FFMA.FTZ R51, R36, R27, R70 ;  /* 0x0000001b24337223 */ /* 0x000fe20000010046 */
[----:B------:R-:W-:Y:S01]  /*b910*/  LOP3.LUT R6, R6, 0xffff0000, RZ, 0xc0, !PT ;  /* 0xffff000006067812 */ /* 0x000fe200078ec0ff */
[C---:B------:R-:W-:Y:S01]  /*b920*/  FMUL.FTZ R66, R39.reuse, R68 ;  /* 0x0000004427427220 */ /* 0x040fe20000410000 */
[-C--:B------:R-:W-:Y:S01]  /*b930*/  FMUL.FTZ R36, R39, R52.reuse ;  /* 0x0000003427247220 */ /* 0x080fe20000410000 */
[----:B------:R-:W-:Y:S01]  /*b940*/  LOP3.LUT R27, R4, 0xffff0000, RZ, 0xc0, !PT ;  /* 0xffff0000041b7812 */ /* 0x000fe200078ec0ff */
[----:B------:R-:W-:Y:S01]  /*b950*/  FFMA.FTZ R54, R54, R71, R72 ;  /* 0x0000004736367223 */ /* 0x000fe20000010048 */
[----:B------:R-:W-:Y:S01]  /*b960*/  LOP3.LUT R5, R5, 0xffff0000, RZ, 0xc0, !PT ;  /* 0xffff000005057812 */ /* 0x000fe200078ec0ff */
[C---:B------:R-:W-:Y:S01]  /*b970*/  FFMA.FTZ R66, R25.reuse, R52, -R66 ;  /* 0x0000003419427223 */ /* 0x040fe20000010842 */
        /* <DEDUP_REMOVED lines=19> */
.L_x_1492:
[----:B------:R-:W-:Y:S05]  /*bab0*/  BSYNC B1 ;  /* 0x0000000000017941 */ /* 0x000fea0003800000 */
.L_x_1491:
[----:B------:R-:W-:Y:S04]  /*bac0*/  BSSY B1, `(.L_x_1493) ;  /* 0x0000075000017945 */ /* 0x000fe80003800000 */
[----:B------:R-:W-:Y:S05]  /*bad0*/  @P1 BRA `(.L_x_1494) ;  /* 0x0000000400cc1947 */ /* 0x000fea0003800000 */
[----:B0-----:R-:W2:Y:S04]  /*bae0*/  LDL R6, [R1+0x54] ;  /* 0x0000540001067983 */ /* 0x001ea80000100800 */
[----:B------:R-:W2:Y:S04]  /*baf0*/  LDL.64 R4, [R1+0x18] ;  /* 0x0000180001047983 */ /* 0x000ea80000100a00 */
[----:B------:R-:W3:Y:S01]  /*bb00*/  LDL R0, [R1+0x34] ;  /* 0x0000340001007983 */ /* 0x000ee20000100800 */
[--C-:B------:R-:W-:Y:S02]  /*bb10*/  SHF.R.U64 R39, R28, 0x10, R29.reuse ;  /* 0x000000101c277819 */ /* 0x100fe4000000121d */
[----:B------:R-:W-:-:S02]  /*bb20*/  SHF.R.U32.HI R28, RZ, 0x10, R29 ;  /* 0x00000010ff1c7819 */ /* 0x000fc4000001161d */
[--C-:B------:R-:W-:Y:S02]  /*bb30*/  SHF.R.U64 R29, R8, 0x10, R9.reuse ;  /* 0x00000010081d7819 */ /* 0x100fe40000001209 */
[----:B------:R-:W-:Y:S02]  /*bb40*/  SHF.R.U32.HI R8, RZ, 0x10, R9 ;  /* 0x00000010ff087819 */ /* 0x000fe40000011609 */
[----:B------:R-:W-:Y:S02]  /*bb50*/  PRMT R58, R58, 0x5410, R29 ;  /* 0x000054103a3a7816 */ /* 0x000fe4000000001d */
[----:B------:R-:W-:Y:S02]  /*bb60*/  SHF.R.U64 R37, R30, 0x10, R31 ;  /* 0x000000101e257819 */ /* 0x000fe4000000121f */
[----:B------:R-:W-:Y:S02]  /*bb70*/  SHF.R.U64 R9, R10, 0x10, R11 ;  /* 0x000000100a097819 */ /* 0x000fe4000000120b */
[----:B------:R-:W-:Y:S01]  /*bb80*/  PRMT R64, R64, 0x5410, R39 ;  /* 0x0000541040407816 */ /* 0x000fe20000000027 */
[----:B------:R-:W-:Y:S01]  /*bb90*/  IMAD.U32 R39, R58, 0x10000, RZ ;  /* 0x000100003a277824 */ /* 0x000fe200078e00ff */
[----:B------:R-:W-:-:S02]  /*bba0*/  SHF.R.U32.HI R10, RZ, 0x10, R11 ;  /* 0x00000010ff0a7819 */ /* 0x000fc4000001160b */
[----:B------:R-:W-:Y:S02]  /*bbb0*/  PRMT R59, R59, 0x5410, R8 ;  /* 0x000054103b3b7816 */ /* 0x000fe40000000008 */
[----:B------:R-:W-:Y:S02]  /*bbc0*/  PRMT R62, R62, 0x5410, R37 ;  /* 0x000054103e3e7816 */ /* 0x000fe40000000025 */
[----:B------:R-:W-:Y:S01]  /*bbd0*/  SHF.R.U32.HI R30, RZ, 0x10, R31 ;  /* 0x00000010ff1e7819 */ /* 0x000fe2000001161f */
[----:B------:R-:W-:Y:S01]  /*bbe0*/  IMAD.U32 R42, R59, 0x10000, RZ ;  /* 0x000100003b2a7824 */ /* 0x000fe200078e00ff */
[----:B------:R-:W-:Y:S02]  /*bbf0*/  PRMT R60, R60, 0x5410, R9 ;  /* 0x000054103c3c7816 */ /* 0x000fe40000000009 */
[----:B------:R-:W-:Y:S02]  /*bc00*/  PRMT R57, R57, 0x5410, R10 ;  /* 0x0000541039397816 */ /* 0x000fe4000000000a */
[----:B------:R-:W-:-:S02]  /*bc10*/  PRMT R63, R63, 0x5410, R28 ;  /* 0x000054103f3f7816 */ /* 0x000fc4000000001c */
[----:B------:R-:W-:Y:S01]  /*bc20*/  PRMT R61, R61, 0x5410, R30 ;  /* 0x000054103d3d7816 */ /* 0x000fe2000000001e */
[----:B------:R-:W-:Y:S01]  /*bc30*/  IMAD.U32 R41, R57, 0x10000, RZ ;  /* 0x0001000039297824 */ /* 0x000fe200078e00ff */
[----:B------:R-:W-:Y:S02]  /*bc40*/  LOP3.LUT R58, R58, 0xffff0000, RZ, 0xc0, !PT ;  /* 0xffff00003a3a7812 */ /* 0x000fe400078ec0ff */
[----:B------:R-:W-:Y:S02]  /*bc50*/  LOP3.LUT R59, R59, 0xffff0000, RZ, 0xc0, !PT ;  /* 0xffff00003b3b7812 */ /* 0x000fe400078ec0ff */
[----:B------:R-:W-:Y:S01]  /*bc60*/  LOP3.LUT R57, R57, 0xffff0000, RZ, 0xc0, !PT ;  /* 0xffff000039397812 */ /* 0x000fe200078ec0ff */
[----:B--2---:R-:W-:Y:S01]  /*bc70*/  IMAD.IADD R4, R4, 0x1, R6 ;  /* 0x0000000104047824 */ /* 0x004fe200078e0206 */
[----:B---3--:R-:W-:-:S04]  /*bc80*/  LEA.HI R0, R3, R0, RZ, 0x1d ;  /* 0x0000000003007211 */ /* 0x008fc800078fe8ff */
[----:B------:R-:W-:-:S04]  /*bc90*/  SHF.R.S32.HI R5, RZ, 0x1f, R4 ;  /* 0x0000001fff057819 */ /* 0x000fc80000011404 */
[CC--:B------:R-:W-:Y:S02]  /*bca0*/  LEA.HI R6, R5.reuse, R4.reuse, RZ, 0x5 ;  /* 0x0000000405067211 */ /* 0x0c0fe400078f28ff */
[----:B------:R-:W-:Y:S02]  /*bcb0*/  LEA.HI R4, R5, R4, RZ, 0x3 ;  /* 0x0000000405047211 */ /* 0x000fe400078f18ff */
[----:B------:R-:W-:Y:S02]  /*bcc0*/  SHF.R.S32.HI R5, RZ, 0x1f, R0 ;  /* 0x0000001fff057819 */ /* 0x000fe40000011400 */
[----:B------:R-:W-:Y:S02]  /*bcd0*/  SHF.R.S32.HI R7, RZ, 0x5, R6 ;  /* 0x00000005ff077819 */ /* 0x000fe40000011406 */
[----:B-----5:R-:W-:Y:S01]  /*bce0*/  LOP3.LUT R6, R76, 0x18, R4, 0xf8, !PT ;  /* 0x000000184c067812 */ /* 0x020fe200078ef804 */
        /* <DEDUP_REMOVED lines=22> */
[C---:B------:R-:W-:Y:S01]  /*be50*/  IMAD.U32 R8, R24.reuse, 0x10000, RZ ;  /* 0x0001000018087824 */ /* 0x040fe200078e00ff */
[----:B------:R-:W-:Y:S01]  /*be60*/  LOP3.LUT R31, R24, 0xffff0000, RZ, 0xc0, !PT ;  /* 0xffff0000181f7812 */ /* 0x000fe200078ec0ff */
[----:B------:R-:W-:Y:S01]  /*be70*/  IMAD.U32 R11, R25, 0x10000, RZ ;  /* 0x00010000190b7824 */ /* 0x000fe200078e00ff */
[----:B------:R-:W-:Y:S01]  /*be80*/  LOP3.LUT R6, R7, 0xffff0000, RZ, 0xc0, !PT ;  /* 0xffff000007067812 */ /* 0x000fe200078ec0ff */
[----:B------:R-:W-:-:S02]  /*be90*/  IMAD.U32 R25, R64, 0x10000, RZ ;  /* 0x0001000040197824 */ /* 0x000fc400078e00ff */
[----:B------:R-:W-:Y:S01]  /*bea0*/  FMUL.FTZ R40, R8, R39 ;  /* 0x0000002708287220 */ /* 0x000fe20000410000 */
[----:B------:R-:W-:Y:S01]  /*beb0*/  IMAD.U32 R24, R27, 0x10000, RZ ;  /* 0x000100001b187824 */ /* 0x000fe200078e00ff */
[----:B------:R-:W-:Y:S01]  /*bec0*/  LOP3.LUT R7, R26, 0xffff0000, RZ, 0xc0, !PT ;  /* 0xffff00001a077812 */ /* 0x000fe200078ec0ff */
[-C--:B------:R-:W-:Y:S01]  /*bed0*/  FMUL.FTZ R50, R8, R25.reuse ;  /* 0x0000001908327220 */ /* 0x080fe20000410000 */
[----:B------:R-:W-:Y:S01]  /*bee0*/  FFMA.FTZ R8, R9, R25, -R40 ;  /* 0x0000001909087223 */ /* 0x000fe20000010828 */
[----:B------:R-:W-:Y:S01]  /*bef0*/  IMAD.U32 R38, R26, 0x10000, RZ ;  /* 0x000100001a267824 */ /* 0x000fe200078e00ff */
[----:B------:R-:W-:Y:S01]  /*bf00*/  LOP3.LUT R26, R27, 0xffff0000, RZ, 0xc0, !PT ;  /* 0xffff00001b1a7812 */ /* 0x000fe200078ec0ff */
[----:B------:R-:W-:Y:S02]  /*bf10*/  IMAD.U32 R40, R63, 0x10000, RZ ;  /* 0x000100003f287824 */ /* 0x000fe400078e00ff */
[----:B------:R-:W-:Y:S01]  /*bf20*/  FMUL.FTZ R52, R11, R42 ;  /* 0x0000002a0b347220 */ /* 0x000fe20000410000 */
[----:B------:R-:W-:Y:S01]  /*bf30*/  FFMA.FTZ R9, R9, R39, R50 ;  /* 0x0000002709097223 */ /* 0x000fe20000010032 */
[----:B------:R-:W-:-:S02]  /*bf40*/  IMAD.U32 R27, R61, 0x10000, RZ ;  /* 0x000100003d1b7824 */ /* 0x000fc400078e00ff */
[C---:B------:R-:W-:Y:S01]  /*bf50*/  FMUL.FTZ R39, R24.reuse, R41 ;  /* 0x0000002918277220 */ /* 0x040fe20000410000 */
[-C--:B------:R-:W-:Y:S01]  /*bf60*/  FMUL.FTZ R50, R11, R40.reuse ;  /* 0x000000280b327220 */ /* 0x080fe20000410000 */
[----:B------:R-:W-:Y:S01]  /*bf70*/  FFMA.FTZ R11, R29, R40, -R52 ;  /* 0x000000281d0b7223 */ /* 0x000fe20000010834 */
[-C--:B------:R-:W-:Y:S01]  /*bf80*/  FMUL.FTZ R40, R24, R27.reuse ;  /* 0x0000001b18287220 */ /* 0x080fe20000410000 */
[----:B------:R-:W-:Y:S01]  /*bf90*/  LOP3.LUT R64, R64, 0xffff0000, RZ, 0xc0, !PT ;  /* 0xffff000040407812 */ /* 0x000fe200078ec0ff */
[----:B------:R-:W-:Y:S01]  /*bfa0*/  FFMA.FTZ R24, R30, R27, -R39 ;  /* 0x0000001b1e187223 */ /* 0x000fe20000010827 */
[----:B------:R-:W-:Y:S01]  /*bfb0*/  FMUL.FTZ R27, R31, R58 ;  /* 0x0000003a1f1b7220 */ /* 0x000fe20000410000 */
[----:B------:R-:W-:Y:S01]  /*bfc0*/  FFMA.FTZ R25, R29, R42, R50 ;  /* 0x0000002a1d197223 */ /* 0x000fe20000010032 */
[----:B------:R-:W-:Y:S01]  /*bfd0*/  LOP3.LUT R63, R63, 0xffff0000, RZ, 0xc0, !PT ;  /* 0xffff00003f3f7812 */ /* 0x000fe200078ec0ff */
[-C--:B------:R-:W-:Y:S01]  /*bfe0*/  FMUL.FTZ R39, R31, R64.reuse ;  /* 0x000000401f277220 */ /* 0x080fe20000410000 */
[----:B------:R-:W-:Y:S01]  /*bff0*/  FFMA.FTZ R31, R28, R64, -R27 ;  /* 0x000000401c1f7223 */ /* 0x000fe2000001081b */
[----:B------:R-:W-:-:S02]  /*c000*/  IMAD.U32 R29, R60, 0x10000, RZ ;  /* 0x000100003c1d7824 */ /* 0x000fc400078e00ff */
[----:B------:R-:W-:Y:S01]  /*c010*/  FFMA.FTZ R43, R30, R41, R40 ;  /* 0x000000291e2b7223 */ /* 0x000fe20000010028 */
[----:B------:R-:W-:Y:S02]  /*c020*/  IMAD.U32 R27, R62, 0x10000, RZ ;  /* 0x000100003e1b7824 */ /* 0x000fe400078e00ff */
[C---:B------:R-:W-:Y:S01]  /*c030*/  FMUL.FTZ R41, R37.reuse, R59 ;  /* 0x0000003b25297220 */ /* 0x040fe20000410000 */
[----:B------:R-:W-:Y:S01]  /*c040*/  FMUL.FTZ R40, R37, R63 ;  /* 0x0000003f25287220 */ /* 0x000fe20000410000 */
[C---:B------:R-:W-:Y:S01]  /*c050*/  FMUL.FTZ R42, R38.reuse, R29 ;  /* 0x0000001d262a7220 */ /* 0x040fe20000410000 */
[----:B------:R-:W-:Y:S01]  /*c060*/  FMUL.FTZ R38, R38, R27 ;  /* 0x0000001b26267220 */ /* 0x000fe20000410000 */
[----:B------:R-:W-:Y:S01]  /*c070*/  LOP3.LUT R60, R60, 0xffff0000, RZ, 0xc0, !PT ;  /* 0xffff00003c3c7812 */ /* 0x000fe200078ec0ff */
[----:B------:R-:W-:Y:S01]  /*c080*/  FFMA.FTZ R30, R10, R63, -R41 ;  /* 0x0000003f0a1e7223 */ /* 0x000fe20000010829 */
[----:B------:R-:W-:Y:S01]  /*c090*/  LOP3.LUT R62, R62, 0xffff0000, RZ, 0xc0, !PT ;  /* 0xffff00003e3e7812 */ /* 0x000fe200078ec0ff */
[----:B------:R-:W-:Y:S01]  /*c0a0*/  FFMA.FTZ R40, R10, R59, R40 ;  /* 0x0000003b0a287223 */ /* 0x000fe20000010028 */
[----:B------:R-:W-:Y:S01]  /*c0b0*/  LOP3.LUT R61, R61, 0xffff0000, RZ, 0xc0, !PT ;  /* 0xffff00003d3d7812 */ /* 0x000fe200078ec0ff */
[C---:B------:R-:W-:Y:S01]  /*c0c0*/  FFMA.FTZ R42, R5.reuse, R27, -R42 ;  /* 0x0000001b052a7223 */ /* 0x040fe2000001082a */
[----:B------:R-:W-:Y:S01]  /*c0d0*/  FFMA.FTZ R10, R5, R29, R38 ;  /* 0x0000001d050a7223 */ /* 0x000fe20000010026 */
[C---:B------:R-:W-:Y:S01]  /*c0e0*/  FMUL.FTZ R5, R7.reuse, R60 ;  /* 0x0000003c07057220 */ /* 0x040fe20000410000 */
[C---:B------:R-:W-:Y:S01]  /*c0f0*/  FMUL.FTZ R29, R26.reuse, R57 ;  /* 0x000000391a1d7220 */ /* 0x040fe20000410000 */
[-C--:B------:R-:W-:Y:S01]  /*c100*/  FMUL.FTZ R27, R7, R62.reuse ;  /* 0x0000003e071b7220 */ /* 0x080fe20000410000 */
[-C--:B------:R-:W-:Y:S01]  /*c110*/  FMUL.FTZ R26, R26, R61.reuse ;  /* 0x0000003d1a1a7220 */ /* 0x080fe20000410000 */
[----:B------:R-:W-:Y:S01]  /*c120*/  FFMA.FTZ R7, R4, R62, -R5 ;  /* 0x0000003e04077223 */ /* 0x000fe20000010805 */
[----:B------:R-:W-:Y:S01]  /*c130*/  FFMA.FTZ R28, R28, R58, R39 ;  /* 0x0000003a1c1c7223 */ /* 0x000fe20000010027 */
        /* <DEDUP_REMOVED lines=13> */
.L_x_1494:
[----:B------:R-:W-:Y:S05]  /*c210*/  BSYNC B1 ;  /* 0x0000000000017941 */ /* 0x000fea0003800000 */
.L_x_1493:
[----:B------:R-:W-:Y:S05]  /*c220*/  @P2 BRA `(.L_x_1475) ;  /* 0x0000000400d42947 */ /* 0x000fea0003800000 */
[----:B01----:R-:W2:Y:S04]  /*c230*/  LDL.64 R4, [R1+0x18] ;  /* 0x0000180001047983 */ /* 0x003ea80000100a00 */
[----:B------:R-:W3:Y:S01]  /*c240*/  LDL R0, [R1+0x50] ;  /* 0x0000500001007983 */ /* 0x000ee20000100800 */
[----:B--2---:R-:W-:-:S03]  /*c250*/  IMAD.MOV.U32 R6, RZ, RZ, R4 ;  /* 0x000000ffff067224 */ /* 0x004fc600078e0004 */
[----:B------:R-:W2:Y:S01]  /*c260*/  LDL R4, [R1+0x38] ;  /* 0x0000380001047983 */ /* 0x000ea20000100800 */
[----:B------:R-:W-:Y:S02]  /*c270*/  IMAD.MOV.U32 R7, RZ, RZ, R5 ;  /* 0x000000ffff077224 */ /* 0x000fe400078e0005 */
[----:B---3--:R-:W-:-:S05]  /*c280*/  IMAD.IADD R0, R6, 0x1, R0 ;  /* 0x0000000106007824 */ /* 0x008fca00078e0200 */
[----:B------:R-:W-:-:S04]  /*c290*/  SHF.R.S32.HI R5, RZ, 0x1f, R0 ;  /* 0x0000001fff057819 */ /* 0x000fc80000011400 */
[CC--:B------:R-:W-:Y:S02]  /*c2a0*/  LEA.HI R6, R5.reuse, R0.reuse, RZ, 0x5 ;  /* 0x0000000005067211 */ /* 0x0c0fe400078f28ff */
[----:B------:R-:W-:-:S04]  /*c2b0*/  LEA.HI R0, R5, R0, RZ, 0x3 ;  /* 0x0000000005007211 */ /* 0x000fc800078f18ff */
[----:B-----5:R-:W-:Y:S02]  /*c2c0*/  LOP3.LUT R5, R76, 0x18, R0, 0xf8, !PT ;  /* 0x000000184c057812 */ /* 0x020fe400078ef800 */
[----:B------:R-:W-:Y:S02]  /*c2d0*/  SHF.R.S32.HI R6, RZ, 0x5, R6 ;  /* 0x00000005ff067819 */ /* 0x000fe40000011406 */
[----:B------:R-:W-:-:S03]  /*c2e0*/  LOP3.LUT R5, R5, R75, RZ, 0x3c, !PT ;  /* 0x0000004b05057212 */ /* 0x000fc600078e3cff */
[----:B------:R-:W-:-:S04]  /*c2f0*/  IMAD R6, R6, 0x1800, R73 ;  /* 0x0000180006067824 */ /* 0x000fc800078e0249 */
[----:B------:R-:W-:Y:S01]  /*c300*/  IMAD.IADD R5, R6, 0x1, R5 ;  /* 0x0000000106057824 */ /* 0x000fe200078e0205 */
[----:B------:R-:W-:Y:S02]  /*c310*/  SHF.R.U64 R26, R32, 0x10, R33 ;  /* 0x00000010201a7819 */ /* 0x000fe40000001221 */
[--C-:B------:R-:W-:Y:S02]  /*c320*/  SHF.R.U64 R25, R12, 0x10, R13.reuse ;  /* 0x000000100c197819 */ /* 0x100fe4000000120d */
[----:B------:R-:W-:Y:S02]  /*c330*/  SHF.R.U32.HI R28, RZ, 0x10, R13 ;  /* 0x00000010ff1c7819 */ /* 0x000fe4000001160d */
[----:B------:R-:W-:Y:S02]  /*c340*/  PRMT R47, R47, 0x5410, R26 ;  /* 0x000054102f2f7816 */ /* 0x000fe4000000001a */
[----:B------:R-:W-:Y:S02]  /*c350*/  PRMT R26, R20, 0x5410, R25 ;  /* 0x00005410141a7816 */ /* 0x000fe40000000019 */
[----:B------:R-:W-:-:S02]  /*c360*/  SHF.R.U32.HI R33, RZ, 0x10, R33 ;  /* 0x00000010ff217819 */ /* 0x000fc40000011621 */
[----:B------:R-:W-:Y:S02]  /*c370*/  SHF.R.U64 R13, R14, 0x10, R15 ;  /* 0x000000100e0d7819 */ /* 0x000fe4000000120f */
[----:B------:R-:W-:Y:S01]  /*c380*/  PRMT R28, R21, 0x5410, R28 ;  /* 0x00005410151c7816 */ /* 0x000fe2000000001c */
[----:B------:R-:W-:Y:S01]  /*c390*/  IMAD.U32 R29, R26, 0x10000, RZ ;  /* 0x000100001a1d7824 */ /* 0x000fe200078e00ff */
[----:B------:R-:W-:Y:S01]  /*c3a0*/  SHF.R.U64 R24, R34, 0x10, R35 ;  /* 0x0000001022187819 */ /* 0x000fe20000001223 */
[----:B------:R-:W-:Y:S01]  /*c3b0*/  IMAD.U32 R27, R47, 0x10000, RZ ;  /* 0x000100002f1b7824 */ /* 0x000fe200078e00ff */
[----:B------:R-:W-:Y:S02]  /*c3c0*/  SHF.R.U32.HI R14, RZ, 0x10, R15 ;  /* 0x00000010ff0e7819 */ /* 0x000fe4000001160f */
[----:B------:R-:W-:Y:S02]  /*c3d0*/  SHF.R.U32.HI R35, RZ, 0x10, R35 ;  /* 0x00000010ff237819 */ /* 0x000fe40000011623 */
[----:B------:R-:W-:Y:S01]  /*c3e0*/  PRMT R48, R48, 0x5410, R33 ;  /* 0x0000541030307816 */ /* 0x000fe20000000021 */
[----:B------:R-:W-:Y:S01]  /*c3f0*/  IMAD.U32 R30, R28, 0x10000, RZ ;  /* 0x000100001c1e7824 */ /* 0x000fe200078e00ff */
[----:B------:R-:W-:-:S02]  /*c400*/  PRMT R45, R45, 0x5410, R14 ;  /* 0x000054102d2d7816 */ /* 0x000fc4000000000e */
[----:B------:R-:W-:Y:S02]  /*c410*/  PRMT R46, R46, 0x5410, R35 ;  /* 0x000054102e2e7816 */ /* 0x000fe40000000023 */
[----:B------:R-:W-:Y:S01]  /*c420*/  PRMT R44, R44, 0x5410, R13 ;  /* 0x000054102c2c7816 */ /* 0x000fe2000000000d */
[----:B------:R-:W-:Y:S01]  /*c430*/  IMAD.U32 R32, R45, 0x10000, RZ ;  /* 0x000100002d207824 */ /* 0x000fe200078e00ff */
[----:B------:R-:W-:Y:S02]  /*c440*/  LOP3.LUT R47, R47, 0xffff0000, RZ, 0xc0, !PT ;  /* 0xffff00002f2f7812 */ /* 0x000fe400078ec0ff */
[----:B------:R-:W-:Y:S02]  /*c450*/  LOP3.LUT R28, R28, 0xffff0000, RZ, 0xc0, !PT ;  /* 0xffff00001c1c7812 */ /* 0x000fe400078ec0ff */
[----:B------:R-:W-:Y:S02]  /*c460*/  PRMT R49, R49, 0x5410, R24 ;  /* 0x0000541031317816 */ /* 0x000fe40000000018 */
[----:B--2---:R-:W-:-:S04]  /*c470*/  LEA.HI R3, R3, R4, RZ, 0x1d ;  /* 0x0000000403037211 */ /* 0x004fc800078fe8ff */
[----:B------:R-:W-:Y:S01]  /*c480*/  SHF.R.S32.HI R4, RZ, 0x1f, R3 ;  /* 0x0000001fff047819 */ /* 0x000fe20000011403 */
[----:B------:R-:W-:-:S03]  /*c490*/  IMAD.SHL.U32 R0, R3, 0x8, RZ ;  /* 0x0000000803007824 */ /* 0x000fc600078e00ff */
[----:B------:R-:W-:Y:S02]  /*c4a0*/  LEA.HI R4, R4, R3, RZ, 0x2 ;  /* 0x0000000304047211 */ /* 0x000fe400078f10ff */
[----:B------:R-:W-:Y:S02]  /*c4b0*/  LOP3.LUT R0, R76, 0x18, R0, 0xf8, !PT ;  /* 0x000000184c007812 */ /* 0x000fe400078ef800 */
[----:B------:R-:W-:Y:S02]  /*c4c0*/  SHF.R.S32.HI R4, RZ, 0x2, R4 ;  /* 0x00000002ff047819 */ /* 0x000fe40000011404 */
[----:B------:R-:W-:-:S03]  /*c4d0*/  LOP3.LUT R3, R0, R75, RZ, 0x3c, !PT ;  /* 0x0000004b00037212 */ /* 0x000fc600078e3cff */
[----:B------:R-:W-:-:S04]  /*c4e0*/  IMAD R4, R4, 0x1800, R73 ;  /* 0x0000180004047824 */ /* 0x000fc800078e0249 */
[----:B------:R-:W-:-:S04]  /*c4f0*/  IMAD.IADD R3, R4, 0x1, R3 ;  /* 0x0000000104037824 */ /* 0x000fc800078e0203 */
[----:B------:R-:W-:Y:S01]  /*c500*/  IMAD R3, R3, 0x2, R2 ;  /* 0x0000000203037824 */ /* 0x000fe200078e0202 */
[----:B------:R-:W-:-:S04]  /*c510*/  LEA R0, R5, UR40, 0x1 ;  /* 0x0000002805007c11 */ /* 0x000fc8000f8e08ff */
[----:B------:R-:W0:Y:S04]  /*c520*/  LDS.128 R8, [R3+0xc400] ;  /* 0x00c4000003087984 */ /* 0x000e280000000c00 */
[----:B------:R-:W1:Y:S01]  /*c530*/  LDS.128 R4, [R0] ;  /* 0x0000000000047984 */ /* 0x000e620000000c00 */
[----:B0-----:R-:W-:Y:S02]  /*c540*/  IMAD.U32 R20, R8, 0x10000, RZ ;  /* 0x0001000008147824 */ /* 0x001fe400078e00ff */
[----:B------:R-:W-:Y:S02]  /*c550*/  IMAD.U32 R21, R9, 0x10000, RZ ;  /* 0x0001000009157824 */ /* 0x000fe400078e00ff */
[----:B-1----:R-:W-:Y:S02]  /*c560*/  IMAD.U32 R12, R4, 0x10000, RZ ;  /* 0x00010000040c7824 */ /* 0x002fe400078e00ff */
[C---:B------:R-:W-:Y:S01]  /*c570*/  FMUL.FTZ R31, R20.reuse, R29 ;  /* 0x0000001d141f7220 */ /* 0x040fe20000410000 */
[----:B------:R-:W-:Y:S01]  /*c580*/  FMUL.FTZ R33, R20, R27 ;  /* 0x0000001b14217220 */ /* 0x000fe20000410000 */
[----:B------:R-:W-:-:S02]  /*c590*/  IMAD.U32 R20, R48, 0x10000, RZ ;  /* 0x0001000030147824 */ /* 0x000fc400078e00ff */
[----:B------:R-:W-:Y:S01]  /*c5a0*/  FMUL.FTZ R34, R21, R30 ;  /* 0x0000001e15227220 */ /* 0x000fe20000410000 */
[----:B------:R-:W-:Y:S02]  /*c5b0*/  IMAD.U32 R13, R5, 0x10000, RZ ;  /* 0x00010000050d7824 */ /* 0x000fe400078e00ff */
[C---:B------:R-:W-:Y:S01]  /*c5c0*/  FFMA.FTZ R31, R12.reuse, R27, -R31 ;  /* 0x0000001b0c1f7223 */ /* 0x040fe2000001081f */
[----:B------:R-:W-:Y:S02]  /*c5d0*/  IMAD.U32 R25, R11, 0x10000, RZ ;  /* 0x000100000b197824 */ /* 0x000fe400078e00ff */
[----:B------:R-:W-:Y:S01]  /*c5e0*/  FFMA.FTZ R33, R12, R29, R33 ;  /* 0x0000001d0c217223 */ /* 0x000fe20000010021 */
[----:B------:R-:W-:Y:S02]  /*c5f0*/  IMAD.U32 R12, R46, 0x10000, RZ ;  /* 0x000100002e0c7824 */ /* 0x000fe400078e00ff */
[-C--:B------:R-:W-:Y:S01]  /*c600*/  FMUL.FTZ R36, R21, R20.reuse ;  /* 0x0000001415247220 */ /* 0x080fe20000410000 */
[----:B------:R-:W-:Y:S01]  /*c610*/  LOP3.LUT R8, R8, 0xffff0000, RZ, 0xc0, !PT ;  /* 0xffff000008087812 */ /* 0x000fe200078ec0ff */
[----:B------:R-:W-:Y:S01]  /*c620*/  FFMA.FTZ R34, R13, R20, -R34 ;  /* 0x000000140d227223 */ /* 0x000fe20000010822 */
[----:B------:R-:W-:Y:S01]  /*c630*/  LOP3.LUT R21, R26, 0xffff0000, RZ, 0xc0, !PT ;  /* 0xffff00001a157812 */ /* 0x000fe200078ec0ff */
[----:B------:R-:W-:Y:S01]  /*c640*/  FMUL.FTZ R20, R25, R32 ;  /* 0x0000002019147220 */ /* 0x000fe20000410000 */
[----:B------:R-:W-:Y:S01]  /*c650*/  IMAD.U32 R15, R7, 0x10000, RZ ;  /* 0x00010000070f7824 */ /* 0x000fe200078e00ff */
[----:B------:R-:W-:Y:S01]  /*c660*/  LOP3.LUT R9, R9, 0xffff0000, RZ, 0xc0, !PT ;  /* 0xffff000009097812 */ /* 0x000fe200078ec0ff */
[----:B------:R-:W-:Y:S01]  /*c670*/  FMUL.FTZ R25, R25, R12 ;  /* 0x0000000c19197220 */ /* 0x000fe20000410000 */
[----:B------:R-:W-:Y:S01]  /*c680*/  LOP3.LUT R48, R48, 0xffff0000, RZ, 0xc0, !PT ;  /* 0xffff000030307812 */ /* 0x000fe200078ec0ff */
[----:B------:R-:W-:Y:S01]  /*c690*/  FFMA.FTZ R36, R13, R30, R36 ;  /* 0x0000001e0d247223 */ /* 0x000fe20000010024 */
[----:B------:R-:W-:Y:S01]  /*c6a0*/  LOP3.LUT R4, R4, 0xffff0000, RZ, 0xc0, !PT ;  /* 0xffff000004047812 */ /* 0x000fe200078ec0ff */
[C---:B------:R-:W-:Y:S01]  /*c6b0*/  FMUL.FTZ R13, R8.reuse, R21 ;  /* 0x00000015080d7220 */ /* 0x040fe20000410000 */
[----:B------:R-:W-:Y:S01]  /*c6c0*/  LOP3.LUT R5, R5, 0xffff0000, RZ, 0xc0, !PT ;  /* 0xffff000005057812 */ /* 0x000fe200078ec0ff */
[C---:B------:R-:W-:Y:S01]  /*c6d0*/  FFMA.FTZ R26, R15.reuse, R12, -R20 ;  /* 0x0000000c0f1a7223 */ /* 0x040fe20000010814 */
[----:B------:R-:W-:Y:S01]  /*c6e0*/  FFMA.FTZ R32, R15, R32, R25 ;  /* 0x000000200f207223 */ /* 0x000fe20000010019 */
[----:B------:R-:W-:Y:S01]  /*c6f0*/  FMUL.FTZ R25, R8, R47 ;  /* 0x0000002f08197220 */ /* 0x000fe20000410000 */
[C---:B------:R-:W-:Y:S01]  /*c700*/  FMUL.FTZ R20, R9.reuse, R28 ;  /* 0x0000001c09147220 */ /* 0x040fe20000410000 */
[----:B------:R-:W-:Y:S01]  /*c710*/  FMUL.FTZ R27, R9, R48 ;  /* 0x00000030091b7220 */ /* 0x000fe20000410000 */
[----:B------:R-:W-:-:S02]  /*c720*/  IMAD.U32 R24, R10, 0x10000, RZ ;  /* 0x000100000a187824 */ /* 0x000fc400078e00ff */
[----:B------:R-:W-:Y:S01]  /*c730*/  FFMA.FTZ R8, R4, R47, -R13 ;  /* 0x0000002f04087223 */ /* 0x000fe2000001080d */
[----:B------:R-:W-:Y:S02]  /*c740*/  IMAD.U32 R15, R44, 0x10000, RZ ;  /* 0x000100002c0f7824 */ /* 0x000fe400078e00ff */
[----:B------:R-:W-:Y:S02]  /*c750*/  IMAD.U32 R13, R49, 0x10000, RZ ;  /* 0x00010000310d7824 */ /* 0x000fe400078e00ff */
[----:B------:R-:W-:Y:S01]  /*c760*/  FFMA.FTZ R12, R4, R21, R25 ;  /* 0x00000015040c7223 */ /* 0x000fe20000010019 */
[C---:B------:R-:W-:Y:S01]  /*c770*/  FFMA.FTZ R9, R5.reuse, R48, -R20 ;  /* 0x0000003005097223 */ /* 0x040fe20000010814 */
[----:B------:R-:W-:Y:S01]  /*c780*/  FFMA.FTZ R27, R5, R28, R27 ;  /* 0x0000001c051b7223 */ /* 0x000fe2000001001b */
[----:B------:R-:W-:Y:S01]  /*c790*/  IMAD.U32 R14, R6, 0x10000, RZ ;  /* 0x00010000060e7824 */ /* 0x000fe200078e00ff */
[----:B------:R-:W-:Y:S01]  /*c7a0*/  LOP3.LUT R10, R10, 0xffff0000, RZ, 0xc0, !PT ;  /* 0xffff00000a0a7812 */ /* 0x000fe200078ec0ff */
[C---:B------:R-:W-:Y:S01]  /*c7b0*/  FMUL.FTZ R21, R24.reuse, R15 ;  /* 0x0000000f18157220 */ /* 0x040fe20000410000 */
[----:B------:R-:W-:Y:S01]  /*c7c0*/  LOP3.LUT R11, R11, 0xffff0000, RZ, 0xc0, !PT ;  /* 0xffff00000b0b7812 */ /* 0x000fe200078ec0ff */
[----:B------:R-:W-:Y:S01]  /*c7d0*/  FMUL.FTZ R25, R24, R13 ;  /* 0x0000000d18197220 */ /* 0x000fe20000410000 */
[----:B------:R-:W-:-:S02]  /*c7e0*/  LOP3.LUT R5, R44, 0xffff0000, RZ, 0xc0, !PT ;  /* 0xffff00002c057812 */ /* 0x000fc400078ec0ff */
[----:B------:R-:W-:Y:S02]  /*c7f0*/  LOP3.LUT R4, R45, 0xffff0000, RZ, 0xc0, !PT ;  /* 0xffff00002d047812 */ /* 0x000fe400078ec0ff */
[----:B------:R-:W-:Y:S02]  /*c800*/  LOP3.LUT R49, R49, 0xffff0000, RZ, 0xc0, !PT ;  /* 0xffff000031317812 */ /* 0x000fe400078ec0ff */
[----:B------:R-:W-:Y:S01]  /*c810*/  LOP3.LUT R46, R46, 0xffff0000, RZ, 0xc0, !PT ;  /* 0xffff00002e2e7812 */ /* 0x000fe200078ec0ff */
[----:B------:R-:W-:Y:S01]  /*c820*/  FFMA.FTZ R21, R14, R13, -R21 ;  /* 0x0000000d0e157223 */ /* 0x000fe20000010815 */
[----:B------:R-:W-:Y:S01]  /*c830*/  LOP3.LUT R6, R6, 0xffff0000, RZ, 0xc0, !PT ;  /* 0xffff000006067812 */ /* 0x000fe200078ec0ff */
[----:B------:R-:W-:Y:S01]  /*c840*/  FFMA.FTZ R25, R14, R15, R25 ;  /* 0x0000000f0e197223 */ /* 0x000fe20000010019 */
[----:B------:R-:W-:Y:S01]  /*c850*/  LOP3.LUT R7, R7, 0xffff0000, RZ, 0xc0, !PT ;  /* 0xffff000007077812 */ /* 0x000fe200078ec0ff */
[C---:B------:R-:W-:Y:S01]  /*c860*/  FMUL.FTZ R13, R10.reuse, R5 ;  /* 0x000000050a0d7220 */ /* 0x040fe20000410000 */
[C---:B------:R-:W-:Y:S01]  /*c870*/  FMUL.FTZ R20, R11.reuse, R4 ;  /* 0x000000040b147220 */ /* 0x040fe20000410000 */
[-C--:B------:R-:W-:Y:S01]  /*c880*/  FMUL.FTZ R14, R10, R49.reuse ;  /* 0x000000310a0e7220 */ /* 0x080fe20000410000 */
[-C--:B------:R-:W-:Y:S01]  /*c890*/  FMUL.FTZ R15, R11, R46.reuse ;  /* 0x0000002e0b0f7220 */ /* 0x080fe20000410000 */
[C---:B------:R-:W-:Y:S01]  /*c8a0*/  FFMA.FTZ R10, R6.reuse, R49, -R13 ;  /* 0x00000031060a7223 */ /* 0x040fe2000001080d */
[C---:B------:R-:W-:Y:S01]  /*c8b0*/  FFMA.FTZ R11, R7.reuse, R46, -R20 ;  /* 0x0000002e070b7223 */ /* 0x040fe20000010814 */
        /* <DEDUP_REMOVED lines=12> */
.L_x_1475:
[----:B------:R-:W-:Y:S05]  /*c980*/  BSYNC B0 ;  /* 0x0000000000007941 */ /* 0x000fea0003800000 */
.L_x_1468:
[----:B------:R-:W-:Y:S01]  /*c990*/  @!PT LDS RZ, [RZ] ;  /* 0x00000000fffff984 */ /* 0x000fe20000000800 */
[----:B------:R-:W-:Y:S01]  /*c9a0*/  @!PT LDS RZ, [RZ] ;  /* 0x00000000fffff984 */ /* 0x000fe20000000800 */
[----:B------:R-:W-:Y:S01]  /*c9b0*/  @!PT LDS RZ, [RZ] ;  /* 0x00000000fffff984 */ /* 0x000fe20000000800 */
[----:B------:R-:W-:Y:S01]  /*c9c0*/  @!PT LDS RZ, [RZ] ;  /* 0x00000000fffff984 */ /* 0x000fe20000000800 */
[----:B------:R1:W-:Y:S06]  /*c9d0*/  MEMBAR.ALL.CTA ;  /* 0x0000000000007992 */ /* 0x0003ec0000008000 */
[----:B-1----:R-:W1:Y:S01]  /*c9e0*/  FENCE.VIEW.ASYNC.S ;  /* 0x00000000000073c6 */ /* 0x002e620000000000 */
[----:B------:R-:W-:Y:S05]  /*c9f0*/  WARPSYNC.ALL ;  /* 0x0000000000007948 */ /* 0x000fea0003800000 */
[----:B-1----:R-:W-:Y:S06]  /*ca00*/  BAR.SYNC.DEFER_BLOCKING 0xd, 0x180 ;  /* 0x0346000000007b1d */ /* 0x002fec0000010000 */
.L_x_1466:
[----:B0--3--:R-:W-:-:S05]  /*ca10*/  IMAD.U32 R0, RZ, RZ, UR39 ;  /* 0x00000027ff007e24 */ /* 0x009fca000f8e00ff */
[----:B------:R-:W-:-:S13]  /*ca20*/  ISETP.NE.AND P0, PT, R0, 0x3, PT ;  /* 0x000000030000780c */ /* 0x000fda0003f05270 */
[----:B------:R-:W-:Y:S05]  /*ca30*/  @!P0 BRA `(.L_x_1495) ;  /* 0x0000000000048947 */ /* 0x000fea0003800000 */
[----:B------:R-:W-:Y:S01]  /*ca40*/  BPT.TRAP 0x1 ;  /* 0x000000040000795c */ /* 0x000fe20000300000 */
.L_x_1495:
[----:B------:R-:W-:Y:S01]  /*ca50*/  IMAD R0, R17, 0x8, R2 ;  /* 0x0000000811007824 */ /* 0x000fe200078e0202 */
[----:B--2-4-:R-:W-:-:S04]  /*ca60*/  SHF.L.U32 R5, R23, 0x1f, RZ ;  /* 0x0000001f17057819 */ /* 0x014fc800000006ff */
[----:B------:R0:W2:Y:S01]  /*ca70*/  SYNCS.PHASECHK.TRANS64.TRYWAIT P1, [R0+URZ+0x2d830], R5 ;  /* 0x02d83005000075a7 */ /* 0x0000a2000802017f */
[----:B------:R-:W-:Y:S05]  /*ca80*/  @!P0 BRA `(.L_x_1496) ;  /* 0x0000000000048947 */ /* 0x000fea0003800000 */
[----:B------:R-:W-:Y:S01]  /*ca90*/  BPT.TRAP 0x1 ;  /* 0x000000040000795c */ /* 0x000fe20000300000 */
.L_x_1496:
[----:B-1----:R-:W-:Y:S01]  /*caa0*/  VIADD R3, R2, 0x15400 ;  /* 0x0001540002037836 */ /* 0x002fe20000000000 */
[----:B------:R-:W-:Y:S01]  /*cab0*/  LOP3.LUT R148, R148, 0x10000, RZ, 0xfc, !PT ;  /* 0x0001000094947812 */ /* 0x000fe200078efcff */
[----:B------:R-:W-:-:S03]  /*cac0*/  IMAD.MOV.U32 R149, RZ, RZ, -0x7fffffe0 ;  /* 0x80000020ff957424 */ /* 0x000fc600078e00ff */
[----:B------:R-:W-:-:S04]  /*cad0*/  SHF.R.U32.HI R3, RZ, 0x4, R3 ;  /* 0x00000004ff037819 */ /* 0x000fc80000011603 */
[----:B------:R-:W-:-:S04]  /*cae0*/  LOP3.LUT R3, R3, 0x3fff, RZ, 0xc0, !PT ;  /* 0x00003fff03037812 */ /* 0x000fc800078ec0ff */
[----:B------:R-:W-:-:S05]  /*caf0*/  LOP3.LUT R3, R3, 0x10000, RZ, 0xfc, !PT ;  /* 0x0001000003037812 */ /* 0x000fca00078efcff */
[----:B------:R1:W-:Y:S01]  /*cb00*/  STL [R1+0x14], R3 ;  /* 0x0000140301007387 */ /* 0x0003e20000100800 */
[----:B--2---:R-:W-:Y:S05]  /*cb10*/  @P1 BRA `(.L_x_1497) ;  /* 0x0000000000081947 */ /* 0x004fea0003800000 */
[----:B------:R-:W2:Y:S02]  /*cb20*/  SYNCS.PHASECHK.TRANS64.TRYWAIT P1, [R0+URZ+0x2d830], R5 ;  /* 0x02d83005000075a7 */ /* 0x000ea4000802017f */
[----:B--2---:R-:W-:Y:S05]  /*cb30*/  @!P1 BRA `(.L_x_1498) ;  /* 0x0000018c00089947 */ /* 0x004fea0003800000 */
.L_x_1497:
[----:B-1----:R-:W3:Y:S01]  /*cb40*/  LDL R3, [R1+0x14] ;  /* 0x0000140001037983 */ /* 0x002ee20000100800 */
[----:B0-2---:R-:W-:Y:S01]  /*cb50*/  IMAD.MOV.U32 R5, RZ, RZ, -0x7fffffe0 ;  /* 0x80000020ff057424 */ /* 0x005fe200078e00ff */
[----:B------:R-:W-:Y:S05]  /*cb60*/  WARPSYNC.ALL ;  /* 0x0000000000007948 */ /* 0x000fea0003800000 */
[C---:B------:R-:W-:Y:S01]  /*cb70*/  R2UR UR4, R148.reuse ;  /* 0x00000000940472ca */ /* 0x040fe200000e0000 */
[----:B-----5:R-:W-:Y:S01]  /*cb80*/  WARPGROUP.ARRIVE ;  /* 0x00000000000079c5 */ /* 0x020fe20000000000 */
[----:B------:R-:W-:Y:S01]  /*cb90*/  R2UR UR5, R149 ;  /* 0x00000000950572ca */ /* 0x000fe200000e0000 */
[----:B------:R-:W-:Y:S01]  /*cba0*/  IMAD.MOV.U32 R7, RZ, RZ, -0x7fffffe0 ;  /* 0x80000020ff077424 */ /* 0x000fe200078e00ff */
[----:B------:R-:W-:Y:S01]  /*cbb0*/  R2UR UR7, R5 ;  /* 0x00000000050772ca */ /* 0x000fe200000e0000 */
[----:B------:R-:W-:-:S02]  /*cbc0*/  VIADD R8, R148, 0x2 ;  /* 0x0000000294087836 */ /* 0x000fc40000000000 */
[----:B------:R-:W-:Y:S02]  /*cbd0*/  IMAD.MOV.U32 R9, RZ, RZ, -0x7fffffe0 ;  /* 0x80000020ff097424 */ /* 0x000fe400078e00ff */
[C---:B------:R-:W-:Y:S02]  /*cbe0*/  VIADD R156, R148.reuse, 0x300 ;  /* 0x00000300949c7836 */ /* 0x040fe40000000000 */
[----:B------:R-:W-:Y:S01]  /*cbf0*/  IMAD.MOV.U32 R157, RZ, RZ, -0x7fffffe0 ;  /* 0x80000020ff9d7424 */ /* 0x000fe200078e00ff */
[----:B------:R0:W-:Y:S01]  /*cc00*/  STL.64 [R1], R8 ;  /* 0x0000000801007387 */ /* 0x0001e20000100a00 */
[C---:B------:R-:W-:Y:S02]  /*cc10*/  VIADD R154, R148.reuse, 0x302 ;  /* 0x00000302949a7836 */ /* 0x040fe40000000000 */
[----:B------:R-:W-:Y:S02]  /*cc20*/  IMAD.MOV.U32 R155, RZ, RZ, -0x7fffffe0 ;  /* 0x80000020ff9b7424 */ /* 0x000fe400078e00ff */
[----:B------:R-:W-:-:S02]  /*cc30*/  VIADD R152, R148, 0x600 ;  /* 0x0000060094987836 */ /* 0x000fc40000000000 */
[----:B------:R-:W-:Y:S02]  /*cc40*/  IMAD.MOV.U32 R153, RZ, RZ, -0x7fffffe0 ;  /* 0x80000020ff997424 */ /* 0x000fe400078e00ff */
[----:B------:R-:W-:Y:S02]  /*cc50*/  IMAD.MOV.U32 R5, RZ, RZ, -0x7fffffe0 ;  /* 0x80000020ff057424 */ /* 0x000fe400078e00ff */
[----:B------:R-:W-:Y:S02]  /*cc60*/  VIADD R150, R148, 0x602 ;  /* 0x0000060294967836 */ /* 0x000fe40000000000 */
[----:B------:R-:W-:Y:S02]  /*cc70*/  IMAD.MOV.U32 R151, RZ, RZ, -0x7fffffe0 ;  /* 0x80000020ff977424 */ /* 0x000fe400078e00ff */
[----:B---3--:R-:W-:-:S04]  /*cc80*/  IMAD R4, R17, 0x600, R3 ;  /* 0x0000060011047824 */ /* 0x008fc800078e0203 */
        /* <DEDUP_REMOVED lines=46> */
[----:B0-----:R-:W-:Y:S05]  /*cf70*/  @!P0 BRA `(.L_x_1499) ;  /* 0x0000000000048947 */ /* 0x001fea0003800000 */
[----:B------:R-:W-:Y:S01]  /*cf80*/  BPT.TRAP 0x1 ;  /* 0x000000040000795c */ /* 0x000fe20000300000 */
.L_x_1499:
[----:B------:R-:W2:Y:S01]  /*cf90*/  LDL R5, [R1+0x68] ;  /* 0x0000680001057983 */ /* 0x000ea20000100800 */
[----:B------:R-:W0:Y:S03]  /*cfa0*/  LDC R89, c[0x0][0x448] ;  /* 0x00011200ff597b82 */ /* 0x000e260000000800 */
[----:B------:R-:W2:Y:S01]  /*cfb0*/  LDL R88, [R1+0x30] ;  /* 0x0000300001587983 */ /* 0x000ea20000100800 */
[----:B------:R-:W-:Y:S01]  /*cfc0*/  IMAD.MOV.U32 R8, RZ, RZ, -0x80 ;  /* 0xffffff80ff087424 */ /* 0x000fe200078e00ff */
[----:B------:R-:W-:Y:S01]  /*cfd0*/  ULDC.64 UR6, c[0x0][0x9e0] ;  /* 0x0002780000067ab9 */ /* 0x000fe20000000a00 */
[----:B------:R-:W-:Y:S01]  /*cfe0*/  LOP3.LUT R16, R16, 0xffffffdf, RZ, 0xc0, !PT ;  /* 0xffffffdf10107812 */ /* 0x000fe200078ec0ff */
[----:B------:R-:W-:Y:S01]  /*cff0*/  UISETP.GE.AND UP0, UPT, UR7, 0x1, UPT ;  /* 0x000000010700788c */ /* 0x000fe2000bf06270 */
[----:B------:R-:W-:Y:S01]  /*d000*/  IMAD R8, R97, R8, 0x80 ;  /* 0x0000008061087424 */ /* 0x000fe200078e0208 */
[----:B------:R-:W-:Y:S01]  /*d010*/  ULDC UR50, c[0x0][0x9dc] ;  /* 0x0002770000327ab9 */ /* 0x000fe20000000800 */
[----:B------:R-:W-:Y:S01]  /*d020*/  VIADD R0, R0, 0x2d840 ;  /* 0x0002d84000007836 */ /* 0x000fe20000000000 */
[----:B------:R-:W-:-:S02]  /*d030*/  ULOP3.LUT UR4, URZ, UR50, URZ, 0x33, !UPT ;  /* 0x000000323f047292 */ /* 0x000fc4000f8e333f */
[----:B------:R-:W-:-:S04]  /*d040*/  IADD3 R6, -R142, 0x1, R8 ;  /* 0x000000018e067810 */ /* 0x000fc80007ffe108 */
[----:B------:R-:W-:-:S05]  /*d050*/  IADD3 R6, -R140, R6, R143 ;  /* 0x000000068c067210 */ /* 0x000fca0007ffe18f */
[C---:B------:R-:W-:Y:S01]  /*d060*/  VIADD R7, R6.reuse, UR6 ;  /* 0x0000000606077c36 */ /* 0x040fe20008000000 */
[----:B0-----:R-:W-:Y:S01]  /*d070*/  ISETP.NE.AND P1, PT, R89, 0x1, PT ;  /* 0x000000015900780c */ /* 0x001fe20003f25270 */
[----:B------:R-:W-:-:S12]  /*d080*/  VIADD R6, R6, UR4 ;  /* 0x0000000406067c36 */ /* 0x000fd80008000000 */
[----:B------:R-:W0:Y:S01]  /*d090*/  @P1 LDC R4, c[0x0][0x44c] ;  /* 0x00011300ff041b82 */ /* 0x000e220000000800 */
[----:B------:R-:W-:-:S07]  /*d0a0*/  @P1 LOP3.LUT R16, R16, 0x20, RZ, 0xfc, !PT ;  /* 0x0000002010101812 */ /* 0x000fce00078efcff */
[----:B------:R-:W1:Y:S01]  /*d0b0*/  @P1 LDC R3, c[0x0][0x450] ;  /* 0x00011400ff031b82 */ /* 0x000e620000000800 */
[----:B--2---:R-:W-:Y:S01]  /*d0c0*/  IMAD.IADD R9, R5, 0x1, R88 ;  /* 0x0000000105097824 */ /* 0x004fe200078e0258 */
[----:B------:R-:W-:-:S03]  /*d0d0*/  IADD3 R5, -R142, R143, R8 ;  /* 0x0000008f8e057210 */ /* 0x000fc60007ffe108 */
[----:B0-----:R-:W-:-:S05]  /*d0e0*/  @P1 IMAD.HI.U32 R4, R9, R4, RZ ;  /* 0x0000000409041227 */ /* 0x001fca00078e00ff */
[----:B-1----:R-:W-:Y:S01]  /*d0f0*/  @P1 SHF.R.U32.HI R9, RZ, R3, R4 ;  /* 0x00000003ff091219 */ /* 0x002fe20000011604 */
[----:B------:R-:W-:Y:S01]  /*d100*/  IMAD.U32 R3, RZ, RZ, UR38 ;  /* 0x00000026ff037e24 */ /* 0x000fe2000f8e00ff */
[----:B------:R-:W-:Y:S02]  /*d110*/  PLOP3.LUT P1, PT, PT, PT, UP0, 0x40, 0x0 ;  /* 0x000000000000781c */ /* 0x000fe40003f2e808 */
[----:B------:R-:W-:Y:S01]  /*d120*/  LEA R4, R97, 0xffffff80, 0x7 ;  /* 0xffffff8061047811 */ /* 0x000fe200078e38ff */
[----:B------:R-:W0:Y:S01]  /*d130*/  SHFL.IDX PT, R10, R9, RZ, 0x1c1f ;  /* 0x001c1fff090a7589 */ /* 0x000e2200000e0000 */
[----:B------:R-:W-:-:S04]  /*d140*/  PRMT R0, R3, 0x654, R0 ;  /* 0x0000065403007816 */ /* 0x000fc80000000000 */
[----:B------:R1:W-:Y:S01]  /*d150*/  SYNCS.ARRIVE.TRANS64.RED.A1T0 RZ, [R0+URZ], RZ ;  /* 0x000000ff00ff79a7 */ /* 0x0003e2000810043f */
[----:B0-----:R-:W-:Y:S01]  /*d160*/  VIADDMNMX R3, R10, R7, R5, PT ;  /* 0x000000070a037246 */ /* 0x001fe20003800105 */
[----:B-1----:R-:W-:-:S03]  /*d170*/  IMAD.IADD R0, R6, 0x1, R10 ;  /* 0x0000000106007824 */ /* 0x002fc600078e020a */
[----:B------:R-:W-:Y:S05]  /*d180*/  @P1 BRA `(.L_x_1500) ;  /* 0x0000000000581947 */ /* 0x000fea0003800000 */
[----:B------:R-:W-:Y:S01]  /*d190*/  IADD3 R10, -R140, R143, R10 ;  /* 0x0000008f8c0a7210 */ /* 0x000fe20007ffe10a */
[----:B------:R-:W-:Y:S03]  /*d1a0*/  BSSY B0, `(.L_x_1501) ;  /* 0x0000010000007945 */ /* 0x000fe60003800000 */
[----:B------:R-:W-:-:S13]  /*d1b0*/  ISETP.GT.AND P1, PT, R10, -0x1, PT ;  /* 0xffffffff0a00780c */ /* 0x000fda0003f24270 */
[----:B------:R-:W-:Y:S05]  /*d1c0*/  @P1 BRA `(.L_x_1502) ;  /* 0x0000000000201947 */ /* 0x000fea0003800000 */
[----:B------:R-:W-:Y:S01]  /*d1d0*/  UISETP.NE.AND UP1, UPT, UR7, 0x1, UPT ;  /* 0x000000010700788c */ /* 0x000fe2000bf25270 */
[----:B------:R-:W-:-:S05]  /*d1e0*/  LOP3.LUT R10, RZ, R10, RZ, 0x33, !PT ;  /* 0x0000000aff0a7212 */ /* 0x000fca00078e33ff */
[----:B------:R-:W-:-:S05]  /*d1f0*/  PLOP3.LUT P1, PT, PT, PT, UP1, 0x80, 0x0 ;  /* 0x000000000000781c */ /* 0x000fca0003f2f018 */
[----:B------:R-:W-:-:S08]  /*d200*/  @UP1 ULDC.64 UR4, c[0x0][0x9e8] ;  /* 0x00027a0000041ab9 */ /* 0x000fd00000000a00 */
[----:B------:R-:W-:-:S05]  /*d210*/  @P1 IMAD.HI.U32 R11, R10, UR4, RZ ;  /* 0x000000040a0b1c27 */ /* 0x000fca000f8e00ff */
[----:B------:R-:W-:-:S04]  /*d220*/  @P1 SHF.R.U32.HI R10, RZ, UR5, R11 ;  /* 0x00000005ff0a1c19 */ /* 0x000fc8000801160b */
[----:B------:R-:W-:Y:S01]  /*d230*/  LOP3.LUT R10, RZ, R10, RZ, 0x33, !PT ;  /* 0x0000000aff0a7212 */ /* 0x000fe200078e33ff */
[----:B------:R-:W-:Y:S06]  /*d240*/  BRA `(.L_x_1503) ;  /* 0x0000000000147947 */ /* 0x000fec0003800000 */
.L_x_1502:
[----:B------:R-:W-:-:S06]  /*d250*/  UISETP.NE.AND UP1, UPT, UR7, 0x1, UPT ;  /* 0x000000010700788c */ /* 0x000fcc000bf25270 */
[----:B------:R-:W-:-:S05]  /*d260*/  PLOP3.LUT P1, PT, PT, PT, UP1, 0x80, 0x0 ;  /* 0x000000000000781c */ /* 0x000fca0003f2f018 */
[----:B------:R-:W-:-:S08]  /*d270*/  @UP1 ULDC.64 UR4, c[0x0][0x9e8] ;  /* 0x00027a0000041ab9 */ /* 0x000fd00000000a00 */
[----:B------:R-:W-:-:S05]  /*d280*/  @P1 IMAD.HI.U32 R11, R10, UR4, RZ ;  /* 0x000000040a0b1c27 */ /* 0x000fca000f8e00ff */
[----:B------:R-:W-:-:S07]  /*d290*/  @P1 SHF.R.U32.HI R10, RZ, UR5, R11 ;  /* 0x00000005ff0a1c19 */ /* 0x000fce000801160b */
.L_x_1503:
[----:B------:R-:W-:Y:S05]  /*d2a0*/  BSYNC B0 ;  /* 0x0000000000007941 */ /* 0x000fea0003800000 */
.L_x_1501:
[----:B------:R-:W-:-:S04]  /*d2b0*/  IMAD R10, R10, UR7, -R4 ;  /* 0x000000070a0a7c24 */ /* 0x000fc8000f8e0a04 */
[----:B------:R-:W-:-:S05]  /*d2c0*/  IMAD.IADD R10, R10, 0x1, -R142 ;  /* 0x000000010a0a7824 */ /* 0x000fca00078e0a8e */
[----:B------:R-:W-:Y:S02]  /*d2d0*/  VIMNMX R0, R0, R10, !PT ;  /* 0x0000000a00007248 */ /* 0x000fe40007fe0100 */
[----:B------:R-:W-:-:S07]  /*d2e0*/  VIADDMNMX R3, R10, UR7, R3, PT ;  /* 0x000000070a037c46 */ /* 0x000fce000b800103 */
.L_x_1500:
[C---:B------:R-:W-:Y:S01]  /*d2f0*/  ISETP.GE.AND P2, PT, R8.reuse, 0x9, PT ;  /* 0x000000090800780c */ /* 0x040fe20003f46270 */
[----:B------:R-:W0:Y:S01]  /*d300*/  SHFL.IDX PT, R9, R9, 0x1, 0x1c1f ;  /* 0x003c1f0009097f89 */ /* 0x000e2200000e0000 */
[----:B------:R-:W-:Y:S02]  /*d310*/  ISETP.GE.AND P1, PT, R8, 0x2, PT ;  /* 0x000000020800780c */ /* 0x000fe40003f26270 */
[----:B------:R-:W-:Y:S02]  /*d320*/  LOP3.LUT R16, R16, 0xfffffffe, RZ, 0xc0, !PT ;  /* 0xfffffffe10107812 */ /* 0x000fe400078ec0ff */
[----:B------:R-:W-:Y:S02]  /*d330*/  ISETP.GT.AND P3, PT, R0, 0x1, !P1 ;  /* 0x000000010000780c */ /* 0x000fe40004f64270 */
[----:B------:R-:W-:Y:S02]  /*d340*/  ISETP.GE.AND P4, PT, R8, 0xa, PT ;  /* 0x0000000a0800780c */ /* 0x000fe40003f86270 */
[----:B------:R-:W-:-:S02]  /*d350*/  ISETP.LT.OR P3, PT, R3, 0x2, P3 ;  /* 0x000000020300780c */ /* 0x000fc40001f61670 */
[----:B------:R-:W-:Y:S02]  /*d360*/  ISETP.GE.AND P6, PT, R8, 0x1, PT ;  /* 0x000000010800780c */ /* 0x000fe40003fc6270 */
[----:B------:R-:W-:Y:S02]  /*d370*/  @P2 LOP3.LUT R16, R16, 0x1, RZ, 0xfc, !PT ;  /* 0x0000000110102812 */ /* 0x000fe400078efcff */
[----:B------:R-:W-:Y:S02]  /*d380*/  ISETP.GT.AND P2, PT, R0, 0x8, !P2 ;  /* 0x000000080000780c */ /* 0x000fe40005744270 */
[----:B------:R-:W-:Y:S02]  /*d390*/  FSEL R25, R25, -INF , !P3 ;  /* 0xff80000019197808 */ /* 0x000fe40005800000 */
[----:B------:R-:W-:Y:S02]  /*d3a0*/  ISETP.LT.OR P2, PT, R3, 0x9, P2 ;  /* 0x000000090300780c */ /* 0x000fe40001741670 */
[----:B------:R-:W-:-:S02]  /*d3b0*/  ISETP.GE.AND P3, PT, R8, 0x11, PT ;  /* 0x000000110800780c */ /* 0x000fc40003f66270 */
[----:B------:R-:W-:Y:S01]  /*d3c0*/  LOP3.LUT R16, R16, 0xfffffffd, RZ, 0xc0, !PT ;  /* 0xfffffffd10107812 */ /* 0x000fe200078ec0ff */
[----:B0-----:R-:W-:Y:S01]  /*d3d0*/  IMAD.IADD R6, R6, 0x1, R9 ;  /* 0x0000000106067824 */ /* 0x001fe200078e0209 */
[----:B------:R-:W-:Y:S02]  /*d3e0*/  FSEL R28, R28, -INF , !P2 ;  /* 0xff8000001c1c7808 */ /* 0x000fe40005000000 */
[----:B------:R-:W-:Y:S02]  /*d3f0*/  ISETP.GT.AND P2, PT, R0, 0x9, !P4 ;  /* 0x000000090000780c */ /* 0x000fe40006744270 */
[----:B------:R-:W-:Y:S02]  /*d400*/  @P4 LOP3.LUT R16, R16, 0x2, RZ, 0xfc, !PT ;  /* 0x0000000210104812 */ /* 0x000fe400078efcff */
[----:B------:R-:W-:Y:S02]  /*d410*/  ISETP.LT.OR P2, PT, R3, 0xa, P2 ;  /* 0x0000000a0300780c */ /* 0x000fe40001741670 */
[----:B------:R-:W-:-:S02]  /*d420*/  LOP3.LUT R16, R16, 0xfffffffb, RZ, 0xc0, !PT ;  /* 0xfffffffb10107812 */ /* 0x000fc400078ec0ff */
[----:B------:R-:W-:Y:S02]  /*d430*/  FSEL R29, R29, -INF , !P2 ;  /* 0xff8000001d1d7808 */ /* 0x000fe40005000000 */
[----:B------:R-:W-:Y:S02]  /*d440*/  @P3 LOP3.LUT R16, R16, 0x4, RZ, 0xfc, !PT ;  /* 0x0000000410103812 */ /* 0x000fe400078efcff */
[----:B------:R-:W-:Y:S02]  /*d450*/  ISETP.GT.AND P2, PT, R0, 0x10, !P3 ;  /* 0x000000100000780c */ /* 0x000fe40005f44270 */
[----:B------:R-:W-:Y:S02]  /*d460*/  ISETP.GE.AND P3, PT, R8, 0x12, PT ;  /* 0x000000120800780c */ /* 0x000fe40003f66270 */
[----:B------:R-:W-:Y:S02]  /*d470*/  ISETP.LT.OR P2, PT, R3, 0x11, P2 ;  /* 0x000000110300780c */ /* 0x000fe40001741670 */
[----:B------:R-:W-:-:S02]  /*d480*/  LOP3.LUT R16, R16, 0xfdffffff, RZ, 0xc0, !PT ;  /* 0xfdffffff10107812 */ /* 0x000fc400078ec0ff */
[----:B------:R-:W-:Y:S02]  /*d490*/  FSEL R32, R32, -INF , !P2 ;  /* 0xff80000020207808 */ /* 0x000fe40005000000 */
[----:B------:R-:W-:Y:S02]  /*d4a0*/  ISETP.GT.AND P2, PT, R0, 0x11, !P3 ;  /* 0x000000110000780c */ /* 0x000fe40005f44270 */
[----:B------:R-:W-:Y:S02]  /*d4b0*/  VIADDMNMX R5, R9, R7, R5, PT ;  /* 0x0000000709057246 */ /* 0x000fe40003800105 */
[----:B------:R-:W-:Y:S02]  /*d4c0*/  ISETP.LT.OR P2, PT, R3, 0x12, P2 ;  /* 0x000000120300780c */ /* 0x000fe40001741670 */
[----:B------:R-:W-:Y:S02]  /*d4d0*/  @P3 LOP3.LUT R16, R16, 0x2000000, RZ, 0xfc, !PT ;  /* 0x0200000010103812 */ /* 0x000fe400078efcff */
[----:B------:R-:W-:-:S02]  /*d4e0*/  ISETP.GE.AND P3, PT, R8, 0x19, PT ;  /* 0x000000190800780c */ /* 0x000fc40003f66270 */
        /* <DEDUP_REMOVED lines=145> */
[----:B------:R-:W-:-:S04]  /*de00*/  ISETP.GT.AND P5, PT, R0, RZ, !P6 ;  /* 0x000000ff0000720c */ /* 0x000fc800077a4270 */
[----:B------:R-:W-:-:S04]  /*de10*/  ISETP.LT.OR P5, PT, R3, 0x1, P5 ;  /* 0x000000010300780c */ /* 0x000fc80002fa1670 */
[----:B------:R-:W-:Y:S02]  /*de20*/  FSEL R24, R24, -INF , !P5 ;  /* 0xff80000018187808 */ /* 0x000fe40006800000 */
[----:B------:R-:W-:-:S13]  /*de30*/  ISETP.GE.AND P5, PT, R8, 0x7a, PT ;  /* 0x0000007a0800780c */ /* 0x000fda0003fa6270 */
[----:B------:R-:W-:Y:S02]  /*de40*/  @P5 LOP3.LUT R16, R16, 0x8000000, RZ, 0xfc, !PT ;  /* 0x0800000010105812 */ /* 0x000fe400078efcff */
[----:B------:R-:W-:-:S04]  /*de50*/  ISETP.GT.AND P5, PT, R0, 0x79, !P5 ;  /* 0x000000790000780c */ /* 0x000fc80006fa4270 */
[----:B------:R-:W-:-:S04]  /*de60*/  ISETP.LT.OR P5, PT, R3, 0x7a, P5 ;  /* 0x0000007a0300780c */ /* 0x000fc80002fa1670 */
[----:B------:R-:W-:Y:S02]  /*de70*/  FSEL R85, R85, -INF , !P5 ;  /* 0xff80000055557808 */ /* 0x000fe40006800000 */
[----:B------:R-:W-:-:S13]  /*de80*/  PLOP3.LUT P5, PT, PT, PT, UP0, 0x40, 0x0 ;  /* 0x000000000000781c */ /* 0x000fda0003fae808 */
        /* <DEDUP_REMOVED lines=9> */
[----:B------:R-:W-:Y:S01]  /*df20*/  @P5 IMAD.HI.U32 R3, R0, UR4, RZ ;  /* 0x0000000400035c27 */ /* 0x000fe2000f8e00ff */
[----:B------:R-:W-:-:S13]  /*df30*/  PLOP3.LUT P5, PT, PT, PT, UP1, 0x80, 0x0 ;  /* 0x000000000000781c */ /* 0x000fda0003faf018 */
[----:B------:R-:W-:-:S04]  /*df40*/  @P5 SHF.R.U32.HI R0, RZ, UR5, R3 ;  /* 0x00000005ff005c19 */ /* 0x000fc80008011603 */
[----:B------:R-:W-:Y:S01]  /*df50*/  LOP3.LUT R0, RZ, R0, RZ, 0x33, !PT ;  /* 0x00000000ff007212 */ /* 0x000fe200078e33ff */
[----:B------:R-:W-:Y:S06]  /*df60*/  BRA `(.L_x_1507) ;  /* 0x0000000000187947 */ /* 0x000fec0003800000 */
.L_x_1506:
[----:B------:R-:W-:-:S06]  /*df70*/  UISETP.NE.AND UP1, UPT, UR7, 0x1, UPT ;  /* 0x000000010700788c */ /* 0x000fcc000bf25270 */
[----:B------:R-:W-:-:S05]  /*df80*/  PLOP3.LUT P5, PT, PT, PT, UP1, 0x80, 0x0 ;  /* 0x000000000000781c */ /* 0x000fca0003faf018 */
[----:B------:R-:W-:-:S08]  /*df90*/  @UP1 ULDC.64 UR4, c[0x0][0x9e8] ;  /* 0x00027a0000041ab9 */ /* 0x000fd00000000a00 */
[----:B------:R-:W-:Y:S01]  /*dfa0*/  @P5 IMAD.HI.U32 R3, R0, UR4, RZ ;  /* 0x0000000400035c27 */ /* 0x000fe2000f8e00ff */
[----:B------:R-:W-:-:S13]  /*dfb0*/  PLOP3.LUT P5, PT, PT, PT, UP1, 0x80, 0x0 ;  /* 0x000000000000781c */ /* 0x000fda0003faf018 */
[----:B------:R-:W-:-:S07]  /*dfc0*/  @P5 SHF.R.U32.HI R0, RZ, UR5, R3 ;  /* 0x00000005ff005c19 */ /* 0x000fce0008011603 */
.L_x_1507:
[----:B------:R-:W-:Y:S05]  /*dfd0*/  BSYNC B0 ;  /* 0x0000000000007941 */ /* 0x000fea0003800000 */
.L_x_1505:
[----:B------:R-:W-:-:S04]  /*dfe0*/  IMAD R0, R0, UR7, -R4 ;  /* 0x0000000700007c24 */ /* 0x000fc8000f8e0a04 */
[----:B------:R-:W-:-:S05]  /*dff0*/  IMAD.IADD R0, R0, 0x1, -R142 ;  /* 0x0000000100007824 */ /* 0x000fca00078e0a8e */
[----:B------:R-:W-:Y:S02]  /*e000*/  VIMNMX R6, R6, R0, !PT ;  /* 0x0000000006067248 */ /* 0x000fe40007fe0100 */
[----:B------:R-:W-:-:S07]  /*e010*/  VIADDMNMX R5, R0, UR7, R5, PT ;  /* 0x0000000700057c46 */ /* 0x000fce000b800105 */
.L_x_1504:
[----:B------:R-:W-:Y:S01]  /*e020*/  ISETP.GT.AND P1, PT, R6, 0x1, !P1 ;  /* 0x000000010600780c */ /* 0x000fe20004f24270 */
[----:B------:R-:W2:Y:S01]  /*e030*/  LDL R90, [R1+0x3c] ;  /* 0x00003c00015a7983 */ /* 0x000ea20000100800 */
[----:B------:R-:W-:Y:S01]  /*e040*/  LOP3.LUT P5, RZ, R16, 0x4, RZ, 0xc0, !PT ;  /* 0x0000000410ff7812 */ /* 0x000fe200078ac0ff */
[----:B------:R-:W-:Y:S01]  /*e050*/  ULDC UR51, c[0x0][0x988] ;  /* 0x0002620000337ab9 */ /* 0x000fe20000000800 */
        /* <DEDUP_REMOVED lines=20> */
[----:B------:R-:W-:Y:S02]  /*e1a0*/  LOP3.LUT P5, RZ, R16, 0x8000, RZ, 0xc0, !PT ;  /* 0x0000800010ff7812 */ /* 0x000fe400078ac0ff */
        /* <DEDUP_REMOVED lines=8> */
[----:B------:R-:W-:Y:S02]  /*e230*/  LOP3.LUT P1, RZ, R16, 0x1000000, RZ, 0xc0, !PT ;  /* 0x0100000010ff7812 */ /* 0x000fe4000782c0ff */
[----:B------:R-:W-:Y:S02]  /*e240*/  FMNMX.FTZ R0, R48, R0, !PT ;  /* 0x0000000030007209 */ /* 0x000fe40007810000 */
[----:B------:R-:W-:Y:S02]  /*e250*/  ISETP.GT.AND P1, PT, R6, 0x18, !P1 ;  /* 0x000000180600780c */ /* 0x000fe40004f24270 */
[----:B------:R-:W-:Y:S02]  /*e260*/  FMNMX.FTZ R0, R49, R0, !PT ;  /* 0x0000000031007209 */ /* 0x000fe40007810000 */
        /* <DEDUP_REMOVED lines=43> */
[----:B------:R-:W-:Y:S01]  /*e520*/  ISETP.GT.AND P6, PT, R6, RZ, !P6 ;  /* 0x000000ff0600720c */ /* 0x000fe200077c4270 */
[----:B------:R-:W0:Y:S01]  /*e530*/  SHFL.BFLY PT, R3, R0, 0x2, 0x1f ;  /* 0x0c401f0000037f89 */ /* 0x000e2200000e0000 */
[----:B------:R-:W-:Y:S02]  /*e540*/  FSEL R50, R50, -INF , !P1 ;  /* 0xff80000032327808 */ /* 0x000fe40004800000 */
[----:B------:R-:W-:Y:S02]  /*e550*/  LOP3.LUT P1, RZ, R16, 0x20000, RZ, 0xc0, !PT ;  /* 0x0002000010ff7812 */ /* 0x000fe4000782c0ff */
[----:B------:R-:W-:Y:S02]  /*e560*/  ISETP.LT.OR P6, PT, R5, 0x1, P6 ;  /* 0x000000010500780c */ /* 0x000fe400037c1670 */
[----:B------:R-:W-:Y:S02]  /*e570*/  ISETP.GT.AND P1, PT, R6, 0x31, !P1 ;  /* 0x000000310600780c */ /* 0x000fe40004f24270 */
[----:B------:R-:W-:-:S02]  /*e580*/  FSEL R26, R26, -INF , !P6 ;  /* 0xff8000001a1a7808 */ /* 0x000fc40007000000 */
[----:B------:R-:W-:Y:S02]  /*e590*/  ISETP.LT.OR P1, PT, R5, 0x32, P1 ;  /* 0x000000320500780c */ /* 0x000fe40000f21670 */
[----:B------:R-:W-:Y:S02]  /*e5a0*/  FMNMX.FTZ R7, R26, R27, !PT ;  /* 0x0000001b1a077209 */ /* 0x000fe40007810000 */
[----:B------:R-:W-:Y:S02]  /*e5b0*/  FSEL R51, R51, -INF , !P1 ;  /* 0xff80000033337808 */ /* 0x000fe40004800000 */
[----:B------:R-:W-:Y:S02]  /*e5c0*/  LOP3.LUT P1, RZ, R16, 0x10000, RZ, 0xc0, !PT ;  /* 0x0001000010ff7812 */ /* 0x000fe4000782c0ff */
[C---:B------:R-:W-:Y:S02]  /*e5d0*/  ISETP.GT.AND P2, PT, R6.reuse, 0x70, !P2 ;  /* 0x000000700600780c */ /* 0x040fe40005744270 */
[----:B------:R-:W-:-:S02]  /*e5e0*/  ISETP.GT.AND P1, PT, R6, 0x38, !P1 ;  /* 0x000000380600780c */ /* 0x000fc40004f24270 */
[----:B------:R-:W-:Y:S02]  /*e5f0*/  ISETP.GT.AND P3, PT, R6, 0x71, !P3 ;  /* 0x000000710600780c */ /* 0x000fe40005f64270 */
[----:B------:R-:W-:Y:S02]  /*e600*/  ISETP.LT.OR P1, PT, R5, 0x39, P1 ;  /* 0x000000390500780c */ /* 0x000fe40000f21670 */
[----:B0-----:R-:W-:Y:S02]  /*e610*/  FMNMX.FTZ R3, R0, R3, !PT ;  /* 0x0000000300037209 */ /* 0x001fe40007810000 */
[----:B------:R-:W-:Y:S02]  /*e620*/  FSEL R54, R54, -INF , !P1 ;  /* 0xff80000036367808 */ /* 0x000fe40004800000 */
[----:B------:R-:W-:Y:S01]  /*e630*/  ISETP.GT.AND P1, PT, R6, 0x39, !P5 ;  /* 0x000000390600780c */ /* 0x000fe20006f24270 */
[----:B------:R-:W0:Y:S01]  /*e640*/  SHFL.BFLY PT, R0, R3, 0x1, 0x1f ;  /* 0x0c201f0003007f89 */ /* 0x000e2200000e0000 */
[----:B------:R-:W-:-:S02]  /*e650*/  LOP3.LUT P5, RZ, R16, 0x8, RZ, 0xc0, !PT ;  /* 0x0000000810ff7812 */ /* 0x000fc400078ac0ff */
[C---:B------:R-:W-:Y:S02]  /*e660*/  ISETP.LT.OR P1, PT, R5.reuse, 0x3a, P1 ;  /* 0x0000003a0500780c */ /* 0x040fe40000f21670 */
[----:B------:R-:W-:Y:S02]  /*e670*/  ISETP.LT.OR P2, PT, R5, 0x71, P2 ;  /* 0x000000710500780c */ /* 0x000fe40001741670 */
[----:B------:R-:W-:Y:S02]  /*e680*/  FSEL R55, R55, -INF , !P1 ;  /* 0xff80000037377808 */ /* 0x000fe40004800000 */
[----:B------:R-:W-:Y:S02]  /*e690*/  LOP3.LUT P1, RZ, R16, 0x4000, RZ, 0xc0, !PT ;  /* 0x0000400010ff7812 */ /* 0x000fe4000782c0ff */
[C---:B------:R-:W-:Y:S02]  /*e6a0*/  ISETP.GT.AND P4, PT, R6.reuse, 0x78, !P4 ;  /* 0x000000780600780c */ /* 0x040fe40006784270 */
[----:B------:R-:W-:-:S02]  /*e6b0*/  ISETP.GT.AND P1, PT, R6, 0x40, !P1 ;  /* 0x000000400600780c */ /* 0x000fc40004f24270 */
[C---:B------:R-:W-:Y:S02]  /*e6c0*/  ISETP.LT.OR P3, PT, R5.reuse, 0x72, P3 ;  /* 0x000000720500780c */ /* 0x040fe40001f61670 */
[----:B------:R-:W-:Y:S02]  /*e6d0*/  ISETP.LT.OR P1, PT, R5, 0x41, P1 ;  /* 0x000000410500780c */ /* 0x000fe40000f21670 */
[----:B------:R-:W-:Y:S02]  /*e6e0*/  FSEL R82, R82, -INF , !P2 ;  /* 0xff80000052527808 */ /* 0x000fe40005000000 */
[----:B------:R-:W-:Y:S02]  /*e6f0*/  FSEL R58, R58, -INF , !P1 ;  /* 0xff8000003a3a7808 */ /* 0x000fe40004800000 */
[----:B------:R-:W-:Y:S02]  /*e700*/  LOP3.LUT P1, RZ, R16, 0x2000, RZ, 0xc0, !PT ;  /* 0x0000200010ff7812 */ /* 0x000fe4000782c0ff */
[----:B0-----:R-:W-:-:S02]  /*e710*/  FMNMX.FTZ R3, R3, R0, !PT ;  /* 0x0000000003037209 */ /* 0x001fc40007810000 */
[----:B------:R-:W-:Y:S02]  /*e720*/  ISETP.GT.AND P1, PT, R6, 0x41, !P1 ;  /* 0x000000410600780c */ /* 0x000fe40004f24270 */
[----:B------:R-:W-:Y:S01]  /*e730*/  ISETP.LT.OR P4, PT, R5, 0x79, P4 ;  /* 0x000000790500780c */ /* 0x000fe20002781670 */
[----:B------:R-:W-:Y:S01]  /*e740*/  FMUL.FTZ R0, R3, UR51 ;  /* 0x0000003303007c20 */ /* 0x000fe20008410000 */
[----:B------:R-:W-:Y:S02]  /*e750*/  ISETP.LT.OR P1, PT, R5, 0x42, P1 ;  /* 0x000000420500780c */ /* 0x000fe40000f21670 */
[----:B------:R-:W-:Y:S02]  /*e760*/  FSEL R83, R83, -INF , !P3 ;  /* 0xff80000053537808 */ /* 0x000fe40005800000 */
[----:B------:R-:W-:Y:S02]  /*e770*/  FSEL R59, R59, -INF , !P1 ;  /* 0xff8000003b3b7808 */ /* 0x000fe40004800000 */
[----:B------:R-:W-:-:S02]  /*e780*/  LOP3.LUT P1, RZ, R16, 0x1000, RZ, 0xc0, !PT ;  /* 0x0000100010ff7812 */ /* 0x000fc4000782c0ff */
[----:B------:R-:W-:Y:S02]  /*e790*/  FSEL R86, R86, -INF , !P4 ;  /* 0xff80000056567808 */ /* 0x000fe40006000000 */
        /* <DEDUP_REMOVED lines=31> */
[----:B------:R-:W-:Y:S02]  /*e990*/  ISETP.GT.AND P1, PT, R6, 0x68, !P5 ;  /* 0x000000680600780c */ /* 0x000fe40006f24270 */
[----:B------:R-:W-:Y:S02]  /*e9a0*/  LOP3.LUT P5, RZ, R16, 0x4000000, RZ, 0xc0, !PT ;  /* 0x0400000010ff7812 */ /* 0x000fe400078ac0ff */
[----:B------:R-:W-:-:S04]  /*e9b0*/  ISETP.LT.OR P1, PT, R5, 0x69, P1 ;  /* 0x000000690500780c */ /* 0x000fc80000f21670 */
[----:B------:R-:W-:Y:S02]  /*e9c0*/  FSEL R78, R78, -INF , !P1 ;  /* 0xff8000004e4e7808 */ /* 0x000fe40004800000 */
[----:B------:R-:W-:-:S04]  /*e9d0*/  FSETP.NEU.FTZ.AND P1, PT, R3, -INF , PT ;  /* 0xff8000000300780b */ /* 0x000fc80003f3d000 */
[----:B------:R-:W-:Y:S02]  /*e9e0*/  FSEL R0, R0, RZ, P1 ;  /* 0x000000ff00007208 */ /* 0x000fe40000800000 */
[----:B------:R-:W-:Y:S02]  /*e9f0*/  ISETP.GT.AND P1, PT, R6, 0x69, !P5 ;  /* 0x000000690600780c */ /* 0x000fe40006f24270 */
[----:B------:R-:W-:Y:S01]  /*ea00*/  LOP3.LUT P5, RZ, R16, 0x8000000, RZ, 0xc0, !PT ;  /* 0x0800000010ff7812 */ /* 0x000fe200078ac0ff */
        /* <DEDUP_REMOVED lines=34> */
[----:B------:R-:W-:-:S02]  /*ec30*/  ISETP.LT.OR P1, PT, R5, 0x6a, P1 ;  /* 0x0000006a0500780c */ /* 0x000fc40000f21670 */
[----:B------:R-:W-:Y:S02]  /*ec40*/  FMNMX.FTZ R7, R31, R0, !PT ;  /* 0x000000001f077209 */ /* 0x000fe40007810000 */
[----:B------:R-:W-:Y:S02]  /*ec50*/  FSEL R79, R79, -INF , !P1 ;  /* 0xff8000004f4f7808 */ /* 0x000fe40004800000 */
[----:B------:R-:W-:Y:S01]  /*ec60*/  FMNMX.FTZ R0, R34, R7, !PT ;  /* 0x0000000722007209 */ /* 0x000fe20007810000 */
[----:B------:R-:W0:Y:S01]  /*ec70*/  MUFU.EX2 R25, R25 ;  /* 0x0000001900197308 */ /* 0x000e220000000800 */
[----:B------:R-:W-:Y:S02]  /*ec80*/  ISETP.GT.AND P1, PT, R6, 0x79, !P5 ;  /* 0x000000790600780c */ /* 0x000fe40006f24270 */
[----:B------:R-:W-:Y:S02]  /*ec90*/  FMNMX.FTZ R7, R35, R0, !PT ;  /* 0x0000000023077209 */ /* 0x000fe40007810000 */
[----:B------:R-:W-:-:S02]  /*eca0*/  ISETP.LT.OR P1, PT, R5, 0x7a, P1 ;  /* 0x0000007a0500780c */ /* 0x000fc40000f21670 */
[----:B------:R-:W-:Y:S01]  /*ecb0*/  FMNMX.FTZ R0, R38, R7, !PT ;  /* 0x0000000726007209 */ /* 0x000fe20007810000 */
[----:B------:R-:W1:Y:S01]  /*ecc0*/  MUFU.EX2 R6, R28 ;  /* 0x0000001c00067308 */ /* 0x000e620000000800 */
[----:B------:R-:W-:Y:S02]  /*ecd0*/  FSEL R87, R87, -INF , !P1 ;  /* 0xff80000057577808 */ /* 0x000fe40004800000 */
[----:B------:R-:W-:-:S04]  /*ece0*/  FMNMX.FTZ R7, R39, R0, !PT ;  /* 0x0000000027077209 */ /* 0x000fc80007810000 */
[----:B------:R-:W-:Y:S01]  /*ecf0*/  FMNMX.FTZ R0, R42, R7, !PT ;  /* 0x000000072a007209 */ /* 0x000fe20007810000 */
[----:B------:R-:W3:Y:S01]  /*ed00*/  MUFU.EX2 R29, R29 ;  /* 0x0000001d001d7308 */ /* 0x000ee20000000800 */
[----:B0-----:R-:W-:Y:S01]  /*ed10*/  FADD.FTZ R5, R4, R25 ;  /* 0x0000001904057221 */ /* 0x001fe20000010000 */
[----:B------:R-:W-:Y:S02]  /*ed20*/  F2FP.BF16.F32.PACK_AB R4, R25, R4 ;  /* 0x000000041904723e */ /* 0x000fe400000010ff */
[----:B------:R-:W-:-:S04]  /*ed30*/  FMNMX.FTZ R7, R43, R0, !PT ;  /* 0x000000002b077209 */ /* 0x000fc80007810000 */
[----:B------:R-:W-:Y:S01]  /*ed40*/  FMNMX.FTZ R0, R46, R7, !PT ;  /* 0x000000072e007209 */ /* 0x000fe20007810000 */
[----:B------:R-:W0:Y:S01]  /*ed50*/  MUFU.EX2 R8, R32 ;  /* 0x0000002000087308 */ /* 0x000e220000000800 */
[----:B-1----:R-:W-:Y:S02]  /*ed60*/  FADD.FTZ R20, R6, R5 ;  /* 0x0000000506147221 */ /* 0x002fe40000010000 */
[----:B------:R-:W-:-:S04]  /*ed70*/  FMNMX.FTZ R7, R47, R0, !PT ;  /* 0x000000002f077209 */ /* 0x000fc80007810000 */
[----:B------:R-:W-:Y:S01]  /*ed80*/  FMNMX.FTZ R0, R50, R7, !PT ;  /* 0x0000000732007209 */ /* 0x000fe20007810000 */
[----:B------:R-:W1:Y:S01]  /*ed90*/  MUFU.EX2 R33, R33 ;  /* 0x0000002100217308 */ /* 0x000e620000000800 */
[C---:B---3--:R-:W-:Y:S01]  /*eda0*/  FADD.FTZ R5, R29.reuse, R20 ;  /* 0x000000141d057221 */ /* 0x048fe20000010000 */
[----:B------:R-:W-:Y:S02]  /*edb0*/  F2FP.BF16.F32.PACK_AB R6, R29, R6 ;  /* 0x000000061d06723e */ /* 0x000fe400000010ff */
[----:B------:R-:W-:Y:S01]  /*edc0*/  FMNMX.FTZ R7, R51, R0, !PT ;  /* 0x0000000033077209 */ /* 0x000fe20007810000 */
[----:B------:R-:W3:Y:S03]  /*edd0*/  LDL R29, [R1+0x40] ;  /* 0x00004000011d7983 */ /* 0x000ee60000100800 */
[----:B------:R-:W-:Y:S01]  /*ede0*/  FMNMX.FTZ R0, R54, R7, !PT ;  /* 0x0000000736007209 */ /* 0x000fe20007810000 */
[----:B------:R-:W4:Y:S01]  /*edf0*/  MUFU.EX2 R10, R36 ;  /* 0x00000024000a7308 */ /* 0x000f220000000800 */
[----:B0-----:R-:W-:-:S02]  /*ee00*/  FADD.FTZ R5, R8, R5 ;  /* 0x0000000508057221 */ /* 0x001fc40000010000 */
[----:B------:R-:W-:-:S04]  /*ee10*/  FMNMX.FTZ R7, R55, R0, !PT ;  /* 0x0000000037077209 */ /* 0x000fc80007810000 */
[----:B------:R-:W-:Y:S01]  /*ee20*/  FMNMX.FTZ R0, R58, R7, !PT ;  /* 0x000000073a007209 */ /* 0x000fe20007810000 */
[----:B------:R-:W0:Y:S01]  /*ee30*/  MUFU.EX2 R37, R37 ;  /* 0x0000002500257308 */ /* 0x000e220000000800 */
[C---:B-1----:R-:W-:Y:S01]  /*ee40*/  FADD.FTZ R5, R33.reuse, R5 ;  /* 0x0000000521057221 */ /* 0x042fe20000010000 */
[----:B------:R-:W-:Y:S02]  /*ee50*/  F2FP.BF16.F32.PACK_AB R8, R33, R8 ;  /* 0x000000082108723e */ /* 0x000fe400000010ff */
[----:B------:R-:W-:-:S04]  /*ee60*/  FMNMX.FTZ R7, R59, R0, !PT ;  /* 0x000000003b077209 */ /* 0x000fc80007810000 */
[----:B------:R-:W-:Y:S01]  /*ee70*/  FMNMX.FTZ R0, R62, R7, !PT ;  /* 0x000000073e007209 */ /* 0x000fe20007810000 */
[----:B------:R-:W1:Y:S01]  /*ee80*/  MUFU.EX2 R12, R40 ;  /* 0x00000028000c7308 */ /* 0x000e620000000800 */
[----:B----4-:R-:W-:Y:S02]  /*ee90*/  FADD.FTZ R20, R10, R5 ;  /* 0x000000050a147221 */ /* 0x010fe40000010000 */
[----:B------:R-:W-:-:S04]  /*eea0*/  FMNMX.FTZ R7, R63, R0, !PT ;  /* 0x000000003f077209 */ /* 0x000fc80007810000 */
[----:B------:R-:W-:Y:S01]  /*eeb0*/  FMNMX.FTZ R0, R66, R7, !PT ;  /* 0x0000000742007209 */ /* 0x000fe20007810000 */
[----:B------:R-:W4:Y:S01]  /*eec0*/  MUFU.EX2 R41, R41 ;  /* 0x0000002900297308 */ /* 0x000f220000000800 */
[C---:B0-----:R-:W-:Y:S01]  /*eed0*/  FADD.FTZ R5, R37.reuse, R20 ;  /* 0x0000001425057221 */ /* 0x041fe20000010000 */
        /* <DEDUP_REMOVED lines=8> */
[C---:B----4-:R-:W-:Y:S01]  /*ef60*/  FADD.FTZ R5, R41.reuse, R20 ;  /* 0x0000001429057221 */ /* 0x050fe20000010000 */
[----:B------:R-:W-:Y:S02]  /*ef70*/  F2FP.BF16.F32.PACK_AB R12, R41, R12 ;  /* 0x0000000c290c723e */ /* 0x000fe400000010ff */
[----:B------:R-:W-:-:S04]  /*ef80*/  FMNMX.FTZ R7, R75, R0, !PT ;  /* 0x000000004b077209 */ /* 0x000fc80007810000 */
[----:B------:R-:W-:Y:S01]  /*ef90*/  FMNMX.FTZ R0, R78, R7, !PT ;  /* 0x000000074e007209 */ /* 0x000fe20007810000 */
[----:B------:R-:W4:Y:S01]  /*efa0*/  MUFU.EX2 R24, R48 ;  /* 0x0000003000187308 */ /* 0x000f220000000800 */
[----:B0-----:R-:W-:Y:S02]  /*efb0*/  FADD.FTZ R20, R14, R5 ;  /* 0x000000050e147221 */ /* 0x001fe40000010000 */
        /* <DEDUP_REMOVED lines=9> */
[----:B------:R-:W-:-:S05]  /*f050*/  FMNMX.FTZ R0, R87, R0, !PT ;  /* 0x0000000057007209 */ /* 0x000fca0007810000 */
[----:B------:R-:W4:Y:S01]  /*f060*/  SHFL.BFLY PT, R7, R0, 0x2, 0x1f ;  /* 0x0c401f0000077f89 */ /* 0x000f2200000e0000 */
[----:B------:R-:W5:Y:S01]  /*f070*/  MUFU.EX2 R53, R53 ;  /* 0x0000003500357308 */ /* 0x000f620000000800 */
[----:B0-----:R-:W-:-:S07]  /*f080*/  FADD.FTZ R21, R49, R20 ;  /* 0x0000001431157221 */ /* 0x001fce0000010000 */
[----:B------:R-:W0:Y:S01]  /*f090*/  MUFU.EX2 R56, R56 ;  /* 0x0000003800387308 */ /* 0x000e220000000800 */
[----:B-1----:R-:W-:-:S07]  /*f0a0*/  FADD.FTZ R20, R52, R21 ;  /* 0x0000001534147221 */ /* 0x002fce0000010000 */
[----:B------:R-:W-:Y:S01]  /*f0b0*/  MUFU.EX2 R57, R57 ;  /* 0x0000003900397308 */ /* 0x000fe20000000800 */
[----:B-----5:R-:W-:Y:S01]  /*f0c0*/  FADD.FTZ R21, R53, R20 ;  /* 0x0000001435157221 */ /* 0x020fe20000010000 */
[----:B----4-:R-:W-:-:S06]  /*f0d0*/  FMNMX.FTZ R0, R0, R7, !PT ;  /* 0x0000000700007209 */ /* 0x010fcc0007810000 */
[----:B------:R-:W-:Y:S01]  /*f0e0*/  MUFU.EX2 R60, R60 ;  /* 0x0000003c003c7308 */ /* 0x000fe20000000800 */
[----:B0-----:R-:W-:Y:S01]  /*f0f0*/  FADD.FTZ R20, R56, R21 ;  /* 0x0000001538147221 */ /* 0x001fe20000010000 */
        /* <DEDUP_REMOVED lines=45> */
[----:B0-----:R-:W-:Y:S01]  /*f3d0*/  FADD.FTZ R28, R26, R27 ;  /* 0x0000001b1a1c7221 */ /* 0x001fe20000010000 */
[----:B------:R-:W-:-:S06]  /*f3e0*/  F2FP.BF16.F32.PACK_AB R5, R27, R26 ;  /* 0x0000001a1b05723e */ /* 0x000fcc00000010ff */
[----:B------:R-:W0:Y:S08]  /*f3f0*/  MUFU.EX2 R7, R30 ;  /* 0x0000001e00077308 */ /* 0x000e300000000800 */
[----:B------:R-:W1:Y:S08]  /*f400*/  MUFU.EX2 R9, R34 ;  /* 0x0000002200097308 */ /* 0x000e700000000800 */
[----:B------:R-:W4:Y:S01]  /*f410*/  MUFU.EX2 R35, R35 ;  /* 0x0000002300237308 */ /* 0x000f220000000800 */
[----:B0-----:R-:W-:-:S07]  /*f420*/  FADD.FTZ R28, R7, R28 ;  /* 0x0000001c071c7221 */ /* 0x001fce0000010000 */
[----:B------:R-:W0:Y:S01]  /*f430*/  MUFU.EX2 R11, R38 ;  /* 0x00000026000b7308 */ /* 0x000e220000000800 */
[----:B------:R-:W-:-:S07]  /*f440*/  FADD.FTZ R28, R31, R28 ;  /* 0x0000001c1f1c7221 */ /* 0x000fce0000010000 */
[----:B------:R-:W5:Y:S01]  /*f450*/  MUFU.EX2 R39, R39 ;  /* 0x0000002700277308 */ /* 0x000f620000000800 */
[----:B-1----:R-:W-:-:S07]  /*f460*/  FADD.FTZ R28, R9, R28 ;  /* 0x0000001c091c7221 */ /* 0x002fce0000010000 */
[----:B------:R-:W1:Y:S01]  /*f470*/  MUFU.EX2 R13, R42 ;  /* 0x0000002a000d7308 */ /* 0x000e620000000800 */
[----:B----4-:R-:W-:-:S07]  /*f480*/  FADD.FTZ R28, R35, R28 ;  /* 0x0000001c231c7221 */ /* 0x010fce0000010000 */
[----:B------:R-:W4:Y:S01]  /*f490*/  MUFU.EX2 R43, R43 ;  /* 0x0000002b002b7308 */ /* 0x000f220000000800 */
[----:B0-----:R-:W-:-:S07]  /*f4a0*/  FADD.FTZ R28, R11, R28 ;  /* 0x0000001c0b1c7221 */ /* 0x001fce0000010000 */
[----:B------:R-:W0:Y:S01]  /*f4b0*/  MUFU.EX2 R15, R46 ;  /* 0x0000002e000f7308 */ /* 0x000e220000000800 */
[----:B-----5:R-:W-:-:S07]  /*f4c0*/  FADD.FTZ R28, R39, R28 ;  /* 0x0000001c271c7221 */ /* 0x020fce0000010000 */
[----:B------:R-:W5:Y:S01]  /*f4d0*/  MUFU.EX2 R47, R47 ;  /* 0x0000002f002f7308 */ /* 0x000f620000000800 */
[----:B-1----:R-:W-:-:S07]  /*f4e0*/  FADD.FTZ R28, R13, R28 ;  /* 0x0000001c0d1c7221 */ /* 0x002fce0000010000 */
[----:B------:R-:W1:Y:S01]  /*f4f0*/  MUFU.EX2 R25, R50 ;  /* 0x0000003200197308 */ /* 0x000e620000000800 */
[----:B----4-:R-:W-:-:S07]  /*f500*/  FADD.FTZ R28, R43, R28 ;  /* 0x0000001c2b1c7221 */ /* 0x010fce0000010000 */
[----:B------:R-:W4:Y:S01]  /*f510*/  MUFU.EX2 R51, R51 ;  /* 0x0000003300337308 */ /* 0x000f220000000800 */
[----:B0-----:R-:W-:-:S07]  /*f520*/  FADD.FTZ R28, R15, R28 ;  /* 0x0000001c0f1c7221 */ /* 0x001fce0000010000 */
[----:B------:R-:W-:Y:S01]  /*f530*/  MUFU.EX2 R54, R54 ;  /* 0x0000003600367308 */ /* 0x000fe20000000800 */
[----:B-----5:R-:W-:-:S07]  /*f540*/  FADD.FTZ R28, R47, R28 ;  /* 0x0000001c2f1c7221 */ /* 0x020fce0000010000 */
[----:B------:R-:W0:Y:S01]  /*f550*/  MUFU.EX2 R55, R55 ;  /* 0x0000003700377308 */ /* 0x000e220000000800 */
[----:B-1----:R-:W-:Y:S01]  /*f560*/  FADD.FTZ R28, R25, R28 ;  /* 0x0000001c191c7221 */ /* 0x002fe20000010000 */
[----:B------:R-:W-:Y:S01]  /*f570*/  FADD.FTZ R27, R57, R20 ;  /* 0x00000014391b7221 */ /* 0x000fe20000010000 */
[----:B------:R-:W-:Y:S02]  /*f580*/  F2FP.BF16.F32.PACK_AB R7, R31, R7 ;  /* 0x000000071f07723e */ /* 0x000fe400000010ff */
[----:B------:R-:W-:Y:S01]  /*f590*/  F2FP.BF16.F32.PACK_AB R9, R35, R9 ;  /* 0x000000092309723e */ /* 0x000fe200000010ff */
[----:B----4-:R-:W-:Y:S01]  /*f5a0*/  FADD.FTZ R21, R51, R28 ;  /* 0x0000001c33157221 */ /* 0x010fe20000010000 */
[----:B------:R-:W-:Y:S01]  /*f5b0*/  F2FP.BF16.F32.PACK_AB R11, R39, R11 ;  /* 0x0000000b270b723e */ /* 0x000fe200000010ff */
[----:B------:R-:W-:Y:S01]  /*f5c0*/  FADD.FTZ R28, R60, R27 ;  /* 0x0000001b3c1c7221 */ /* 0x000fe20000010000 */
[----:B------:R-:W-:Y:S01]  /*f5d0*/  F2FP.BF16.F32.PACK_AB R13, R43, R13 ;  /* 0x0000000d2b0d723e */ /* 0x000fe200000010ff */
[----:B------:R-:W-:Y:S01]  /*f5e0*/  STSM.16.M88.4 [R144+0x21800], R4 ;  /* 0x0218000490007844 */ /* 0x000fe20000000200 */
[----:B------:R-:W-:Y:S01]  /*f5f0*/  F2FP.BF16.F32.PACK_AB R15, R47, R15 ;  /* 0x0000000f2f0f723e */ /* 0x000fe200000010ff */
[----:B------:R-:W1:Y:S01]  /*f600*/  MUFU.EX2 R58, R58 ;  /* 0x0000003a003a7308 */ /* 0x000e620000000800 */
[----:B------:R-:W-:Y:S01]  /*f610*/  F2FP.BF16.F32.PACK_AB R24, R49, R24 ;  /* 0x000000183118723e */ /* 0x000fe200000010ff */
[----:B--2---:R-:W-:Y:S01]  /*f620*/  STSM.16.M88.4 [R90], R8 ;  /* 0x000000085a007844 */ /* 0x004fe20000000200 */
[----:B------:R-:W-:-:S02]  /*f630*/  F2FP.BF16.F32.PACK_AB R26, R53, R52 ;  /* 0x00000034351a723e */ /* 0x000fc400000010ff */
[----:B------:R-:W-:Y:S02]  /*f640*/  F2FP.BF16.F32.PACK_AB R25, R51, R25 ;  /* 0x000000193319723e */ /* 0x000fe400000010ff */
[----:B0-----:R-:W-:Y:S01]  /*f650*/  F2FP.BF16.F32.PACK_AB R27, R55, R54 ;  /* 0x00000036371b723e */ /* 0x001fe200000010ff */
[----:B------:R-:W-:Y:S01]  /*f660*/  STSM.16.M88.4 [R146], R12 ;  /* 0x0000000c92007844 */ /* 0x000fe20000000200 */
[----:B------:R-:W0:Y:S03]  /*f670*/  MUFU.EX2 R59, R59 ;  /* 0x0000003b003b7308 */ /* 0x000e260000000800 */
[----:B------:R2:W-:Y:S05]  /*f680*/  STSM.16.M88.4 [R145], R24 ;  /* 0x0000001891007844 */ /* 0x0005ea0000000200 */
[----:B------:R-:W4:Y:S08]  /*f690*/  MUFU.EX2 R62, R62 ;  /* 0x0000003e003e7308 */ /* 0x000f300000000800 */
[----:B------:R-:W5:Y:S01]  /*f6a0*/  MUFU.EX2 R63, R63 ;  /* 0x0000003f003f7308 */ /* 0x000f620000000800 */
[----:B--2---:R-:W2:Y:S01]  /*f6b0*/  LDL.LU R26, [R1+0xc] ;  /* 0x00000c00011a7983 */ /* 0x004ea20000300800 */
[----:B------:R-:W-:Y:S01]  /*f6c0*/  FADD.FTZ R20, R54, R21 ;  /* 0x0000001536147221 */ /* 0x000fe20000010000 */
[----:B------:R-:W-:-:S03]  /*f6d0*/  FADD.FTZ R5, R61, R28 ;  /* 0x0000001c3d057221 */ /* 0x000fc60000010000 */
[----:B------:R-:W-:Y:S02]  /*f6e0*/  FADD.FTZ R21, R55, R20 ;  /* 0x0000001437157221 */ /* 0x000fe40000010000 */
[----:B------:R-:W3:Y:S02]  /*f6f0*/  MUFU.EX2 R66, R66 ;  /* 0x0000004200427308 */ /* 0x000ee40000000800 */
[----:B-1----:R-:W-:Y:S01]  /*f700*/  FADD.FTZ R8, R58, R21 ;  /* 0x000000153a087221 */ /* 0x002fe20000010000 */
[----:B------:R-:W-:-:S03]  /*f710*/  FADD.FTZ R10, R64, R5 ;  /* 0x00000005400a7221 */ /* 0x000fc60000010000 */
[----:B0-----:R-:W-:Y:S02]  /*f720*/  FADD.FTZ R5, R59, R8 ;  /* 0x000000083b057221 */ /* 0x001fe40000010000 */
[----:B------:R-:W0:Y:S02]  /*f730*/  MUFU.EX2 R67, R67 ;  /* 0x0000004300437308 */ /* 0x000e240000000800 */
[----:B----4-:R-:W-:-:S06]  /*f740*/  FADD.FTZ R8, R62, R5 ;  /* 0x000000053e087221 */ /* 0x010fcc0000010000 */
[----:B------:R-:W1:Y:S01]  /*f750*/  MUFU.EX2 R70, R70 ;  /* 0x0000004600467308 */ /* 0x000e620000000800 */
[----:B-----5:R-:W-:Y:S01]  /*f760*/  FADD.FTZ R9, R63, R8 ;  /* 0x000000083f097221 */ /* 0x020fe20000010000 */
[----:B------:R-:W-:-:S06]  /*f770*/  FADD.FTZ R7, R65, R10 ;  /* 0x0000000a41077221 */ /* 0x000fcc0000010000 */
[----:B------:R-:W4:Y:S01]  /*f780*/  MUFU.EX2 R72, R72 ;  /* 0x0000004800487308 */ /* 0x000f220000000800 */
[----:B---3--:R-:W-:-:S07]  /*f790*/  FADD.FTZ R8, R66, R9 ;  /* 0x0000000942087221 */ /* 0x008fce0000010000 */
[----:B------:R-:W3:Y:S01]  /*f7a0*/  MUFU.EX2 R71, R71 ;  /* 0x0000004700477308 */ /* 0x000ee20000000800 */
[----:B------:R-:W-:Y:S01]  /*f7b0*/  FADD.FTZ R10, R68, R7 ;  /* 0x00000007440a7221 */ /* 0x000fe20000010000 */
[----:B0-----:R-:W-:-:S06]  /*f7c0*/  FADD.FTZ R9, R67, R8 ;  /* 0x0000000843097221 */ /* 0x001fcc0000010000 */
[----:B------:R-:W0:Y:S08]  /*f7d0*/  MUFU.EX2 R73, R73 ;  /* 0x0000004900497308 */ /* 0x000e300000000800 */
[----:B------:R-:W5:Y:S01]  /*f7e0*/  MUFU.EX2 R74, R74 ;  /* 0x0000004a004a7308 */ /* 0x000f620000000800 */
[----:B------:R-:W-:Y:S01]  /*f7f0*/  FADD.FTZ R11, R69, R10 ;  /* 0x0000000a450b7221 */ /* 0x000fe20000010000 */
[----:B------:R-:W-:-:S06]  /*f800*/  ISETP.NE.AND P5, PT, R89, 0x1, PT ;  /* 0x000000015900780c */ /* 0x000fcc0003fa5270 */
[----:B------:R-:W5:Y:S01]  /*f810*/  MUFU.EX2 R76, R76 ;  /* 0x0000004c004c7308 */ /* 0x000f620000000800 */
[----:B-1----:R-:W-:-:S07]  /*f820*/  FADD.FTZ R8, R70, R9 ;  /* 0x0000000946087221 */ /* 0x002fce0000010000 */
[----:B------:R-:W1:Y:S01]  /*f830*/  MUFU.EX2 R75, R75 ;  /* 0x0000004b004b7308 */ /* 0x000e620000000800 */
[----:B----4-:R-:W-:Y:S01]  /*f840*/  FADD.FTZ R10, R72, R11 ;  /* 0x0000000b480a7221 */ /* 0x010fe20000010000 */
[----:B---3--:R-:W-:-:S06]  /*f850*/  FADD.FTZ R9, R71, R8 ;  /* 0x0000000847097221 */ /* 0x008fcc0000010000 */
[----:B------:R-:W3:Y:S08]  /*f860*/  MUFU.EX2 R77, R77 ;  /* 0x0000004d004d7308 */ /* 0x000ef00000000800 */
[----:B------:R-:W4:Y:S01]  /*f870*/  MUFU.EX2 R78, R78 ;  /* 0x0000004e004e7308 */ /* 0x000f220000000800 */
[----:B0-----:R-:W-:-:S07]  /*f880*/  FADD.FTZ R11, R73, R10 ;  /* 0x0000000a490b7221 */ /* 0x001fce0000010000 */
[----:B------:R-:W0:Y:S01]  /*f890*/  MUFU.EX2 R79, R79 ;  /* 0x0000004f004f7308 */ /* 0x000e220000000800 */
[----:B-----5:R-:W-:-:S07]  /*f8a0*/  FADD.FTZ R12, R74, R9 ;  /* 0x000000094a0c7221 */ /* 0x020fce0000010000 */
[----:B------:R-:W-:Y:S08]  /*f8b0*/  MUFU.EX2 R80, R80 ;  /* 0x0000005000507308 */ /* 0x000ff00000000800 */
[----:B------:R-:W5:Y:S08]  /*f8c0*/  MUFU.EX2 R81, R81 ;  /* 0x0000005100517308 */ /* 0x000f700000000800 */
[----:B------:R-:W-:Y:S08]  /*f8d0*/  MUFU.EX2 R84, R84 ;  /* 0x0000005400547308 */ /* 0x000ff00000000800 */
[----:B------:R-:W5:Y:S08]  /*f8e0*/  MUFU.EX2 R85, R85 ;  /* 0x0000005500557308 */ /* 0x000f700000000800 */
[----:B------:R-:W-:Y:S08]  /*f8f0*/  MUFU.EX2 R82, R82 ;  /* 0x0000005200527308 */ /* 0x000ff00000000800 */
[----:B------:R-:W5:Y:S08]  /*f900*/  MUFU.EX2 R83, R83 ;  /* 0x0000005300537308 */ /* 0x000f700000000800 */
[----:B------:R-:W-:Y:S08]  /*f910*/  MUFU.EX2 R86, R86 ;  /* 0x0000005600567308 */ /* 0x000ff00000000800 */
[----:B------:R-:W5:Y:S01]  /*f920*/  MUFU.EX2 R87, R87 ;  /* 0x0000005700577308 */ /* 0x000f620000000800 */
[----:B------:R-:W-:Y:S01]  /*f930*/  F2FP.BF16.F32.PACK_AB R4, R57, R56 ;  /* 0x000000383904723e */ /* 0x000fe200000010ff */
[----:B------:R-:W-:Y:S01]  /*f940*/  FADD.FTZ R10, R76, R11 ;  /* 0x0000000b4c0a7221 */ /* 0x000fe20000010000 */
[----:B------:R-:W-:-:S02]  /*f950*/  F2FP.BF16.F32.PACK_AB R6, R61, R60 ;  /* 0x0000003c3d06723e */ /* 0x000fc400000010ff */
[----:B------:R-:W-:Y:S02]  /*f960*/  F2FP.BF16.F32.PACK_AB R5, R59, R58 ;  /* 0x0000003a3b05723e */ /* 0x000fe400000010ff */
[----:B------:R-:W-:Y:S01]  /*f970*/  F2FP.BF16.F32.PACK_AB R7, R63, R62 ;  /* 0x0000003e3f07723e */ /* 0x000fe200000010ff */
[----:B-1----:R-:W-:Y:S01]  /*f980*/  FADD.FTZ R11, R75, R12 ;  /* 0x0000000c4b0b7221 */ /* 0x002fe20000010000 */
[----:B------:R-:W1:Y:S01]  /*f990*/  @P5 LDC R24, c[0x0][0x44c] ;  /* 0x00011300ff185b82 */ /* 0x000e620000000800 */
[----:B---3--:R-:W-:Y:S02]  /*f9a0*/  FADD.FTZ R21, R77, R10 ;  /* 0x0000000a4d157221 */ /* 0x008fe40000010000 */
[----:B------:R3:W-:Y:S01]  /*f9b0*/  STSM.16.M88.4 [R144+0x27800], R4 ;  /* 0x0278000490007844 */ /* 0x0007e20000000200 */
[----:B----4-:R-:W-:Y:S01]  /*f9c0*/  FADD.FTZ R20, R78, R11 ;  /* 0x0000000b4e147221 */ /* 0x010fe20000010000 */
[----:B------:R-:W-:Y:S02]  /*f9d0*/  F2FP.BF16.F32.PACK_AB R8, R73, R72 ;  /* 0x000000484908723e */ /* 0x000fe400000010ff */
[----:B------:R-:W-:Y:S01]  /*f9e0*/  F2FP.BF16.F32.PACK_AB R10, R77, R76 ;  /* 0x0000004c4d0a723e */ /* 0x000fe200000010ff */
[----:B------:R-:W4:Y:S01]  /*f9f0*/  @P5 LDC R25, c[0x0][0x450] ;  /* 0x00011400ff195b82 */ /* 0x000f220000000800 */
[----:B------:R-:W-:-:S02]  /*fa00*/  F2FP.BF16.F32.PACK_AB R9, R75, R74 ;  /* 0x0000004a4b09723e */ /* 0x000fc400000010ff */
[----:B0-----:R-:W-:Y:S02]  /*fa10*/  F2FP.BF16.F32.PACK_AB R11, R79, R78 ;  /* 0x0000004e4f0b723e */ /* 0x001fe400000010ff */
[----:B-----5:R-:W-:Y:S02]  /*fa20*/  F2FP.BF16.F32.PACK_AB R12, R81, R80 ;  /* 0x00000050510c723e */ /* 0x020fe400000010ff */
[----:B------:R-:W-:Y:S02]  /*fa30*/  F2FP.BF16.F32.PACK_AB R14, R85, R84 ;  /* 0x00000054550e723e */ /* 0x000fe400000010ff */
[----:B------:R-:W-:Y:S02]  /*fa40*/  F2FP.BF16.F32.PACK_AB R13, R83, R82 ;  /* 0x00000052530d723e */ /* 0x000fe400000010ff */
[----:B---3--:R-:W-:Y:S02]  /*fa50*/  F2FP.BF16.F32.PACK_AB R4, R65, R64 ;  /* 0x000000404104723e */ /* 0x008fe400000010ff */
[----:B------:R-:W-:-:S02]  /*fa60*/  F2FP.BF16.F32.PACK_AB R6, R69, R68 ;  /* 0x000000444506723e */ /* 0x000fc400000010ff */
[----:B------:R-:W-:Y:S02]  /*fa70*/  F2FP.BF16.F32.PACK_AB R5, R67, R66 ;  /* 0x000000424305723e */ /* 0x000fe400000010ff */
[----:B------:R-:W-:Y:S02]  /*fa80*/  F2FP.BF16.F32.PACK_AB R7, R71, R70 ;  /* 0x000000464707723e */ /* 0x000fe400000010ff */
[----:B------:R-:W-:-:S03]  /*fa90*/  F2FP.BF16.F32.PACK_AB R15, R87, R86 ;  /* 0x00000056570f723e */ /* 0x000fc600000010ff */
[----:B------:R0:W-:Y:S04]  /*faa0*/  STSM.16.M88.4 [R29], R4 ;  /* 0x000000041d007844 */ /* 0x0001e80000000200 */
[----:B------:R2:W-:Y:S04]  /*fab0*/  STSM.16.M88.4 [R146+0x6000], R8 ;  /* 0x0060000892007844 */ /* 0x0005e80000000200 */
[----:B------:R3:W-:Y:S01]  /*fac0*/  STSM.16.M88.4 [R145+0x6000], R12 ;  /* 0x0060000c91007844 */ /* 0x0007e20000000200 */
[----:B------:R5:W-:Y:S06]  /*fad0*/  MEMBAR.ALL.CTA ;  /* 0x0000000000007992 */ /* 0x000bec0000008000 */
[----:B-----5:R-:W5:Y:S01]  /*fae0*/  FENCE.VIEW.ASYNC.S ;  /* 0x00000000000073c6 */ /* 0x020f620000000000 */
[----:B------:R-:W-:Y:S01]  /*faf0*/  FADD.FTZ R79, R79, R20 ;  /* 0x000000144f4f7221 */ /* 0x000fe20000010000 */
[----:B------:R-:W-:Y:S01]  /*fb00*/  PLOP3.LUT P1, PT, PT, PT, UP0, 0x40, 0x0 ;  /* 0x000000000000781c */ /* 0x000fe20003f2e808 */
[----:B-1----:R-:W-:-:S04]  /*fb10*/  @P5 IMAD.HI.U32 R24, R88, R24, RZ ;  /* 0x0000001858185227 */ /* 0x002fc800078e00ff */
[----:B------:R-:W-:Y:S01]  /*fb20*/  FADD.FTZ R80, R80, R21 ;  /* 0x0000001550507221 */ /* 0x000fe20000010000 */
[----:B------:R-:W-:Y:S01]  /*fb30*/  FADD.FTZ R82, R82, R79 ;  /* 0x0000004f52527221 */ /* 0x000fe20000010000 */
[----:B------:R-:W-:Y:S01]  /*fb40*/  IMAD.MOV.U32 R20, RZ, RZ, R88 ;  /* 0x000000ffff147224 */ /* 0x000fe200078e0058 */
[----:B----4-:R-:W-:Y:S01]  /*fb50*/  @P5 SHF.R.U32.HI R20, RZ, R25, R24 ;  /* 0x00000019ff145219 */ /* 0x010fe20000011618 */
[----:B------:R-:W-:Y:S01]  /*fb60*/  FADD.FTZ R81, R81, R80 ;  /* 0x0000005051517221 */ /* 0x000fe20000010000 */
[----:B------:R-:W-:-:S03]  /*fb70*/  FADD.FTZ R83, R83, R82 ;  /* 0x0000005253537221 */ /* 0x000fc60000010000 */
[----:B------:R-:W-:Y:S01]  /*fb80*/  FADD.FTZ R84, R84, R81 ;  /* 0x0000005154547221 */ /* 0x000fe20000010000 */
[----:B------:R-:W-:Y:S01]  /*fb90*/  FADD.FTZ R86, R86, R83 ;  /* 0x0000005356567221 */ /* 0x000fe20000010000 */
[----:B0-----:R-:W-:Y:S02]  /*fba0*/  VIADD R4, R97, 0xfffffffe ;  /* 0xfffffffe61047836 */ /* 0x001fe40000000000 */
[----:B------:R-:W-:Y:S01]  /*fbb0*/  FADD.FTZ R139, R85, R84 ;  /* 0x00000054558b7221 */ /* 0x000fe20000010000 */
[----:B------:R-:W-:Y:S01]  /*fbc0*/  FADD.FTZ R5, R87, R86 ;  /* 0x0000005657057221 */ /* 0x000fe20000010000 */
[----:B--2---:R-:W-:-:S04]  /*fbd0*/  IMAD.IADD R8, R26, 0x1, R20 ;  /* 0x000000011a087824 */ /* 0x004fc800078e0214 */
[----:B------:R-:W-:Y:S01]  /*fbe0*/  VIADD R6, R8, UR6 ;  /* 0x0000000608067c36 */ /* 0x000fe20008000000 */
[----:B-----5:R-:W-:Y:S01]  /*fbf0*/  NOP ;  /* 0x0000000000007918 */ /* 0x020fe20000000000 */
[----:B---3--:R-:W-:Y:S05]  /*fc00*/  @P1 BRA `(.L_x_1508) ;  /* 0x0000000000541947 */ /* 0x008fea0003800000 */
[C---:B------:R-:W-:Y:S01]  /*fc10*/  ISETP.GT.AND P1, PT, R8.reuse, RZ, PT ;  /* 0x000000ff0800720c */ /* 0x040fe20003f24270 */
[----:B------:R-:W-:Y:S01]  /*fc20*/  BSSY B0, `(.L_x_1509) ;  /* 0x0000010000007945 */ /* 0x000fe20003800000 */
[----:B------:R-:W-:-:S11]  /*fc30*/  VIADD R7, R8, 0xffffffff ;  /* 0xffffffff08077836 */ /* 0x000fd60000000000 */
[----:B------:R-:W-:Y:S05]  /*fc40*/  @P1 BRA `(.L_x_1510) ;  /* 0x0000000000201947 */ /* 0x000fea0003800000 */
[----:B------:R-:W-:Y:S01]  /*fc50*/  UISETP.NE.AND UP1, UPT, UR7, 0x1, UPT ;  /* 0x000000010700788c */ /* 0x000fe2000bf25270 */
[----:B------:R-:W-:-:S05]  /*fc60*/  IMAD.MOV R7, RZ, RZ, -R8 ;  /* 0x000000ffff077224 */ /* 0x000fca00078e0a08 */
[----:B------:R-:W-:-:S05]  /*fc70*/  PLOP3.LUT P1, PT, PT, PT, UP1, 0x80, 0x0 ;  /* 0x000000000000781c */ /* 0x000fca0003f2f018 */
[----:B------:R-:W-:-:S08]  /*fc80*/  @UP1 ULDC.64 UR4, c[0x0][0x9e8] ;  /* 0x00027a0000041ab9 */ /* 0x000fd00000000a00 */
[----:B------:R-:W-:-:S05]  /*fc90*/  @P1 IMAD.HI.U32 R8, R7, UR4, RZ ;  /* 0x0000000407081c27 */ /* 0x000fca000f8e00ff */
[----:B------:R-:W-:-:S04]  /*fca0*/  @P1 SHF.R.U32.HI R7, RZ, UR5, R8 ;  /* 0x00000005ff071c19 */ /* 0x000fc80008011608 */
[----:B------:R-:W-:Y:S01]  /*fcb0*/  LOP3.LUT R7, RZ, R7, RZ, 0x33, !PT ;  /* 0x00000007ff077212 */ /* 0x000fe200078e33ff */
[----:B------:R-:W-:Y:S06]  /*fcc0*/  BRA `(.L_x_1511) ;  /* 0x0000000000147947 */ /* 0x000fec0003800000 */
.L_x_1510:
[----:B------:R-:W-:-:S06]  /*fcd0*/  UISETP.NE.AND UP1, UPT, UR7, 0x1, UPT ;  /* 0x000000010700788c */ /* 0x000fcc000bf25270 */
[----:B------:R-:W-:-:S05]  /*fce0*/  PLOP3.LUT P1, PT, PT, PT, UP1, 0x80, 0x0 ;  /* 0x000000000000781c */ /* 0x000fca0003f2f018 */
[----:B------:R-:W-:-:S08]  /*fcf0*/  @UP1 ULDC.64 UR4, c[0x0][0x9e8] ;  /* 0x00027a0000041ab9 */ /* 0x000fd00000000a00 */
[----:B------:R-:W-:-:S05]  /*fd00*/  @P1 IMAD.HI.U32 R8, R7, UR4, RZ ;  /* 0x0000000407081c27 */ /* 0x000fca000f8e00ff */
[----:B------:R-:W-:-:S07]  /*fd10*/  @P1 SHF.R.U32.HI R7, RZ, UR5, R8 ;  /* 0x00000005ff071c19 */ /* 0x000fce0008011608 */
.L_x_1511:
[----:B------:R-:W-:Y:S05]  /*fd20*/  BSYNC B0 ;  /* 0x0000000000007941 */ /* 0x000fea0003800000 */
.L_x_1509:
[----:B------:R-:W-:-:S04]  /*fd30*/  IMAD.U32 R8, RZ, RZ, UR7 ;  /* 0x00000007ff087e24 */ /* 0x000fc8000f8e00ff */
[----:B------:R-:W-:-:S05]  /*fd40*/  IMAD R7, R7, R8, UR7 ;  /* 0x0000000707077e24 */ /* 0x000fca000f8e0208 */
[----:B------:R-:W-:-:S07]  /*fd50*/  VIMNMX R6, R6, R7, PT ;  /* 0x0000000706067248 */ /* 0x000fce0003fe0100 */
.L_x_1508:
[----:B------:R-:W2:Y:S01]  /*fd60*/  LDL R8, [R1+0x6c] ;  /* 0x00006c0001087983 */ /* 0x000ea20000100800 */
[----:B------:R-:W-:Y:S01]  /*fd70*/  SHF.R.S32.HI R7, RZ, 0x1f, R6 ;  /* 0x0000001fff077819 */ /* 0x000fe20000011406 */
[----:B------:R-:W-:Y:S01]  /*fd80*/  ULDC UR41, c[0x0][0x9e4] ;  /* 0x0002790000297ab9 */ /* 0x000fe20000000800 */
[----:B------:R-:W-:Y:S01]  /*fd90*/  ULDC UR5, c[0x0][0x9e4] ;  /* 0x0002790000057ab9 */ /* 0x000fe20000000800 */
[----:B------:R-:W-:Y:S01]  /*fda0*/  ULDC UR42, c[0x0][0x9dc] ;  /* 0x00027700002a7ab9 */ /* 0x000fe20000000800 */
[----:B------:R-:W-:Y:S01]  /*fdb0*/  LEA.HI R7, R7, R6, RZ, 0x7 ;  /* 0x0000000607077211 */ /* 0x000fe200078f38ff */
[----:B------:R-:W-:Y:S01]  /*fdc0*/  ULDC UR48, c[0x0][0x9dc] ;  /* 0x0002770000307ab9 */ /* 0x000fe20000000800 */
[----:B------:R-:W-:Y:S01]  /*fdd0*/  ULDC UR4, c[0x0][0x988] ;  /* 0x0002620000047ab9 */ /* 0x000fe20000000800 */
[----:B------:R-:W-:Y:S01]  /*fde0*/  ULDC UR7, c[0x0][0x988] ;  /* 0x0002620000077ab9 */ /* 0x000fe20000000800 */
[----:B------:R-:W-:Y:S01]  /*fdf0*/  SHF.R.S32.HI R7, RZ, 0x7, R7 ;  /* 0x00000007ff077819 */ /* 0x000fe20000011407 */
[----:B------:R-:W-:Y:S01]  /*fe00*/  ULDC UR6, c[0x0][0x988] ;  /* 0x0002620000067ab9 */ /* 0x000fe20000000800 */
[----:B------:R-:W-:Y:S01]  /*fe10*/  ULDC UR49, c[0x0][0x9e0] ;  /* 0x0002780000317ab9 */ /* 0x000fe20000000800 */
[----:B------:R-:W-:Y:S01]  /*fe20*/  ULDC UR43, c[0x0][0x9e0] ;  /* 0x00027800002b7ab9 */ /* 0x000fe20000000800 */
        /* <DEDUP_REMOVED lines=24> */
[----:B--2---:R-:W-:-:S04]  /*ffb0*/  VIMNMX R8, R8, R7, !PT ;  /* 0x0000000708087248 */ /* 0x004fc80007fe0100 */
[----:B------:R-:W-:Y:S01]  /*ffc0*/  ISETP.GE.AND P1, PT, R4, R8, PT ;  /* 0x000000080400720c */ /* 0x000fe20003f26270 */
[----:B------:R0:W-:-:S12]  /*ffd0*/  STL [R1+0xc], R8 ;  /* 0x00000c0801007387 */ /* 0x0001d80000100800 */
[----:B0-----:R-:W-:Y:S05]  /*ffe0*/  @!P1 BRA `(.L_x_1512) ;  /* 0x0000003400749947 */ /* 0x001fea0003800000 */
[----:B------:R-:W-:-:S07]  /*fff0*/  IMAD.MOV.U32 R135, RZ, RZ, RZ ;  /* 0x000000ffff877224 */ /* 0x000fce00078e00ff */
.L_x_1532:
[----:B------:R-:W2:Y:S01]  /*10000*/  LDL R7, [R1+0x10] ;  /* 0x0000100001077983 */ /* 0x000ea20000100800 */
[----:B------:R-:W-:Y:S01]  /*10010*/  VIADD R6, R17, 0x1 ;  /* 0x0000000111067836 */ /* 0x000fe20000000000 */
[----:B------:R-:W-:Y:S05]  /*10020*/  YIELD ;  /* 0x0000000000007946 */ /* 0x000fea0003800000 */
[----:B------:R-:W-:-:S04]  /*10030*/  ISETP.NE.AND P2, PT, R6, 0x2, PT ;  /* 0x000000020600780c */ /* 0x000fc80003f45270 */
[----:B------:R-:W-:Y:S02]  /*10040*/  SEL R8, RZ, 0x1, P2 ;  /* 0x00000001ff087807 */ /* 0x000fe40001000000 */
[----:B------:R-:W-:Y:S02]  /*10050*/  SEL R6, R6, RZ, P2 ;  /* 0x000000ff06067207 */ /* 0x000fe40001000000 */
[----:B--2---:R-:W-:Y:S02]  /*10060*/  ISETP.NE.AND P1, PT, R7, RZ, PT ;  /* 0x000000ff0700720c */ /* 0x004fe40003f25270 */
[----:B------:R-:W-:-:S11]  /*10070*/  LOP3.LUT R7, R23, R8, RZ, 0x3c, !PT ;  /* 0x0000000817077212 */ /* 0x000fd600078e3cff */
[----:B------:R-:W-:Y:S05]  /*10080*/  @P1 BRA `(.L_x_1513) ;  /* 0x0000000000301947 */ /* 0x000fea0003800000 */
[----:B------:R-:W-:Y:S05]  /*10090*/  @!P0 BRA `(.L_x_1514) ;  /* 0x0000000000048947 */ /* 0x000fea0003800000 */
[----:B------:R-:W-:Y:S01]  /*100a0*/  BPT.TRAP 0x1 ;  /* 0x000000040000795c */ /* 0x000fe20000300000 */
.L_x_1514:
[----:B------:R-:W-:Y:S01]  /*100b0*/  IMAD R9, R6, 0x8, R2 ;  /* 0x0000000806097824 */ /* 0x000fe200078e0202 */
[----:B------:R-:W-:-:S04]  /*100c0*/  SHF.L.U32 R8, R7, 0x1f, RZ ;  /* 0x0000001f07087819 */ /* 0x000fc800000006ff */
[----:B------:R0:W1:Y:S01]  /*100d0*/  SYNCS.PHASECHK.TRANS64.TRYWAIT P2, [R9+URZ+0x2d830], R8 ;  /* 0x02d83008090075a7 */ /* 0x000062000804017f */
[----:B------:R-:W-:Y:S05]  /*100e0*/  @!P0 BRA `(.L_x_1515) ;  /* 0x0000000000048947 */ /* 0x000fea0003800000 */
[----:B------:R-:W-:Y:S01]  /*100f0*/  BPT.TRAP 0x1 ;  /* 0x000000040000795c */ /* 0x000fe20000300000 */
.L_x_1515:
[----:B------:R-:W-:Y:S04]  /*10100*/  BSSY B0, `(.L_x_1513) ;  /* 0x0000004000007945 */ /* 0x000fe80003800000 */
[----:B-1----:R-:W-:Y:S05]  /*10110*/  @P2 BRA `(.L_x_1516) ;  /* 0x0000000000082947 */ /* 0x002fea0003800000 */
[----:B------:R-:W1:Y:S02]  /*10120*/  SYNCS.PHASECHK.TRANS64.TRYWAIT P2, [R9+URZ+0x2d830], R8 ;  /* 0x02d83008090075a7 */ /* 0x000e64000804017f */
[----:B-1----:R-:W-:Y:S05]  /*10130*/  @!P2 BRA `(.L_x_1517) ;  /* 0x00000154009ca947 */ /* 0x002fea0003800000 */
.L_x_1516:
[----:B------:R-:W-:Y:S05]  /*10140*/  BSYNC B0 ;  /* 0x0000000000007941 */ /* 0x000fea0003800000 */
.L_x_1513:
[----:B01----:R-:W2:Y:S01]  /*10150*/  LDL R8, [R1+0x14] ;  /* 0x0000140001087983 */ /* 0x003ea20000100800 */
[----:B------:R-:W0:Y:S01]  /*10160*/  S2R R10, SR_TID.X ;  /* 0x00000000000a7919 */ /* 0x000e220000002100 */
[----:B------:R-:W-:Y:S05]  /*10170*/  WARPSYNC.ALL ;  /* 0x0000000000007948 */ /* 0x000fea0003800000 */
[----:B0-----:R-:W-:-:S05]  /*10180*/  SHF.R.U32.HI R10, RZ, 0x7, R10 ;  /* 0x00000007ff0a7819 */ /* 0x001fca000001160a */
[----:B------:R-:W-:-:S05]  /*10190*/  VIADD R20, R10, 0x8 ;  /* 0x000000080a147836 */ /* 0x000fca0000000000 */
[----:B------:R0:W-:Y:S06]  /*101a0*/  BAR.SYNC.DEFER_BLOCKING R20, 0x100 ;  /* 0x000400140000751d */ /* 0x0001ec0000010000 */
[----:B0-----:R-:W3:Y:S01]  /*101b0*/  LDL.64 R20, [R1] ;  /* 0x0000000001147983 */ /* 0x001ee20000100a00 */
[----:B------:R-:W-:Y:S01]  /*101c0*/  IMAD.MOV.U32 R9, RZ, RZ, -0x7fffffe0 ;  /* 0x80000020ff097424 */ /* 0x000fe200078e00ff */
[----:B------:R-:W-:Y:S02]  /*101d0*/  R2UR UR8, R148 ;  /* 0x00000000940872ca */ /* 0x000fe400000e0000 */
[----:B------:R-:W-:-:S02]  /*101e0*/  R2UR UR9, R149 ;  /* 0x00000000950972ca */ /* 0x000fc400000e0000 */
[----:B------:R-:W-:Y:S01]  /*101f0*/  R2UR UR11, R9 ;  /* 0x00000000090b72ca */ /* 0x000fe200000e0000 */
[----:B------:R-:W-:Y:S01]  /*10200*/  WARPGROUP.ARRIVE ;  /* 0x00000000000079c5 */ /* 0x000fe20000000000 */
[----:B------:R-:W-:-:S05]  /*10210*/  IMAD.MOV.U32 R13, RZ, RZ, -0x7fffffe0 ;  /* 0x80000020ff0d7424 */ /* 0x000fca00078e00ff */
[----:B------:R-:W-:Y:S01]  /*10220*/  R2UR UR15, R13 ;  /* 0x000000000d0f72ca */ /* 0x000fe200000e0000 */
[----:B--2---:R-:W-:-:S05]  /*10230*/  IMAD R8, R6, 0x600, R8 ;  /* 0x0000060006087824 */ /* 0x004fca00078e0208 */
[----:B------:R-:W-:-:S13]  /*10240*/  R2UR UR10, R8 ;  /* 0x00000000080a72ca */ /* 0x000fda00000e0000 */
[----:B------:R-:W-:Y:S01]  /*10250*/  HGMMA.64x128x16.F32.BF16 R24, gdesc[UR8], RZ, !UPT, gsb0 ;  /* 0x01e00000081879f0 */ /* 0x000fe2000c0018ff */
[----:B------:R-:W-:-:S05]  /*10260*/  VIADD R12, R8, 0x2 ;  /* 0x00000002080c7836 */ /* 0x000fca0000000000 */
[----:B------:R-:W-:Y:S02]  /*10270*/  R2UR UR14, R12 ;  /* 0x000000000c0e72ca */ /* 0x000fe400000e0000 */
[----:B---3--:R-:W-:Y:S02]  /*10280*/  R2UR UR12, R20 ;  /* 0x00000000140c72ca */ /* 0x008fe400000e0000 */
[----:B------:R-:W-:Y:S01]  /*10290*/  R2UR UR13, R21 ;  /* 0x00000000150d72ca */ /* 0x000fe200000e0000 */
[----:B------:R-:W-:Y:S02]  /*102a0*/  WARPGROUP.DEPBAR.LE gsb0, 0x0 ;  /* 0x00008000000079c5 */ /* 0x000fe40000010000 */
[----:B------:R-:W-:-:S10]  /*102b0*/  WARPGROUP.ARRIVE ;  /* 0x00000000000079c5 */ /* 0x000fd40000000000 */
[----:B------:R-:W-:Y:S01]  /*102c0*/  HGMMA.64x128x16.F32.BF16 R24, gdesc[UR12], R24, gsb0 ;  /* 0x01e000000c1879f0 */ /* 0x000fe20008001818 */
[----:B------:R-:W-:Y:S02]  /*102d0*/  VIADD R10, R8, 0x200 ;  /* 0x00000200080a7836 */ /* 0x000fe40000000000 */
[----:B------:R-:W-:Y:S01]  /*102e0*/  IMAD.MOV.U32 R11, RZ, RZ, -0x7fffffe0 ;  /* 0x80000020ff0b7424 */ /* 0x000fe200078e00ff */
[----:B------:R-:W-:Y:S02]  /*102f0*/  R2UR UR16, R156 ;  /* 0x000000009c1072ca */ /* 0x000fe400000e0000 */
[----:B------:R-:W-:Y:S02]  /*10300*/  R2UR UR18, R10 ;  /* 0x000000000a1272ca */ /* 0x000fe400000e0000 */
[----:B------:R-:W-:Y:S02]  /*10310*/  R2UR UR19, R11 ;  /* 0x000000000b1372ca */ /* 0x000fe400000e0000 */
[----:B------:R-:W-:Y:S01]  /*10320*/  R2UR UR17, R157 ;  /* 0x000000009d1172ca */ /* 0x000fe200000e0000 */
[----:B------:R-:W-:Y:S01]  /*10330*/  VIADD R12, R8, 0x202 ;  /* 0x00000202080c7836 */ /* 0x000fe20000000000 */
[----:B------:R-:W-:-:S02]  /*10340*/  R2UR UR23, R13 ;  /* 0x000000000d1772ca */ /* 0x000fc400000e0000 */
[----:B------:R-:W-:Y:S02]  /*10350*/  R2UR UR20, R154 ;  /* 0x000000009a1472ca */ /* 0x000fe400000e0000 */
[----:B------:R-:W-:Y:S02]  /*10360*/  R2UR UR22, R12 ;  /* 0x000000000c1672ca */ /* 0x000fe400000e0000 */
[----:B------:R-:W-:Y:S01]  /*10370*/  R2UR UR21, R155 ;  /* 0x000000009b1572ca */ /* 0x000fe200000e0000 */
[----:B------:R-:W-:Y:S02]  /*10380*/  WARPGROUP.DEPBAR.LE gsb0, 0x0 ;  /* 0x00008000000079c5 */ /* 0x000fe40000010000 */
[----:B------:R-:W-:-:S06]  /*10390*/  WARPGROUP.ARRIVE ;  /* 0x00000000000079c5 */ /* 0x000fcc0000000000 */
[----:B------:R-:W-:Y:S01]  /*103a0*/  HGMMA.64x128x16.F32.BF16 R24, gdesc[UR16], R24, gsb0 ;  /* 0x01e00000101879f0 */ /* 0x000fe20008001818 */
[----:B------:R-:W-:Y:S02]  /*103b0*/  VIADD R14, R8, 0x400 ;  /* 0x00000400080e7836 */ /* 0x000fe40000000000 */
[----:B------:R-:W-:Y:S01]  /*103c0*/  IMAD.MOV.U32 R15, RZ, RZ, -0x7fffffe0 ;  /* 0x80000020ff0f7424 */ /* 0x000fe200078e00ff */
[----:B------:R-:W-:Y:S02]  /*103d0*/  R2UR UR24, R152 ;  /* 0x00000000981872ca */ /* 0x000fe400000e0000 */
[----:B------:R-:W-:Y:S02]  /*103e0*/  R2UR UR26, R14 ;  /* 0x000000000e1a72ca */ /* 0x000fe400000e0000 */
[----:B------:R-:W-:Y:S02]  /*103f0*/  R2UR UR27, R15 ;  /* 0x000000000f1b72ca */ /* 0x000fe400000e0000 */
[----:B------:R-:W-:Y:S01]  /*10400*/  R2UR UR25, R153 ;  /* 0x00000000991972ca */ /* 0x000fe200000e0000 */
[----:B------:R-:W-:-:S02]  /*10410*/  WARPGROUP.DEPBAR.LE gsb0, 0x0 ;  /* 0x00008000000079c5 */ /* 0x000fc40000010000 */
[----:B------:R-:W-:-:S06]  /*10420*/  WARPGROUP.ARRIVE ;  /* 0x00000000000079c5 */ /* 0x000fcc0000000000 */
[----:B------:R-:W-:Y:S01]  /*10430*/  HGMMA.64x128x16.F32.BF16 R24, gdesc[UR20], R24, gsb0 ;  /* 0x01e00000141879f0 */ /* 0x000fe20008001818 */
[----:B------:R-:W-:Y:S01]  /*10440*/  VIADD R8, R8, 0x402 ;  /* 0x0000040208087836 */ /* 0x000fe20000000000 */
[----:B------:R-:W-:Y:S02]  /*10450*/  R2UR UR31, R9 ;  /* 0x00000000091f72ca */ /* 0x000fe400000e0000 */
[----:B------:R-:W-:Y:S02]  /*10460*/  R2UR UR28, R150 ;  /* 0x00000000961c72ca */ /* 0x000fe400000e0000 */
        /* <DEDUP_REMOVED lines=12> */
.L_x_1519:
[----:B------:R-:W-:Y:S01]  /*10530*/  SHF.L.U32 R8, R23, 0x1f, RZ ;  /* 0x0000001f17087819 */ /* 0x000fe200000006ff */
[----:B------:R-:W-:-:S04]  /*10540*/  IMAD R9, R17, 0x8, R2 ;  /* 0x0000000811097824 */ /* 0x000fc800078e0202 */
[----:B------:R0:W1:Y:S01]  /*10550*/  SYNCS.PHASECHK.TRANS64.TRYWAIT P1, [R9+URZ+0x2d850], R8 ;  /* 0x02d85008090075a7 */ /* 0x000062000802017f */
[----:B------:R-:W-:Y:S05]  /*10560*/  @!P0 BRA `(.L_x_1520) ;  /* 0x0000000000048947 */ /* 0x000fea0003800000 */
[----:B------:R-:W-:Y:S01]  /*10570*/  BPT.TRAP 0x1 ;  /* 0x000000040000795c */ /* 0x000fe20000300000 */
.L_x_1520:
[----:B-1----:R-:W-:Y:S05]  /*10580*/  @P1 BRA `(.L_x_1518) ;  /* 0x0000000000081947 */ /* 0x002fea0003800000 */
[----:B------:R-:W1:Y:S02]  /*10590*/  SYNCS.PHASECHK.TRANS64.TRYWAIT P1, [R9+URZ+0x2d850], R8 ;  /* 0x02d85008090075a7 */ /* 0x000e64000802017f */
[----:B-1----:R-:W-:Y:S05]  /*105a0*/  @!P1 BRA `(.L_x_1521) ;  /* 0x0000015000949947 */ /* 0x002fea0003800000 */
.L_x_1518:
[----:B------:R-:W2:Y:S01]  /*105b0*/  LDL R12, [R1+0x2c] ;  /* 0x00002c00010c7983 */ /* 0x000ea20000100800 */
[----:B01----:R-:W-:Y:S01]  /*105c0*/  VIADD R8, R2, 0x400 ;  /* 0x0000040002087836 */ /* 0x003fe20000000000 */
[----:B------:R-:W-:Y:S05]  /*105d0*/  WARPSYNC.ALL ;  /* 0x0000000000007948 */ /* 0x000fea0003800000 */
[----:B------:R-:W-:Y:S01]  /*105e0*/  SHF.R.U32.HI R8, RZ, 0x4, R8 ;  /* 0x00000004ff087819 */ /* 0x000fe20000011608 */
[----:B------:R-:W-:Y:S01]  /*105f0*/  IMAD.MOV.U32 R9, RZ, RZ, -0x7fffffe0 ;  /* 0x80000020ff097424 */ /* 0x000fe200078e00ff */
[----:B------:R-:W-:Y:S01]  /*10600*/  WARPGROUP.ARRIVE ;  /* 0x00000000000079c5 */ /* 0x000fe20000000000 */
[----:B------:R-:W-:Y:S01]  /*10610*/  UMOV UR9, 0x40000040 ;  /* 0x4000004000097882 */ /* 0x000fe20000000000 */
[----:B------:R-:W-:Y:S01]  /*10620*/  LOP3.LUT R8, R8, 0x3fff, RZ, 0xc0, !PT ;  /* 0x00003fff08087812 */ /* 0x000fe200078ec0ff */
[----:B------:R-:W-:Y:S01]  /*10630*/  IMAD.MOV.U32 R11, RZ, RZ, -0x7fffffe0 ;  /* 0x80000020ff0b7424 */ /* 0x000fe200078e00ff */
[----:B------:R-:W-:Y:S01]  /*10640*/  R2UR UR11, R9 ;  /* 0x00000000090b72ca */ /* 0x000fe200000e0000 */
[----:B------:R-:W-:Y:S01]  /*10650*/  UMOV UR13, 0x40000040 ;  /* 0x40000040000d7882 */ /* 0x000fe20000000000 */
[----:B------:R-:W-:Y:S01]  /*10660*/  LOP3.LUT R8, R8, 0x2000000, RZ, 0xfc, !PT ;  /* 0x0200000008087812 */ /* 0x000fe200078efcff */
[----:B------:R-:W-:Y:S01]  /*10670*/  UMOV UR17, 0x40000040 ;  /* 0x4000004000117882 */ /* 0x000fe20000000000 */
[C---:B------:R-:W-:Y:S01]  /*10680*/  R2UR UR15, R11.reuse ;  /* 0x000000000b0f72ca */ /* 0x040fe200000e0000 */
[----:B------:R-:W-:Y:S01]  /*10690*/  UMOV UR21, 0x40000040 ;  /* 0x4000004000157882 */ /* 0x000fe20000000000 */
[----:B------:R-:W-:Y:S01]  /*106a0*/  R2UR UR19, R11 ;  /* 0x000000000b1372ca */ /* 0x000fe200000e0000 */
[----:B------:R-:W-:Y:S01]  /*106b0*/  IMAD R8, R17, 0x600, R8 ;  /* 0x0000060011087824 */ /* 0x000fe200078e0208 */
[C---:B------:R-:W-:Y:S01]  /*106c0*/  R2UR UR23, R11.reuse ;  /* 0x000000000b1772ca */ /* 0x040fe200000e0000 */
[----:B------:R-:W-:Y:S01]  /*106d0*/  UMOV UR25, 0x40000040 ;  /* 0x4000004000197882 */ /* 0x000fe20000000000 */
[C---:B------:R-:W-:Y:S01]  /*106e0*/  R2UR UR27, R11.reuse ;  /* 0x000000000b1b72ca */ /* 0x040fe200000e0000 */
[C---:B------:R-:W-:Y:S01]  /*106f0*/  VIADD R10, R8.reuse, 0x40 ;  /* 0x00000040080a7836 */ /* 0x040fe20000000000 */
[----:B------:R-:W-:Y:S01]  /*10700*/  R2UR UR10, R8 ;  /* 0x00000000080a72ca */ /* 0x000fe200000e0000 */
[----:B------:R-:W-:Y:S01]  /*10710*/  UMOV UR29, 0x40000040 ;  /* 0x40000040001d7882 */ /* 0x000fe20000000000 */
[C---:B------:R-:W-:Y:S01]  /*10720*/  R2UR UR31, R11.reuse ;  /* 0x000000000b1f72ca */ /* 0x040fe200000e0000 */
[----:B------:R-:W-:Y:S01]  /*10730*/  UMOV UR33, 0x40000040 ;  /* 0x4000004000217882 */ /* 0x000fe20000000000 */
[----:B------:R-:W-:Y:S01]  /*10740*/  R2UR UR14, R10 ;  /* 0x000000000a0e72ca */ /* 0x000fe200000e0000 */
[----:B------:R-:W-:Y:S01]  /*10750*/  VIADD R10, R8, 0x80 ;  /* 0x00000080080a7836 */ /* 0x000fe20000000000 */
[----:B------:R-:W-:Y:S01]  /*10760*/  R2UR UR35, R11 ;  /* 0x000000000b2372ca */ /* 0x000fe200000e0000 */
[----:B------:R-:W-:Y:S01]  /*10770*/  UMOV UR45, 0x40000040 ;  /* 0x40000040002d7882 */ /* 0x000fe20000000000 */
[----:B------:R-:W-:Y:S01]  /*10780*/  R2UR UR47, R9 ;  /* 0x00000000092f72ca */ /* 0x000fe200000e0000 */
[----:B------:R-:W0:Y:S01]  /*10790*/  S2R R13, SR_TID.X ;  /* 0x00000000000d7919 */ /* 0x000e220000002100 */
[----:B------:R-:W-:Y:S01]  /*107a0*/  R2UR UR18, R10 ;  /* 0x000000000a1272ca */ /* 0x000fe200000e0000 */
[----:B------:R-:W-:-:S05]  /*107b0*/  VIADD R10, R8, 0xc0 ;  /* 0x000000c0080a7836 */ /* 0x000fca0000000000 */
[----:B------:R-:W-:Y:S01]  /*107c0*/  R2UR UR22, R10 ;  /* 0x000000000a1672ca */ /* 0x000fe200000e0000 */
[----:B------:R-:W-:-:S05]  /*107d0*/  VIADD R10, R8, 0x100 ;  /* 0x00000100080a7836 */ /* 0x000fca0000000000 */
[----:B------:R-:W-:Y:S01]  /*107e0*/  R2UR UR26, R10 ;  /* 0x000000000a1a72ca */ /* 0x000fe200000e0000 */
[----:B------:R-:W-:-:S05]  /*107f0*/  VIADD R10, R8, 0x140 ;  /* 0x00000140080a7836 */ /* 0x000fca0000000000 */
[----:B------:R-:W-:Y:S01]  /*10800*/  R2UR UR30, R10 ;  /* 0x000000000a1e72ca */ /* 0x000fe200000e0000 */
[C---:B------:R-:W-:Y:S02]  /*10810*/  VIADD R10, R8.reuse, 0x180 ;  /* 0x00000180080a7836 */ /* 0x040fe40000000000 */
[----:B------:R-:W-:-:S03]  /*10820*/  VIADD R8, R8, 0x1c0 ;  /* 0x000001c008087836 */ /* 0x000fc60000000000 */
[----:B------:R-:W-:Y:S02]  /*10830*/  R2UR UR34, R10 ;  /* 0x000000000a2272ca */ /* 0x000fe400000e0000 */
[----:B------:R-:W-:Y:S02]  /*10840*/  R2UR UR46, R8 ;  /* 0x00000000082e72ca */ /* 0x000fe400000e0000 */
[----:B0-----:R-:W-:Y:S01]  /*10850*/  ISETP.GE.U32.AND P1, PT, R13, 0x180, PT ;  /* 0x000001800d00780c */ /* 0x001fe20003f26070 */
[----:B--2---:R-:W-:Y:S01]  /*10860*/  IMAD R8, R12, 0x2000, R2 ;  /* 0x000020000c087824 */ /* 0x004fe200078e0202 */
[----:B------:R-:W-:-:S04]  /*10870*/  SHF.R.U32.HI R12, RZ, 0x7, R13 ;  /* 0x00000007ff0c7819 */ /* 0x000fc8000001160d */
[----:B------:R-:W-:Y:S01]  /*10880*/  R2UR UR8, R8 ;  /* 0x00000000080872ca */ /* 0x000fe200000e0000 */
[----:B------:R-:W-:-:S05]  /*10890*/  VIADD R8, R12, 0x9 ;  /* 0x000000090c087836 */ /* 0x000fca0000000000 */
[----:B------:R-:W-:-:S07]  /*108a0*/  SEL R8, R8, 0x9, !P1 ;  /* 0x0000000908087807 */ /* 0x000fce0004800000 */
[----:B------:R-:W-:-:S04]  /*108b0*/  UIADD3 UR8, UR8, 0x21800, URZ ;  /* 0x0002180008087890 */ /* 0x000fc8000fffe03f */
[----:B------:R-:W-:-:S04]  /*108c0*/  USHF.R.U32.HI UR8, URZ, 0x4, UR8 ;  /* 0x000000043f087899 */ /* 0x000fc80008011608 */
[----:B------:R-:W-:-:S04]  /*108d0*/  ULOP3.LUT UR8, UR8, 0x3fff, URZ, 0xc0, !UPT ;  /* 0x00003fff08087892 */ /* 0x000fc8000f8ec03f */
[----:B------:R-:W-:-:S04]  /*108e0*/  ULOP3.LUT UR8, UR8, 0x10000, URZ, 0xfc, !UPT ;  /* 0x0001000008087892 */ /* 0x000fc8000f8efc3f */
[----:B------:R-:W-:Y:S02]  /*108f0*/  UIADD3 UR12, UR8, 0x2, URZ ;  /* 0x00000002080c7890 */ /* 0x000fe4000fffe03f */
[----:B------:R-:W-:Y:S02]  /*10900*/  UIADD3 UR16, UR8, 0x4, URZ ;  /* 0x0000000408107890 */ /* 0x000fe4000fffe03f */
[----:B------:R-:W-:Y:S02]  /*10910*/  UIADD3 UR20, UR8, 0x6, URZ ;  /* 0x0000000608147890 */ /* 0x000fe4000fffe03f */
[----:B------:R-:W-:Y:S01]  /*10920*/  HGMMA.64x96x16.F32.BF16 R88, gdesc[UR8].tnspB, R88, gsb0 ;  /* 0x41600000085879f0 */ /* 0x000fe20008001858 */
[----:B------:R-:W-:Y:S02]  /*10930*/  UIADD3 UR24, UR8, 0x600, URZ ;  /* 0x0000060008187890 */ /* 0x000fe4000fffe03f */
[----:B------:R-:W-:Y:S02]  /*10940*/  UIADD3 UR28, UR8, 0x602, URZ ;  /* 0x00000602081c7890 */ /* 0x000fe4000fffe03f */
[----:B------:R-:W-:-:S02]  /*10950*/  UIADD3 UR32, UR8, 0x604, URZ ;  /* 0x0000060408207890 */ /* 0x000fc4000fffe03f */
        /* <DEDUP_REMOVED lines=26> */
.L_x_1522:
[----:B------:R-:W2:Y:S01]  /*10b00*/  LDL R11, [R1+0x30] ;  /* 0x00003000010b7983 */ /* 0x000ea20000100800 */
[----:B0-----:R-:W0:Y:S03]  /*10b10*/  LDC R8, c[0x0][0x448] ;  /* 0x00011200ff087b82 */ /* 0x001e260000000800 */
[----:B------:R-:W2:Y:S01]  /*10b20*/  LDL R10, [R1+0x68] ;  /* 0x00006800010a7983 */ /* 0x000ea20000100800 */
[----:B0-----:R-:W-:-:S13]  /*10b30*/  ISETP.NE.AND P1, PT, R8, 0x1, PT ;  /* 0x000000010800780c */ /* 0x001fda0003f25270 */
[----:B------:R-:W0:Y:S08]  /*10b40*/  @P1 LDC R9, c[0x0][0x44c] ;  /* 0x00011300ff091b82 */ /* 0x000e300000000800 */
[----:B------:R-:W1:Y:S01]  /*10b50*/  @P1 LDC R8, c[0x0][0x450] ;  /* 0x00011400ff081b82 */ /* 0x000e620000000800 */
[----:B------:R-:W-:Y:S02]  /*10b60*/  UMOV UR50, UR42 ;  /* 0x0000002a00327c82 */ /* 0x000fe40008000000 */
[----:B------:R-:W-:Y:S01]  /*10b70*/  ULOP3.LUT UR8, URZ, UR50, URZ, 0x33, !UPT ;  /* 0x000000323f087292 */ /* 0x000fe2000f8e333f */
[----:B--2---:R-:W-:-:S04]  /*10b80*/  IMAD.IADD R13, R10, 0x1, R11 ;  /* 0x000000010a0d7824 */ /* 0x004fc800078e020b */
[----:B0-----:R-:W-:-:S05]  /*10b90*/  @P1 IMAD.HI.U32 R9, R13, R9, RZ ;  /* 0x000000090d091227 */ /* 0x001fca00078e00ff */
[----:B-1----:R-:W-:Y:S01]  /*10ba0*/  @P1 SHF.R.U32.HI R13, RZ, R8, R9 ;  /* 0x00000008ff0d1219 */ /* 0x002fe20000011609 */
[----:B------:R-:W-:Y:S02]  /*10bb0*/  IMAD R8, R6, 0x8, R2 ;  /* 0x0000000806087824 */ /* 0x000fe400078e0202 */
[----:B------:R-:W-:Y:S02]  /*10bc0*/  IMAD.U32 R9, RZ, RZ, UR38 ;  /* 0x00000026ff097e24 */ /* 0x000fe4000f8e00ff */
[----:B------:R-:W-:Y:S01]  /*10bd0*/  VIADD R8, R8, 0x2d840 ;  /* 0x0002d84008087836 */ /* 0x000fe20000000000 */
[----:B------:R-:W0:Y:S04]  /*10be0*/  SHFL.IDX PT, R20, R13, RZ, 0x1c1f ;  /* 0x001c1fff0d147589 */ /* 0x000e2800000e0000 */
[----:B------:R-:W-:-:S04]  /*10bf0*/  PRMT R8, R9, 0x654, R8 ;  /* 0x0000065409087816 */ /* 0x000fc80000000008 */
[----:B------:R1:W-:Y:S01]  /*10c00*/  SYNCS.ARRIVE.TRANS64.RED.A1T0 RZ, [R8+URZ], RZ ;  /* 0x000000ff08ff79a7 */ /* 0x0003e2000810043f */
[----:B------:R-:W-:Y:S01]  /*10c10*/  PLOP3.LUT P1, PT, PT, PT, UP0, 0x40, 0x0 ;  /* 0x000000000000781c */ /* 0x000fe20003f2e808 */
[----:B-1----:R-:W-:-:S05]  /*10c20*/  IMAD.SHL.U32 R8, R4, 0x80, RZ ;  /* 0x0000008004087824 */ /* 0x002fca00078e00ff */
[----:B------:R-:W-:-:S04]  /*10c30*/  IADD3 R11, -R142, 0x1, -R8 ;  /* 0x000000018e0b7810 */ /* 0x000fc80007ffe908 */
[----:B------:R-:W-:-:S05]  /*10c40*/  IADD3 R11, -R140, R11, R143 ;  /* 0x0000000b8c0b7210 */ /* 0x000fca0007ffe18f */
[C---:B------:R-:W-:Y:S02]  /*10c50*/  VIADD R12, R11.reuse, UR49 ;  /* 0x000000310b0c7c36 */ /* 0x040fe40008000000 */
[----:B------:R-:W-:Y:S02]  /*10c60*/  VIADD R11, R11, UR8 ;  /* 0x000000080b0b7c36 */ /* 0x000fe40008000000 */
[C---:B0-----:R-:W-:Y:S02]  /*10c70*/  IMAD.IADD R10, R20.reuse, 0x1, R12 ;  /* 0x00000001140a7824 */ /* 0x041fe400078e020c */
[----:B------:R-:W-:Y:S01]  /*10c80*/  IMAD.IADD R9, R20, 0x1, R11 ;  /* 0x0000000114097824 */ /* 0x000fe200078e020b */
[----:B------:R-:W-:Y:S06]  /*10c90*/  @P1 BRA `(.L_x_1523) ;  /* 0x0000000000581947 */ /* 0x000fec0003800000 */
[----:B------:R-:W-:Y:S01]  /*10ca0*/  IADD3 R20, -R140, R143, R20 ;  /* 0x0000008f8c147210 */ /* 0x000fe20007ffe114 */
[----:B------:R-:W-:Y:S03]  /*10cb0*/  BSSY B0, `(.L_x_1524) ;  /* 0x0000010000007945 */ /* 0x000fe60003800000 */
        /* <DEDUP_REMOVED lines=10> */
.L_x_1525:
[----:B------:R-:W-:-:S05]  /*10d60*/  IMAD.U32 R21, RZ, RZ, UR41 ;  /* 0x00000029ff157e24 */ /* 0x000fca000f8e00ff */
[----:B------:R-:W-:-:S13]  /*10d70*/  ISETP.NE.AND P1, PT, R21, 0x1, PT ;  /* 0x000000011500780c */ /* 0x000fda0003f25270 */
[----:B------:R-:W0:Y:S02]  /*10d80*/  @P1 LDC.64 R14, c[0x0][0x9e8] ;  /* 0x00027a00ff0e1b82 */ /* 0x000e240000000a00 */
[----:B0-----:R-:W-:-:S05]  /*10d90*/  @P1 IMAD.HI.U32 R14, R20, R14, RZ ;  /* 0x0000000e140e1227 */ /* 0x001fca00078e00ff */
[----:B------:R-:W-:-:S07]  /*10da0*/  @P1 SHF.R.U32.HI R20, RZ, R15, R14 ;  /* 0x0000000fff141219 */ /* 0x000fce000001160e */
.L_x_1526:
[----:B------:R-:W-:Y:S05]  /*10db0*/  BSYNC B0 ;  /* 0x0000000000007941 */ /* 0x000fea0003800000 */
.L_x_1524:
[----:B------:R-:W-:-:S04]  /*10dc0*/  IMAD R20, R20, R21, -R8 ;  /* 0x0000001514147224 */ /* 0x000fc800078e0a08 */
[----:B------:R-:W-:-:S05]  /*10dd0*/  IMAD.IADD R20, R20, 0x1, -R142 ;  /* 0x0000000114147824 */ /* 0x000fca00078e0a8e */
[----:B------:R-:W-:Y:S02]  /*10de0*/  VIMNMX R9, R9, R20, !PT ;  /* 0x0000001409097248 */ /* 0x000fe40007fe0100 */
[----:B------:R-:W-:-:S07]  /*10df0*/  VIADDMNMX R10, R20, R21, R10, PT ;  /* 0x00000015140a7246 */ /* 0x000fce000380010a */
.L_x_1523:
[----:B------:R-:W-:Y:S01]  /*10e00*/  ISETP.GT.AND P1, PT, R4, -0x1, PT ;  /* 0xffffffff0400780c */ /* 0x000fe20003f24270 */
[----:B------:R-:W0:Y:S03]  /*10e10*/  SHFL.IDX PT, R13, R13, 0x1, 0x1c1f ;  /* 0x003c1f000d0d7f89 */ /* 0x000e2600000e0000 */
        /* <DEDUP_REMOVED lines=13> */
[----:B------:R-:W-:Y:S02]  /*10ef0*/  ISETP.GT.AND P2, PT, R9, 0x10, P1 ;  /* 0x000000100900780c */ /* 0x000fe40000f44270 */
[----:B------:R-:W-:Y:S02]  /*10f00*/  FSEL R33, R33, -INF , !P4 ;  /* 0xff80000021217808 */ /* 0x000fe40006000000 */
[----:B------:R-:W-:Y:S02]  /*10f10*/  ISETP.GT.AND P4, PT, R9, 0x20, P1 ;  /* 0x000000200900780c */ /* 0x000fe40000f84270 */
[----:B------:R-:W-:-:S02]  /*10f20*/  ISETP.LT.OR P3, PT, R10, 0xa, P3 ;  /* 0x0000000a0a00780c */ /* 0x000fc40001f61670 */
[C---:B------:R-:W-:Y:S02]  /*10f30*/  ISETP.LT.OR P2, PT, R10.reuse, 0x11, P2 ;  /* 0x000000110a00780c */ /* 0x040fe40001741670 */
[----:B------:R-:W-:Y:S02]  /*10f40*/  ISETP.LT.OR P4, PT, R10, 0x21, P4 ;  /* 0x000000210a00780c */ /* 0x000fe40002781670 */
[----:B------:R-:W-:Y:S02]  /*10f50*/  FSEL R29, R29, -INF , !P3 ;  /* 0xff8000001d1d7808 */ /* 0x000fe40005800000 */
[----:B------:R-:W-:Y:S02]  /*10f60*/  FSEL R32, R32, -INF , !P2 ;  /* 0xff80000020207808 */ /* 0x000fe40005000000 */
[C---:B------:R-:W-:Y:S02]  /*10f70*/  ISETP.GT.AND P3, PT, R9.reuse, 0x18, P1 ;  /* 0x000000180900780c */ /* 0x040fe40000f64270 */
        /* <DEDUP_REMOVED lines=65> */
[----:B------:R-:W-:Y:S02]  /*11390*/  PLOP3.LUT P4, PT, PT, PT, UP0, 0x40, 0x0 ;  /* 0x000000000000781c */ /* 0x000fe40003f8e808 */
[----:B------:R-:W-:-:S02]  /*113a0*/  ISETP.LT.OR P3, PT, R10, 0x6a, P3 ;  /* 0x0000006a0a00780c */ /* 0x000fc40001f61670 */
[----:B------:R-:W-:Y:S02]  /*113b0*/  ISETP.LT.OR P2, PT, R10, 0x71, P2 ;  /* 0x000000710a00780c */ /* 0x000fe40001741670 */
[----:B------:R-:W-:Y:S02]  /*113c0*/  FSEL R77, R77, -INF , !P3 ;  /* 0xff8000004d4d7808 */ /* 0x000fe40005800000 */
[----:B------:R-:W-:Y:S02]  /*113d0*/  FSEL R80, R80, -INF , !P2 ;  /* 0xff80000050507808 */ /* 0x000fe40005000000 */
[C---:B------:R-:W-:Y:S02]  /*113e0*/  ISETP.GT.AND P3, PT, R9.reuse, 0x78, P1 ;  /* 0x000000780900780c */ /* 0x040fe40000f64270 */
[----:B------:R-:W-:Y:S01]  /*113f0*/  ISETP.GT.AND P2, PT, R9, 0x79, P1 ;  /* 0x000000790900780c */ /* 0x000fe20000f44270 */
[----:B------:R-:W-:Y:S01]  /*11400*/  IMAD.IADD R9, R11, 0x1, R13 ;  /* 0x000000010b097824 */ /* 0x000fe200078e020d */
[----:B------:R-:W-:-:S02]  /*11410*/  ISETP.LT.OR P3, PT, R10, 0x79, P3 ;  /* 0x000000790a00780c */ /* 0x000fc40001f61670 */
[----:B------:R-:W-:Y:S02]  /*11420*/  ISETP.LT.OR P2, PT, R10, 0x7a, P2 ;  /* 0x0000007a0a00780c */ /* 0x000fe40001741670 */
[----:B------:R-:W-:Y:S02]  /*11430*/  FSEL R84, R84, -INF , !P3 ;  /* 0xff80000054547808 */ /* 0x000fe40005800000 */
[----:B------:R-:W-:Y:S01]  /*11440*/  FSEL R85, R85, -INF , !P2 ;  /* 0xff80000055557808 */ /* 0x000fe20005000000 */
[----:B------:R-:W-:Y:S08]  /*11450*/  @P4 BRA `(.L_x_1527) ;  /* 0x0000000000584947 */ /* 0x000ff00003800000 */
        /* <DEDUP_REMOVED lines=12> */
.L_x_1529:
[----:B------:R-:W-:-:S05]  /*11520*/  IMAD.U32 R14, RZ, RZ, UR41 ;  /* 0x00000029ff0e7e24 */ /* 0x000fca000f8e00ff */
[----:B------:R-:W-:-:S13]  /*11530*/  ISETP.NE.AND P2, PT, R14, 0x1, PT ;  /* 0x000000010e00780c */ /* 0x000fda0003f45270 */
[----:B------:R-:W0:Y:S02]  /*11540*/  @P2 LDC.64 R10, c[0x0][0x9e8] ;  /* 0x00027a00ff0a2b82 */ /* 0x000e240000000a00 */
[----:B0-----:R-:W-:-:S05]  /*11550*/  @P2 IMAD.HI.U32 R10, R13, R10, RZ ;  /* 0x0000000a0d0a2227 */ /* 0x001fca00078e00ff */
[----:B------:R-:W-:-:S07]  /*11560*/  @P2 SHF.R.U32.HI R13, RZ, R11, R10 ;  /* 0x0000000bff0d2219 */ /* 0x000fce000001160a */
.L_x_1530:
[----:B------:R-:W-:Y:S05]  /*11570*/  BSYNC B0 ;  /* 0x0000000000007941 */ /* 0x000fea0003800000 */
.L_x_1528:
[----:B------:R-:W-:-:S04]  /*11580*/  IMAD R8, R13, R14, -R8 ;  /* 0x0000000e0d087224 */ /* 0x000fc800078e0a08 */
[----:B------:R-:W-:-:S05]  /*11590*/  IMAD.IADD R8, R8, 0x1, -R142 ;  /* 0x0000000108087824 */ /* 0x000fca00078e0a8e */
[----:B------:R-:W-:Y:S02]  /*115a0*/  VIMNMX R9, R9, R8, !PT ;  /* 0x0000000809097248 */ /* 0x000fe40007fe0100 */
[----:B------:R-:W-:-:S07]  /*115b0*/  VIADDMNMX R12, R8, R14, R12, PT ;  /* 0x0000000e080c7246 */ /* 0x000fce000380010c */
.L_x_1527:
[----:B------:R-:W-:Y:S01]  /*115c0*/  FMNMX.FTZ R8, R24, R3, !PT ;  /* 0x0000000318087209 */ /* 0x000fe20007810000 */
[----:B------:R-:W-:Y:S01]  /*115d0*/  UMOV UR51, UR7 ;  /* 0x0000000700337c82 */ /* 0x000fe20008000000 */
[C---:B------:R-:W-:Y:S02]  /*115e0*/  ISETP.GT.AND P4, PT, R9.reuse, 0x1, P1 ;  /* 0x000000010900780c */ /* 0x040fe40000f84270 */
[C---:B------:R-:W-:Y:S02]  /*115f0*/  ISETP.GT.AND P2, PT, R9.reuse, 0x8, P1 ;  /* 0x000000080900780c */ /* 0x040fe40000f44270 */
[----:B------:R-:W-:Y:S02]  /*11600*/  ISETP.GT.AND P3, PT, R9, 0x9, P1 ;  /* 0x000000090900780c */ /* 0x000fe40000f64270 */
[----:B------:R-:W-:Y:S02]  /*11610*/  FMNMX.FTZ R8, R25, R8, !PT ;  /* 0x0000000819087209 */ /* 0x000fe40007810000 */
[----:B------:R-:W-:-:S02]  /*11620*/  ISETP.LT.OR P4, PT, R12, 0x2, P4 ;  /* 0x000000020c00780c */ /* 0x000fc40002781670 */
[C---:B------:R-:W-:Y:S02]  /*11630*/  ISETP.LT.OR P2, PT, R12.reuse, 0x9, P2 ;  /* 0x000000090c00780c */ /* 0x040fe40001741670 */
[----:B------:R-:W-:Y:S02]  /*11640*/  ISETP.LT.OR P3, PT, R12, 0xa, P3 ;  /* 0x0000000a0c00780c */ /* 0x000fe40001f61670 */
[----:B------:R-:W-:Y:S02]  /*11650*/  FMNMX.FTZ R8, R28, R8, !PT ;  /* 0x000000081c087209 */ /* 0x000fe40007810000 */
[----:B------:R-:W-:Y:S02]  /*11660*/  FSEL R27, R27, -INF , !P4 ;  /* 0xff8000001b1b7808 */ /* 0x000fe40006000000 */
[----:B------:R-:W-:Y:S02]  /*11670*/  FSEL R30, R30, -INF , !P2 ;  /* 0xff8000001e1e7808 */ /* 0x000fe40005000000 */
[----:B------:R-:W-:-:S02]  /*11680*/  FSEL R31, R31, -INF , !P3 ;  /* 0xff8000001f1f7808 */ /* 0x000fc40005800000 */
[----:B------:R-:W-:Y:S02]  /*11690*/  FMNMX.FTZ R8, R29, R8, !PT ;  /* 0x000000081d087209 */ /* 0x000fe40007810000 */
        /* <DEDUP_REMOVED lines=11> */
[C---:B------:R-:W-:Y:S02]  /*11750*/  ISETP.GT.AND P4, PT, R9.reuse, 0x19, P1 ;  /* 0x000000190900780c */ /* 0x040fe40000f84270 */
[C---:B------:R-:W-:Y:S02]  /*11760*/  ISETP.GT.AND P2, PT, R9.reuse, 0x20, P1 ;  /* 0x000000200900780c */ /* 0x040fe40000f44270 */
[----:B------:R-:W-:Y:S02]  /*11770*/  ISETP.GT.AND P3, PT, R9, 0x21, P1 ;  /* 0x000000210900780c */ /* 0x000fe40000f64270 */
[----:B------:R-:W-:Y:S02]  /*11780*/  FMNMX.FTZ R8, R36, R8, !PT ;  /* 0x0000000824087209 */ /* 0x000fe40007810000 */
[C---:B------:R-:W-:Y:S02]  /*11790*/  ISETP.LT.OR P4, PT, R12.reuse, 0x1a, P4 ;  /* 0x0000001a0c00780c */ /* 0x040fe40002781670 */
[----:B------:R-:W-:-:S02]  /*117a0*/  ISETP.LT.OR P2, PT, R12, 0x21, P2 ;  /* 0x000000210c00780c */ /* 0x000fc40001741670 */
[----:B------:R-:W-:Y:S02]  /*117b0*/  ISETP.LT.OR P3, PT, R12, 0x22, P3 ;  /* 0x000000220c00780c */ /* 0x000fe40001f61670 */
[----:B------:R-:W-:Y:S02]  /*117c0*/  FMNMX.FTZ R8, R37, R8, !PT ;  /* 0x0000000825087209 */ /* 0x000fe40007810000 */
[----:B------:R-:W-:Y:S02]  /*117d0*/  FSEL R39, R39, -INF , !P4 ;  /* 0xff80000027277808 */ /* 0x000fe40006000000 */
[----:B------:R-:W-:Y:S02]  /*117e0*/  FSEL R42, R42, -INF , !P2 ;  /* 0xff8000002a2a7808 */ /* 0x000fe40005000000 */
[----:B------:R-:W-:Y:S02]  /*117f0*/  FSEL R43, R43, -INF , !P3 ;  /* 0xff8000002b2b7808 */ /* 0x000fe40005800000 */
[----:B------:R-:W-:-:S02]  /*11800*/  ISETP.GT.AND P4, PT, R9, 0x28, P1 ;  /* 0x000000280900780c */ /* 0x000fc40000f84270 */
[C---:B------:R-:W-:Y:S02]  /*11810*/  ISETP.GT.AND P2, PT, R9.reuse, 0x29, P1 ;  /* 0x000000290900780c */ /* 0x040fe40000f44270 */
[----:B------:R-:W-:Y:S02]  /*11820*/  ISETP.GT.AND P3, PT, R9, 0x30, P1 ;  /* 0x000000300900780c */ /* 0x000fe40000f64270 */
[----:B------:R-:W-:Y:S02]  /*11830*/  FMNMX.FTZ R8, R40, R8, !PT ;  /* 0x0000000828087209 */ /* 0x000fe40007810000 */
[C---:B------:R-:W-:Y:S02]  /*11840*/  ISETP.LT.OR P4, PT, R12.reuse, 0x29, P4 ;  /* 0x000000290c00780c */ /* 0x040fe40002781670 */
[C---:B------:R-:W-:Y:S02]  /*11850*/  ISETP.LT.OR P2, PT, R12.reuse, 0x2a, P2 ;  /* 0x0000002a0c00780c */ /* 0x040fe40001741670 */
[----:B------:R-:W-:-:S02]  /*11860*/  ISETP.LT.OR P3, PT, R12, 0x31, P3 ;  /* 0x000000310c00780c */ /* 0x000fc40001f61670 */
[----:B------:R-:W-:Y:S02]  /*11870*/  FMNMX.FTZ R8, R41, R8, !PT ;  /* 0x0000000829087209 */ /* 0x000fe40007810000 */
[----:B------:R-:W-:Y:S02]  /*11880*/  FSEL R46, R46, -INF , !P4 ;  /* 0xff8000002e2e7808 */ /* 0x000fe40006000000 */
[----:B------:R-:W-:Y:S02]  /*11890*/  FSEL R47, R47, -INF , !P2 ;  /* 0xff8000002f2f7808 */ /* 0x000fe40005000000 */
[----:B------:R-:W-:Y:S02]  /*118a0*/  FSEL R50, R50, -INF , !P3 ;  /* 0xff80000032327808 */ /* 0x000fe40005800000 */
[C---:B------:R-:W-:Y:S02]  /*118b0*/  ISETP.GT.AND P4, PT, R9.reuse, 0x31, P1 ;  /* 0x000000310900780c */ /* 0x040fe40000f84270 */
[----:B------:R-:W-:-:S02]  /*118c0*/  ISETP.GT.AND P2, PT, R9, 0x38, P1 ;  /* 0x000000380900780c */ /* 0x000fc40000f44270 */
[----:B------:R-:W-:Y:S02]  /*118d0*/  ISETP.GT.AND P3, PT, R9, 0x39, P1 ;  /* 0x000000390900780c */ /* 0x000fe40000f64270 */
[----:B------:R-:W-:Y:S02]  /*118e0*/  FMNMX.FTZ R8, R44, R8, !PT ;  /* 0x000000082c087209 */ /* 0x000fe40007810000 */
[C---:B------:R-:W-:Y:S02]  /*118f0*/  ISETP.LT.OR P4, PT, R12.reuse, 0x32, P4 ;  /* 0x000000320c00780c */ /* 0x040fe40002781670 */
[C---:B------:R-:W-:Y:S02]  /*11900*/  ISETP.LT.OR P2, PT, R12.reuse, 0x39, P2 ;  /* 0x000000390c00780c */ /* 0x040fe40001741670 */
[----:B------:R-:W-:Y:S02]  /*11910*/  ISETP.LT.OR P3, PT, R12, 0x3a, P3 ;  /* 0x0000003a0c00780c */ /* 0x000fe40001f61670 */
[----:B------:R-:W-:-:S02]  /*11920*/  FMNMX.FTZ R8, R45, R8, !PT ;  /* 0x000000082d087209 */ /* 0x000fc40007810000 */
[----:B------:R-:W-:Y:S02]  /*11930*/  FSEL R51, R51, -INF , !P4 ;  /* 0xff80000033337808 */ /* 0x000fe40006000000 */
[----:B------:R-:W-:Y:S02]  /*11940*/  FSEL R54, R54, -INF , !P2 ;  /* 0xff80000036367808 */ /* 0x000fe40005000000 */
[----:B------:R-:W-:Y:S02]  /*11950*/  FSEL R55, R55, -INF , !P3 ;  /* 0xff80000037377808 */ /* 0x000fe40005800000 */
[----:B------:R-:W-:Y:S02]  /*11960*/  FMNMX.FTZ R8, R48, R8, !PT ;  /* 0x0000000830087209 */ /* 0x000fe40007810000 */
[----:B------:R-:W-:Y:S02]  /*11970*/  LOP3.LUT R16, R16, 0xdfffffff, RZ, 0xc0, !PT ;  /* 0xdfffffff10107812 */ /* 0x000fe400078ec0ff */
[----:B------:R-:W-:-:S02]  /*11980*/  ISETP.GT.AND P4, PT, R9, 0x40, P1 ;  /* 0x000000400900780c */ /* 0x000fc40000f84270 */
[C---:B------:R-:W-:Y:S02]  /*11990*/  ISETP.GT.AND P2, PT, R9.reuse, 0x41, P1 ;  /* 0x000000410900780c */ /* 0x040fe40000f44270 */
[----:B------:R-:W-:Y:S02]  /*119a0*/  ISETP.GT.AND P3, PT, R9, 0x48, P1 ;  /* 0x000000480900780c */ /* 0x000fe40000f64270 */
[----:B------:R-:W-:Y:S02]  /*119b0*/  FMNMX.FTZ R8, R49, R8, !PT ;  /* 0x0000000831087209 */ /* 0x000fe40007810000 */
[----:B------:R-:W-:Y:S02]  /*119c0*/  @P0 LOP3.LUT R16, R16, 0x20000000, RZ, 0xfc, !PT ;  /* 0x2000000010100812 */ /* 0x000fe400078efcff */
[C---:B------:R-:W-:Y:S02]  /*119d0*/  ISETP.LT.OR P4, PT, R12.reuse, 0x41, P4 ;  /* 0x000000410c00780c */ /* 0x040fe40002781670 */
[----:B------:R-:W-:-:S02]  /*119e0*/  ISETP.LT.OR P2, PT, R12, 0x42, P2 ;  /* 0x000000420c00780c */ /* 0x000fc40001741670 */
[----:B------:R-:W-:Y:S02]  /*119f0*/  ISETP.LT.OR P3, PT, R12, 0x49, P3 ;  /* 0x000000490c00780c */ /* 0x000fe40001f61670 */
[----:B------:R-:W-:Y:S02]  /*11a00*/  ISETP.GT.AND P0, PT, R9, 0x61, P1 ;  /* 0x000000610900780c */ /* 0x000fe40000f04270 */
        /* <DEDUP_REMOVED lines=11> */
[----:B------:R-:W-:Y:S02]  /*11ac0*/  LOP3.LUT R16, R16, 0x7fffffff, RZ, 0xc0, !PT ;  /* 0x7fffffff10107812 */ /* 0x000fe400078ec0ff */
[----:B------:R-:W-:Y:S02]  /*11ad0*/  FMNMX.FTZ R8, R56, R8, !PT ;  /* 0x0000000838087209 */ /* 0x000fe40007810000 */
[----:B------:R-:W-:Y:S02]  /*11ae0*/  FSEL R63, R63, -INF , !P4 ;  /* 0xff8000003f3f7808 */ /* 0x000fe40006000000 */
[----:B------:R-:W-:Y:S02]  /*11af0*/  FSEL R66, R66, -INF , !P2 ;  /* 0xff80000042427808 */ /* 0x000fe40005000000 */
[----:B------:R-:W-:-:S02]  /*11b00*/  FSEL R67, R67, -INF , !P3 ;  /* 0xff80000043437808 */ /* 0x000fc40005800000 */
[C---:B------:R-:W-:Y:S02]  /*11b10*/  ISETP.GT.AND P4, PT, R9.reuse, 0x58, P1 ;  /* 0x000000580900780c */ /* 0x040fe40000f84270 */
[C---:B------:R-:W-:Y:S02]  /*11b20*/  ISETP.GT.AND P2, PT, R9.reuse, 0x59, P1 ;  /* 0x000000590900780c */ /* 0x040fe40000f44270 */
[C---:B------:R-:W-:Y:S02]  /*11b30*/  ISETP.GT.AND P3, PT, R9.reuse, 0x60, P1 ;  /* 0x000000600900780c */ /* 0x040fe40000f64270 */
[----:B------:R-:W-:Y:S02]  /*11b40*/  @P0 LOP3.LUT R16, R16, 0x80000000, RZ, 0xfc, !PT ;  /* 0x8000000010100812 */ /* 0x000fe400078efcff */
[----:B------:R-:W-:Y:S02]  /*11b50*/  ISETP.GT.AND P0, PT, R9, RZ, P1 ;  /* 0x000000ff0900720c */ /* 0x000fe40000f04270 */
[----:B------:R-:W-:-:S02]  /*11b60*/  FMNMX.FTZ R8, R57, R8, !PT ;  /* 0x0000000839087209 */ /* 0x000fc40007810000 */
[C---:B------:R-:W-:Y:S02]  /*11b70*/  ISETP.LT.OR P4, PT, R12.reuse, 0x59, P4 ;  /* 0x000000590c00780c */ /* 0x040fe40002781670 */
[C---:B------:R-:W-:Y:S02]  /*11b80*/  ISETP.LT.OR P2, PT, R12.reuse, 0x5a, P2 ;  /* 0x0000005a0c00780c */ /* 0x040fe40001741670 */
[----:B------:R-:W-:Y:S02]  /*11b90*/  ISETP.LT.OR P3, PT, R12, 0x61, P3 ;  /* 0x000000610c00780c */ /* 0x000fe40001f61670 */
[----:B------:R-:W-:Y:S02]  /*11ba0*/  FMNMX.FTZ R8, R60, R8, !PT ;  /* 0x000000083c087209 */ /* 0x000fe40007810000 */
        /* <DEDUP_REMOVED lines=9> */
[----:B------:R-:W-:Y:S02]  /*11c40*/  LOP3.LUT R16, R16, 0xfffffff7, RZ, 0xc0, !PT ;  /* 0xfffffff710107812 */ /* 0x000fe400078ec0ff */
[----:B------:R-:W-:Y:S02]  /*11c50*/  ISETP.GT.AND P1, PT, R9, 0x79, P1 ;  /* 0x000000790900780c */ /* 0x000fe40000f24270 */
[----:B------:R-:W-:Y:S02]  /*11c60*/  FMNMX.FTZ R8, R64, R8, !PT ;  /* 0x0000000840087209 */ /* 0x000fe40007810000 */
[----:B------:R-:W-:Y:S02]  /*11c70*/  @P0 LOP3.LUT R16, R16, 0x8, RZ, 0xfc, !PT ;  /* 0x0000000810100812 */ /* 0x000fe400078efcff */
[----:B------:R-:W-:-:S02]  /*11c80*/  FMNMX.FTZ R8, R65, R8, !PT ;  /* 0x0000000841087209 */ /* 0x000fc40007810000 */
[C---:B------:R-:W-:Y:S02]  /*11c90*/  LOP3.LUT P0, RZ, R16.reuse, 0x80000000, RZ, 0xc0, !PT ;  /* 0x8000000010ff7812 */ /* 0x040fe4000780c0ff */
[----:B------:R-:W-:Y:S02]  /*11ca0*/  LOP3.LUT R16, R16, 0xfffffffd, RZ, 0xc0, !PT ;  /* 0xfffffffd10107812 */ /* 0x000fe400078ec0ff */
[----:B------:R-:W-:Y:S02]  /*11cb0*/  FMNMX.FTZ R8, R68, R8, !PT ;  /* 0x0000000844087209 */ /* 0x000fe40007810000 */
[----:B------:R-:W-:Y:S02]  /*11cc0*/  @P1 LOP3.LUT R16, R16, 0x2, RZ, 0xfc, !PT ;  /* 0x0000000210101812 */ /* 0x000fe400078efcff */
[----:B------:R-:W-:Y:S02]  /*11cd0*/  FMNMX.FTZ R8, R69, R8, !PT ;  /* 0x0000000845087209 */ /* 0x000fe40007810000 */
[----:B------:R-:W-:-:S02]  /*11ce0*/  LOP3.LUT P1, RZ, R16, 0x8, RZ, 0xc0, !PT ;  /* 0x0000000810ff7812 */ /* 0x000fc4000782c0ff */
[----:B------:R-:W-:Y:S02]  /*11cf0*/  FMNMX.FTZ R8, R72, R8, !PT ;  /* 0x0000000848087209 */ /* 0x000fe40007810000 */
[----:B------:R-:W-:Y:S02]  /*11d00*/  ISETP.LT.OR P1, PT, R12, 0x1, P1 ;  /* 0x000000010c00780c */ /* 0x000fe40000f21670 */
[----:B------:R-:W-:Y:S02]  /*11d10*/  FMNMX.FTZ R8, R73, R8, !PT ;  /* 0x0000000849087209 */ /* 0x000fe40007810000 */
[----:B------:R-:W-:Y:S02]  /*11d20*/  FSEL R26, R26, -INF , !P1 ;  /* 0xff8000001a1a7808 */ /* 0x000fe40004800000 */
        /* <DEDUP_REMOVED lines=12> */
[----:B------:R-:W-:Y:S01]  /*11df0*/  ISETP.LT.OR P0, PT, R12, 0x62, P0 ;  /* 0x000000620c00780c */ /* 0x000fe20000701670 */
[----:B------:R-:W0:Y:S01]  /*11e00*/  SHFL.BFLY PT, R9, R8, 0x2, 0x1f ;  /* 0x0c401f0008097f89 */ /* 0x000e2200000e0000 */
[----:B------:R-:W-:-:S02]  /*11e10*/  FMNMX.FTZ R10, R38, R10, !PT ;  /* 0x0000000a260a7209 */ /* 0x000fc40007810000 */
[----:B------:R-:W-:Y:S02]  /*11e20*/  LOP3.LUT R16, R16, 0xffffffef, RZ, 0xc0, !PT ;  /* 0xffffffef10107812 */ /* 0x000fe400078ec0ff */
[----:B------:R-:W-:Y:S02]  /*11e30*/  FMNMX.FTZ R10, R39, R10, !PT ;  /* 0x0000000a270a7209 */ /* 0x000fe40007810000 */
[----:B------:R-:W-:Y:S02]  /*11e40*/  ISETP.LT.OR P4, PT, R12, 0x71, P4 ;  /* 0x000000710c00780c */ /* 0x000fe40002781670 */
[----:B------:R-:W-:Y:S02]  /*11e50*/  FMNMX.FTZ R10, R42, R10, !PT ;  /* 0x0000000a2a0a7209 */ /* 0x000fe40007810000 */
[----:B------:R-:W-:Y:S02]  /*11e60*/  ISETP.LT.OR P5, PT, R12, 0x72, P5 ;  /* 0x000000720c00780c */ /* 0x000fe40002fa1670 */
[----:B------:R-:W-:-:S02]  /*11e70*/  FMNMX.FTZ R10, R43, R10, !PT ;  /* 0x0000000a2b0a7209 */ /* 0x000fc40007810000 */
[----:B------:R-:W-:Y:S02]  /*11e80*/  @P0 LOP3.LUT R16, R16, 0x10, RZ, 0xfc, !PT ;  /* 0x0000001010100812 */ /* 0x000fe400078efcff */
[----:B------:R-:W-:Y:S02]  /*11e90*/  FMNMX.FTZ R10, R46, R10, !PT ;  /* 0x0000000a2e0a7209 */ /* 0x000fe40007810000 */
[----:B------:R-:W-:Y:S02]  /*11ea0*/  ISETP.LT.OR P0, PT, R12, 0x69, P2 ;  /* 0x000000690c00780c */ /* 0x000fe40001701670 */
[----:B------:R-:W-:Y:S02]  /*11eb0*/  FMNMX.FTZ R10, R47, R10, !PT ;  /* 0x0000000a2f0a7209 */ /* 0x000fe40007810000 */
[----:B------:R-:W-:Y:S02]  /*11ec0*/  LOP3.LUT P2, RZ, R16, 0x2, RZ, 0xc0, !PT ;  /* 0x0000000210ff7812 */ /* 0x000fe4000784c0ff */
[----:B0-----:R-:W-:-:S02]  /*11ed0*/  FMNMX.FTZ R8, R8, R9, !PT ;  /* 0x0000000908087209 */ /* 0x001fc40007810000 */
[----:B------:R-:W-:Y:S02]  /*11ee0*/  FMNMX.FTZ R10, R50, R10, !PT ;  /* 0x0000000a320a7209 */ /* 0x000fe40007810000 */
[----:B------:R-:W-:Y:S01]  /*11ef0*/  LOP3.LUT R16, R16, 0xfffffffb, RZ, 0xc0, !PT ;  /* 0xfffffffb10107812 */ /* 0x000fe200078ec0ff */
[----:B------:R-:W0:Y:S01]  /*11f00*/  SHFL.BFLY PT, R9, R8, 0x1, 0x1f ;  /* 0x0c201f0008097f89 */ /* 0x000e2200000e0000 */
[----:B------:R-:W-:Y:S02]  /*11f10*/  FMNMX.FTZ R10, R51, R10, !PT ;  /* 0x0000000a330a7209 */ /* 0x000fe40007810000 */
[----:B------:R-:W-:Y:S02]  /*11f20*/  @P0 LOP3.LUT R16, R16, 0x4, RZ, 0xfc, !PT ;  /* 0x0000000410100812 */ /* 0x000fe400078efcff */
[----:B------:R-:W-:Y:S02]  /*11f30*/  FMNMX.FTZ R10, R54, R10, !PT ;  /* 0x0000000a360a7209 */ /* 0x000fe40007810000 */
[----:B------:R-:W-:-:S02]  /*11f40*/  ISETP.LT.OR P0, PT, R12, 0x6a, P3 ;  /* 0x0000006a0c00780c */ /* 0x000fc40001f01670 */
[----:B------:R-:W-:Y:S02]  /*11f50*/  FMNMX.FTZ R10, R55, R10, !PT ;  /* 0x0000000a370a7209 */ /* 0x000fe40007810000 */
[----:B------:R-:W-:Y:S02]  /*11f60*/  LOP3.LUT R16, R16, 0xbfffffff, RZ, 0xc0, !PT ;  /* 0xbfffffff10107812 */ /* 0x000fe400078ec0ff */
[----:B------:R-:W-:Y:S02]  /*11f70*/  FMNMX.FTZ R10, R58, R10, !PT ;  /* 0x0000000a3a0a7209 */ /* 0x000fe40007810000 */
[----:B------:R-:W-:Y:S02]  /*11f80*/  FSEL R82, R82, -INF , !P4 ;  /* 0xff80000052527808 */ /* 0x000fe40006000000 */
[----:B------:R-:W-:Y:S02]  /*11f90*/  FMNMX.FTZ R10, R59, R10, !PT ;  /* 0x0000000a3b0a7209 */ /* 0x000fe40007810000 */
[----:B------:R-:W-:-:S02]  /*11fa0*/  ISETP.LT.OR P6, PT, R12, 0x79, P6 ;  /* 0x000000790c00780c */ /* 0x000fc400037c1670 */
[----:B------:R-:W-:Y:S02]  /*11fb0*/  FMNMX.FTZ R10, R62, R10, !PT ;  /* 0x0000000a3e0a7209 */ /* 0x000fe40007810000 */
[----:B------:R-:W-:Y:S02]  /*11fc0*/  @P0 LOP3.LUT R16, R16, 0x40000000, RZ, 0xfc, !PT ;  /* 0x4000000010100812 */ /* 0x000fe400078efcff */
[----:B0-----:R-:W-:Y:S02]  /*11fd0*/  FMNMX.FTZ R8, R8, R9, !PT ;  /* 0x0000000908087209 */ /* 0x001fe40007810000 */
[----:B------:R-:W-:Y:S02]  /*11fe0*/  FMNMX.FTZ R10, R63, R10, !PT ;  /* 0x0000000a3f0a7209 */ /* 0x000fe40007810000 */
[----:B------:R-:W-:Y:S02]  /*11ff0*/  FSETP.NEU.FTZ.AND P3, PT, R8, -INF , PT ;  /* 0xff8000000800780b */ /* 0x000fe40003f7d000 */
[----:B------:R-:W-:-:S02]  /*12000*/  FMNMX.FTZ R10, R66, R10, !PT ;  /* 0x0000000a420a7209 */ /* 0x000fc40007810000 */
[----:B------:R-:W-:Y:S02]  /*12010*/  FSEL R9, R8, RZ, P3 ;  /* 0x000000ff08097208 */ /* 0x000fe40001800000 */
[----:B------:R-:W-:Y:S02]  /*12020*/  FMNMX.FTZ R10, R67, R10, !PT ;  /* 0x0000000a430a7209 */ /* 0x000fe40007810000 */
[----:B------:R-:W-:Y:S01]  /*12030*/  LOP3.LUT P0, RZ, R16, 0x10, RZ, 0xc0, !PT ;  /* 0x0000001010ff7812 */ /* 0x000fe2000780c0ff */
[----:B------:R-:W-:Y:S01]  /*12040*/  FADD.FTZ R3, -R9, R3 ;  /* 0x0000000309037221 */ /* 0x000fe20000010100 */
[----:B------:R-:W-:Y:S01]  /*12050*/  FMNMX.FTZ R10, R70, R10, !PT ;  /* 0x0000000a460a7209 */ /* 0x000fe20007810000 */
[----:B------:R-:W-:Y:S01]  /*12060*/  FMUL.FTZ R9, R8, UR51 ;  /* 0x0000003308097c20 */ /* 0x000fe20008410000 */
[----:B------:R-:W-:Y:S02]  /*12070*/  FSEL R75, R75, -INF , !P0 ;  /* 0xff8000004b4b7808 */ /* 0x000fe40004000000 */
[----:B------:R-:W-:-:S02]  /*12080*/  FMNMX.FTZ R10, R71, R10, !PT ;  /* 0x0000000a470a7209 */ /* 0x000fc40007810000 */
[----:B------:R-:W-:Y:S02]  /*12090*/  FSEL R9, R9, RZ, P3 ;  /* 0x000000ff09097208 */ /* 0x000fe40001800000 */
[----:B------:R-:W-:Y:S02]  /*120a0*/  LOP3.LUT P3, RZ, R16, 0x4, RZ, 0xc0, !PT ;  /* 0x0000000410ff7812 */ /* 0x000fe4000786c0ff */
[----:B------:R-:W-:Y:S01]  /*120b0*/  FMNMX.FTZ R10, R74, R10, !PT ;  /* 0x0000000a4a0a7209 */ /* 0x000fe20007810000 */
[--C-:B------:R-:W-:Y:S01]  /*120c0*/  FFMA.FTZ R24, R24, UR51, -R9.reuse ;  /* 0x0000003318187c23 */ /* 0x100fe20008010809 */
[----:B------:R-:W-:Y:S01]  /*120d0*/  LOP3.LUT P0, RZ, R16, 0x40000000, RZ, 0xc0, !PT ;  /* 0x4000000010ff7812 */ /* 0x000fe2000780c0ff */
[--C-:B------:R-:W-:Y:S01]  /*120e0*/  FFMA.FTZ R25, R25, UR51, -R9.reuse ;  /* 0x0000003319197c23 */ /* 0x100fe20008010809 */
[----:B------:R-:W-:Y:S01]  /*120f0*/  FSEL R78, R78, -INF , !P3 ;  /* 0xff8000004e4e7808 */ /* 0x000fe20005800000 */
[--C-:B------:R-:W-:Y:S01]  /*12100*/  FFMA.FTZ R28, R28, UR51, -R9.reuse ;  /* 0x000000331c1c7c23 */ /* 0x100fe20008010809 */
[----:B------:R-:W-:Y:S01]  /*12110*/  FMNMX.FTZ R10, R75, R10, !PT ;  /* 0x0000000a4b0a7209 */ /* 0x000fe20007810000 */
[----:B------:R-:W-:Y:S01]  /*12120*/  MUFU.EX2 R24, R24 ;  /* 0x0000001800187308 */ /* 0x000fe20000000800 */
[----:B------:R-:W-:Y:S01]  /*12130*/  FSEL R79, R79, -INF , !P0 ;  /* 0xff8000004f4f7808 */ /* 0x000fe20004000000 */
        /* <DEDUP_REMOVED lines=8> */
[----:B------:R-:W-:Y:S01]  /*121c0*/  FMUL.FTZ R12, R3, UR51 ;  /* 0x00000033030c7c20 */ /* 0x000fe20008410000 */
[----:B------:R-:W-:Y:S01]  /*121d0*/  FMNMX.FTZ R10, R82, R10, !PT ;  /* 0x0000000a520a7209 */ /* 0x000fe20007810000 */
        /* <DEDUP_REMOVED lines=15> */
[--C-:B------:R-:W-:Y:S01]  /*122d0*/  FFMA.FTZ R52, R52, UR51, -R9.reuse ;  /* 0x0000003334347c23 */ /* 0x100fe20008010809 */
[----:B------:R-:W0:Y:S01]  /*122e0*/  SHFL.BFLY PT, R11, R10, 0x2, 0x1f ;  /* 0x0c401f000a0b7f89 */ /* 0x000e2200000e0000 */
        /* <DEDUP_REMOVED lines=20> */
[----:B------:R-:W-:-:S02]  /*12430*/  LOP3.LUT P0, RZ, R16, 0x20000000, RZ, 0xc0, !PT ;  /* 0x2000000010ff7812 */ /* 0x000fc4000780c0ff */
[----:B0-----:R-:W-:-:S05]  /*12440*/  FMNMX.FTZ R10, R10, R11, !PT ;  /* 0x0000000b0a0a7209 */ /* 0x001fca0007810000 */
        /* <DEDUP_REMOVED lines=165> */
.L_x_1531:
[----:B------:R-:W2:Y:S04]  /*12ea0*/  LDL R38, [R1+0x3c] ;  /* 0x00003c0001267983 */ /* 0x000ea80000100800 */
[----:B------:R-:W3:Y:S01]  /*12eb0*/  LDL R30, [R1+0x40] ;  /* 0x00004000011e7983 */ /* 0x000ee20000100800 */
[----:B------:R-:W-:Y:S01]  /*12ec0*/  F2FP.BF16.F32.PACK_AB R80, R81, R80 ;  /* 0x000000505150723e */ /* 0x000fe200000010ff */
[----:B------:R-:W-:Y:S01]  /*12ed0*/  IMAD R17, R17, 0x8, R2 ;  /* 0x0000000811117824 */ /* 0x000fe200078e0202 */
[----:B------:R-:W-:Y:S01]  /*12ee0*/  F2FP.BF16.F32.PACK_AB R81, R83, R82 ;  /* 0x000000525351723e */ /* 0x000fe200000010ff */
[----:B------:R-:W-:Y:S01]  /*12ef0*/  IMAD.U32 R23, RZ, RZ, UR38 ;  /* 0x00000026ff177e24 */ /* 0x000fe2000f8e00ff */
[----:B------:R-:W-:Y:S01]  /*12f00*/  F2FP.BF16.F32.PACK_AB R82, R9, R84 ;  /* 0x000000540952723e */ /* 0x000fe200000010ff */
[----:B------:R-:W-:Y:S01]  /*12f10*/  VIADD R17, R17, 0x2d860 ;  /* 0x0002d86011117836 */ /* 0x000fe20000000000 */
[----:B------:R-:W4:Y:S01]  /*12f20*/  LDL R9, [R1+0xc] ;  /* 0x00000c0001097983 */ /* 0x000f220000100800 */
[----:B------:R-:W-:-:S02]  /*12f30*/  F2FP.BF16.F32.PACK_AB R24, R25, R24 ;  /* 0x000000181918723e */ /* 0x000fc400000010ff */
[----:B------:R-:W-:Y:S02]  /*12f40*/  F2FP.BF16.F32.PACK_AB R25, R14, R26 ;  /* 0x0000001a0e19723e */ /* 0x000fe400000010ff */
[----:B------:R-:W-:Y:S02]  /*12f50*/  F2FP.BF16.F32.PACK_AB R32, R33, R32 ;  /* 0x000000202120723e */ /* 0x000fe400000010ff */
[----:B------:R-:W-:Y:S02]  /*12f60*/  PRMT R17, R23, 0x654, R17 ;  /* 0x0000065417117816 */ /* 0x000fe40000000011 */
[----:B------:R-:W-:Y:S02]  /*12f70*/  F2FP.BF16.F32.PACK_AB R26, R29, R28 ;  /* 0x0000001c1d1a723e */ /* 0x000fe400000010ff */
[----:B------:R-:W-:Y:S01]  /*12f80*/  F2FP.BF16.F32.PACK_AB R27, R31, R27 ;  /* 0x0000001b1f1b723e */ /* 0x000fe200000010ff */
[----:B------:R0:W-:Y:S01]  /*12f90*/  SYNCS.ARRIVE.TRANS64.RED.A1T0 RZ, [R17+URZ], RZ ;  /* 0x000000ff11ff79a7 */ /* 0x0001e2000810043f */
[----:B------:R-:W-:-:S02]  /*12fa0*/  F2FP.BF16.F32.PACK_AB R33, R13, R34 ;  /* 0x000000220d21723e */ /* 0x000fc400000010ff */
[----:B------:R-:W-:Y:S01]  /*12fb0*/  F2FP.BF16.F32.PACK_AB R40, R41, R40 ;  /* 0x000000282928723e */ /* 0x000fe200000010ff */
[----:B------:R1:W-:Y:S01]  /*12fc0*/  STSM.16.M88.4 [R144+0x21800], R24 ;  /* 0x0218001890007844 */ /* 0x0003e20000000200 */
        /* <DEDUP_REMOVED lines=72> */
[----:B------:R-:W-:Y:S02]  /*13450*/  IMAD.MOV.U32 R23, RZ, RZ, R7 ;  /* 0x000000ffff177224 */ /* 0x000fe400078e0007 */
[----:B0-----:R-:W-:Y:S01]  /*13460*/  IMAD.MOV.U32 R17, RZ, RZ, R6 ;  /* 0x000000ffff117224 */ /* 0x001fe200078e0006 */
[----:B--2---:R1:W-:Y:S04]  /*13470*/  STSM.16.M88.4 [R38], R32 ;  /* 0x0000002026007844 */ /* 0x0043e80000000200 */
[----:B------:R1:W-:Y:S04]  /*13480*/  STSM.16.M88.4 [R146], R40 ;  /* 0x0000002892007844 */ /* 0x0003e80000000200 */
[----:B------:R1:W-:Y:S04]  /*13490*/  STSM.16.M88.4 [R145], R48 ;  /* 0x0000003091007844 */ /* 0x0003e80000000200 */
[----:B------:R1:W-:Y:S04]  /*134a0*/  STSM.16.M88.4 [R144+0x27800], R56 ;  /* 0x0278003890007844 */ /* 0x0003e80000000200 */
[----:B---3--:R1:W-:Y:S04]  /*134b0*/  STSM.16.M88.4 [R30], R64 ;  /* 0x000000401e007844 */ /* 0x0083e80000000200 */
[----:B------:R1:W-:Y:S04]  /*134c0*/  STSM.16.M88.4 [R146+0x6000], R72 ;  /* 0x0060004892007844 */ /* 0x0003e80000000200 */
[----:B------:R1:W-:Y:S01]  /*134d0*/  STSM.16.M88.4 [R145+0x6000], R80 ;  /* 0x0060005091007844 */ /* 0x0003e20000000200 */
[----:B------:R-:W-:Y:S01]  /*134e0*/  @!PT LDS RZ, [RZ] ;  /* 0x00000000fffff984 */ /* 0x000fe20000000800 */
[----:B------:R-:W-:Y:S01]  /*134f0*/  @!PT LDS RZ, [RZ] ;  /* 0x00000000fffff984 */ /* 0x000fe20000000800 */
[----:B------:R-:W-:Y:S01]  /*13500*/  @!PT LDS RZ, [RZ] ;  /* 0x00000000fffff984 */ /* 0x000fe20000000800 */
[----:B------:R-:W-:Y:S01]  /*13510*/  @!PT LDS RZ, [RZ] ;  /* 0x00000000fffff984 */ /* 0x000fe20000000800 */
[----:B------:R0:W-:Y:S06]  /*13520*/  MEMBAR.ALL.CTA ;  /* 0x0000000000007992 */ /* 0x0001ec0000008000 */
[----:B0-----:R-:W0:Y:S01]  /*13530*/  FENCE.VIEW.ASYNC.S ;  /* 0x00000000000073c6 */ /* 0x001e220000000000 */
[C---:B----4-:R-:W-:Y:S01]  /*13540*/  ISETP.GT.AND P1, PT, R4.reuse, R9, PT ;  /* 0x000000090400720c */ /* 0x050fe20003f24270 */
[----:B------:R-:W-:Y:S01]  /*13550*/  VIADD R4, R4, 0xffffffff ;  /* 0xffffffff04047836 */ /* 0x000fe20000000000 */
[----:B0-----:R-:W-:-:S11]  /*13560*/  NOP ;  /* 0x0000000000007918 */ /* 0x001fd60000000000 */
[----:B-1----:R-:W-:Y:S05]  /*13570*/  @P1 BRA `(.L_x_1532) ;  /* 0xffffffc800a01947 */ /* 0x002fea000383ffff */
[----:B------:R-:W-:Y:S02]  /*13580*/  IMAD.MOV.U32 R0, RZ, RZ, R10 ;  /* 0x000000ffff007224 */ /* 0x000fe400078e000a */
[----:B------:R-:W-:Y:S02]  /*13590*/  IMAD.MOV.U32 R3, RZ, RZ, R8 ;  /* 0x000000ffff037224 */ /* 0x000fe400078e0008 */
[----:B------:R-:W-:Y:S02]  /*135a0*/  IMAD.MOV.U32 R17, RZ, RZ, R6 ;  /* 0x000000ffff117224 */ /* 0x000fe400078e0006 */
[----:B------:R-:W-:-:S07]  /*135b0*/  IMAD.MOV.U32 R23, RZ, RZ, R7 ;  /* 0x000000ffff177224 */ /* 0x000fce00078e0007 */
.L_x_1512:
[----:B------:R-:W2:Y:S01]  /*135c0*/  LDL R6, [R1+0x30] ;  /* 0x0000300001067983 */ /* 0x000ea20000100800 */
[----:B------:R-:W0:Y:S01]  /*135d0*/  LDC R7, c[0x0][0x448] ;  /* 0x00011200ff077b82 */ /* 0x000e220000000800 */
[----:B------:R-:W-:Y:S02]  /*135e0*/  LOP3.LUT R16, R16, 0xfffffffb, RZ, 0xc0, !PT ;  /* 0xfffffffb10107812 */ /* 0x000fe400078ec0ff */
[----:B------:R-:W-:-:S05]  /*135f0*/  IADD3 R9, R143, 0x1, -R140 ;  /* 0x000000018f097810 */ /* 0x000fca0007ffe88c */
[----:B------:R-:W1:Y:S01]  /*13600*/  LDC R10, c[0x0][0x9e4] ;  /* 0x00027900ff0a7b82 */ /* 0x000e620000000800 */
[----:B0-----:R-:W-:-:S13]  /*13610*/  ISETP.NE.AND P1, PT, R7, 0x1, PT ;  /* 0x000000010700780c */ /* 0x001fda0003f25270 */
[----:B------:R-:W0:Y:S01]  /*13620*/  @P1 LDC R7, c[0x0][0x44c] ;  /* 0x00011300ff071b82 */ /* 0x000e220000000800 */
[----:B------:R-:W-:-:S04]  /*13630*/  @P1 LOP3.LUT R16, R16, 0x4, RZ, 0xfc, !PT ;  /* 0x0000000410101812 */ /* 0x000fc800078efcff */
[----:B------:R-:W-:-:S03]  /*13640*/  LOP3.LUT R16, R16, 0xfffffff7, RZ, 0xc0, !PT ;  /* 0xfffffff710107812 */ /* 0x000fc600078ec0ff */
[----:B------:R-:W3:Y:S01]  /*13650*/  @P1 LDC R8, c[0x0][0x450] ;  /* 0x00011400ff081b82 */ /* 0x000ee20000000800 */
[----:B--2---:R-:W-:-:S04]  /*13660*/  VIADD R6, R6, 0xbf ;  /* 0x000000bf06067836 */ /* 0x004fc80000000000 */
[----:B0-----:R-:W-:-:S05]  /*13670*/  @P1 IMAD.HI.U32 R7, R6, R7, RZ ;  /* 0x0000000706071227 */ /* 0x001fca00078e00ff */
[----:B---3--:R-:W-:Y:S02]  /*13680*/  @P1 SHF.R.U32.HI R6, RZ, R8, R7 ;  /* 0x00000008ff061219 */ /* 0x008fe40000011607 */
[----:B-1----:R-:W-:-:S03]  /*13690*/  ISETP.GE.AND P1, PT, R10, 0x1, PT ;  /* 0x000000010a00780c */ /* 0x002fc60003f26270 */
[----:B------:R-:W-:-:S04]  /*136a0*/  IMAD.IADD R6, R9, 0x1, R6 ;  /* 0x0000000109067824 */ /* 0x000fc800078e0206 */
[----:B------:R-:W-:-:S06]  /*136b0*/  VIADD R8, R6, -UR50 ;  /* 0x8000003206087c36 */ /* 0x000fcc0008000000 */
[----:B------:R-:W-:Y:S01]  /*136c0*/  @P1 LOP3.LUT R16, R16, 0x8, RZ, 0xfc, !PT ;  /* 0x0000000810101812 */ /* 0x000fe200078efcff */
[----:B------:R-:W-:Y:S06]  /*136d0*/  @!P1 BRA `(.L_x_1533) ;  /* 0x0000000000489947 */ /* 0x000fec0003800000 */
[----:B------:R-:W-:Y:S01]  /*136e0*/  IMAD.MOV.U32 R9, RZ, RZ, R6 ;  /* 0x000000ffff097224 */ /* 0x000fe200078e0006 */
[----:B------:R-:W-:Y:S04]  /*136f0*/  BSSY B0, `(.L_x_1534) ;  /* 0x000000e000007945 */ /* 0x000fe80003800000 */
[----:B------:R-:W-:-:S13]  /*13700*/  ISETP.GT.AND P1, PT, R9, -0x1, PT ;  /* 0xffffffff0900780c */ /* 0x000fda0003f24270 */
        /* <DEDUP_REMOVED lines=8> */
.L_x_1535:
[----:B------:R-:W-:-:S13]  /*13790*/  ISETP.NE.AND P1, PT, R10, 0x1, PT ;  /* 0x000000010a00780c */ /* 0x000fda0003f25270 */
[----:B------:R-:W0:Y:S02]  /*137a0*/  @P1 LDC.64 R6, c[0x0][0x9e8] ;  /* 0x00027a00ff061b82 */ /* 0x000e240000000a00 */
[----:B0-----:R-:W-:-:S05]  /*137b0*/  @P1 IMAD.HI.U32 R6, R9, R6, RZ ;  /* 0x0000000609061227 */ /* 0x001fca00078e00ff */
[----:B------:R-:W-:-:S07]  /*137c0*/  @P1 SHF.R.U32.HI R9, RZ, R7, R6 ;  /* 0x00000007ff091219 */ /* 0x000fce0000011606 */
.L_x_1536:
[----:B------:R-:W-:Y:S05]  /*137d0*/  BSYNC B0 ;  /* 0x0000000000007941 */ /* 0x000fea0003800000 */
.L_x_1534:
[----:B------:R-:W-:-:S05]  /*137e0*/  IMAD R9, R9, R10, RZ ;  /* 0x0000000a09097224 */ /* 0x000fca00078e02ff */
[----:B------:R-:W-:-:S07]  /*137f0*/  VIMNMX R8, R8, R9, !PT ;  /* 0x0000000908087248 */ /* 0x000fce0007fe0100 */
.L_x_1533:
[----:B------:R-:W2:Y:S01]  /*13800*/  LDL R6, [R1+0x6c] ;  /* 0x00006c0001067983 */ /* 0x000ea20000100800 */
[----:B------:R-:W-:-:S05]  /*13810*/  VIADD R8, R8, 0x7f ;  /* 0x0000007f08087836 */ /* 0x000fca0000000000 */
[----:B------:R-:W-:-:S04]  /*13820*/  SHF.R.S32.HI R7, RZ, 0x1f, R8 ;  /* 0x0000001fff077819 */ /* 0x000fc80000011408 */
[----:B------:R-:W-:-:S04]  /*13830*/  LEA.HI R7, R7, R8, RZ, 0x7 ;  /* 0x0000000807077211 */ /* 0x000fc800078f38ff */
[----:B------:R-:W-:-:S04]  /*13840*/  SHF.R.S32.HI R7, RZ, 0x7, R7 ;  /* 0x00000007ff077819 */ /* 0x000fc80000011407 */
[----:B--2---:R-:W-:-:S04]  /*13850*/  VIMNMX R6, R6, R7, !PT ;  /* 0x0000000706067248 */ /* 0x004fc80007fe0100 */
[----:B------:R-:W-:Y:S01]  /*13860*/  ISETP.GE.AND P1, PT, R4, R6, PT ;  /* 0x000000060400720c */ /* 0x000fe20003f26270 */
[----:B------:R0:W-:-:S12]  /*13870*/  STL [R1+0xc], R6 ;  /* 0x00000c0601007387 */ /* 0x0001d80000100800 */
[----:B0-----:R-:W-:Y:S05]  /*13880*/  @!P1 BRA `(.L_x_1537) ;  /* 0x0000002400249947 */ /* 0x001fea0003800000 */
[----:B------:R-:W-:Y:S02]  /*13890*/  IMAD.MOV.U32 R8, RZ, RZ, R0 ;  /* 0x000000ffff087224 */ /* 0x000fe400078e0000 */
[----:B------:R-:W-:Y:S02]  /*138a0*/  IMAD.MOV.U32 R9, RZ, RZ, R3 ;  /* 0x000000ffff097224 */ /* 0x000fe400078e0003 */
[----:B------:R-:W-:Y:S02]  /*138b0*/  IMAD.MOV.U32 R7, RZ, RZ, R23 ;  /* 0x000000ffff077224 */ /* 0x000fe400078e0017 */
[----:B------:R-:W-:-:S07]  /*138c0*/  IMAD.MOV.U32 R6, RZ, RZ, R17 ;  /* 0x000000ffff067224 */ /* 0x000fce00078e0011 */
.L_x_1549:
        /* <DEDUP_REMOVED lines=9> */
.L_x_1539:
        /* <DEDUP_REMOVED lines=8> */
.L_x_1540:
[----:B------:R-:W-:Y:S04]  /*139e0*/  BSSY B0, `(.L_x_1538) ;  /* 0x0000004000007945 */ /* 0x000fe80003800000 */
[----:B-1----:R-:W-:Y:S05]  /*139f0*/  @P2 BRA `(.L_x_1541) ;  /* 0x0000000000082947 */ /* 0x002fea0003800000 */
[----:B------:R-:W1:Y:S02]  /*13a00*/  SYNCS.PHASECHK.TRANS64.TRYWAIT P2, [R3+URZ+0x2d830], R0 ;  /* 0x02d83000030075a7 */ /* 0x000e64000804017f */
[----:B-1----:R-:W-:Y:S05]  /*13a10*/  @!P2 BRA `(.L_x_1542) ;  /* 0x0000011c008ca947 */ /* 0x002fea0003800000 */
.L_x_1541:
[----:B------:R-:W-:Y:S05]  /*13a20*/  BSYNC B0 ;  /* 0x0000000000007941 */ /* 0x000fea0003800000 */
.L_x_1538:
[----:B01----:R-:W2:Y:S01]  /*13a30*/  LDL R3, [R1+0x14] ;  /* 0x0000140001037983 */ /* 0x003ea20000100800 */
[----:B------:R-:W-:Y:S01]  /*13a40*/  VIADD R17, R6, 0x1 ;  /* 0x0000000106117836 */ /* 0x000fe20000000000 */
[----:B------:R-:W0:Y:S04]  /*13a50*/  S2R R0, SR_TID.X ;  /* 0x0000000000007919 */ /* 0x000e280000002100 */
[----:B------:R-:W-:-:S04]  /*13a60*/  ISETP.NE.AND P2, PT, R17, 0x2, PT ;  /* 0x000000021100780c */ /* 0x000fc80003f45270 */
[----:B------:R-:W-:Y:S01]  /*13a70*/  SEL R17, R17, RZ, P2 ;  /* 0x000000ff11117207 */ /* 0x000fe20001000000 */
[----:B------:R-:W-:Y:S01]  /*13a80*/  IMAD.MOV.U32 R13, RZ, RZ, -0x7fffffe0 ;  /* 0x80000020ff0d7424 */ /* 0x000fe200078e00ff */
[----:B------:R-:W-:Y:S05]  /*13a90*/  WARPSYNC.ALL ;  /* 0x0000000000007948 */ /* 0x000fea0003800000 */
[----:B------:R-:W-:Y:S02]  /*13aa0*/  R2UR UR19, R13 ;  /* 0x000000000d1372ca */ /* 0x000fe400000e0000 */
[----:B0-----:R-:W-:-:S05]  /*13ab0*/  SHF.R.U32.HI R0, RZ, 0x7, R0 ;  /* 0x00000007ff007819 */ /* 0x001fca0000011600 */
[----:B------:R-:W-:-:S05]  /*13ac0*/  VIADD R0, R0, 0x8 ;  /* 0x0000000800007836 */ /* 0x000fca0000000000 */
[----:B------:R0:W-:Y:S01]  /*13ad0*/  BAR.SYNC.DEFER_BLOCKING R0, 0x100 ;  /* 0x000400000000751d */ /* 0x0001e20000010000 */
[----:B------:R-:W-:Y:S01]  /*13ae0*/  IMAD.MOV.U32 R11, RZ, RZ, -0x7fffffe0 ;  /* 0x80000020ff0b7424 */ /* 0x000fe200078e00ff */
[----:B------:R-:W-:Y:S02]  /*13af0*/  R2UR UR8, R148 ;  /* 0x00000000940872ca */ /* 0x000fe400000e0000 */
[----:B------:R-:W-:Y:S02]  /*13b00*/  R2UR UR9, R149 ;  /* 0x00000000950972ca */ /* 0x000fe400000e0000 */
[----:B------:R-:W-:Y:S01]  /*13b10*/  R2UR UR11, R11 ;  /* 0x000000000b0b72ca */ /* 0x000fe200000e0000 */
[----:B------:R-:W-:Y:S01]  /*13b20*/  WARPGROUP.ARRIVE ;  /* 0x00000000000079c5 */ /* 0x000fe20000000000 */
[----:B--2---:R-:W-:-:S04]  /*13b30*/  IMAD R10, R17, 0x600, R3 ;  /* 0x00000600110a7824 */ /* 0x004fc800078e0203 */
[----:B------:R-:W-:-:S05]  /*13b40*/  VIADD R12, R10, 0x200 ;  /* 0x000002000a0c7836 */ /* 0x000fca0000000000 */
[----:B------:R-:W-:Y:S02]  /*13b50*/  R2UR UR18, R12 ;  /* 0x000000000c1272ca */ /* 0x000fe400000e0000 */
[----:B------:R-:W2:Y:S01]  /*13b60*/  LDL.64 R12, [R1] ;  /* 0x00000000010c7983 */ /* 0x000ea20000100a00 */
[----:B------:R-:W-:-:S13]  /*13b70*/  R2UR UR10, R10 ;  /* 0x000000000a0a72ca */ /* 0x000fda00000e0000 */
[----:B------:R-:W-:Y:S01]  /*13b80*/  HGMMA.64x128x16.F32.BF16 R24, gdesc[UR8], RZ, !UPT, gsb0 ;  /* 0x01e00000081879f0 */ /* 0x000fe2000c0018ff */
[----:B------:R-:W-:Y:S02]  /*13b90*/  VIADD R14, R10, 0x2 ;  /* 0x000000020a0e7836 */ /* 0x000fe40000000000 */
[----:B------:R-:W-:-:S03]  /*13ba0*/  IMAD.MOV.U32 R15, RZ, RZ, -0x7fffffe0 ;  /* 0x80000020ff0f7424 */ /* 0x000fc600078e00ff */
[----:B------:R-:W-:Y:S02]  /*13bb0*/  R2UR UR14, R14 ;  /* 0x000000000e0e72ca */ /* 0x000fe400000e0000 */
[----:B------:R-:W-:Y:S02]  /*13bc0*/  R2UR UR15, R15 ;  /* 0x000000000f0f72ca */ /* 0x000fe400000e0000 */
[----:B------:R-:W-:Y:S02]  /*13bd0*/  R2UR UR16, R156 ;  /* 0x000000009c1072ca */ /* 0x000fe400000e0000 */
[----:B------:R-:W-:Y:S01]  /*13be0*/  R2UR UR17, R157 ;  /* 0x000000009d1172ca */ /* 0x000fe200000e0000 */
[----:B------:R-:W-:Y:S02]  /*13bf0*/  WARPGROUP.DEPBAR.LE gsb0, 0x0 ;  /* 0x00008000000079c5 */ /* 0x000fe40000010000 */
[----:B------:R-:W-:Y:S01]  /*13c00*/  WARPGROUP.ARRIVE ;  /* 0x00000000000079c5 */ /* 0x000fe20000000000 */
[----:B--2---:R-:W-:-:S02]  /*13c10*/  R2UR UR12, R12 ;  /* 0x000000000c0c72ca */ /* 0x004fc400000e0000 */
[----:B------:R-:W-:-:S13]  /*13c20*/  R2UR UR13, R13 ;  /* 0x000000000d0d72ca */ /* 0x000fda00000e0000 */
        /* <DEDUP_REMOVED lines=33> */
.L_x_1544:
[----:B------:R-:W-:Y:S01]  /*13e40*/  SHF.L.U32 R0, R7, 0x1f, RZ ;  /* 0x0000001f07007819 */ /* 0x000fe200000006ff */
[----:B------:R-:W-:-:S04]  /*13e50*/  IMAD R3, R6, 0x8, R2 ;  /* 0x0000000806037824 */ /* 0x000fc800078e0202 */
[----:B------:R0:W1:Y:S01]  /*13e60*/  SYNCS.PHASECHK.TRANS64.TRYWAIT P1, [R3+URZ+0x2d850], R0 ;  /* 0x02d85000030075a7 */ /* 0x000062000802017f */
[----:B------:R-:W-:Y:S05]  /*13e70*/  @!P0 BRA `(.L_x_1545) ;  /* 0x0000000000048947 */ /* 0x000fea0003800000 */
[----:B------:R-:W-:Y:S01]  /*13e80*/  BPT.TRAP 0x1 ;  /* 0x000000040000795c */ /* 0x000fe20000300000 */
.L_x_1545:
[----:B-1----:R-:W-:Y:S05]  /*13e90*/  @P1 BRA `(.L_x_1543) ;  /* 0x0000000000081947 */ /* 0x002fea0003800000 */
[----:B------:R-:W1:Y:S02]  /*13ea0*/  SYNCS.PHASECHK.TRANS64.TRYWAIT P1, [R3+URZ+0x2d850], R0 ;  /* 0x02d85000030075a7 */ /* 0x000e64000802017f */
[----:B-1----:R-:W-:Y:S05]  /*13eb0*/  @!P1 BRA `(.L_x_1546) ;  /* 0x0000011800789947 */ /* 0x002fea0003800000 */
.L_x_1543:
        /* <DEDUP_REMOVED lines=96> */
.L_x_1547:
        /* <DEDUP_REMOVED lines=82> */
[----:B------:R-:W-:Y:S01]  /*149e0*/  FMUL.FTZ R10, R0, UR51 ;  /* 0x00000033000a7c20 */ /* 0x000fe20008410000 */
[--C-:B------:R-:W-:Y:S01]  /*149f0*/  FFMA.FTZ R24, R24, UR51, -R7.reuse ;  /* 0x0000003318187c23 */ /* 0x100fe20008010807 */
[----:B------:R-:W-:Y:S01]  /*14a00*/  FMUL.FTZ R9, R9, UR51 ;  /* 0x0000003309097c20 */ /* 0x000fe20008410000 */
        /* <DEDUP_REMOVED lines=40> */
[----:B------:R-:W-:Y:S01]  /*14c90*/  FFMA.FTZ R59, R59, UR51, -R10 ;  /* 0x000000333b3b7c23 */ /* 0x000fe2000801080a */
[--C-:B------:R-:W-:Y:S01]  /*14ca0*/  FFMA.FTZ R60, R60, UR51, -R7.reuse ;  /* 0x000000333c3c7c23 */ /* 0x100fe20008010807 */
[----:B------:R-:W2:Y:S01]  /*14cb0*/  MUFU.EX2 R21, R27 ;  /* 0x0000001b00157308 */ /* 0x000ea20000000800 */
[----:B-1----:R-:W-:Y:S01]  /*14cc0*/  FFMA.FTZ R5, R9, R5, R26 ;  /* 0x0000000509057223 */ /* 0x002fe2000001001a */
[--C-:B------:R-:W-:Y:S01]  /*14cd0*/  FFMA.FTZ R62, R62, UR51, -R10.reuse ;  /* 0x000000333e3e7c23 */ /* 0x100fe2000801080a */
[--C-:B------:R-:W-:Y:S01]  /*14ce0*/  FFMA.FTZ R61, R61, UR51, -R7.reuse ;  /* 0x000000333d3d7c23 */ /* 0x100fe20008010807 */
[--C-:B------:R-:W-:Y:S01]  /*14cf0*/  FFMA.FTZ R63, R63, UR51, -R10.reuse ;  /* 0x000000333f3f7c23 */ /* 0x100fe2000801080a */
[--C-:B------:R-:W-:Y:S01]  /*14d00*/  FFMA.FTZ R64, R64, UR51, -R7.reuse ;  /* 0x0000003340407c23 */ /* 0x100fe20008010807 */
[--C-:B------:R-:W-:Y:S01]  /*14d10*/  FFMA.FTZ R66, R66, UR51, -R10.reuse ;  /* 0x0000003342427c23 */ /* 0x100fe2000801080a */
[----:B------:R-:W-:Y:S01]  /*14d20*/  FFMA.FTZ R65, R65, UR51, -R7 ;  /* 0x0000003341417c23 */ /* 0x000fe20008010807 */
[----:B------:R-:W1:Y:S01]  /*14d30*/  MUFU.EX2 R28, R28 ;  /* 0x0000001c001c7308 */ /* 0x000e620000000800 */
[----:B0-----:R-:W-:Y:S01]  /*14d40*/  FADD.FTZ R139, R25, R139 ;  /* 0x0000008b198b7221 */ /* 0x001fe20000010000 */
[--C-:B------:R-:W-:Y:S01]  /*14d50*/  FFMA.FTZ R67, R67, UR51, -R10.reuse ;  /* 0x0000003343437c23 */ /* 0x100fe2000801080a */
[--C-:B------:R-:W-:Y:S01]  /*14d60*/  FFMA.FTZ R68, R68, UR51, -R7.reuse ;  /* 0x0000003344447c23 */ /* 0x100fe20008010807 */
[--C-:B------:R-:W-:Y:S01]  /*14d70*/  FFMA.FTZ R70, R70, UR51, -R10.reuse ;  /* 0x0000003346467c23 */ /* 0x100fe2000801080a */
[--C-:B------:R-:W-:Y:S01]  /*14d80*/  FFMA.FTZ R69, R69, UR51, -R7.reuse ;  /* 0x0000003345457c23 */ /* 0x100fe20008010807 */
[--C-:B------:R-:W-:Y:S01]  /*14d90*/  FFMA.FTZ R71, R71, UR51, -R10.reuse ;  /* 0x0000003347477c23 */ /* 0x100fe2000801080a */
[----:B------:R-:W-:Y:S01]  /*14da0*/  FFMA.FTZ R72, R72, UR51, -R7 ;  /* 0x0000003348487c23 */ /* 0x000fe20008010807 */
        /* <DEDUP_REMOVED lines=8> */
[----:B------:R-:W2:Y:S01]  /*14e30*/  MUFU.EX2 R29, R29 ;  /* 0x0000001d001d7308 */ /* 0x000ea20000000800 */
[----:B-1----:R-:W-:Y:S01]  /*14e40*/  FADD.FTZ R5, R28, R139 ;  /* 0x0000008b1c057221 */ /* 0x002fe20000010000 */
        /* <DEDUP_REMOVED lines=9> */
[----:B------:R-:W-:Y:S01]  /*14ee0*/  FFMA.FTZ R7, R85, UR51, -R7 ;  /* 0x0000003355077c23 */ /* 0x000fe20008010807 */
[----:B------:R-:W-:-:S04]  /*14ef0*/  FFMA.FTZ R10, R87, UR51, -R10 ;  /* 0x00000033570a7c23 */ /* 0x000fc8000801080a */
        /* <DEDUP_REMOVED lines=116> */
.L_x_1548:
[----:B------:R-:W2:Y:S01]  /*15640*/  LDL R46, [R1+0x3c] ;  /* 0x00003c00012e7983 */ /* 0x000ea20000100800 */
[----:B------:R-:W-:-:S03]  /*15650*/  IMAD R6, R6, 0x8, R2 ;  /* 0x0000000806067824 */ /* 0x000fc600078e0202 */
[----:B------:R-:W3:Y:S01]  /*15660*/  LDL R38, [R1+0x40] ;  /* 0x0000400001267983 */ /* 0x000ee20000100800 */
[----:B------:R-:W-:Y:S01]  /*15670*/  VIADD R6, R6, 0x2d860 ;  /* 0x0002d86006067836 */ /* 0x000fe20000000000 */
[----:B------:R-:W-:Y:S01]  /*15680*/  F2FP.BF16.F32.PACK_AB R24, R25, R24 ;  /* 0x000000181918723e */ /* 0x000fe200000010ff */
[----:B------:R-:W-:Y:S01]  /*15690*/  IMAD.U32 R30, RZ, RZ, UR38 ;  /* 0x00000026ff1e7e24 */ /* 0x000fe2000f8e00ff */
[----:B------:R-:W-:Y:S02]  /*156a0*/  F2FP.BF16.F32.PACK_AB R25, R21, R26 ;  /* 0x0000001a1519723e */ /* 0x000fe400000010ff */
[----:B------:R-:W-:Y:S02]  /*156b0*/  F2FP.BF16.F32.PACK_AB R32, R33, R32 ;  /* 0x000000202120723e */ /* 0x000fe400000010ff */
[----:B------:R-:W-:Y:S02]  /*156c0*/  PRMT R6, R30, 0x654, R6 ;  /* 0x000006541e067816 */ /* 0x000fe40000000006 */
[----:B------:R-:W-:-:S02]  /*156d0*/  F2FP.BF16.F32.PACK_AB R26, R29, R28 ;  /* 0x0000001c1d1a723e */ /* 0x000fc400000010ff */
[----:B------:R0:W-:Y:S01]  /*156e0*/  SYNCS.ARRIVE.TRANS64.RED.A1T0 RZ, [R6+URZ], RZ ;  /* 0x000000ff06ff79a7 */ /* 0x0001e2000810043f */
[----:B------:R-:W-:Y:S02]  /*156f0*/  F2FP.BF16.F32.PACK_AB R27, R31, R27 ;  /* 0x0000001b1f1b723e */ /* 0x000fe400000010ff */
[----:B------:R-:W-:Y:S02]  /*15700*/  F2FP.BF16.F32.PACK_AB R33, R20, R34 ;  /* 0x000000221421723e */ /* 0x000fe400000010ff */
[----:B------:R-:W-:Y:S01]  /*15710*/  F2FP.BF16.F32.PACK_AB R40, R41, R40 ;  /* 0x000000282928723e */ /* 0x000fe200000010ff */
[----:B------:R1:W-:Y:S01]  /*15720*/  STSM.16.M88.4 [R144+0x21800], R24 ;  /* 0x0218001890007844 */ /* 0x0003e20000000200 */
[----:B------:R-:W-:Y:S02]  /*15730*/  F2FP.BF16.F32.PACK_AB R34, R37, R36 ;  /* 0x000000242522723e */ /* 0x000fe400000010ff */
[----:B------:R-:W-:Y:S01]  /*15740*/  F2FP.BF16.F32.PACK_AB R35, R39, R35 ;  /* 0x000000232723723e */ /* 0x000fe200000010ff */
[----:B0-----:R-:W4:Y:S01]  /*15750*/  LDL R6, [R1+0xc] ;  /* 0x00000c0001067983 */ /* 0x001f220000100800 */
        /* <DEDUP_REMOVED lines=88> */
[----:B------:R-:W-:-:S02]  /*15ce0*/  VIADD R4, R4, 0xffffffff ;  /* 0xffffffff04047836 */ /* 0x000fc40000000000 */
[----:B------:R-:W-:Y:S01]  /*15cf0*/  IMAD.MOV.U32 R6, RZ, RZ, R17 ;  /* 0x000000ffff067224 */ /* 0x000fe200078e0011 */
[----:B0-----:R-:W-:-:S09]  /*15d00*/  NOP ;  /* 0x0000000000007918 */ /* 0x001fd20000000000 */
[----:B-1----:R-:W-:Y:S05]  /*15d10*/  @P1 BRA `(.L_x_1549) ;  /* 0xffffffd800ec1947 */ /* 0x002fea000383ffff */
.L_x_1537:
[----:B------:R-:W2:Y:S02]  /*15d20*/  LDL R6, [R1+0x6c] ;  /* 0x00006c0001067983 */ /* 0x000ea40000100800 */
[----:B--2---:R-:W-:-:S13]  /*15d30*/  ISETP.GE.AND P1, PT, R4, R6, PT ;  /* 0x000000060400720c */ /* 0x004fda0003f26270 */
[----:B------:R-:W-:Y:S05]  /*15d40*/  @!P1 BRA `(.L_x_1550) ;  /* 0x00000034006c9947 */ /* 0x000fea0003800000 */
[----:B------:R-:W-:Y:S02]  /*15d50*/  IMAD.MOV.U32 R6, RZ, RZ, R0 ;  /* 0x000000ffff067224 */ /* 0x000fe400078e0000 */
[----:B------:R-:W-:Y:S02]  /*15d60*/  IMAD.MOV.U32 R7, RZ, RZ, R3 ;  /* 0x000000ffff077224 */ /* 0x000fe400078e0003 */
[----:B------:R-:W-:Y:S02]  /*15d70*/  IMAD.MOV.U32 R9, RZ, RZ, R23 ;  /* 0x000000ffff097224 */ /* 0x000fe400078e0017 */
[----:B------:R-:W-:-:S07]  /*15d80*/  IMAD.MOV.U32 R8, RZ, RZ, R17 ;  /* 0x000000ffff087224 */ /* 0x000fce00078e0011 */
.L_x_1570:
        /* <DEDUP_REMOVED lines=9> */
.L_x_1552:
        /* <DEDUP_REMOVED lines=8> */
.L_x_1553:
[----:B------:R-:W-:Y:S04]  /*15ea0*/  BSSY B0, `(.L_x_1551) ;  /* 0x0000004000007945 */ /* 0x000fe80003800000 */
[----:B-1----:R-:W-:Y:S05]  /*15eb0*/  @P2 BRA `(.L_x_1554) ;  /* 0x0000000000082947 */ /* 0x002fea0003800000 */
[----:B------:R-:W1:Y:S02]  /*15ec0*/  SYNCS.PHASECHK.TRANS64.TRYWAIT P2, [R3+URZ+0x2d830], R0 ;  /* 0x02d83000030075a7 */ /* 0x000e64000804017f */
[----:B-1----:R-:W-:Y:S05]  /*15ed0*/  @!P2 BRA `(.L_x_1555) ;  /* 0x000000f80084a947 */ /* 0x002fea0003800000 */
.L_x_1554:
[----:B------:R-:W-:Y:S05]  /*15ee0*/  BSYNC B0 ;  /* 0x0000000000007941 */ /* 0x000fea0003800000 */
.L_x_1551:
        /* <DEDUP_REMOVED lines=65> */
.L_x_1557:
[----:B------:R-:W-:Y:S01]  /*16300*/  SHF.L.U32 R0, R9, 0x1f, RZ ;  /* 0x0000001f09007819 */ /* 0x000fe200000006ff */
[----:B------:R-:W-:-:S04]  /*16310*/  IMAD R3, R8, 0x8, R2 ;  /* 0x0000000808037824 */ /* 0x000fc800078e0202 */
[----:B------:R0:W1:Y:S01]  /*16320*/  SYNCS.PHASECHK.TRANS64.TRYWAIT P1, [R3+URZ+0x2d850], R0 ;  /* 0x02d85000030075a7 */ /* 0x000062000802017f */
[----:B------:R-:W-:Y:S05]  /*16330*/  @!P0 BRA `(.L_x_1558) ;  /* 0x0000000000048947 */ /* 0x000fea0003800000 */
[----:B------:R-:W-:Y:S01]  /*16340*/  BPT.TRAP 0x1 ;  /* 0x000000040000795c */ /* 0x000fe20000300000 */
.L_x_1558:
[----:B-1----:R-:W-:Y:S05]  /*16350*/  @P1 BRA `(.L_x_1556) ;  /* 0x0000000000081947 */ /* 0x002fea0003800000 */
[----:B------:R-:W1:Y:S02]  /*16360*/  SYNCS.PHASECHK.TRANS64.TRYWAIT P1, [R3+URZ+0x2d850], R0 ;  /* 0x02d85000030075a7 */ /* 0x000e64000802017f */
[----:B-1----:R-:W-:Y:S05]  /*16370*/  @!P1 BRA `(.L_x_1559) ;  /* 0x000000f400709947 */ /* 0x002fea0003800000 */
.L_x_1556:
        /* <DEDUP_REMOVED lines=96> */
.L_x_1560:
[----:B------:R-:W2:Y:S01]  /*16980*/  LDL R10, [R1+0x30] ;  /* 0x00003000010a7983 */ /* 0x000ea20000100800 */
[----:B0-----:R-:W0:Y:S03]  /*16990*/  LDC R0, c[0x0][0x448] ;  /* 0x00011200ff007b82 */ /* 0x001e260000000800 */
[----:B------:R-:W2:Y:S01]  /*169a0*/  LDL R9, [R1+0x68] ;  /* 0x0000680001097983 */ /* 0x000ea20000100800 */
[----:B0-----:R-:W-:-:S13]  /*169b0*/  ISETP.NE.AND P1, PT, R0, 0x1, PT ;  /* 0x000000010000780c */ /* 0x001fda0003f25270 */
[----:B------:R-:W0:Y:S08]  /*169c0*/  @P1 LDC R3, c[0x0][0x44c] ;  /* 0x00011300ff031b82 */ /* 0x000e300000000800 */
[----:B------:R-:W1:Y:S01]  /*169d0*/  @P1 LDC R0, c[0x0][0x450] ;  /* 0x00011400ff001b82 */ /* 0x000e620000000800 */
[----:B------:R-:W-:Y:S01]  /*169e0*/  ULOP3.LUT UR8, URZ, UR48, URZ, 0x33, !UPT ;  /* 0x000000303f087292 */ /* 0x000fe2000f8e333f */
[----:B--2---:R-:W-:-:S06]  /*169f0*/  IMAD.IADD R12, R9, 0x1, R10 ;  /* 0x00000001090c7824 */ /* 0x004fcc00078e020a */
[----:B------:R-:W2:Y:S01]  /*16a00*/  LDC R9, c[0x0][0x9e4] ;  /* 0x00027900ff097b82 */ /* 0x000ea20000000800 */
        /* <DEDUP_REMOVED lines=8> */
[----:B--2---:R-:W-:Y:S01]  /*16a90*/  ISETP.GE.AND P3, PT, R9, 0x1, PT ;  /* 0x000000010900780c */ /* 0x004fe20003f66270 */
[----:B-1----:R-:W-:-:S05]  /*16aa0*/  IMAD.SHL.U32 R0, R4, 0x80, RZ ;  /* 0x0000008004007824 */ /* 0x002fca00078e00ff */
[----:B------:R-:W-:-:S04]  /*16ab0*/  IADD3 R10, -R142, 0x1, -R0 ;  /* 0x000000018e0a7810 */ /* 0x000fc80007ffe900 */
[----:B------:R-:W-:-:S05]  /*16ac0*/  IADD3 R10, -R140, R10, R143 ;  /* 0x0000000a8c0a7210 */ /* 0x000fca0007ffe18f */
[C---:B------:R-:W-:Y:S02]  /*16ad0*/  VIADD R11, R10.reuse, UR43 ;  /* 0x0000002b0a0b7c36 */ /* 0x040fe40008000000 */
[----:B------:R-:W-:Y:S02]  /*16ae0*/  VIADD R10, R10, UR8 ;  /* 0x000000080a0a7c36 */ /* 0x000fe40008000000 */
[C---:B0-----:R-:W-:Y:S02]  /*16af0*/  IMAD.IADD R9, R13.reuse, 0x1, R11 ;  /* 0x000000010d097824 */ /* 0x041fe400078e020b */
[----:B------:R-:W-:Y:S01]  /*16b00*/  IMAD.IADD R3, R13, 0x1, R10 ;  /* 0x000000010d037824 */ /* 0x000fe200078e020a */
[----:B------:R-:W-:Y:S06]  /*16b10*/  @!P3 BRA `(.L_x_1561) ;  /* 0x000000000058b947 */ /* 0x000fec0003800000 */
        /* <DEDUP_REMOVED lines=12> */
.L_x_1563:
[----:B------:R-:W-:-:S05]  /*16be0*/  IMAD.U32 R20, RZ, RZ, UR5 ;  /* 0x00000005ff147e24 */ /* 0x000fca000f8e00ff */
[----:B------:R-:W-:-:S13]  /*16bf0*/  ISETP.NE.AND P1, PT, R20, 0x1, PT ;  /* 0x000000011400780c */ /* 0x000fda0003f25270 */
[----:B------:R-:W0:Y:S02]  /*16c00*/  @P1 LDC.64 R14, c[0x0][0x9e8] ;  /* 0x00027a00ff0e1b82 */ /* 0x000e240000000a00 */
[----:B0-----:R-:W-:-:S05]  /*16c10*/  @P1 IMAD.HI.U32 R14, R13, R14, RZ ;  /* 0x0000000e0d0e1227 */ /* 0x001fca00078e00ff */
[----:B------:R-:W-:-:S07]  /*16c20*/  @P1 SHF.R.U32.HI R13, RZ, R15, R14 ;  /* 0x0000000fff0d1219 */ /* 0x000fce000001160e */
.L_x_1564:
[----:B------:R-:W-:Y:S05]  /*16c30*/  BSYNC B0 ;  /* 0x0000000000007941 */ /* 0x000fea0003800000 */
.L_x_1562:
[----:B------:R-:W-:-:S04]  /*16c40*/  IMAD R13, R13, R20, -R0 ;  /* 0x000000140d0d7224 */ /* 0x000fc800078e0a00 */
[----:B------:R-:W-:-:S05]  /*16c50*/  IMAD.IADD R13, R13, 0x1, -R142 ;  /* 0x000000010d0d7824 */ /* 0x000fca00078e0a8e */
[----:B------:R-:W-:Y:S02]  /*16c60*/  VIMNMX R3, R3, R13, !PT ;  /* 0x0000000d03037248 */ /* 0x000fe40007fe0100 */
[----:B------:R-:W-:-:S07]  /*16c70*/  VIADDMNMX R9, R13, R20, R9, PT ;  /* 0x000000140d097246 */ /* 0x000fce0003800109 */
.L_x_1561:
[----:B------:R-:W-:Y:S01]  /*16c80*/  ISETP.GT.AND P5, PT, R4, -0x1, PT ;  /* 0xffffffff0400780c */ /* 0x000fe20003fa4270 */
[----:B------:R-:W0:Y:S03]  /*16c90*/  SHFL.IDX PT, R12, R12, 0x1, 0x1c1f ;  /* 0x003c1f000c0c7f89 */ /* 0x000e2600000e0000 */
[C---:B------:R-:W-:Y:S02]  /*16ca0*/  ISETP.GT.AND P2, PT, R3.reuse, RZ, P5 ;  /* 0x000000ff0300720c */ /* 0x040fe40002f44270 */
[----:B------:R-:W-:Y:S02]  /*16cb0*/  ISETP.GT.AND P1, PT, R3, 0x1, P5 ;  /* 0x000000010300780c */ /* 0x000fe40002f24270 */
[C---:B------:R-:W-:Y:S02]  /*16cc0*/  ISETP.LT.OR P2, PT, R9.reuse, 0x1, P2 ;  /* 0x000000010900780c */ /* 0x040fe40001741670 */
[----:B------:R-:W-:-:S02]  /*16cd0*/  ISETP.LT.OR P1, PT, R9, 0x2, P1 ;  /* 0x000000020900780c */ /* 0x000fc40000f21670 */
[----:B------:R-:W-:Y:S02]  /*16ce0*/  FSEL R24, R24, -INF , !P2 ;  /* 0xff80000018187808 */ /* 0x000fe40005000000 */
[----:B------:R-:W-:Y:S02]  /*16cf0*/  FSEL R25, R25, -INF , !P1 ;  /* 0xff80000019197808 */ /* 0x000fe40004800000 */
[C---:B------:R-:W-:Y:S02]  /*16d00*/  ISETP.GT.AND P2, PT, R3.reuse, 0x8, P5 ;  /* 0x000000080300780c */ /* 0x040fe40002f44270 */
        /* <DEDUP_REMOVED lines=84> */
[----:B------:R-:W-:Y:S01]  /*17250*/  ISETP.GT.AND P1, PT, R3, 0x79, P5 ;  /* 0x000000790300780c */ /* 0x000fe20002f24270 */
[--C-:B0-----:R-:W-:Y:S01]  /*17260*/  IMAD.IADD R3, R11, 0x1, R12.reuse ;  /* 0x000000010b037824 */ /* 0x101fe200078e020c */
[C---:B------:R-:W-:Y:S02]  /*17270*/  ISETP.LT.OR P2, PT, R9.reuse, 0x79, P2 ;  /* 0x000000790900780c */ /* 0x040fe40001741670 */
[----:B------:R-:W-:Y:S01]  /*17280*/  ISETP.LT.OR P1, PT, R9, 0x7a, P1 ;  /* 0x0000007a0900780c */ /* 0x000fe20000f21670 */
[----:B------:R-:W-:Y:S01]  /*17290*/  IMAD.IADD R9, R10, 0x1, R12 ;  /* 0x000000010a097824 */ /* 0x000fe200078e020c */
[----:B------:R-:W-:-:S02]  /*172a0*/  FSEL R84, R84, -INF , !P2 ;  /* 0xff80000054547808 */ /* 0x000fc40005000000 */
[----:B------:R-:W-:Y:S01]  /*172b0*/  FSEL R85, R85, -INF , !P1 ;  /* 0xff80000055557808 */ /* 0x000fe20004800000 */
[----:B------:R-:W-:Y:S08]  /*172c0*/  @!P3 BRA `(.L_x_1565) ;  /* 0x000000000058b947 */ /* 0x000ff00003800000 */
        /* <DEDUP_REMOVED lines=12> */
.L_x_1567:
[----:B------:R-:W-:-:S05]  /*17390*/  IMAD.U32 R13, RZ, RZ, UR5 ;  /* 0x00000005ff0d7e24 */ /* 0x000fca000f8e00ff */
[----:B------:R-:W-:-:S13]  /*173a0*/  ISETP.NE.AND P1, PT, R13, 0x1, PT ;  /* 0x000000010d00780c */ /* 0x000fda0003f25270 */
[----:B------:R-:W0:Y:S02]  /*173b0*/  @P1 LDC.64 R10, c[0x0][0x9e8] ;  /* 0x00027a00ff0a1b82 */ /* 0x000e240000000a00 */
[----:B0-----:R-:W-:-:S05]  /*173c0*/  @P1 IMAD.HI.U32 R10, R12, R10, RZ ;  /* 0x0000000a0c0a1227 */ /* 0x001fca00078e00ff */
[----:B------:R-:W-:-:S07]  /*173d0*/  @P1 SHF.R.U32.HI R12, RZ, R11, R10 ;  /* 0x0000000bff0c1219 */ /* 0x000fce000001160a */
.L_x_1568:
[----:B------:R-:W-:Y:S05]  /*173e0*/  BSYNC B0 ;  /* 0x0000000000007941 */ /* 0x000fea0003800000 */
.L_x_1566:
[----:B------:R-:W-:-:S04]  /*173f0*/  IMAD R0, R12, R13, -R0 ;  /* 0x0000000d0c007224 */ /* 0x000fc800078e0a00 */
[----:B------:R-:W-:-:S05]  /*17400*/  IMAD.IADD R0, R0, 0x1, -R142 ;  /* 0x0000000100007824 */ /* 0x000fca00078e0a8e */
[----:B------:R-:W-:Y:S02]  /*17410*/  VIMNMX R9, R9, R0, !PT ;  /* 0x0000000009097248 */ /* 0x000fe40007fe0100 */
[----:B------:R-:W-:-:S07]  /*17420*/  VIADDMNMX R3, R0, R13, R3, PT ;  /* 0x0000000d00037246 */ /* 0x000fce0003800103 */
.L_x_1565:
        /* <DEDUP_REMOVED lines=8> */
[C---:B------:R-:W-:Y:S02]  /*174b0*/  ISETP.GT.AND P2, PT, R9.reuse, 0x8, P5 ;  /* 0x000000080900780c */ /* 0x040fe40002f44270 */
[----:B------:R-:W-:Y:S02]  /*174c0*/  ISETP.GT.AND P1, PT, R9, 0x9, P5 ;  /* 0x000000090900780c */ /* 0x000fe40002f24270 */
[----:B------:R-:W-:Y:S02]  /*174d0*/  FMNMX.FTZ R0, R32, R0, !PT ;  /* 0x0000000020007209 */ /* 0x000fe40007810000 */
[C---:B------:R-:W-:Y:S02]  /*174e0*/  ISETP.LT.OR P2, PT, R3.reuse, 0x9, P2 ;  /* 0x000000090300780c */ /* 0x040fe40001741670 */
[----:B------:R-:W-:-:S02]  /*174f0*/  ISETP.LT.OR P1, PT, R3, 0xa, P1 ;  /* 0x0000000a0300780c */ /* 0x000fc40000f21670 */
[----:B------:R-:W-:Y:S02]  /*17500*/  FMNMX.FTZ R0, R33, R0, !PT ;  /* 0x0000000021007209 */ /* 0x000fe40007810000 */
[----:B------:R-:W-:Y:S02]  /*17510*/  FSEL R30, R30, -INF , !P2 ;  /* 0xff8000001e1e7808 */ /* 0x000fe40005000000 */
[----:B------:R-:W-:Y:S02]  /*17520*/  FSEL R31, R31, -INF , !P1 ;  /* 0xff8000001f1f7808 */ /* 0x000fe40004800000 */
[C---:B------:R-:W-:Y:S02]  /*17530*/  ISETP.GT.AND P2, PT, R9.reuse, 0x10, P5 ;  /* 0x000000100900780c */ /* 0x040fe40002f44270 */
[----:B------:R-:W-:Y:S02]  /*17540*/  ISETP.GT.AND P1, PT, R9, 0x11, P5 ;  /* 0x000000110900780c */ /* 0x000fe40002f24270 */
[----:B------:R-:W-:-:S02]  /*17550*/  FMNMX.FTZ R0, R36, R0, !PT ;  /* 0x0000000024007209 */ /* 0x000fc40007810000 */
[C---:B------:R-:W-:Y:S02]  /*17560*/  ISETP.LT.OR P2, PT, R3.reuse, 0x11, P2 ;  /* 0x000000110300780c */ /* 0x040fe40001741670 */
[----:B------:R-:W-:Y:S02]  /*17570*/  ISETP.LT.OR P1, PT, R3, 0x12, P1 ;  /* 0x000000120300780c */ /* 0x000fe40000f21670 */
[----:B------:R-:W-:Y:S02]  /*17580*/  FMNMX.FTZ R0, R37, R0, !PT ;  /* 0x0000000025007209 */ /* 0x000fe40007810000 */
[----:B------:R-:W-:Y:S02]  /*17590*/  FSEL R34, R34, -INF , !P2 ;  /* 0xff80000022227808 */ /* 0x000fe40005000000 */
[----:B------:R-:W-:Y:S02]  /*175a0*/  FSEL R35, R35, -INF , !P1 ;  /* 0xff80000023237808 */ /* 0x000fe40004800000 */
[----:B------:R-:W-:-:S02]  /*175b0*/  FMNMX.FTZ R0, R40, R0, !PT ;  /* 0x0000000028007209 */ /* 0x000fc40007810000 */
[C---:B------:R-:W-:Y:S02]  /*175c0*/  ISETP.GT.AND P2, PT, R9.reuse, 0x18, P5 ;  /* 0x000000180900780c */ /* 0x040fe40002f44270 */
[----:B------:R-:W-:Y:S02]  /*175d0*/  ISETP.GT.AND P1, PT, R9, 0x19, P5 ;  /* 0x000000190900780c */ /* 0x000fe40002f24270 */
[----:B------:R-:W-:Y:S02]  /*175e0*/  FMNMX.FTZ R0, R41, R0, !PT ;  /* 0x0000000029007209 */ /* 0x000fe40007810000 */
[C---:B------:R-:W-:Y:S02]  /*175f0*/  ISETP.LT.OR P2, PT, R3.reuse, 0x19, P2 ;  /* 0x000000190300780c */ /* 0x040fe40001741670 */
[----:B------:R-:W-:Y:S02]  /*17600*/  ISETP.LT.OR P1, PT, R3, 0x1a, P1 ;  /* 0x0000001a0300780c */ /* 0x000fe40000f21670 */
[----:B------:R-:W-:-:S02]  /*17610*/  FMNMX.FTZ R0, R44, R0, !PT ;  /* 0x000000002c007209 */ /* 0x000fc40007810000 */
[----:B------:R-:W-:Y:S02]  /*17620*/  FSEL R38, R38, -INF , !P2 ;  /* 0xff80000026267808 */ /* 0x000fe40005000000 */
[----:B------:R-:W-:Y:S02]  /*17630*/  FSEL R39, R39, -INF , !P1 ;  /* 0xff80000027277808 */ /* 0x000fe40004800000 */
[C---:B------:R-:W-:Y:S02]  /*17640*/  ISETP.GT.AND P2, PT, R9.reuse, 0x20, P5 ;  /* 0x000000200900780c */ /* 0x040fe40002f44270 */
[----:B------:R-:W-:Y:S02]  /*17650*/  ISETP.GT.AND P1, PT, R9, 0x21, P5 ;  /* 0x000000210900780c */ /* 0x000fe40002f24270 */
[----:B------:R-:W-:Y:S02]  /*17660*/  FMNMX.FTZ R0, R45, R0, !PT ;  /* 0x000000002d007209 */ /* 0x000fe40007810000 */
[----:B------:R-:W-:-:S02]  /*17670*/  ISETP.LT.OR P2, PT, R3, 0x21, P2 ;  /* 0x000000210300780c */ /* 0x000fc40001741670 */
[----:B------:R-:W-:Y:S02]  /*17680*/  ISETP.LT.OR P1, PT, R3, 0x22, P1 ;  /* 0x000000220300780c */ /* 0x000fe40000f21670 */
[----:B------:R-:W-:Y:S02]  /*17690*/  FMNMX.FTZ R0, R48, R0, !PT ;  /* 0x0000000030007209 */ /* 0x000fe40007810000 */
[----:B------:R-:W-:Y:S02]  /*176a0*/  FSEL R42, R42, -INF , !P2 ;  /* 0xff8000002a2a7808 */ /* 0x000fe40005000000 */
[----:B------:R-:W-:Y:S02]  /*176b0*/  FSEL R43, R43, -INF , !P1 ;  /* 0xff8000002b2b7808 */ /* 0x000fe40004800000 */
[C---:B------:R-:W-:Y:S02]  /*176c0*/  ISETP.GT.AND P2, PT, R9.reuse, 0x28, P5 ;  /* 0x000000280900780c */ /* 0x040fe40002f44270 */
[----:B------:R-:W-:-:S02]  /*176d0*/  ISETP.GT.AND P1, PT, R9, 0x29, P5 ;  /* 0x000000290900780c */ /* 0x000fc40002f24270 */
[----:B------:R-:W-:Y:S02]  /*176e0*/  FMNMX.FTZ R0, R49, R0, !PT ;  /* 0x0000000031007209 */ /* 0x000fe40007810000 */
[C---:B------:R-:W-:Y:S02]  /*176f0*/  ISETP.LT.OR P2, PT, R3.reuse, 0x29, P2 ;  /* 0x000000290300780c */ /* 0x040fe40001741670 */
[----:B------:R-:W-:Y:S02]  /*17700*/  ISETP.LT.OR P1, PT, R3, 0x2a, P1 ;  /* 0x0000002a0300780c */ /* 0x000fe40000f21670 */
[----:B------:R-:W-:Y:S02]  /*17710*/  FMNMX.FTZ R0, R52, R0, !PT ;  /* 0x0000000034007209 */ /* 0x000fe40007810000 */
[----:B------:R-:W-:Y:S02]  /*17720*/  FSEL R46, R46, -INF , !P2 ;  /* 0xff8000002e2e7808 */ /* 0x000fe40005000000 */
[----:B------:R-:W-:-:S02]  /*17730*/  FSEL R47, R47, -INF , !P1 ;  /* 0xff8000002f2f7808 */ /* 0x000fc40004800000 */
        /* <DEDUP_REMOVED lines=8> */
[----:B------:R-:W-:Y:S02]  /*177c0*/  FMNMX.FTZ R0, R57, R0, !PT ;  /* 0x0000000039007209 */ /* 0x000fe40007810000 */
        /* <DEDUP_REMOVED lines=8> */
[----:B------:R-:W-:-:S02]  /*17850*/  ISETP.GT.AND P2, PT, R9, 0x40, P5 ;  /* 0x000000400900780c */ /* 0x000fc40002f44270 */
[----:B------:R-:W-:Y:S02]  /*17860*/  ISETP.GT.AND P1, PT, R9, 0x41, P5 ;  /* 0x000000410900780c */ /* 0x000fe40002f24270 */
[----:B------:R-:W-:Y:S02]  /*17870*/  FMNMX.FTZ R0, R64, R0, !PT ;  /* 0x0000000040007209 */ /* 0x000fe40007810000 */
[C---:B------:R-:W-:Y:S02]  /*17880*/  ISETP.LT.OR P2, PT, R3.reuse, 0x41, P2 ;  /* 0x000000410300780c */ /* 0x040fe40001741670 */
[----:B------:R-:W-:Y:S02]  /*17890*/  ISETP.LT.OR P1, PT, R3, 0x42, P1 ;  /* 0x000000420300780c */ /* 0x000fe40000f21670 */
[----:B------:R-:W-:Y:S02]  /*178a0*/  FMNMX.FTZ R0, R65, R0, !PT ;  /* 0x0000000041007209 */ /* 0x000fe40007810000 */
[----:B------:R-:W-:-:S02]  /*178b0*/  FSEL R58, R58, -INF , !P2 ;  /* 0xff8000003a3a7808 */ /* 0x000fc40005000000 */
[----:B------:R-:W-:Y:S02]  /*178c0*/  FSEL R59, R59, -INF , !P1 ;  /* 0xff8000003b3b7808 */ /* 0x000fe40004800000 */
        /* <DEDUP_REMOVED lines=22> */
[----:B------:R-:W-:-:S02]  /*17a30*/  ISETP.GT.AND P4, PT, R9, 0x68, P5 ;  /* 0x000000680900780c */ /* 0x000fc40002f84270 */
[----:B------:R-:W-:Y:S02]  /*17a40*/  FMNMX.FTZ R0, R80, R0, !PT ;  /* 0x0000000050007209 */ /* 0x000fe40007810000 */
[----:B------:R-:W-:Y:S02]  /*17a50*/  FSEL R70, R70, -INF , !P2 ;  /* 0xff80000046467808 */ /* 0x000fe40005000000 */
[----:B------:R-:W-:Y:S02]  /*17a60*/  FSEL R71, R71, -INF , !P1 ;  /* 0xff80000047477808 */ /* 0x000fe40004800000 */
[C---:B------:R-:W-:Y:S02]  /*17a70*/  ISETP.GT.AND P2, PT, R9.reuse, 0x60, P5 ;  /* 0x000000600900780c */ /* 0x040fe40002f44270 */
[----:B------:R-:W-:Y:S02]  /*17a80*/  ISETP.GT.AND P1, PT, R9, 0x61, P5 ;  /* 0x000000610900780c */ /* 0x000fe40002f24270 */
[----:B------:R-:W-:-:S02]  /*17a90*/  ISETP.LT.OR P4, PT, R3, 0x69, P4 ;  /* 0x000000690300780c */ /* 0x000fc40002781670 */
[----:B------:R-:W-:Y:S02]  /*17aa0*/  LOP3.LUT R16, R16, 0xdfffffff, RZ, 0xc0, !PT ;  /* 0xdfffffff10107812 */ /* 0x000fe400078ec0ff */
[----:B------:R-:W-:Y:S02]  /*17ab0*/  FMNMX.FTZ R0, R81, R0, !PT ;  /* 0x0000000051007209 */ /* 0x000fe40007810000 */
[C---:B------:R-:W-:Y:S02]  /*17ac0*/  ISETP.LT.OR P2, PT, R3.reuse, 0x61, P2 ;  /* 0x000000610300780c */ /* 0x040fe40001741670 */
[----:B------:R-:W-:Y:S02]  /*17ad0*/  ISETP.LT.OR P1, PT, R3, 0x62, P1 ;  /* 0x000000620300780c */ /* 0x000fe40000f21670 */
[----:B------:R-:W-:Y:S02]  /*17ae0*/  @P0 LOP3.LUT R16, R16, 0x20000000, RZ, 0xfc, !PT ;  /* 0x2000000010100812 */ /* 0x000fe400078efcff */
[----:B------:R-:W-:-:S02]  /*17af0*/  FMNMX.FTZ R0, R84, R0, !PT ;  /* 0x0000000054007209 */ /* 0x000fc40007810000 */
[----:B------:R-:W-:Y:S02]  /*17b00*/  FSEL R74, R74, -INF , !P2 ;  /* 0xff8000004a4a7808 */ /* 0x000fe40005000000 */
[----:B------:R-:W-:Y:S02]  /*17b10*/  FSEL R75, R75, -INF , !P1 ;  /* 0xff8000004b4b7808 */ /* 0x000fe40004800000 */
[C---:B------:R-:W-:Y:S02]  /*17b20*/  ISETP.GT.AND P6, PT, R9.reuse, 0x69, P5 ;  /* 0x000000690900780c */ /* 0x040fe40002fc4270 */
[C---:B------:R-:W-:Y:S02]  /*17b30*/  ISETP.GT.AND P3, PT, R9.reuse, 0x70, P5 ;  /* 0x000000700900780c */ /* 0x040fe40002f64270 */
[C---:B------:R-:W-:Y:S02]  /*17b40*/  ISETP.GT.AND P2, PT, R9.reuse, 0x71, P5 ;  /* 0x000000710900780c */ /* 0x040fe40002f44270 */
[----:B------:R-:W-:-:S02]  /*17b50*/  ISETP.GT.AND P1, PT, R9, 0x78, P5 ;  /* 0x000000780900780c */ /* 0x000fc40002f24270 */
[C---:B------:R-:W-:Y:S02]  /*17b60*/  ISETP.GT.AND P0, PT, R9.reuse, RZ, P5 ;  /* 0x000000ff0900720c */ /* 0x040fe40002f04270 */
[----:B------:R-:W-:Y:S02]  /*17b70*/  LOP3.LUT R16, R16, 0xfffffffd, RZ, 0xc0, !PT ;  /* 0xfffffffd10107812 */ /* 0x000fe400078ec0ff */
[----:B------:R-:W-:Y:S02]  /*17b80*/  ISETP.GT.AND P5, PT, R9, 0x79, P5 ;  /* 0x000000790900780c */ /* 0x000fe40002fa4270 */
[----:B------:R-:W-:Y:S02]  /*17b90*/  FMNMX.FTZ R0, R85, R0, !PT ;  /* 0x0000000055007209 */ /* 0x000fe40007810000 */
[----:B------:R-:W-:Y:S02]  /*17ba0*/  @P4 LOP3.LUT R16, R16, 0x2, RZ, 0xfc, !PT ;  /* 0x0000000210104812 */ /* 0x000fe400078efcff */
[----:B------:R-:W-:-:S02]  /*17bb0*/  ISETP.LT.OR P4, PT, R3, 0x6a, P6 ;  /* 0x0000006a0300780c */ /* 0x000fc40003781670 */
[C---:B------:R-:W-:Y:S02]  /*17bc0*/  ISETP.LT.OR P3, PT, R3.reuse, 0x71, P3 ;  /* 0x000000710300780c */ /* 0x040fe40001f61670 */
[C---:B------:R-:W-:Y:S02]  /*17bd0*/  ISETP.LT.OR P2, PT, R3.reuse, 0x72, P2 ;  /* 0x000000720300780c */ /* 0x040fe40001741670 */
[C---:B------:R-:W-:Y:S02]  /*17be0*/  ISETP.LT.OR P1, PT, R3.reuse, 0x79, P1 ;  /* 0x000000790300780c */ /* 0x040fe40000f21670 */
[C---:B------:R-:W-:Y:S02]  /*17bf0*/  ISETP.LT.OR P0, PT, R3.reuse, 0x1, P0 ;  /* 0x000000010300780c */ /* 0x040fe40000701670 */
[----:B------:R-:W-:Y:S02]  /*17c00*/  ISETP.LT.OR P5, PT, R3, 0x7a, P5 ;  /* 0x0000007a0300780c */ /* 0x000fe40002fa1670 */
[----:B------:R-:W0:Y:S01]  /*17c10*/  SHFL.BFLY PT, R3, R0, 0x2, 0x1f ;  /* 0x0c401f0000037f89 */ /* 0x000e2200000e0000 */
[----:B------:R-:W-:-:S02]  /*17c20*/  FSEL R26, R26, -INF , !P0 ;  /* 0xff8000001a1a7808 */ /* 0x000fc40004000000 */
[----:B------:R-:W-:Y:S02]  /*17c30*/  FSEL R79, R79, -INF , !P4 ;  /* 0xff8000004f4f7808 */ /* 0x000fe40006000000 */
[----:B------:R-:W-:Y:S02]  /*17c40*/  FSEL R82, R82, -INF , !P3 ;  /* 0xff80000052527808 */ /* 0x000fe40005800000 */
[----:B------:R-:W-:Y:S02]  /*17c50*/  FSEL R83, R83, -INF , !P2 ;  /* 0xff80000053537808 */ /* 0x000fe40005000000 */
[----:B------:R-:W-:Y:S02]  /*17c60*/  FSEL R86, R86, -INF , !P1 ;  /* 0xff80000056567808 */ /* 0x000fe40004800000 */
[----:B------:R-:W-:Y:S02]  /*17c70*/  FSEL R87, R87, -INF , !P5 ;  /* 0xff80000057577808 */ /* 0x000fe40006800000 */
[----:B------:R-:W-:-:S02]  /*17c80*/  LOP3.LUT P0, RZ, R16, 0x20000000, RZ, 0xc0, !PT ;  /* 0x2000000010ff7812 */ /* 0x000fc4000780c0ff */
[----:B0-----:R-:W-:-:S05]  /*17c90*/  FMNMX.FTZ R3, R0, R3, !PT ;  /* 0x0000000300037209 */ /* 0x001fca0007810000 */
[----:B------:R-:W0:Y:S02]  /*17ca0*/  SHFL.BFLY PT, R0, R3, 0x1, 0x1f ;  /* 0x0c201f0003007f89 */ /* 0x000e2400000e0000 */
[----:B0-----:R-:W-:-:S04]  /*17cb0*/  FMNMX.FTZ R3, R3, R0, !PT ;  /* 0x0000000003037209 */ /* 0x001fc80007810000 */
[----:B------:R-:W-:-:S04]  /*17cc0*/  FSETP.NEU.FTZ.AND P6, PT, R3, -INF , PT ;  /* 0xff8000000300780b */ /* 0x000fc80003fdd000 */
[----:B------:R-:W-:-:S05]  /*17cd0*/  FSEL R0, R3, RZ, P6 ;  /* 0x000000ff03007208 */ /* 0x000fca0003000000 */
[----:B------:R-:W-:Y:S01]  /*17ce0*/  FADD.FTZ R7, -R0, R7 ;  /* 0x0000000700077221 */ /* 0x000fe20000010100 */
[----:B------:R-:W-:-:S03]  /*17cf0*/  FMUL.FTZ R0, R3, UR51 ;  /* 0x0000003303007c20 */ /* 0x000fc60008410000 */
[----:B------:R-:W-:Y:S02]  /*17d00*/  FMUL.FTZ R10, R7, UR51 ;  /* 0x00000033070a7c20 */ /* 0x000fe40008410000 */
[----:B------:R-:W-:Y:S02]  /*17d10*/  FSEL R0, R0, RZ, P6 ;  /* 0x000000ff00007208 */ /* 0x000fe40003000000 */
[----:B------:R-:W-:-:S03]  /*17d20*/  LOP3.LUT P6, RZ, R16, 0x2, RZ, 0xc0, !PT ;  /* 0x0000000210ff7812 */ /* 0x000fc600078cc0ff */
        /* <DEDUP_REMOVED lines=34> */
[----:B------:R-:W-:-:S02]  /*17f50*/  FSEL R78, R78, -INF , !P6 ;  /* 0xff8000004e4e7808 */ /* 0x000fc40007000000 */
        /* <DEDUP_REMOVED lines=204> */
.L_x_1569:
        /* <DEDUP_REMOVED lines=110> */
.L_x_1550:
[----:B------:R-:W-:Y:S05]  /*19300*/  WARPSYNC.ALL ;  /* 0x0000000000007948 */ /* 0x000fea0003800000 */
[----:B------:R-:W-:Y:S06]  /*19310*/  BAR.ARV 0x8, 0x200 ;  /* 0x0208000000007b1d */ /* 0x000fec0000002000 */
[----:B------:R-:W-:Y:S05]  /*19320*/  @!P0 BRA `(.L_x_1571) ;  /* 0x0000000000048947 */ /* 0x000fea0003800000 */
[----:B------:R-:W-:Y:S01]  /*19330*/  BPT.TRAP 0x1 ;  /* 0x000000040000795c */ /* 0x000fe20000300000 */
.L_x_1571:
[----:B------:R-:W-:Y:S01]  /*19340*/  IMAD R14, R17, 0x8, R2 ;  /* 0x00000008110e7824 */ /* 0x000fe200078e0202 */
[----:B------:R-:W-:-:S04]  /*19350*/  SHF.L.U32 R9, R23, 0x1f, RZ ;  /* 0x0000001f17097819 */ /* 0x000fc800000006ff */
[----:B------:R0:W1:Y:S01]  /*19360*/  SYNCS.PHASECHK.TRANS64.TRYWAIT P1, [R14+URZ+0x2d850], R9 ;  /* 0x02d850090e0075a7 */ /* 0x000062000802017f */
[----:B------:R-:W-:Y:S05]  /*19370*/  @!P0 BRA `(.L_x_1572) ;  /* 0x0000000000048947 */ /* 0x000fea0003800000 */
[----:B------:R-:W-:Y:S01]  /*19380*/  BPT.TRAP 0x1 ;  /* 0x000000040000795c */ /* 0x000fe20000300000 */
.L_x_1572:
        /* <DEDUP_REMOVED lines=10> */
.L_x_1573:
        /* <DEDUP_REMOVED lines=14> */
[----:B------:R-:W-:-:S06]  /*19510*/  IMAD.MOV.U32 R9, RZ, RZ, -0x7fffffe0 ;  /* 0x80000020ff097424 */ /* 0x000fcc00078e00ff */
        /* <DEDUP_REMOVED lines=9> */
[----:B0-----:R-:W-:Y:S01]  /*195b0*/  FADD.FTZ R4, R2, R139 ;  /* 0x0000008b02047221 */ /* 0x001fe20000010000 */
[----:B------:R-:W-:Y:S01]  /*195c0*/  IMAD.MOV.U32 R2, RZ, RZ, RZ ;  /* 0x000000ffff027224 */ /* 0x000fe200078e00ff */
[----:B------:R-:W-:-:S02]  /*195d0*/  WARPGROUP.DEPBAR.LE gsb0, 0x0 ;  /* 0x00008000000079c5 */ /* 0x000fc40000010000 */
[----:B------:R-:W-:-:S06]  /*195e0*/  WARPGROUP.ARRIVE ;  /* 0x00000000000079c5 */ /* 0x000fcc0000000000 */
        /* <DEDUP_REMOVED lines=49> */
[----:B------:R-:W-:Y:S01]  /*19900*/  R2UR UR6, R12 ;  /* 0x000000000c0672ca */ /* 0x000fe200000e0000 */
[----:B------:R-:W-:Y:S01]  /*19910*/  IMAD.U32 R12, RZ, RZ, UR51 ;  /* 0x00000033ff0c7e24 */ /* 0x000fe2000f8e00ff */
[----:B------:R-:W-:Y:S01]  /*19920*/  R2UR UR7, R13 ;  /* 0x000000000d0772ca */ /* 0x000fe200000e0000 */
[----:B------:R-:W-:Y:S01]  /*19930*/  IMAD.U32 R13, RZ, RZ, UR51 ;  /* 0x00000033ff0d7e24 */ /* 0x000fe2000f8e00ff */
[----:B------:R-:W-:Y:S02]  /*19940*/  WARPGROUP.DEPBAR.LE gsb0, 0x0 ;  /* 0x00008000000079c5 */ /* 0x000fe40000010000 */
[----:B------:R-:W-:-:S09]  /*19950*/  WARPGROUP.ARRIVE ;  /* 0x00000000000079c5 */ /* 0x000fd20000000000 */
[----:B------:R-:W-:Y:S01]  /*19960*/  HGMMA.64x96x16.F32.BF16 R88, gdesc[UR4].tnspB, R88, gsb0 ;  /* 0x41600000045879f0 */ /* 0x000fe20008001858 */
[----:B------:R-:W-:Y:S02]  /*19970*/  R2UR UR4, R6 ;  /* 0x00000000060472ca */ /* 0x000fe400000e0000 */
[----:B------:R-:W-:Y:S01]  /*19980*/  R2UR UR5, R7 ;  /* 0x00000000070572ca */ /* 0x000fe200000e0000 */
[----:B------:R-:W0:Y:S01]  /*19990*/  SHFL.BFLY PT, R6, R5, 0x2, 0x1f ;  /* 0x0c401f0005067f89 */ /* 0x000e2200000e0000 */
[----:B------:R-:W-:Y:S01]  /*199a0*/  R2UR UR6, R8 ;  /* 0x00000000080672ca */ /* 0x000fe200000e0000 */
[----:B------:R-:W-:Y:S01]  /*199b0*/  IMAD.MOV.U32 R8, RZ, RZ, RZ ;  /* 0x000000ffff087224 */ /* 0x000fe200078e00ff */
[----:B------:R-:W-:Y:S01]  /*199c0*/  R2UR UR7, R9 ;  /* 0x00000000090772ca */ /* 0x000fe200000e0000 */
[----:B------:R-:W1:Y:S01]  /*199d0*/  SHFL.BFLY PT, R7, R4, 0x1, 0x1f ;  /* 0x0c201f0004077f89 */ /* 0x000e6200000e0000 */
[----:B0-----:R-:W-:Y:S01]  /*199e0*/  FADD.FTZ R6, R6, R5 ;  /* 0x0000000506067221 */ /* 0x001fe20000010000 */
[----:B------:R-:W-:-:S02]  /*199f0*/  IMAD.MOV.U32 R5, RZ, RZ, -0x800000 ;  /* 0xff800000ff057424 */ /* 0x000fc400078e00ff */
[----:B-1----:R-:W-:Y:S02]  /*19a00*/  FADD.FTZ R10, R4, R7 ;  /* 0x00000007040a7221 */ /* 0x002fe40000010000 */
[----:B------:R-:W0:Y:S01]  /*19a10*/  SHFL.BFLY PT, R9, R6, 0x1, 0x1f ;  /* 0x0c201f0006097f89 */ /* 0x000e2200000e0000 */
[----:B------:R-:W-:Y:S02]  /*19a20*/  IMAD.MOV.U32 R4, RZ, RZ, -0x800000 ;  /* 0xff800000ff047424 */ /* 0x000fe400078e00ff */
[----:B------:R-:W-:-:S13]  /*19a30*/  FSETP.NE.FTZ.AND P1, PT, R10, RZ, PT ;  /* 0x000000ff0a00720b */ /* 0x000fda0003f35000 */
[----:B------:R-:W1:Y:S01]  /*19a40*/  @P1 MUFU.LG2 R7, R10 ;  /* 0x0000000a00071308 */ /* 0x000e620000000c00 */
[----:B0-----:R-:W-:-:S07]  /*19a50*/  FADD.FTZ R11, R6, R9 ;  /* 0x00000009060b7221 */ /* 0x001fce0000010000 */
[----:B------:R-:W-:Y:S01]  /*19a60*/  @P1 MUFU.RCP R8, R10 ;  /* 0x0000000a00081308 */ /* 0x000fe20000001000 */
[----:B------:R-:W-:Y:S01]  /*19a70*/  @P1 FMUL.FTZ R6, R12, 0.69314718246459960938 ;  /* 0x3f3172180c061820 */ /* 0x000fe20000410000 */
[----:B------:R-:W-:Y:S01]  /*19a80*/  FSETP.NE.FTZ.AND P2, PT, R11, RZ, PT ;  /* 0x000000ff0b00720b */ /* 0x000fe20003f55000 */
[----:B-1----:R-:W-:-:S04]  /*19a90*/  @P1 FMUL.FTZ R7, R7, 0.69314718246459960938 ;  /* 0x3f31721807071820 */ /* 0x002fc80000410000 */
[----:B------:R-:W-:-:S08]  /*19aa0*/  @P1 FFMA.FTZ R4, R6, R3, R7 ;  /* 0x0000000306041223 */ /* 0x000fd00000010007 */
        /* <DEDUP_REMOVED lines=11> */
.L_x_1575:
        /* <DEDUP_REMOVED lines=58> */
[----:B0-----:R-:W-:-:S11]  /*19f00*/  SEL R17, R17, RZ, P1 ;  /* 0x000000ff11117207 */ /* 0x001fd60000800000 */
.L_x_1458:
[----:B------:R-:W-:Y:S05]  /*19f10*/  WARPSYNC.ALL ;  /* 0x0000000000007948 */ /* 0x000fea0003800000 */
[----:B------:R-:W0:Y:S08]  /*19f20*/  S2UR UR38, SR_CgaCtaId ;  /* 0x00000000002679c3 */ /* 0x000e300000008800 */
[----:B------:R-:W-:Y:S06]  /*19f30*/  BAR.SYNC.DEFER_BLOCKING 0x5, 0x200 ;  /* 0x0148000000007b1d */ /* 0x000fec0000010000 */
[----:B------:R-:W-:Y:S01]  /*19f40*/  UMOV UR4, 0x400 ;  /* 0x0000040000047882 */ /* 0x000fe20000000000 */
[----:B------:R-:W-:Y:S01]  /*19f50*/  BSSY B0, `(.L_x_1576) ;  /* 0x00002c8000007945 */ /* 0x000fe20003800000 */
[----:B0-----:R-:W-:-:S06]  /*19f60*/  ULEA UR4, UR38, UR4, 0x18 ;  /* 0x0000000426047291 */ /* 0x001fcc000f8ec03f */
[----:B------:R-:W-:-:S05]  /*19f70*/  IMAD.U32 R2, RZ, RZ, UR4 ;  /* 0x00000004ff027e24 */ /* 0x000fca000f8e00ff */
[----:B------:R0:W1:Y:S01]  /*19f80*/  LDS.128 R32, [R2+0x2d8d0] ;  /* 0x02d8d00002207984 */ /* 0x0000620000000c00 */
[----:B------:R-:W-:Y:S06]  /*19f90*/  BAR.ARV 0x4, 0x200 ;  /* 0x0108000000007b1d */ /* 0x000fec0000002000 */
[----:B------:R-:W-:Y:S05]  /*19fa0*/  @P0 BRA `(.L_x_1577) ;  /* 0x0000002000380947 */ /* 0x000fea0003800000 */
[----:B------:R-:W3:Y:S01]  /*19fb0*/  LDL R0, [R1+0x90] ;  /* 0x0000900001007983 */ /* 0x000ee20000100800 */
[----:B------:R-:W-:-:S03]  /*19fc0*/  ULDC UR4, c[0x0][0xad4] ;  /* 0x0002b50000047ab9 */ /* 0x000fc60000000800 */
[----:B-1----:R-:W4:Y:S04]  /*19fd0*/  LDL.LU R32, [R1+0x74] ;  /* 0x0000740001207983 */ /* 0x002f280000300800 */
[----:B--2---:R-:W2:Y:S01]  /*19fe0*/  LDL R41, [R1+0x78] ;  /* 0x0000780001297983 */ /* 0x004ea20000100800 */
[----:B------:R-:W1:Y:S01]  /*19ff0*/  S2R R3, SR_SWINHI ;  /* 0x0000000000037919 */ /* 0x000e620000002f00 */
[----:B------:R-:W-:Y:S02]  /*1a000*/  MOV R20, R2 ;  /* 0x0000000200147202 */ /* 0x000fe40000000f00 */
[----:B-1----:R-:W-:-:S03]  /*1a010*/  MOV R21, R3 ;  /* 0x0000000300157202 */ /* 0x002fc60000000f00 */
[----:B---3--:R-:W-:-:S03]  /*1a020*/  IMAD.WIDE R8, R0, 0x2, R20 ;  /* 0x0000000200087825 */ /* 0x008fc600078e0214 */
[C---:B------:R-:W-:Y:S02]  /*1a030*/  LOP3.LUT R3, R8.reuse, 0x180, RZ, 0xc0, !PT ;  /* 0x0000018008037812 */ /* 0x040fe400078ec0ff */
[C---:B------:R-:W-:Y:S02]  /*1a040*/  IADD3 R10, P2, R8.reuse, 0x3020, RZ ;  /* 0x00003020080a7810 */ /* 0x040fe40007f5e0ff */
[----:B------:R-:W-:Y:S02]  /*1a050*/  SHF.R.U64 R3, R3, 0x3, RZ ;  /* 0x0000000303037819 */ /* 0x000fe400000012ff */
[C---:B------:R-:W-:Y:S02]  /*1a060*/  IADD3 R11, P4, R8.reuse, 0x20, RZ ;  /* 0x00000020080b7810 */ /* 0x040fe40007f9e0ff */
[C---:B------:R-:W-:Y:S02]  /*1a070*/  IADD3 R31, P3, R8.reuse, 0x3000, RZ ;  /* 0x00003000081f7810 */ /* 0x040fe40007f7e0ff */
[----:B------:R-:W-:-:S02]  /*1a080*/  IADD3 R12, P1, R8, 0x6000, RZ ;  /* 0x00006000080c7810 */ /* 0x000fc40007f3e0ff */
[----:B------:R-:W-:Y:S02]  /*1a090*/  IADD3 R37, P0, R8, 0x6020, RZ ;  /* 0x0000602008257810 */ /* 0x000fe40007f1e0ff */
[----:B------:R-:W-:Y:S02]  /*1a0a0*/  LOP3.LUT R8, R3, R8, RZ, 0x3c, !PT ;  /* 0x0000000803087212 */ /* 0x000fe400078e3cff */
[----:B------:R-:W-:Y:S01]  /*1a0b0*/  LOP3.LUT R3, R10, 0x180, RZ, 0xc0, !PT ;  /* 0x000001800a037812 */ /* 0x000fe200078ec0ff */
[----:B------:R-:W-:Y:S01]  /*1a0c0*/  IMAD.X R15, RZ, RZ, R9, P0 ;  /* 0x000000ffff0f7224 */ /* 0x000fe200000e0609 */
[----:B----4-:R-:W-:Y:S02]  /*1a0d0*/  ISETP.NE.AND P0, PT, R32, RZ, PT ;  /* 0x000000ff2000720c */ /* 0x010fe40003f05270 */
        /* <DEDUP_REMOVED lines=10> */
[----:B------:R-:W-:Y:S01]  /*1a180*/  MOV R30, R8 ;  /* 0x00000008001e7202 */ /* 0x000fe20000000f00 */
        /* <DEDUP_REMOVED lines=11> */
[----:B------:R-:W-:-:S02]  /*1a240*/  F2FP.BF16.F32.PACK_AB R8, R89, R88 ;  /* 0x000000585908723e */ /* 0x000fc400000010ff */
[----:B------:R-:W-:Y:S02]  /*1a250*/  F2FP.BF16.F32.PACK_AB R9, R91, R90 ;  /* 0x0000005a5b09723e */ /* 0x000fe400000010ff */
[----:B------:R-:W-:Y:S02]  /*1a260*/  F2FP.BF16.F32.PACK_AB R10, R93, R92 ;  /* 0x0000005c5d0a723e */ /* 0x000fe400000010ff */
[----:B------:R-:W-:Y:S01]  /*1a270*/  F2FP.BF16.F32.PACK_AB R11, R95, R94 ;  /* 0x0000005e5f0b723e */ /* 0x000fe200000010ff */
[----:B------:R-:W-:Y:S01]  /*1a280*/  BAR.SYNC.DEFER_BLOCKING 0x1, 0x180 ;  /* 0x0046000000007b1d */ /* 0x000fe20000010000 */
[----:B------:R-:W-:Y:S02]  /*1a290*/  MOV R40, R24 ;  /* 0x0000001800287202 */ /* 0x000fe40000000f00 */
[----:B------:R-:W-:Y:S02]  /*1a2a0*/  MOV R0, R26 ;  /* 0x0000001a00007202 */ /* 0x000fe40000000f00 */
[----:B------:R-:W-:-:S02]  /*1a2b0*/  LOP3.LUT R14, R14, R37, RZ, 0x3c, !PT ;  /* 0x000000250e0e7212 */ /* 0x000fc400078e3cff */
[----:B------:R-:W-:Y:S01]  /*1a2c0*/  F2FP.BF16.F32.PACK_AB R24, R7, R6 ;  /* 0x000000060718723e */ /* 0x000fe200000010ff */
[----:B------:R-:W2:Y:S01]  /*1a2d0*/  LDC.64 R36, c[0x0][0xc00] ;  /* 0x00030000ff247b82 */ /* 0x000ea20000000a00 */
        /* <DEDUP_REMOVED lines=15> */
[----:B-1----:R-:W-:Y:S02]  /*1a3d0*/  F2FP.BF16.F32.PACK_AB R30, R109, R108 ;  /* 0x0000006c6d1e723e */ /* 0x002fe400000010ff */
[----:B------:R-:W-:Y:S02]  /*1a3e0*/  F2FP.BF16.F32.PACK_AB R8, R113, R112 ;  /* 0x000000707108723e */ /* 0x000fe400000010ff */
[----:B------:R-:W-:Y:S02]  /*1a3f0*/  F2FP.BF16.F32.PACK_AB R9, R115, R114 ;  /* 0x000000727309723e */ /* 0x000fe400000010ff */
[----:B------:R-:W-:-:S02]  /*1a400*/  F2FP.BF16.F32.PACK_AB R10, R117, R116 ;  /* 0x00000074750a723e */ /* 0x000fc400000010ff */
[----:B------:R-:W-:Y:S02]  /*1a410*/  F2FP.BF16.F32.PACK_AB R11, R119, R118 ;  /* 0x00000076770b723e */ /* 0x000fe400000010ff */
[----:B---3--:R-:W-:Y:S02]  /*1a420*/  F2FP.BF16.F32.PACK_AB R24, R129, R128 ;  /* 0x000000808118723e */ /* 0x008fe400000010ff */
        /* <DEDUP_REMOVED lines=9> */
[----:B------:R-:W-:Y:S01]  /*1a4c0*/  ISETP.NE.AND.EX P3, PT, RZ, UR5, PT, P3 ;  /* 0x00000005ff007c0c */ /* 0x000fe2000bf65330 */
[----:B-1----:R-:W-:Y:S02]  /*1a4d0*/  IMAD.MOV.U32 R0, RZ, RZ, RZ ;  /* 0x000000ffff007224 */ /* 0x002fe400078e00ff */
[----:B--2---:R-:W-:-:S10]  /*1a4e0*/  IMAD.WIDE R28, R41, 0x4, R36 ;  /* 0x00000004291c7825 */ /* 0x004fd400078e0224 */
[----:B------:R-:W5:Y:S01]  /*1a4f0*/  @P3 LDG.E R0, desc[UR52][R28.64] ;  /* 0x000000341c003981 */ /* 0x000f62000c1e1900 */
[----:B------:R-:W-:-:S04]  /*1a500*/  ISETP.NE.U32.AND P0, PT, RZ, UR6, PT ;  /* 0x00000006ff007c0c */ /* 0x000fc8000bf05070 */
[----:B------:R-:W-:-:S13]  /*1a510*/  ISETP.NE.AND.EX P0, PT, RZ, UR7, PT, P0 ;  /* 0x00000007ff007c0c */ /* 0x000fda000bf05300 */
[----:B---3--:R-:W1:Y:S01]  /*1a520*/  @P0 LDC.64 R8, c[0x0][0xc08] ;  /* 0x00030200ff080b82 */ /* 0x008e620000000a00 */
[----:B------:R-:W-:Y:S01]  /*1a530*/  ULDC UR6, c[0x0][0xa88] ;  /* 0x0002a20000067ab9 */ /* 0x000fe20000000800 */
[----:B----4-:R-:W-:Y:S01]  /*1a540*/  IMAD.MOV.U32 R14, RZ, RZ, 0x9b8 ;  /* 0x000009b8ff0e7424 */ /* 0x010fe200078e00ff */
[----:B------:R-:W-:Y:S01]  /*1a550*/  ISETP.GT.AND P1, PT, R3, 0x1, PT ;  /* 0x000000010300780c */ /* 0x000fe20003f24270 */
[----:B------:R-:W-:-:S03]  /*1a560*/  IMAD.U32 R48, RZ, RZ, UR6 ;  /* 0x00000006ff307e24 */ /* 0x000fc6000f8e00ff */
[----:B------:R-:W-:Y:S01]  /*1a570*/  SEL R14, R14, 0x978, P1 ;  /* 0x000009780e0e7807 */ /* 0x000fe20000800000 */
[----:B------:R-:W2:Y:S08]  /*1a580*/  LDC R3, c[0x0][0xbe8] ;  /* 0x0002fa00ff037b82 */ /* 0x000eb00000000800 */
[----:B------:R0:W3:Y:S01]  /*1a590*/  LDC.64 R10, c[0x0][R14+0x218] ;  /* 0x000086000e0a7b82 */ /* 0x0000e20000000a00 */
[----:B-1----:R-:W-:-:S07]  /*1a5a0*/  @P0 IMAD.WIDE R8, R41, 0x4, R8 ;  /* 0x0000000429080825 */ /* 0x002fce00078e0208 */
[----:B------:R0:W1:Y:S01]  /*1a5b0*/  LDC.64 R12, c[0x0][R14+0x228] ;  /* 0x00008a000e0c7b82 */ /* 0x0000620000000a00 */
[----:B------:R4:W5:Y:S07]  /*1a5c0*/  @P0 LDG.E R48, desc[UR52][R8.64] ;  /* 0x0000003408300981 */ /* 0x00096e000c1e1900 */
[----:B----4-:R0:W4:Y:S01]  /*1a5d0*/  LDC.64 R8, c[0x0][R14+0x220] ;  /* 0x000088000e087b82 */ /* 0x0101220000000a00 */
[----:B--2---:R-:W-:Y:S01]  /*1a5e0*/  ISETP.NE.AND P2, PT, R3, 0x1, PT ;  /* 0x000000010300780c */ /* 0x004fe20003f45270 */
[----:B---3--:R-:W-:-:S12]  /*1a5f0*/  @P0 BRA `(.L_x_1578) ;  /* 0x0000000000100947 */ /* 0x008fd80003800000 */
[----:B------:R-:W-:Y:S05]  /*1a600*/  @!P3 BRA `(.L_x_1578) ;  /* 0x00000000000cb947 */ /* 0x000fea0003800000 */
[----:B------:R-:W2:Y:S04]  /*1a610*/  LDG.E R15, desc[UR52][R28.64] ;  /* 0x000000341c0f7981 */ /* 0x000ea8000c1e1900 */
[----:B-----5:R-:W2:Y:S02]  /*1a620*/  LDG.E R48, desc[UR52][R28.64+0x4] ;  /* 0x000004341c307981 */ /* 0x020ea4000c1e1900 */
[----:B--2---:R-:W-:-:S07]  /*1a630*/  IMAD.IADD R48, R48, 0x1, -R15 ;  /* 0x0000000130307824 */ /* 0x004fce00078e0a0f */
.L_x_1578:
[----:B------:R-:W2:Y:S04]  /*1a640*/  LDL R28, [R1+0x68] ;  /* 0x00006800011c7983 */ /* 0x000ea80000100800 */
[----:B------:R-:W2:Y:S04]  /*1a650*/  LDL R54, [R1+0x30] ;  /* 0x0000300001367983 */ /* 0x000ea80000100800 */
[----:B------:R-:W3:Y:S01]  /*1a660*/  LDL R52, [R1+0x7c] ;  /* 0x00007c0001347983 */ /* 0x000ee20000100800 */
[----:B0-----:R-:W0:Y:S01]  /*1a670*/  LDC.64 R14, c[0x0][R14+0x210] ;  /* 0x000084000e0e7b82 */ /* 0x001e220000000a00 */
[----:B------:R-:W-:Y:S01]  /*1a680*/  ISETP.NE.U32.AND P0, PT, RZ, UR4, PT ;  /* 0x00000004ff007c0c */ /* 0x000fe2000bf05070 */
[-C--:B------:R-:W-:Y:S01]  /*1a690*/  IMAD R31, R11, R141.reuse, RZ ;  /* 0x0000008d0b1f7224 */ /* 0x080fe200078e02ff */
[----:B------:R-:W3:Y:S01]  /*1a6a0*/  LDL R36, [R1+0x8c] ;  /* 0x00008c0001247983 */ /* 0x000ee20000100800 */
[----:B------:R-:W-:Y:S01]  /*1a6b0*/  SHF.R.S32.HI R26, RZ, 0x1f, R41 ;  /* 0x0000001fff1a7819 */ /* 0x000fe20000011429 */
[----:B------:R-:W-:Y:S01]  /*1a6c0*/  IMAD.WIDE.U32 R10, R10, R141, RZ ;  /* 0x0000008d0a0a7225 */ /* 0x000fe200078e00ff */
[----:B------:R-:W-:Y:S01]  /*1a6d0*/  ISETP.NE.AND.EX P0, PT, RZ, UR5, PT, P0 ;  /* 0x00000005ff007c0c */ /* 0x000fe2000bf05300 */
[----:B------:R-:W3:Y:S01]  /*1a6e0*/  LDL R30, [R1+0x84] ;  /* 0x00008400011e7983 */ /* 0x000ee20000100800 */
[----:B------:R-:W1:Y:S02]  /*1a6f0*/  @P2 LDC R39, c[0x0][0xbec] ;  /* 0x0002fb00ff272b82 */ /* 0x000e640000000800 */
[----:B------:R-:W-:-:S02]  /*1a700*/  SEL R32, R41, RZ, !P0 ;  /* 0x000000ff29207207 */ /* 0x000fc40004000000 */
[----:B------:R-:W-:-:S03]  /*1a710*/  SEL R29, R26, RZ, !P0 ;  /* 0x000000ff1a1d7207 */ /* 0x000fc60004000000 */
[-C--:B----4-:R-:W-:Y:S01]  /*1a720*/  IMAD R9, R9, R32.reuse, RZ ;  /* 0x0000002009097224 */ /* 0x090fe200078e02ff */
[----:B------:R-:W4:Y:S03]  /*1a730*/  @P2 LDC R27, c[0x0][0xbf0] ;  /* 0x0002fc00ff1b2b82 */ /* 0x000f260000000800 */
[C---:B------:R-:W-:Y:S02]  /*1a740*/  IMAD R37, R8.reuse, R29, R9 ;  /* 0x0000001d08257224 */ /* 0x040fe400078e0209 */
[----:B------:R-:W-:-:S03]  /*1a750*/  IMAD.WIDE.U32 R8, R8, R32, RZ ;  /* 0x0000002008087225 */ /* 0x000fc600078e00ff */
[----:B------:R-:W0:Y:S01]  /*1a760*/  LDC.64 R24, c[0x0][0xba8] ;  /* 0x0002ea00ff187b82 */ /* 0x000e220000000a00 */
[--C-:B-----5:R-:W-:Y:S02]  /*1a770*/  IADD3 R10, P0, P3, R8, R10, R0.reuse ;  /* 0x0000000a080a7210 */ /* 0x120fe40007b1e000 */
[----:B------:R-:W-:-:S05]  /*1a780*/  SHF.R.S32.HI R49, RZ, 0x1f, R0 ;  /* 0x0000001fff317819 */ /* 0x000fca0000011400 */
[----:B0-----:R-:W0:Y:S08]  /*1a790*/  @!P1 LDC R24, c[0x0][0xb50] ;  /* 0x0002d400ff189b82 */ /* 0x001e300000000800 */
[----:B------:R-:W0:Y:S01]  /*1a7a0*/  @!P1 LDC R25, c[0x0][0xb54] ;  /* 0x0002d500ff199b82 */ /* 0x000e220000000800 */
[----:B------:R-:W-:Y:S02]  /*1a7b0*/  IMAD R48, R48, R3, RZ ;  /* 0x0000000330307224 */ /* 0x000fe400078e02ff */
[----:B--2---:R-:W-:-:S02]  /*1a7c0*/  IMAD.IADD R26, R28, 0x1, R54 ;  /* 0x000000011c1a7824 */ /* 0x004fc400078e0236 */
[----:B------:R-:W-:Y:S02]  /*1a7d0*/  IMAD.IADD R28, R11, 0x1, R31 ;  /* 0x000000010b1c7824 */ /* 0x000fe400078e021f */
[----:B-1----:R-:W-:Y:S01]  /*1a7e0*/  @P2 IMAD.HI.U32 R8, R26, R39, RZ ;  /* 0x000000271a082227 */ /* 0x002fe200078e00ff */
[----:B---3--:R-:W-:-:S03]  /*1a7f0*/  SEL R29, R52, RZ, P1 ;  /* 0x000000ff341d7207 */ /* 0x008fc60000800000 */
[----:B------:R-:W-:Y:S02]  /*1a800*/  IMAD.IADD R11, R9, 0x1, R37 ;  /* 0x00000001090b7824 */ /* 0x000fe400078e0225 */
[----:B------:R-:W-:Y:S01]  /*1a810*/  IMAD.MOV.U32 R9, RZ, RZ, R26 ;  /* 0x000000ffff097224 */ /* 0x000fe200078e001a */
[----:B----4-:R-:W-:Y:S01]  /*1a820*/  @P2 SHF.R.U32.HI R9, RZ, R27, R8 ;  /* 0x0000001bff092219 */ /* 0x010fe20000011608 */
[-C--:B------:R-:W-:Y:S02]  /*1a830*/  IMAD R31, R13, R29.reuse, RZ ;  /* 0x0000001d0d1f7224 */ /* 0x080fe400078e02ff */
[----:B------:R-:W-:Y:S01]  /*1a840*/  IMAD.WIDE.U32 R12, R12, R29, RZ ;  /* 0x0000001d0c0c7225 */ /* 0x000fe200078e00ff */
[----:B------:R-:W-:-:S03]  /*1a850*/  IADD3.X R11, R11, R28, R49, P0, P3 ;  /* 0x0000001c0b0b7210 */ /* 0x000fc600007e6431 */
[----:B------:R-:W-:Y:S01]  /*1a860*/  IMAD.MOV R27, RZ, RZ, -R9 ;  /* 0x000000ffff1b7224 */ /* 0x000fe200078e0a09 */
[----:B------:R-:W-:Y:S01]  /*1a870*/  IADD3 R12, P0, P3, R9, R10, R12 ;  /* 0x0000000a090c7210 */ /* 0x000fe20007b1e00c */
[----:B------:R-:W-:Y:S01]  /*1a880*/  IMAD.IADD R31, R13, 0x1, R31 ;  /* 0x000000010d1f7824 */ /* 0x000fe200078e021f */
[----:B------:R-:W-:Y:S01]  /*1a890*/  SHF.R.S32.HI R8, RZ, 0x1f, R9 ;  /* 0x0000001fff087819 */ /* 0x000fe20000011409 */
[----:B------:R-:W-:-:S03]  /*1a8a0*/  IMAD R9, R3, R27, R26 ;  /* 0x0000001b03097224 */ /* 0x000fc600078e021a */
[----:B------:R-:W-:Y:S01]  /*1a8b0*/  IADD3.X R13, R8, R11, R31, P0, P3 ;  /* 0x0000000b080d7210 */ /* 0x000fe200007e641f */
[-C--:B------:R-:W-:Y:S01]  /*1a8c0*/  IMAD R8, R15, R9.reuse, RZ ;  /* 0x000000090f087224 */ /* 0x080fe200078e02ff */
[----:B------:R-:W-:Y:S01]  /*1a8d0*/  SHF.R.S32.HI R11, RZ, 0x1f, R9 ;  /* 0x0000001fff0b7819 */ /* 0x000fe20000011409 */
[----:B------:R-:W-:-:S04]  /*1a8e0*/  IMAD.WIDE.U32 R12, R14, R9, R12 ;  /* 0x000000090e0c7225 */ /* 0x000fc800078e000c */
[----:B------:R-:W-:-:S04]  /*1a8f0*/  IMAD R11, R14, R11, R8 ;  /* 0x0000000b0e0b7224 */ /* 0x000fc800078e0208 */
[----:B------:R-:W-:Y:S01]  /*1a900*/  IMAD.IADD R8, R13, 0x1, R11 ;  /* 0x000000010d087824 */ /* 0x000fe200078e020b */
[----:B0-----:R-:W-:-:S04]  /*1a910*/  LEA R13, P0, R12, R24, 0x2 ;  /* 0x000000180c0d7211 */ /* 0x001fc800078010ff */
[----:B------:R-:W-:Y:S01]  /*1a920*/  LEA.HI.X R12, R12, R25, R8, 0x2, P0 ;  /* 0x000000190c0c7211 */ /* 0x000fe200000f1408 */
[----:B------:R-:W-:Y:S01]  /*1a930*/  SHFL.IDX PT, R10, R13, 0x1, 0x1c1f ;  /* 0x003c1f000d0a7f89 */ /* 0x000fe200000e0000 */
[----:B------:R-:W-:-:S03]  /*1a940*/  IMAD.IADD R25, R36, 0x1, R54 ;  /* 0x0000000124197824 */ /* 0x000fc600078e0236 */
[----:B------:R-:W-:Y:S04]  /*1a950*/  SHFL.IDX PT, R8, R13, RZ, 0x1c1f ;  /* 0x001c1fff0d087589 */ /* 0x000fe800000e0000 */
[----:B------:R-:W0:Y:S04]  /*1a960*/  SHFL.IDX PT, R9, R12, RZ, 0x1c1f ;  /* 0x001c1fff0c097589 */ /* 0x000e2800000e0000 */
[----:B------:R-:W1:Y:S01]  /*1a970*/  SHFL.IDX PT, R11, R12, 0x1, 0x1c1f ;  /* 0x003c1f000c0b7f89 */ /* 0x000e6200000e0000 */
        /* <DEDUP_REMOVED lines=18> */
[----:B------:R-:W-:Y:S02]  /*1aaa0*/  IMAD R5, R10, 0x20, R51 ;  /* 0x000000200a057824 */ /* 0x000fe400078e0233 */
[----:B------:R-:W-:Y:S02]  /*1aab0*/  IMAD R49, R49, UR4, RZ ;  /* 0x0000000431317c24 */ /* 0x000fe4000f8e02ff */
[----:B------:R-:W-:-:S04]  /*1aac0*/  IMAD.WIDE R20, R5, 0x2, R20 ;  /* 0x0000000205147825 */ /* 0x000fc800078e0214 */
[----:B------:R-:W-:Y:S01]  /*1aad0*/  IMAD R49, R0, UR5, R49 ;  /* 0x0000000500317c24 */ /* 0x000fe2000f8e0231 */
[----:B------:R-:W-:Y:S01]  /*1aae0*/  IADD3 R25, P0, R20, 0x1800, RZ ;  /* 0x0000180014197810 */ /* 0x000fe20007f1e0ff */
[----:B------:R-:W-:Y:S01]  /*1aaf0*/  IMAD.WIDE.U32 R8, R0, UR4, RZ ;  /* 0x0000000400087c25 */ /* 0x000fe2000f8e00ff */
[C---:B------:R-:W-:Y:S01]  /*1ab00*/  IADD3 R29, P1, R20.reuse, 0x3000, RZ ;  /* 0x00003000141d7810 */ /* 0x040fe20007f3e0ff */
[----:B------:R-:W-:Y:S01]  /*1ab10*/  ULDC.64 UR4, c[0x0][0xae8] ;  /* 0x0002ba0000047ab9 */ /* 0x000fe20000000a00 */
[C---:B------:R-:W-:Y:S01]  /*1ab20*/  IADD3 R37, P3, R20.reuse, 0x4800, RZ ;  /* 0x0000480014257810 */ /* 0x040fe20007f7e0ff */
[----:B------:R-:W-:Y:S01]  /*1ab30*/  IMAD R0, R13, 0x60, R10 ;  /* 0x000000600d007824 */ /* 0x000fe200078e020a */
[C---:B------:R-:W-:Y:S01]  /*1ab40*/  IADD3 R41, P4, R20.reuse, 0x6000, RZ ;  /* 0x0000600014297810 */ /* 0x040fe20007f9e0ff */
[----:B------:R-:W-:Y:S01]  /*1ab50*/  IMAD.IADD R9, R9, 0x1, R49 ;  /* 0x0000000109097824 */ /* 0x000fe200078e0231 */
[----:B------:R-:W-:Y:S01]  /*1ab60*/  IADD3 R5, P5, R20, 0x7800, RZ ;  /* 0x0000780014057810 */ /* 0x000fe20007fbe0ff */
[----:B------:R-:W-:Y:S01]  /*1ab70*/  IMAD.IADD R14, R54, 0x1, R0 ;  /* 0x00000001360e7824 */ /* 0x000fe200078e0200 */
[----:B------:R-:W-:-:S02]  /*1ab80*/  LOP3.LUT R24, R25, 0x180, RZ, 0xc0, !PT ;  /* 0x0000018019187812 */ /* 0x000fc400078ec0ff */
[----:B------:R-:W-:Y:S02]  /*1ab90*/  LOP3.LUT R28, R29, 0x180, RZ, 0xc0, !PT ;  /* 0x000001801d1c7812 */ /* 0x000fe400078ec0ff */
[----:B------:R-:W-:Y:S02]  /*1aba0*/  LOP3.LUT R36, R37, 0x180, RZ, 0xc0, !PT ;  /* 0x0000018025247812 */ /* 0x000fe400078ec0ff */
[----:B------:R-:W-:Y:S01]  /*1abb0*/  LOP3.LUT R40, R41, 0x180, RZ, 0xc0, !PT ;  /* 0x0000018029287812 */ /* 0x000fe200078ec0ff */
[----:B------:R-:W-:Y:S01]  /*1abc0*/  IMAD.WIDE.U32 R8, R141, UR4, R8 ;  /* 0x000000048d087c25 */ /* 0x000fe2000f8e0008 */
[----:B------:R-:W-:Y:S02]  /*1abd0*/  LOP3.LUT R4, R5, 0x180, RZ, 0xc0, !PT ;  /* 0x0000018005047812 */ /* 0x000fe400078ec0ff */
[----:B------:R-:W-:Y:S01]  /*1abe0*/  LOP3.LUT R7, R20, 0x180, RZ, 0xc0, !PT ;  /* 0x0000018014077812 */ /* 0x000fe200078ec0ff */
[----:B0-----:R-:W-:Y:S01]  /*1abf0*/  @P2 IMAD.HI.U32 R0, R14, R11, RZ ;  /* 0x0000000b0e002227 */ /* 0x001fe200078e00ff */
[----:B------:R-:W-:-:S02]  /*1ac00*/  SHF.R.U64 R24, R24, 0x3, RZ ;  /* 0x0000000318187819 */ /* 0x000fc400000012ff */
[----:B------:R-:W-:Y:S01]  /*1ac10*/  SHF.R.U64 R28, R28, 0x3, RZ ;  /* 0x000000031c1c7819 */ /* 0x000fe200000012ff */
[----:B------:R-:W-:Y:S01]  /*1ac20*/  IMAD.X R45, RZ, RZ, R21, P5 ;  /* 0x000000ffff2d7224 */ /* 0x000fe200028e0615 */
[----:B------:R-:W-:Y:S02]  /*1ac30*/  SHF.R.U64 R36, R36, 0x3, RZ ;  /* 0x0000000324247819 */ /* 0x000fe400000012ff */
[----:B------:R-:W-:Y:S02]  /*1ac40*/  SHF.R.U64 R40, R40, 0x3, RZ ;  /* 0x0000000328287819 */ /* 0x000fe400000012ff */
[----:B------:R-:W-:Y:S01]  /*1ac50*/  SHF.R.S32.HI R13, RZ, 0x1f, R32 ;  /* 0x0000001fff0d7819 */ /* 0x000fe20000011420 */
[----:B------:R-:W-:Y:S01]  /*1ac60*/  IMAD R9, R141, UR5, R9 ;  /* 0x000000058d097c24 */ /* 0x000fe2000f8e0209 */
[----:B------:R-:W-:Y:S01]  /*1ac70*/  SHF.R.U64 R4, R4, 0x3, RZ ;  /* 0x0000000304047819 */ /* 0x000fe200000012ff */
[----:B------:R-:W-:Y:S01]  /*1ac80*/  ULDC.64 UR4, c[0x0][0xaf0] ;  /* 0x0002bc0000047ab9 */ /* 0x000fe20000000a00 */
[----:B------:R-:W-:Y:S01]  /*1ac90*/  SHF.R.U64 R7, R7, 0x3, RZ ;  /* 0x0000000307077819 */ /* 0x000fe200000012ff */
[----:B------:R-:W-:Y:S01]  /*1aca0*/  IMAD.MOV.U32 R11, RZ, RZ, R14 ;  /* 0x000000ffff0b7224 */ /* 0x000fe200078e000e */
        /* <DEDUP_REMOVED lines=8> */
[----:B--2---:R-:W-:Y:S01]  /*1ad30*/  @P2 SHF.R.U32.HI R11, RZ, R15, R0 ;  /* 0x0000000fff0b2219 */ /* 0x004fe20000011600 */
[----:B------:R-:W-:Y:S01]  /*1ad40*/  IMAD R13, R13, UR4, RZ ;  /* 0x000000040d0d7c24 */ /* 0x000fe2000f8e02ff */
[----:B------:R-:W-:Y:S01]  /*1ad50*/  LOP3.LUT R44, R4, R5, RZ, 0x3c, !PT ;  /* 0x00000005042c7212 */ /* 0x000fe200078e3cff */
[C---:B------:R-:W-:Y:S01]  /*1ad60*/  IMAD.WIDE.U32 R8, R32.reuse, UR4, R8 ;  /* 0x0000000420087c25 */ /* 0x040fe2000f8e0008 */
[----:B------:R-:W-:Y:S01]  /*1ad70*/  LOP3.LUT R20, R7, R20, RZ, 0x3c, !PT ;  /* 0x0000001407147212 */ /* 0x000fe200078e3cff */
[----:B------:R-:W5:Y:S01]  /*1ad80*/  LD.E.128 R24, desc[UR52][R24.64] ;  /* 0x0000003418187980 */ /* 0x000f62000c101d00 */
[----:B------:R-:W-:Y:S01]  /*1ad90*/  SHF.R.S32.HI R0, RZ, 0x1f, R11 ;  /* 0x0000001fff007819 */ /* 0x000fe2000001140b */
[----:B------:R-:W-:Y:S01]  /*1ada0*/  IMAD R13, R32, UR5, R13 ;  /* 0x00000005200d7c24 */ /* 0x000fe2000f8e020d */
[----:B------:R-:W-:Y:S01]  /*1adb0*/  ULDC.64 UR4, c[0x0][0xae0] ;  /* 0x0002b80000047ab9 */ /* 0x000fe20000000a00 */
[----:B------:R-:W-:Y:S01]  /*1adc0*/  IMAD.MOV R12, RZ, RZ, -R11 ;  /* 0x000000ffff0c7224 */ /* 0x000fe200078e0a0b */
[----:B------:R0:W5:Y:S01]  /*1add0*/  LD.E.128 R4, desc[UR52][R20.64] ;  /* 0x0000003414047980 */ /* 0x000162000c101d00 */
[----:B------:R-:W-:-:S03]  /*1ade0*/  IMAD.IADD R9, R9, 0x1, R13 ;  /* 0x0000000109097824 */ /* 0x000fc600078e020d */
[----:B------:R-:W5:Y:S01]  /*1adf0*/  LD.E.128 R28, desc[UR52][R28.64] ;  /* 0x000000341c1c7980 */ /* 0x000f62000c101d00 */
[----:B------:R-:W-:-:S03]  /*1ae00*/  IMAD R0, R0, UR4, RZ ;  /* 0x0000000400007c24 */ /* 0x000fc6000f8e02ff */
[----:B------:R-:W5:Y:S01]  /*1ae10*/  LD.E.128 R36, desc[UR52][R36.64] ;  /* 0x0000003424247980 */ /* 0x000f62000c101d00 */
[----:B------:R-:W-:-:S03]  /*1ae20*/  IMAD R3, R3, R12, R14 ;  /* 0x0000000c03037224 */ /* 0x000fc600078e020e */
        /* <DEDUP_REMOVED lines=8> */
[----:B------:R-:W-:-:S04]  /*1aeb0*/  IMAD.WIDE.U32 R8, R11, UR4, R8 ;  /* 0x000000040b087c25 */ /* 0x000fc8000f8e0008 */
[----:B------:R-:W-:Y:S01]  /*1aec0*/  IMAD R13, R11, UR5, R0 ;  /* 0x000000050b0d7c24 */ /* 0x000fe2000f8e0200 */
[----:B------:R-:W-:Y:S01]  /*1aed0*/  SHF.R.S32.HI R11, RZ, 0x1f, R3 ;  /* 0x0000001fff0b7819 */ /* 0x000fe20000011403 */
[----:B------:R-:W-:Y:S02]  /*1aee0*/  ULDC.64 UR4, c[0x0][0xad8] ;  /* 0x0002b60000047ab9 */ /* 0x000fe40000000a00 */
[----:B------:R-:W-:Y:S02]  /*1aef0*/  IMAD.IADD R9, R9, 0x1, R13 ;  /* 0x0000000109097824 */ /* 0x000fe400078e020d */
[----:B------:R-:W-:Y:S02]  /*1af00*/  IMAD R12, R11, UR4, RZ ;  /* 0x000000040b0c7c24 */ /* 0x000fe4000f8e02ff */
[----:B------:R-:W-:Y:S02]  /*1af10*/  VIADD R0, R2, 0x2d820 ;  /* 0x0002d82002007836 */ /* 0x000fe40000000000 */
[----:B------:R-:W-:-:S02]  /*1af20*/  IMAD R11, R3, UR5, R12 ;  /* 0x00000005030b7c24 */ /* 0x000fc4000f8e020c */
[----:B------:R-:W-:Y:S01]  /*1af30*/  IMAD.WIDE.U32 R8, R3, UR4, R8 ;  /* 0x0000000403087c25 */ /* 0x000fe2000f8e0008 */
[----:B------:R-:W-:Y:S01]  /*1af40*/  ULDC.64 UR4, c[0x0][0xa80] ;  /* 0x0002a00000047ab9 */ /* 0x000fe20000000a00 */
[----:B------:R-:W-:Y:S02]  /*1af50*/  PRMT R0, RZ, 0x654, R0 ;  /* 0x00000654ff007816 */ /* 0x000fe40000000000 */
[----:B------:R-:W-:Y:S01]  /*1af60*/  IMAD.IADD R3, R9, 0x1, R11 ;  /* 0x0000000109037824 */ /* 0x000fe200078e020b */
[C---:B0-----:R-:W-:Y:S01]  /*1af70*/  LEA R20, P0, R8.reuse, UR4, 0x1 ;  /* 0x0000000408147c11 */ /* 0x041fe2000f8008ff */
[C---:B------:R-:W-:Y:S01]  /*1af80*/  VIADD R49, R51.reuse, 0x40 ;  /* 0x0000004033317836 */ /* 0x040fe20000000000 */
[----:B------:R-:W-:Y:S01]  /*1af90*/  UMOV UR4, 0xffffffff ;  /* 0xffffffff00047882 */ /* 0x000fe20000000000 */
[----:B------:R-:W-:Y:S01]  /*1afa0*/  VIADD R53, R51, 0x20 ;  /* 0x0000002033357836 */ /* 0x000fe20000000000 */
[----:B-1----:R0:W-:Y:S01]  /*1afb0*/  SYNCS.ARRIVE.TRANS64.RED.A1T0 RZ, [R0+URZ], RZ ;  /* 0x000000ff00ff79a7 */ /* 0x0021e2000810043f */
[----:B------:R-:W-:-:S02]  /*1afc0*/  LEA.HI.X R3, R8, UR5, R3, 0x1, P0 ;  /* 0x0000000508037c11 */ /* 0x000fc400080f0c03 */
[----:B------:R-:W-:Y:S02]  /*1afd0*/  SHF.R.S32.HI R32, RZ, 0x1f, R49 ;  /* 0x0000001fff207819 */ /* 0x000fe40000011431 */
[----:B------:R-:W-:Y:S01]  /*1afe0*/  SHF.R.S32.HI R50, RZ, 0x1f, R53 ;  /* 0x0000001fff327819 */ /* 0x000fe20000011435 */
[----:B------:R-:W-:Y:S06]  /*1aff0*/  BRA.DIV UR4, `(.L_x_1580) ;  /* 0x000000aa04787947 */ /* 0x000fec000b800000 */
[----:B0-----:R0:W1:Y:S04]  /*1b000*/  SHFL.IDX PT, R0, R3, RZ, 0x1c1f ;  /* 0x001c1fff03007589 */ /* 0x00106800000e0000 */
[----:B------:R0:W2:Y:S02]  /*1b010*/  SHFL.IDX PT, R14, R20, RZ, 0x1c1f ;  /* 0x001c1fff140e7589 */ /* 0x0000a400000e0000 */
.L_x_1774:
[----:B------:R-:W-:Y:S01]  /*1b020*/  IMAD.IADD R21, R10, 0x1, R54 ;  /* 0x000000010a157824 */ /* 0x000fe200078e0236 */
[----:B------:R-:W-:Y:S04]  /*1b030*/  BSSY B1, `(.L_x_1581) ;  /* 0x0000011000017945 */ /* 0x000fe80003800000 */
[----:B------:R-:W-:-:S13]  /*1b040*/  ISETP.GE.AND P0, PT, R21, R48, PT ;  /* 0x000000301500720c */ /* 0x000fda0003f06270 */
[----:B------:R-:W-:Y:S05]  /*1b050*/  @P0 BRA `(.L_x_1582) ;  /* 0x0000000000380947 */ /* 0x000fea0003800000 */
[----:B------:R-:W-:Y:S02]  /*1b060*/  ULDC UR4, c[0x0][0xac8] ;  /* 0x0002b20000047ab9 */ /* 0x000fe40000000800 */
[----:B------:R-:W-:Y:S02]  /*1b070*/  ISETP.GE.AND P0, PT, R51, UR4, PT ;  /* 0x0000000433007c0c */ /* 0x000fe4000bf06270 */
[----:B------:R-:W-:Y:S02]  /*1b080*/  ISETP.GE.AND P1, PT, R53, UR4, PT ;  /* 0x0000000435007c0c */ /* 0x000fe4000bf26270 */
[----:B------:R-:W-:-:S09]  /*1b090*/  ISETP.GE.AND P2, PT, R49, UR4, PT ;  /* 0x0000000431007c0c */ /* 0x000fd2000bf46270 */
[----:B--2---:R-:W-:Y:S02]  /*1b0a0*/  @!P0 IMAD.MOV.U32 R12, RZ, RZ, R14 ;  /* 0x000000ffff0c8224 */ /* 0x004fe400078e000e */
[----:B-1----:R-:W-:Y:S01]  /*1b0b0*/  @!P0 IMAD.MOV.U32 R13, RZ, RZ, R0 ;  /* 0x000000ffff0d8224 */ /* 0x002fe200078e0000 */
[-C--:B------:R-:W-:Y:S02]  /*1b0c0*/  @!P1 LEA R10, P3, R53, R14.reuse, 0x1 ;  /* 0x0000000e350a9211 */ /* 0x080fe400078608ff */
[----:B------:R-:W-:Y:S01]  /*1b0d0*/  @!P2 LEA R8, P4, R49, R14, 0x1 ;  /* 0x0000000e3108a211 */ /* 0x000fe200078808ff */
[----:B------:R-:W-:Y:S01]  /*1b0e0*/  @!P0 IMAD.WIDE R12, R51, 0x2, R12 ;  /* 0x00000002330c8825 */ /* 0x000fe200078e020c */
[-C--:B------:R-:W-:Y:S02]  /*1b0f0*/  @!P1 LEA.HI.X R11, R53, R0.reuse, R50, 0x1, P3 ;  /* 0x00000000350b9211 */ /* 0x080fe400018f0c32 */
[----:B------:R-:W-:Y:S02]  /*1b100*/  @!P2 LEA.HI.X R9, R49, R0, R32, 0x1, P4 ;  /* 0x000000003109a211 */ /* 0x000fe400020f0c20 */
[----:B-----5:R3:W-:Y:S04]  /*1b110*/  @!P0 ST.E.128 desc[UR52][R12.64], R4 ;  /* 0x000000040c008985 */ /* 0x0207e8000c101d34 */
[----:B------:R3:W-:Y:S04]  /*1b120*/  @!P1 ST.E.128 desc[UR52][R10.64], R28 ;  /* 0x0000001c0a009985 */ /* 0x0007e8000c101d34 */
[----:B------:R3:W-:Y:S02]  /*1b130*/  @!P2 ST.E.128 desc[UR52][R8.64], R40 ;  /* 0x000000280800a985 */ /* 0x0007e4000c101d34 */
.L_x_1582:
[----:B------:R-:W-:Y:S05]  /*1b140*/  BSYNC B1 ;  /* 0x0000000000017941 */ /* 0x000fea0003800000 */
.L_x_1581:
[----:B------:R-:W-:-:S03]  /*1b150*/  UMOV UR4, 0xffffffff ;  /* 0xffffffff00047882 */ /* 0x000fc60000000000 */
[----:B------:R-:W-:Y:S05]  /*1b160*/  BRA.DIV UR4, `(.L_x_1583) ;  /* 0x000000aa04507947 */ /* 0x000fea000b800000 */
[----:B0-----:R-:W0:Y:S04]  /*1b170*/  SHFL.IDX PT, R3, R3, 0x1, 0x1c1f ;  /* 0x003c1f0003037f89 */ /* 0x001e2800000e0000 */
[----:B--2---:R2:W4:Y:S02]  /*1b180*/  SHFL.IDX PT, R14, R20, 0x1, 0x1c1f ;  /* 0x003c1f00140e7f89 */ /* 0x00452400000e0000 */
.L_x_1778:
[----:B---3-5:R-:W-:-:S05]  /*1b190*/  VIADD R5, R21, 0x60 ;  /* 0x0000006015057836 */ /* 0x028fca0000000000 */
[----:B------:R-:W-:-:S13]  /*1b1a0*/  ISETP.GE.AND P0, PT, R5, R48, PT ;  /* 0x000000300500720c */ /* 0x000fda0003f06270 */
[----:B------:R-:W-:Y:S05]  /*1b1b0*/  @P0 BRA `(.L_x_1584) ;  /* 0x0000001800840947 */ /* 0x000fea0003800000 */
[----:B------:R-:W-:Y:S02]  /*1b1c0*/  ULDC UR4, c[0x0][0xac8] ;  /* 0x0002b20000047ab9 */ /* 0x000fe40000000800 */
[----:B------:R-:W-:Y:S02]  /*1b1d0*/  ISETP.GE.AND P1, PT, R51, UR4, PT ;  /* 0x0000000433007c0c */ /* 0x000fe4000bf26270 */
[----:B------:R-:W-:-:S11]  /*1b1e0*/  ISETP.GE.AND P2, PT, R53, UR4, PT ;  /* 0x0000000435007c0c */ /* 0x000fd6000bf46270 */
[----:B0-----:R-:W-:Y:S02]  /*1b1f0*/  @!P1 IMAD.MOV.U32 R15, RZ, RZ, R3 ;  /* 0x000000ffff0f9224 */ /* 0x001fe400078e0003 */
[----:B----4-:R-:W-:Y:S01]  /*1b200*/  @!P2 LEA R4, P0, R53, R14, 0x1 ;  /* 0x0000000e3504a211 */ /* 0x010fe200078008ff */
        /* <DEDUP_REMOVED lines=10> */
.L_x_1579:
[----:B------:R-:W-:Y:S01]  /*1b2b0*/  ULDC.64 UR4, c[0x0][0xb08] ;  /* 0x0002c20000047ab9 */ /* 0x000fe20000000a00 */
[----:B------:R-:W1:Y:S01]  /*1b2c0*/  @P2 LDC R13, c[0x0][0xbec] ;  /* 0x0002fb00ff0d2b82 */ /* 0x000e620000000800 */
[----:B------:R-:W-:Y:S01]  /*1b2d0*/  IMAD R49, R49, UR4, RZ ;  /* 0x0000000431317c24 */ /* 0x000fe2000f8e02ff */
[----:B0-----:R-:W-:Y:S01]  /*1b2e0*/  SHF.R.S32.HI R9, RZ, 0x1f, R32 ;  /* 0x0000001fff097819 */ /* 0x001fe20000011420 */
[----:B------:R-:W-:-:S04]  /*1b2f0*/  IMAD.WIDE.U32 R4, R0, UR4, RZ ;  /* 0x0000000400047c25 */ /* 0x000fc8000f8e00ff */
[----:B------:R-:W-:Y:S01]  /*1b300*/  IMAD R49, R0, UR5, R49 ;  /* 0x0000000500317c24 */ /* 0x000fe2000f8e0231 */
[----:B------:R-:W-:Y:S01]  /*1b310*/  ULDC.64 UR4, c[0x0][0xb38] ;  /* 0x0002ce0000047ab9 */ /* 0x000fe20000000a00 */
[----:B------:R-:W0:Y:S01]  /*1b320*/  @P2 LDC R0, c[0x0][0xbf0] ;  /* 0x0002fc00ff002b82 */ /* 0x000e220000000800 */
[----:B------:R-:W-:Y:S02]  /*1b330*/  VIADD R10, R2, 0x2d820 ;  /* 0x0002d820020a7836 */ /* 0x000fe40000000000 */
[----:B------:R-:W-:-:S03]  /*1b340*/  IMAD.IADD R5, R5, 0x1, R49 ;  /* 0x0000000105057824 */ /* 0x000fc600078e0231 */
[----:B------:R-:W-:Y:S01]  /*1b350*/  PRMT R10, RZ, 0x654, R10 ;  /* 0x00000654ff0a7816 */ /* 0x000fe2000000000a */
[----:B------:R-:W-:-:S03]  /*1b360*/  IMAD.WIDE.U32 R4, R141, UR4, R4 ;  /* 0x000000048d047c25 */ /* 0x000fc6000f8e0004 */
[----:B------:R2:W-:Y:S01]  /*1b370*/  SYNCS.ARRIVE.TRANS64.RED.A1T0 RZ, [R10+URZ], RZ ;  /* 0x000000ff0aff79a7 */ /* 0x0005e2000810043f */
[----:B------:R-:W-:Y:S01]  /*1b380*/  IMAD R5, R141, UR5, R5 ;  /* 0x000000058d057c24 */ /* 0x000fe2000f8e0205 */
[----:B------:R-:W-:Y:S02]  /*1b390*/  ULDC.64 UR4, c[0x0][0xb40] ;  /* 0x0002d00000047ab9 */ /* 0x000fe40000000a00 */
[----:B------:R-:W-:Y:S02]  /*1b3a0*/  IMAD R9, R9, UR4, RZ ;  /* 0x0000000409097c24 */ /* 0x000fe4000f8e02ff */
[----:B------:R-:W-:-:S04]  /*1b3b0*/  IMAD.WIDE.U32 R4, R32, UR4, R4 ;  /* 0x0000000420047c25 */ /* 0x000fc8000f8e0004 */
[----:B------:R-:W-:Y:S01]  /*1b3c0*/  IMAD R11, R32, UR5, R9 ;  /* 0x00000005200b7c24 */ /* 0x000fe2000f8e0209 */
[----:B------:R-:W-:Y:S01]  /*1b3d0*/  ULDC.64 UR4, c[0x0][0xb48] ;  /* 0x0002d20000047ab9 */ /* 0x000fe20000000a00 */
[----:B-1----:R-:W-:-:S04]  /*1b3e0*/  @P2 IMAD.HI.U32 R13, R26, R13, RZ ;  /* 0x0000000d1a0d2227 */ /* 0x002fc800078e00ff */
[----:B------:R-:W-:Y:S02]  /*1b3f0*/  IMAD.IADD R5, R5, 0x1, R11 ;  /* 0x0000000105057824 */ /* 0x000fe400078e020b */
[----:B------:R-:W-:Y:S01]  /*1b400*/  IMAD.MOV.U32 R9, RZ, RZ, R26 ;  /* 0x000000ffff097224 */ /* 0x000fe200078e001a */
[----:B0-----:R-:W-:Y:S01]  /*1b410*/  @P2 SHF.R.U32.HI R9, RZ, R0, R13 ;  /* 0x00000000ff092219 */ /* 0x001fe2000001160d */
        /* <DEDUP_REMOVED lines=10> */
[----:B------:R-:W-:Y:S02]  /*1b4c0*/  ULDC.64 UR4, c[0x0][0xb28] ;  /* 0x0002ca0000047ab9 */ /* 0x000fe40000000a00 */
[----:B------:R-:W-:Y:S02]  /*1b4d0*/  IMAD.IADD R5, R5, 0x1, R11 ;  /* 0x0000000105057824 */ /* 0x000fe400078e020b */
[----:B------:R-:W-:Y:S02]  /*1b4e0*/  IMAD R0, R0, UR4, RZ ;  /* 0x0000000400007c24 */ /* 0x000fe4000f8e02ff */
[----:B------:R-:W-:-:S04]  /*1b4f0*/  IMAD.WIDE.U32 R4, R3, UR4, R4 ;  /* 0x0000000403047c25 */ /* 0x000fc8000f8e0004 */
[----:B------:R-:W-:Y:S01]  /*1b500*/  IMAD R3, R3, UR5, R0 ;  /* 0x0000000503037c24 */ /* 0x000fe2000f8e0200 */
[----:B------:R-:W-:Y:S02]  /*1b510*/  ULDC.64 UR4, c[0x0][0xb00] ;  /* 0x0002c00000047ab9 */ /* 0x000fe40000000a00 */
[----:B------:R-:W-:Y:S01]  /*1b520*/  LEA R0, P0, R4, UR4, 0x2 ;  /* 0x0000000404007c11 */ /* 0x000fe2000f8010ff */
[----:B------:R-:W-:Y:S01]  /*1b530*/  IMAD.IADD R3, R5, 0x1, R3 ;  /* 0x0000000105037824 */ /* 0x000fe200078e0203 */
[----:B------:R-:W-:-:S04]  /*1b540*/  UMOV UR4, 0xffffffff ;  /* 0xffffffff00047882 */ /* 0x000fc80000000000 */
[----:B------:R-:W-:Y:S01]  /*1b550*/  LEA.HI.X R20, R4, UR5, R3, 0x2, P0 ;  /* 0x0000000504147c11 */ /* 0x000fe200080f1403 */
[----:B--2---:R-:W-:Y:S06]  /*1b560*/  BRA.DIV UR4, `(.L_x_1585) ;  /* 0x000000a604987947 */ /* 0x004fec000b800000 */
[----:B------:R0:W1:Y:S04]  /*1b570*/  SHFL.IDX PT, R3, R20, RZ, 0x1c1f ;  /* 0x001c1fff14037589 */ /* 0x00006800000e0000 */
[----:B------:R0:W2:Y:S02]  /*1b580*/  SHFL.IDX PT, R14, R0, RZ, 0x1c1f ;  /* 0x001c1fff000e7589 */ /* 0x0000a400000e0000 */
.L_x_1781:
[----:B------:R-:W-:Y:S01]  /*1b590*/  ISETP.GE.AND P0, PT, R25, R48, PT ;  /* 0x000000301900720c */ /* 0x000fe20003f06270 */
[----:B------:R-:W-:-:S12]  /*1b5a0*/  BSSY B1, `(.L_x_1586) ;  /* 0x0000054000017945 */ /* 0x000fd80003800000 */
[----:B------:R-:W-:Y:S05]  /*1b5b0*/  @P0 BRA `(.L_x_1587) ;  /* 0x0000000400480947 */ /* 0x000fea0003800000 */
[----:B------:R-:W-:Y:S01]  /*1b5c0*/  ULDC UR4, c[0x0][0xac8] ;  /* 0x0002b20000047ab9 */ /* 0x000fe20000000800 */
[C---:B------:R-:W-:Y:S01]  /*1b5d0*/  VIADD R12, R142.reuse, 0x8 ;  /* 0x000000088e0c7836 */ /* 0x040fe20000000000 */
[C---:B------:R-:W-:Y:S01]  /*1b5e0*/  ISETP.GE.AND P2, PT, R142.reuse, UR4, PT ;  /* 0x000000048e007c0c */ /* 0x040fe2000bf46270 */
[C---:B------:R-:W-:Y:S01]  /*1b5f0*/  VIADD R11, R142.reuse, 0x10 ;  /* 0x000000108e0b7836 */ /* 0x040fe20000000000 */
[----:B------:R-:W-:Y:S01]  /*1b600*/  SHF.R.S32.HI R8, RZ, 0x1f, R142 ;  /* 0x0000001fff087819 */ /* 0x000fe2000001148e */
[----:B------:R-:W-:Y:S01]  /*1b610*/  VIADD R15, R142, 0x18 ;  /* 0x000000188e0f7836 */ /* 0x000fe20000000000 */
[----:B------:R-:W-:Y:S01]  /*1b620*/  ISETP.GE.AND P3, PT, R12, UR4, PT ;  /* 0x000000040c007c0c */ /* 0x000fe2000bf66270 */
[C---:B------:R-:W-:Y:S01]  /*1b630*/  VIADD R10, R142.reuse, 0x20 ;  /* 0x000000208e0a7836 */ /* 0x040fe20000000000 */
[----:B------:R-:W-:Y:S01]  /*1b640*/  ISETP.GE.AND P0, PT, R11, UR4, PT ;  /* 0x000000040b007c0c */ /* 0x000fe2000bf06270 */
[C---:B------:R-:W-:Y:S02]  /*1b650*/  VIADD R21, R142.reuse, 0x8 ;  /* 0x000000088e157836 */ /* 0x040fe40000000000 */
[----:B------:R-:W-:-:S02]  /*1b660*/  VIADD R13, R142, 0x10 ;  /* 0x000000108e0d7836 */ /* 0x000fc40000000000 */
[C---:B------:R-:W-:Y:S01]  /*1b670*/  VIADD R26, R142.reuse, 0x28 ;  /* 0x000000288e1a7836 */ /* 0x040fe20000000000 */
[----:B------:R-:W-:Y:S01]  /*1b680*/  SHF.R.S32.HI R21, RZ, 0x1f, R21 ;  /* 0x0000001fff157819 */ /* 0x000fe20000011415 */
[C---:B------:R-:W-:Y:S01]  /*1b690*/  VIADD R25, R142.reuse, 0x38 ;  /* 0x000000388e197836 */ /* 0x040fe20000000000 */
[CC--:B--2---:R-:W-:Y:S02]  /*1b6a0*/  @!P2 LEA R4, P1, R142.reuse, R14.reuse, 0x2 ;  /* 0x0000000e8e04a211 */ /* 0x0c4fe400078210ff */
[----:B------:R-:W-:Y:S02]  /*1b6b0*/  SHF.R.S32.HI R13, RZ, 0x1f, R13 ;  /* 0x0000001fff0d7819 */ /* 0x000fe4000001140d */
[----:B-1----:R-:W-:Y:S02]  /*1b6c0*/  @!P2 LEA.HI.X R5, R142, R3, R8, 0x2, P1 ;  /* 0x000000038e05a211 */ /* 0x002fe400008f1408 */
[----:B------:R-:W-:Y:S02]  /*1b6d0*/  ISETP.GE.AND P1, PT, R15, UR4, PT ;  /* 0x000000040f007c0c */ /* 0x000fe4000bf26270 */
[----:B------:R-:W-:Y:S01]  /*1b6e0*/  @!P3 LEA R8, P4, R12, R14, 0x2 ;  /* 0x0000000e0c08b211 */ /* 0x000fe200078810ff */
[----:B------:R1:W-:Y:S01]  /*1b6f0*/  @!P2 ST.E.64 desc[UR52][R4.64], R88 ;  /* 0x000000580400a985 */ /* 0x0003e2000c101b34 */
[----:B------:R-:W-:-:S02]  /*1b700*/  ISETP.GE.AND P2, PT, R10, UR4, PT ;  /* 0x000000040a007c0c */ /* 0x000fc4000bf46270 */
[----:B------:R-:W-:Y:S01]  /*1b710*/  @!P3 LEA.HI.X R9, R12, R3, R21, 0x2, P4 ;  /* 0x000000030c09b211 */ /* 0x000fe200020f1415 */
[C---:B------:R-:W-:Y:S01]  /*1b720*/  VIADD R12, R142.reuse, 0x28 ;  /* 0x000000288e0c7836 */ /* 0x040fe20000000000 */
[----:B------:R-:W-:Y:S01]  /*1b730*/  SHF.R.S32.HI R26, RZ, 0x1f, R26 ;  /* 0x0000001fff1a7819 */ /* 0x000fe2000001141a */
[----:B------:R-:W-:Y:S01]  /*1b740*/  VIADD R21, R142, 0x18 ;  /* 0x000000188e157836 */ /* 0x000fe20000000000 */
[----:B------:R-:W-:Y:S01]  /*1b750*/  SHF.R.S32.HI R25, RZ, 0x1f, R25 ;  /* 0x0000001fff197819 */ /* 0x000fe20000011419 */
[----:B------:R2:W-:Y:S01]  /*1b760*/  @!P3 ST.E.64 desc[UR52][R8.64], R92 ;  /* 0x0000005c0800b985 */ /* 0x0005e2000c101b34 */
[----:B------:R-:W-:Y:S02]  /*1b770*/  ISETP.GE.AND P3, PT, R12, UR4, PT ;  /* 0x000000040c007c0c */ /* 0x000fe4000bf66270 */
[----:B------:R-:W-:Y:S02]  /*1b780*/  SHF.R.S32.HI R21, RZ, 0x1f, R21 ;  /* 0x0000001fff157819 */ /* 0x000fe40000011415 */
[----:B-1----:R-:W-:-:S04]  /*1b790*/  @!P0 LEA R4, P5, R11, R14, 0x2 ;  /* 0x0000000e0b048211 */ /* 0x002fc800078a10ff */
[-C--:B------:R-:W-:Y:S01]  /*1b7a0*/  @!P0 LEA.HI.X R5, R11, R3.reuse, R13, 0x2, P5 ;  /* 0x000000030b058211 */ /* 0x080fe200028f140d */
[C---:B------:R-:W-:Y:S02]  /*1b7b0*/  VIADD R13, R142.reuse, 0x30 ;  /* 0x000000308e0d7836 */ /* 0x040fe40000000000 */
[C---:B------:R-:W-:Y:S01]  /*1b7c0*/  VIADD R11, R142.reuse, 0x20 ;  /* 0x000000208e0b7836 */ /* 0x040fe20000000000 */
[----:B--2---:R-:W-:Y:S01]  /*1b7d0*/  @!P1 LEA R8, P4, R15, R14, 0x2 ;  /* 0x0000000e0f089211 */ /* 0x004fe200078810ff */
[----:B------:R1:W-:Y:S01]  /*1b7e0*/  @!P0 ST.E.64 desc[UR52][R4.64], R6 ;  /* 0x0000000604008985 */ /* 0x0003e2000c101b34 */
[----:B------:R-:W-:Y:S02]  /*1b7f0*/  ISETP.GE.AND P0, PT, R13, UR4, PT ;  /* 0x000000040d007c0c */ /* 0x000fe4000bf06270 */
[----:B------:R-:W-:Y:S02]  /*1b800*/  SHF.R.S32.HI R11, RZ, 0x1f, R11 ;  /* 0x0000001fff0b7819 */ /* 0x000fe4000001140b */
[----:B------:R-:W-:Y:S01]  /*1b810*/  @!P1 LEA.HI.X R9, R15, R3, R21, 0x2, P4 ;  /* 0x000000030f099211 */ /* 0x000fe200020f1415 */
[----:B------:R-:W-:-:S02]  /*1b820*/  VIADD R21, R142, 0x38 ;  /* 0x000000388e157836 */ /* 0x000fc40000000000 */
[----:B------:R-:W-:Y:S02]  /*1b830*/  VIADD R15, R142, 0x30 ;  /* 0x000000308e0f7836 */ /* 0x000fe40000000000 */
[----:B------:R-:W-:Y:S01]  /*1b840*/  @!P1 ST.E.64 desc[UR52][R8.64], R100 ;  /* 0x0000006408009985 */ /* 0x000fe2000c101b34 */
[----:B------:R-:W-:Y:S02]  /*1b850*/  ISETP.GE.AND P1, PT, R21, UR4, PT ;  /* 0x0000000415007c0c */ /* 0x000fe4000bf26270 */
[----:B------:R-:W-:Y:S02]  /*1b860*/  SHF.R.S32.HI R15, RZ, 0x1f, R15 ;  /* 0x0000001fff0f7819 */ /* 0x000fe4000001140f */
[----:B-1----:R-:W-:-:S04]  /*1b870*/  @!P2 LEA R4, P5, R10, R14, 0x2 ;  /* 0x0000000e0a04a211 */ /* 0x002fc800078a10ff */
[-C--:B------:R-:W-:Y:S01]  /*1b880*/  @!P2 LEA.HI.X R5, R10, R3.reuse, R11, 0x2, P5 ;  /* 0x000000030a05a211 */ /* 0x080fe200028f140b */
[----:B------:R-:W-:Y:S01]  /*1b890*/  VIADD R11, R142, 0x40 ;  /* 0x000000408e0b7836 */ /* 0x000fe20000000000 */
[----:B------:R-:W-:Y:S01]  /*1b8a0*/  @!P3 LEA R6, P5, R12, R14, 0x2 ;  /* 0x0000000e0c06b211 */ /* 0x000fe200078a10ff */
[----:B------:R-:W-:Y:S02]  /*1b8b0*/  VIADD R10, R142, 0x48 ;  /* 0x000000488e0a7836 */ /* 0x000fe40000000000 */
[----:B------:R1:W-:Y:S01]  /*1b8c0*/  @!P2 ST.E.64 desc[UR52][R4.64], R104 ;  /* 0x000000680400a985 */ /* 0x0003e2000c101b34 */
[----:B------:R-:W-:Y:S02]  /*1b8d0*/  ISETP.GE.AND P2, PT, R11, UR4, PT ;  /* 0x000000040b007c0c */ /* 0x000fe4000bf46270 */
[----:B------:R-:W-:Y:S01]  /*1b8e0*/  @!P3 LEA.HI.X R7, R12, R3, R26, 0x2, P5 ;  /* 0x000000030c07b211 */ /* 0x000fe200028f141a */
[----:B------:R-:W-:Y:S01]  /*1b8f0*/  VIADD R12, R142, 0x50 ;  /* 0x000000508e0c7836 */ /* 0x000fe20000000000 */
[----:B------:R-:W-:-:S03]  /*1b900*/  ISETP.GE.AND P5, PT, R10, UR4, PT ;  /* 0x000000040a007c0c */ /* 0x000fc6000bfa6270 */
[----:B------:R2:W-:Y:S01]  /*1b910*/  @!P3 ST.E.64 desc[UR52][R6.64], R108 ;  /* 0x0000006c0600b985 */ /* 0x0005e2000c101b34 */
[----:B------:R-:W-:Y:S02]  /*1b920*/  ISETP.GE.AND P3, PT, R12, UR4, PT ;  /* 0x000000040c007c0c */ /* 0x000fe4000bf66270 */
[----:B-1----:R-:W-:-:S04]  /*1b930*/  @!P0 LEA R4, P4, R13, R14, 0x2 ;  /* 0x0000000e0d048211 */ /* 0x002fc800078810ff */
[-C--:B------:R-:W-:Y:S01]  /*1b940*/  @!P0 LEA.HI.X R5, R13, R3.reuse, R15, 0x2, P4 ;  /* 0x000000030d058211 */ /* 0x080fe200020f140f */
[C---:B------:R-:W-:Y:S02]  /*1b950*/  VIADD R13, R142.reuse, 0x40 ;  /* 0x000000408e0d7836 */ /* 0x040fe40000000000 */
[----:B------:R-:W-:Y:S01]  /*1b960*/  VIADD R15, R142, 0x58 ;  /* 0x000000588e0f7836 */ /* 0x000fe20000000000 */
[C---:B--2---:R-:W-:Y:S01]  /*1b970*/  @!P1 LEA R6, P4, R21.reuse, R14, 0x2 ;  /* 0x0000000e15069211 */ /* 0x044fe200078810ff */
[----:B------:R1:W-:Y:S01]  /*1b980*/  @!P0 ST.E.64 desc[UR52][R4.64], R112 ;  /* 0x0000007004008985 */ /* 0x0003e2000c101b34 */
[----:B------:R-:W-:Y:S02]  /*1b990*/  SHF.R.S32.HI R13, RZ, 0x1f, R13 ;  /* 0x0000001fff0d7819 */ /* 0x000fe4000001140d */
[----:B------:R-:W-:Y:S02]  /*1b9a0*/  @!P1 LEA.HI.X R7, R21, R3, R25, 0x2, P4 ;  /* 0x0000000315079211 */ /* 0x000fe400020f1419 */
[----:B------:R-:W-:-:S02]  /*1b9b0*/  ISETP.GE.AND P4, PT, R15, UR4, PT ;  /* 0x000000040f007c0c */ /* 0x000fc4000bf86270 */
[----:B------:R-:W-:Y:S01]  /*1b9c0*/  SHF.R.S32.HI R26, RZ, 0x1f, R15 ;  /* 0x0000001fff1a7819 */ /* 0x000fe2000001140f */
[----:B------:R3:W-:Y:S01]  /*1b9d0*/  @!P1 ST.E.64 desc[UR52][R6.64], R116 ;  /* 0x0000007406009985 */ /* 0x0007e2000c101b34 */
[----:B-1----:R-:W-:-:S04]  /*1b9e0*/  @!P2 LEA R4, P0, R11, R14, 0x2 ;  /* 0x0000000e0b04a211 */ /* 0x002fc800078010ff */
[-C--:B------:R-:W-:Y:S01]  /*1b9f0*/  @!P2 LEA.HI.X R5, R11, R3.reuse, R13, 0x2, P0 ;  /* 0x000000030b05a211 */ /* 0x080fe200000f140d */
[----:B------:R-:W-:Y:S01]  /*1ba00*/  VIADD R11, R142, 0x48 ;  /* 0x000000488e0b7836 */ /* 0x000fe20000000000 */
[----:B------:R-:W-:Y:S01]  /*1ba10*/  @!P5 LEA R8, P0, R10, R14, 0x2 ;  /* 0x0000000e0a08d211 */ /* 0x000fe200078010ff */
[----:B------:R-:W-:Y:S02]  /*1ba20*/  VIADD R13, R142, 0x50 ;  /* 0x000000508e0d7836 */ /* 0x000fe40000000000 */
[----:B------:R3:W-:Y:S01]  /*1ba30*/  @!P2 ST.E.64 desc[UR52][R4.64], R120 ;  /* 0x000000780400a985 */ /* 0x0007e2000c101b34 */
[----:B------:R-:W-:Y:S02]  /*1ba40*/  SHF.R.S32.HI R11, RZ, 0x1f, R11 ;  /* 0x0000001fff0b7819 */ /* 0x000fe4000001140b */
[----:B------:R-:W-:Y:S02]  /*1ba50*/  SHF.R.S32.HI R13, RZ, 0x1f, R13 ;  /* 0x0000001fff0d7819 */ /* 0x000fe4000001140d */
[----:B------:R-:W-:-:S02]  /*1ba60*/  @!P5 LEA.HI.X R9, R10, R3, R11, 0x2, P0 ;  /* 0x000000030a09d211 */ /* 0x000fc400000f140b */
[----:B------:R-:W-:-:S03]  /*1ba70*/  @!P3 LEA R10, P0, R12, R14, 0x2 ;  /* 0x0000000e0c0ab211 */ /* 0x000fc600078010ff */
[----:B------:R3:W-:Y:S01]  /*1ba80*/  @!P5 ST.E.64 desc[UR52][R8.64], R124 ;  /* 0x0000007c0800d985 */ /* 0x0007e2000c101b34 */
[----:B------:R-:W-:Y:S02]  /*1ba90*/  @!P3 LEA.HI.X R11, R12, R3, R13, 0x2, P0 ;  /* 0x000000030c0bb211 */ /* 0x000fe400000f140d */
[----:B------:R-:W-:-:S03]  /*1baa0*/  @!P4 LEA R12, P0, R15, R14, 0x2 ;  /* 0x0000000e0f0cc211 */ /* 0x000fc600078010ff */
[----:B------:R3:W-:Y:S01]  /*1bab0*/  @!P3 ST.E.64 desc[UR52][R10.64], R128 ;  /* 0x000000800a00b985 */ /* 0x0007e2000c101b34 */
[----:B------:R-:W-:-:S05]  /*1bac0*/  @!P4 LEA.HI.X R13, R15, R3, R26, 0x2, P0 ;  /* 0x000000030f0dc211 */ /* 0x000fca00000f141a */
[----:B------:R3:W-:Y:S04]  /*1bad0*/  @!P4 ST.E.64 desc[UR52][R12.64], R132 ;  /* 0x000000840c00c985 */ /* 0x0007e8000c101b34 */
.L_x_1587:
[----:B------:R-:W-:Y:S05]  /*1bae0*/  BSYNC B1 ;  /* 0x0000000000017941 */ /* 0x000fea0003800000 */
.L_x_1586:
[----:B------:R-:W-:-:S03]  /*1baf0*/  UMOV UR4, 0xffffffff ;  /* 0xffffffff00047882 */ /* 0x000fc60000000000 */
[----:B------:R-:W-:Y:S05]  /*1bb00*/  BRA.DIV UR4, `(.L_x_1588) ;  /* 0x000000a204647947 */ /* 0x000fea000b800000 */
[----:B-1----:R1:W4:Y:S04]  /*1bb10*/  SHFL.IDX PT, R3, R20, 0x1, 0x1c1f ;  /* 0x003c1f0014037f89 */ /* 0x00232800000e0000 */
[----:B--2---:R1:W2:Y:S02]  /*1bb20*/  SHFL.IDX PT, R14, R0, 0x1, 0x1c1f ;  /* 0x003c1f00000e7f89 */ /* 0x0042a400000e0000 */
.L_x_1785:
[----:B------:R-:W-:-:S13]  /*1bb30*/  ISETP.GE.AND P0, PT, R24, R48, PT ;  /* 0x000000301800720c */ /* 0x000fda0003f06270 */
[----:B------:R-:W-:Y:S05]  /*1bb40*/  @P0 BRA `(.L_x_1584) ;  /* 0x0000001000200947 */ /* 0x000fea0003800000 */
[----:B------:R-:W-:Y:S01]  /*1bb50*/  ULDC UR4, c[0x0][0xac8] ;  /* 0x0002b20000047ab9 */ /* 0x000fe20000000800 */
[C---:B---3--:R-:W-:Y:S01]  /*1bb60*/  VIADD R12, R142.reuse, 0x8 ;  /* 0x000000088e0c7836 */ /* 0x048fe20000000000 */
[C---:B------:R-:W-:Y:S01]  /*1bb70*/  ISETP.GE.AND P3, PT, R142.reuse, UR4, PT ;  /* 0x000000048e007c0c */ /* 0x040fe2000bf66270 */
[C---:B------:R-:W-:Y:S01]  /*1bb80*/  VIADD R10, R142.reuse, 0x10 ;  /* 0x000000108e0a7836 */ /* 0x040fe20000000000 */
[----:B01----:R-:W-:Y:S01]  /*1bb90*/  SHF.R.S32.HI R0, RZ, 0x1f, R142 ;  /* 0x0000001fff007819 */ /* 0x003fe2000001148e */
[----:B------:R-:W-:Y:S01]  /*1bba0*/  VIADD R15, R142, 0x18 ;  /* 0x000000188e0f7836 */ /* 0x000fe20000000000 */
[----:B------:R-:W-:Y:S01]  /*1bbb0*/  ISETP.GE.AND P4, PT, R12, UR4, PT ;  /* 0x000000040c007c0c */ /* 0x000fe2000bf86270 */
[----:B------:R-:W-:Y:S01]  /*1bbc0*/  VIADD R13, R142, 0x8 ;  /* 0x000000088e0d7836 */ /* 0x000fe20000000000 */
[----:B------:R-:W-:Y:S01]  /*1bbd0*/  ISETP.GE.AND P1, PT, R10, UR4, PT ;  /* 0x000000040a007c0c */ /* 0x000fe2000bf26270 */
[C---:B------:R-:W-:Y:S01]  /*1bbe0*/  VIADD R11, R142.reuse, 0x10 ;  /* 0x000000108e0b7836 */ /* 0x040fe20000000000 */
[----:B------:R-:W-:Y:S01]  /*1bbf0*/  ISETP.GE.AND P2, PT, R15, UR4, PT ;  /* 0x000000040f007c0c */ /* 0x000fe2000bf46270 */
[C---:B------:R-:W-:Y:S01]  /*1bc00*/  VIADD R20, R142.reuse, 0x20 ;  /* 0x000000208e147836 */ /* 0x040fe20000000000 */
[----:B------:R-:W-:Y:S01]  /*1bc10*/  SHF.R.S32.HI R13, RZ, 0x1f, R13 ;  /* 0x0000001fff0d7819 */ /* 0x000fe2000001140d */
[C---:B------:R-:W-:Y:S01]  /*1bc20*/  VIADD R21, R142.reuse, 0x30 ;  /* 0x000000308e157836 */ /* 0x040fe20000000000 */
[----:B------:R-:W-:Y:S01]  /*1bc30*/  SHF.R.S32.HI R11, RZ, 0x1f, R11 ;  /* 0x0000001fff0b7819 */ /* 0x000fe2000001140b */
[C---:B------:R-:W-:Y:S01]  /*1bc40*/  VIADD R26, R142.reuse, 0x18 ;  /* 0x000000188e1a7836 */ /* 0x040fe20000000000 */
[C---:B--2---:R-:W-:Y:S01]  /*1bc50*/  @!P3 LEA R4, P0, R142.reuse, R14, 0x2 ;  /* 0x0000000e8e04b211 */ /* 0x044fe200078010ff */
[----:B------:R-:W-:-:S03]  /*1bc60*/  VIADD R25, R142, 0x20 ;  /* 0x000000208e197836 */ /* 0x000fc60000000000 */
[CC--:B----4-:R-:W-:Y:S01]  /*1bc70*/  @!P3 LEA.HI.X R5, R142.reuse, R3.reuse, R0, 0x2, P0 ;  /* 0x000000038e05b211 */ /* 0x0d0fe200000f1400 */
[----:B------:R-:W-:Y:S01]  /*1bc80*/  VIADD R0, R142, 0x28 ;  /* 0x000000288e007836 */ /* 0x000fe20000000000 */
[-C--:B------:R-:W-:Y:S02]  /*1bc90*/  @!P4 LEA R6, P0, R12, R14.reuse, 0x2 ;  /* 0x0000000e0c06c211 */ /* 0x080fe400078010ff */
[----:B------:R-:W-:Y:S01]  /*1bca0*/  @!P1 LEA R8, P5, R10, R14, 0x2 ;  /* 0x0000000e0a089211 */ /* 0x000fe200078a10ff */
[----:B------:R-:W-:Y:S01]  /*1bcb0*/  @!P3 ST.E.64 desc[UR52][R4.64], R90 ;  /* 0x0000005a0400b985 */ /* 0x000fe2000c101b34 */
[----:B------:R-:W-:Y:S02]  /*1bcc0*/  ISETP.GE.AND P3, PT, R20, UR4, PT ;  /* 0x0000000414007c0c */ /* 0x000fe4000bf66270 */
[-C--:B------:R-:W-:Y:S02]  /*1bcd0*/  @!P4 LEA.HI.X R7, R12, R3.reuse, R13, 0x2, P0 ;  /* 0x000000030c07c211 */ /* 0x080fe400000f140d */
[----:B------:R-:W-:-:S02]  /*1bce0*/  @!P1 LEA.HI.X R9, R10, R3, R11, 0x2, P5 ;  /* 0x000000030a099211 */ /* 0x000fc400028f140b */
[----:B------:R-:W-:Y:S01]  /*1bcf0*/  SHF.R.S32.HI R26, RZ, 0x1f, R26 ;  /* 0x0000001fff1a7819 */ /* 0x000fe2000001141a */
[----:B------:R0:W-:Y:S01]  /*1bd00*/  @!P4 ST.E.64 desc[UR52][R6.64], R94 ;  /* 0x0000005e0600c985 */ /* 0x0001e2000c101b34 */
[-C--:B------:R-:W-:Y:S02]  /*1bd10*/  @!P2 LEA R10, P4, R15, R14.reuse, 0x2 ;  /* 0x0000000e0f0aa211 */ /* 0x080fe400078810ff */
[----:B------:R-:W-:Y:S01]  /*1bd20*/  ISETP.GE.AND P0, PT, R0, UR4, PT ;  /* 0x0000000400007c0c */ /* 0x000fe2000bf06270 */
[----:B------:R1:W-:Y:S01]  /*1bd30*/  @!P1 ST.E.64 desc[UR52][R8.64], R98 ;  /* 0x0000006208009985 */ /* 0x0003e2000c101b34 */
[----:B------:R-:W-:Y:S02]  /*1bd40*/  ISETP.GE.AND P1, PT, R21, UR4, PT ;  /* 0x0000000415007c0c */ /* 0x000fe4000bf26270 */
[----:B------:R-:W-:Y:S02]  /*1bd50*/  @!P3 LEA R12, P5, R20, R14, 0x2 ;  /* 0x0000000e140cb211 */ /* 0x000fe400078a10ff */
[----:B------:R-:W-:-:S02]  /*1bd60*/  SHF.R.S32.HI R25, RZ, 0x1f, R25 ;  /* 0x0000001fff197819 */ /* 0x000fc40000011419 */
[-C--:B------:R-:W-:Y:S01]  /*1bd70*/  @!P2 LEA.HI.X R11, R15, R3.reuse, R26, 0x2, P4 ;  /* 0x000000030f0ba211 */ /* 0x080fe200020f141a */
[----:B------:R-:W-:Y:S01]  /*1bd80*/  VIADD R15, R142, 0x38 ;  /* 0x000000388e0f7836 */ /* 0x000fe20000000000 */
[----:B------:R-:W-:Y:S01]  /*1bd90*/  @!P3 LEA.HI.X R13, R20, R3, R25, 0x2, P5 ;  /* 0x00000003140db211 */ /* 0x000fe200028f1419 */
[C---:B------:R-:W-:Y:S02]  /*1bda0*/  VIADD R26, R142.reuse, 0x30 ;  /* 0x000000308e1a7836 */ /* 0x040fe40000000000 */
[C---:B------:R-:W-:Y:S01]  /*1bdb0*/  VIADD R25, R142.reuse, 0x28 ;  /* 0x000000288e197836 */ /* 0x040fe20000000000 */
[----:B------:R2:W-:Y:S01]  /*1bdc0*/  @!P2 ST.E.64 desc[UR52][R10.64], R102 ;  /* 0x000000660a00a985 */ /* 0x0005e2000c101b34 */
[----:B------:R-:W-:Y:S01]  /*1bdd0*/  ISETP.GE.AND P2, PT, R15, UR4, PT ;  /* 0x000000040f007c0c */ /* 0x000fe2000bf46270 */
[----:B------:R-:W-:Y:S01]  /*1bde0*/  VIADD R20, R142, 0x40 ;  /* 0x000000408e147836 */ /* 0x000fe20000000000 */
[----:B------:R-:W-:Y:S01]  /*1bdf0*/  SHF.R.S32.HI R26, RZ, 0x1f, R26 ;  /* 0x0000001fff1a7819 */ /* 0x000fe2000001141a */
[----:B------:R3:W-:Y:S01]  /*1be00*/  @!P3 ST.E.64 desc[UR52][R12.64], R106 ;  /* 0x0000006a0c00b985 */ /* 0x0007e2000c101b34 */
[----:B0-----:R-:W-:-:S02]  /*1be10*/  @!P1 LEA R6, P5, R21, R14, 0x2 ;  /* 0x0000000e15069211 */ /* 0x001fc400078a10ff */
[-C--:B------:R-:W-:Y:S02]  /*1be20*/  @!P0 LEA R4, P4, R0, R14.reuse, 0x2 ;  /* 0x0000000e00048211 */ /* 0x080fe400078810ff */
[----:B------:R-:W-:Y:S02]  /*1be30*/  SHF.R.S32.HI R25, RZ, 0x1f, R25 ;  /* 0x0000001fff197819 */ /* 0x000fe40000011419 */
[-C--:B------:R-:W-:Y:S01]  /*1be40*/  @!P1 LEA.HI.X R7, R21, R3.reuse, R26, 0x2, P5 ;  /* 0x0000000315079211 */ /* 0x080fe200028f141a */
[----:B------:R-:W-:Y:S01]  /*1be50*/  VIADD R21, R142, 0x38 ;  /* 0x000000388e157836 */ /* 0x000fe20000000000 */
[----:B------:R-:W-:Y:S01]  /*1be60*/  @!P0 LEA.HI.X R5, R0, R3, R25, 0x2, P4 ;  /* 0x0000000300058211 */ /* 0x000fe200020f1419 */
[----:B------:R-:W-:Y:S01]  /*1be70*/  VIADD R25, R142, 0x48 ;  /* 0x000000488e197836 */ /* 0x000fe20000000000 */
[----:B------:R-:W-:Y:S01]  /*1be80*/  ISETP.GE.AND P4, PT, R20, UR4, PT ;  /* 0x0000000414007c0c */ /* 0x000fe2000bf86270 */
[C---:B------:R-:W-:Y:S01]  /*1be90*/  VIADD R0, R142.reuse, 0x50 ;  /* 0x000000508e007836 */ /* 0x040fe20000000000 */
[----:B------:R-:W-:Y:S01]  /*1bea0*/  SHF.R.S32.HI R21, RZ, 0x1f, R21 ;  /* 0x0000001fff157819 */ /* 0x000fe20000011415 */
[----:B------:R0:W-:Y:S01]  /*1beb0*/  @!P0 ST.E.64 desc[UR52][R4.64], R110 ;  /* 0x0000006e04008985 */ /* 0x0001e2000c101b34 */
[----:B-1----:R-:W-:Y:S01]  /*1bec0*/  @!P2 LEA R8, P5, R15, R14, 0x2 ;  /* 0x0000000e0f08a211 */ /* 0x002fe200078a10ff */
[----:B------:R-:W-:Y:S01]  /*1bed0*/  VIADD R26, R142, 0x48 ;  /* 0x000000488e1a7836 */ /* 0x000fe20000000000 */
[----:B------:R-:W-:Y:S01]  /*1bee0*/  ISETP.GE.AND P3, PT, R25, UR4, PT ;  /* 0x0000000419007c0c */ /* 0x000fe2000bf66270 */
[----:B------:R0:W-:Y:S01]  /*1bef0*/  @!P1 ST.E.64 desc[UR52][R6.64], R114 ;  /* 0x0000007206009985 */ /* 0x0001e2000c101b34 */
[----:B------:R-:W-:-:S02]  /*1bf00*/  ISETP.GE.AND P0, PT, R0, UR4, PT ;  /* 0x0000000400007c0c */ /* 0x000fc4000bf06270 */
[----:B------:R-:W-:Y:S01]  /*1bf10*/  @!P2 LEA.HI.X R9, R15, R3, R21, 0x2, P5 ;  /* 0x000000030f09a211 */ /* 0x000fe200028f1415 */
[C---:B------:R-:W-:Y:S01]  /*1bf20*/  VIADD R21, R142.reuse, 0x40 ;  /* 0x000000408e157836 */ /* 0x040fe20000000000 */
[----:B------:R-:W-:Y:S01]  /*1bf30*/  SHF.R.S32.HI R26, RZ, 0x1f, R26 ;  /* 0x0000001fff1a7819 */ /* 0x000fe2000001141a */
[----:B------:R-:W-:Y:S01]  /*1bf40*/  VIADD R15, R142, 0x50 ;  /* 0x000000508e0f7836 */ /* 0x000fe20000000000 */
[-C--:B--2---:R-:W-:Y:S01]  /*1bf50*/  @!P4 LEA R10, P1, R20, R14.reuse, 0x2 ;  /* 0x0000000e140ac211 */ /* 0x084fe200078210ff */
[----:B------:R0:W-:Y:S01]  /*1bf60*/  @!P2 ST.E.64 desc[UR52][R8.64], R118 ;  /* 0x000000760800a985 */ /* 0x0001e2000c101b34 */
[----:B------:R-:W-:Y:S02]  /*1bf70*/  SHF.R.S32.HI R21, RZ, 0x1f, R21 ;  /* 0x0000001fff157819 */ /* 0x000fe40000011415 */
[----:B------:R-:W-:Y:S02]  /*1bf80*/  SHF.R.S32.HI R15, RZ, 0x1f, R15 ;  /* 0x0000001fff0f7819 */ /* 0x000fe4000001140f */
[----:B---3--:R-:W-:-:S02]  /*1bf90*/  @!P3 LEA R12, P5, R25, R14, 0x2 ;  /* 0x0000000e190cb211 */ /* 0x008fc400078a10ff */
[-C--:B------:R-:W-:Y:S02]  /*1bfa0*/  @!P4 LEA.HI.X R11, R20, R3.reuse, R21, 0x2, P1 ;  /* 0x00000003140bc211 */ /* 0x080fe400008f1415 */
[----:B------:R-:W-:Y:S02]  /*1bfb0*/  @!P0 LEA R20, P1, R0, R14, 0x2 ;  /* 0x0000000e00148211 */ /* 0x000fe400078210ff */
[-C--:B------:R-:W-:Y:S01]  /*1bfc0*/  @!P3 LEA.HI.X R13, R25, R3.reuse, R26, 0x2, P5 ;  /* 0x00000003190db211 */ /* 0x080fe200028f141a */
[----:B------:R-:W-:Y:S01]  /*1bfd0*/  VIADD R25, R142, 0x58 ;  /* 0x000000588e197836 */ /* 0x000fe20000000000 */
[----:B------:R-:W-:Y:S01]  /*1bfe0*/  @!P0 LEA.HI.X R21, R0, R3, R15, 0x2, P1 ;  /* 0x0000000300158211 */ /* 0x000fe200008f140f */
[----:B------:R0:W-:Y:S04]  /*1bff0*/  @!P4 ST.E.64 desc[UR52][R10.64], R122 ;  /* 0x0000007a0a00c985 */ /* 0x0001e8000c101b34 */
[----:B------:R0:W-:Y:S04]  /*1c000*/  @!P3 ST.E.64 desc[UR52][R12.64], R126 ;  /* 0x0000007e0c00b985 */ /* 0x0001e8000c101b34 */
[----:B------:R0:W-:Y:S01]  /*1c010*/  @!P0 ST.E.64 desc[UR52][R20.64], R130 ;  /* 0x0000008214008985 */ /* 0x0001e2000c101b34 */
[----:B------:R-:W-:-:S13]  /*1c020*/  ISETP.GE.AND P0, PT, R25, UR4, PT ;  /* 0x0000000419007c0c */ /* 0x000fda000bf06270 */
[----:B0-----:R-:W-:Y:S05]  /*1c030*/  @P0 BRA `(.L_x_1584) ;  /* 0x0000000800e40947 */ /* 0x001fea0003800000 */
[----:B------:R-:W-:Y:S02]  /*1c040*/  LEA R14, P0, R25, R14, 0x2 ;  /* 0x0000000e190e7211 */ /* 0x000fe400078010ff */
[----:B------:R-:W-:-:S04]  /*1c050*/  SHF.R.S32.HI R0, RZ, 0x1f, R25 ;  /* 0x0000001fff007819 */ /* 0x000fc80000011419 */
[----:B------:R-:W-:-:S05]  /*1c060*/  LEA.HI.X R15, R25, R3, R0, 0x2, P0 ;  /* 0x00000003190f7211 */ /* 0x000fca00000f1400 */
[----:B------:R0:W-:Y:S01]  /*1c070*/  ST.E.64 desc[UR52][R14.64], R134 ;  /* 0x000000860e007985 */ /* 0x0001e2000c101b34 */
[----:B------:R-:W-:Y:S05]  /*1c080*/  BRA `(.L_x_1584) ;  /* 0x0000000800d07947 */ /* 0x000fea0003800000 */
.L_x_1577:
[----:B------:R-:W3:Y:S01]  /*1c090*/  LDL R0, [R1+0x78] ;  /* 0x0000780001007983 */ /* 0x000ee20000100800 */
[----:B------:R-:W-:Y:S01]  /*1c0a0*/  ULDC.64 UR4, c[0x0][0xc08] ;  /* 0x0003020000047ab9 */ /* 0x000fe20000000a00 */
[----:B------:R-:W3:Y:S01]  /*1c0b0*/  LDC.64 R4, c[0x0][0xc00] ;  /* 0x00030000ff047b82 */ /* 0x000ee20000000a00 */
[----:B------:R-:W-:Y:S01]  /*1c0c0*/  ISETP.NE.U32.AND P0, PT, RZ, UR4, PT ;  /* 0x00000004ff007c0c */ /* 0x000fe2000bf05070 */
[----:B------:R-:W4:Y:S01]  /*1c0d0*/  LDL R8, [R1+0x74] ;  /* 0x0000740001087983 */ /* 0x000f220000100800 */
[----:B------:R-:W-:Y:S02]  /*1c0e0*/  IMAD.MOV.U32 R3, RZ, RZ, RZ ;  /* 0x000000ffff037224 */ /* 0x000fe400078e00ff */
[----:B------:R-:W-:Y:S01]  /*1c0f0*/  ISETP.NE.AND.EX P1, PT, RZ, UR5, PT, P0 ;  /* 0x00000005ff007c0c */ /* 0x000fe2000bf25300 */
[----:B------:R-:W-:Y:S02]  /*1c100*/  ULDC.64 UR4, c[0x0][0xc00] ;  /* 0x0003000000047ab9 */ /* 0x000fe40000000a00 */
[----:B------:R-:W-:-:S04]  /*1c110*/  ISETP.NE.U32.AND P0, PT, RZ, UR4, PT ;  /* 0x00000004ff007c0c */ /* 0x000fc8000bf05070 */
[----:B------:R-:W-:-:S06]  /*1c120*/  ISETP.NE.AND.EX P0, PT, RZ, UR5, PT, P0 ;  /* 0x00000005ff007c0c */ /* 0x000fcc000bf05300 */
[----:B------:R-:W2:Y:S01]  /*1c130*/  @P1 LDC.64 R6, c[0x0][0xc08] ;  /* 0x00030200ff061b82 */ /* 0x000ea20000000a00 */
[----:B------:R-:W-:Y:S02]  /*1c140*/  ULDC UR4, c[0x0][0xa88] ;  /* 0x0002a20000047ab9 */ /* 0x000fe40000000800 */
[----:B------:R-:W-:Y:S01]  /*1c150*/  IMAD.U32 R20, RZ, RZ, UR4 ;  /* 0x00000004ff147e24 */ /* 0x000fe2000f8e00ff */
[----:B------:R-:W0:Y:S01]  /*1c160*/  S2R R9, SR_TID.X ;  /* 0x0000000000097919 */ /* 0x000e220000002100 */
[----:B---3--:R-:W-:-:S04]  /*1c170*/  IMAD.WIDE R4, R0, 0x4, R4 ;  /* 0x0000000400047825 */ /* 0x008fc800078e0204 */
[----:B--2---:R-:W-:Y:S01]  /*1c180*/  @P1 IMAD.WIDE R6, R0, 0x4, R6 ;  /* 0x0000000400061825 */ /* 0x004fe200078e0206 */
[----:B------:R2:W5:Y:S04]  /*1c190*/  @P0 LDG.E R3, desc[UR52][R4.64] ;  /* 0x0000003404030981 */ /* 0x000568000c1e1900 */
[----:B------:R2:W5:Y:S01]  /*1c1a0*/  @P1 LDG.E R20, desc[UR52][R6.64] ;  /* 0x0000003406141981 */ /* 0x000562000c1e1900 */
[----:B----4-:R-:W-:Y:S01]  /*1c1b0*/  ISETP.NE.AND P2, PT, R8, RZ, PT ;  /* 0x000000ff0800720c */ /* 0x010fe20003f45270 */
[----:B0-----:R-:W-:Y:S01]  /*1c1c0*/  VIADD R30, R9, 0xffffff80 ;  /* 0xffffff80091e7836 */ /* 0x001fe20000000000 */
[----:B------:R-:W-:-:S04]  /*1c1d0*/  SHF.R.S32.HI R28, RZ, 0x1f, R0 ;  /* 0x0000001fff1c7819 */ /* 0x000fc80000011400 */
[----:B------:R-:W-:-:S07]  /*1c1e0*/  ISETP.GT.AND P3, PT, R30, 0xbf, PT ;  /* 0x000000bf1e00780c */ /* 0x000fce0003f64270 */
[----:B------:R-:W0:Y:S02]  /*1c1f0*/  @!P2 LDC R8, c[0x0][0xad4] ;  /* 0x0002b500ff08ab82 */ /* 0x000e240000000800 */
[----:B0-----:R2:W-:Y:S01]  /*1c200*/  @!P2 STL [R1+0x74], R8 ;  /* 0x000074080100a387 */ /* 0x0015e20000100800 */
[----:B------:R-:W-:Y:S01]  /*1c210*/  ISETP.GT.AND P2, PT, R8, 0x1, PT ;  /* 0x000000010800780c */ /* 0x000fe20003f44270 */
[----:B------:R-:W-:-:S12]  /*1c220*/  @P1 BRA `(.L_x_1589) ;  /* 0x0000000000101947 */ /* 0x000fd80003800000 */
[----:B------:R-:W-:Y:S05]  /*1c230*/  @!P0 BRA `(.L_x_1589) ;  /* 0x00000000000c8947 */ /* 0x000fea0003800000 */
[----:B--2---:R-:W2:Y:S04]  /*1c240*/  LDG.E R7, desc[UR52][R4.64] ;  /* 0x0000003404077981 */ /* 0x004ea8000c1e1900 */
[----:B-----5:R-:W2:Y:S02]  /*1c250*/  LDG.E R20, desc[UR52][R4.64+0x4] ;  /* 0x0000043404147981 */ /* 0x020ea4000c1e1900 */
[----:B--2---:R-:W-:-:S07]  /*1c260*/  IMAD.IADD R20, R20, 0x1, -R7 ;  /* 0x0000000114147824 */ /* 0x004fce00078e0a07 */
.L_x_1589:
[----:B------:R-:W-:Y:S01]  /*1c270*/  BSSY B1, `(.L_x_1590) ;  /* 0x0000037000017945 */ /* 0x000fe20003800000 */
[----:B------:R-:W-:Y:S02]  /*1c280*/  SEL R29, R0, RZ, !P0 ;  /* 0x000000ff001d7207 */ /* 0x000fe40004000000 */
[----:B------:R-:W-:Y:S02]  /*1c290*/  SEL R28, R28, RZ, !P0 ;  /* 0x000000ff1c1c7207 */ /* 0x000fe40004000000 */
[----:B-----5:R-:W-:Y:S01]  /*1c2a0*/  SHF.R.S32.HI R26, RZ, 0x1f, R3 ;  /* 0x0000001fff1a7819 */ /* 0x020fe20000011403 */
[----:B------:R-:W-:Y:S06]  /*1c2b0*/  @P3 BRA `(.L_x_1591) ;  /* 0x0000000000c83947 */ /* 0x000fec0003800000 */
[----:B--2---:R-:W2:Y:S01]  /*1c2c0*/  LDL R4, [R1+0x30] ;  /* 0x0000300001047983 */ /* 0x004ea20000100800 */
[----:B------:R-:W0:Y:S02]  /*1c2d0*/  LDC R37, c[0x0][0xbe8] ;  /* 0x0002fa00ff257b82 */ /* 0x000e240000000800 */
[----:B0-----:R-:W-:Y:S01]  /*1c2e0*/  IMAD R0, R20, R37, RZ ;  /* 0x0000002514007224 */ /* 0x001fe200078e02ff */
[----:B--2---:R-:W-:-:S04]  /*1c2f0*/  IADD3 R31, R4, -0x80, R9 ;  /* 0xffffff80041f7810 */ /* 0x004fc80007ffe009 */
[----:B------:R-:W-:-:S13]  /*1c300*/  ISETP.GE.AND P0, PT, R31, R0, PT ;  /* 0x000000001f00720c */ /* 0x000fda0003f06270 */
[----:B------:R-:W-:Y:S05]  /*1c310*/  @P0 BRA `(.L_x_1591) ;  /* 0x0000000000b00947 */ /* 0x000fea0003800000 */
[----:B-1----:R-:W2:Y:S01]  /*1c320*/  LDL.LU R32, [R1+0x7c] ;  /* 0x00007c0001207983 */ /* 0x002ea20000300800 */
[----:B------:R-:W-:Y:S01]  /*1c330*/  IMAD.MOV.U32 R24, RZ, RZ, 0x9b8 ;  /* 0x000009b8ff187424 */ /* 0x000fe200078e00ff */
[----:B------:R-:W-:Y:S01]  /*1c340*/  ISETP.GT.AND P0, PT, R8, 0x1, PT ;  /* 0x000000010800780c */ /* 0x000fe20003f04270 */
[----:B------:R-:W0:Y:S01]  /*1c350*/  LDC.64 R4, c[0x0][0xba8] ;  /* 0x0002ea00ff047b82 */ /* 0x000e220000000a00 */
[----:B------:R-:W-:Y:S01]  /*1c360*/  ISETP.NE.AND P1, PT, R37, 0x1, PT ;  /* 0x000000012500780c */ /* 0x000fe20003f25270 */
[----:B------:R-:W-:Y:S01]  /*1c370*/  IMAD.MOV.U32 R21, RZ, RZ, R31 ;  /* 0x000000ffff157224 */ /* 0x000fe200078e001f */
[----:B------:R-:W-:-:S05]  /*1c380*/  SEL R24, R24, 0x978, P0 ;  /* 0x0000097818187807 */ /* 0x000fca0000000000 */
[----:B------:R-:W1:Y:S08]  /*1c390*/  LDC.64 R12, c[0x0][R24+0x220] ;  /* 0x00008800180c7b82 */ /* 0x000e700000000a00 */
[----:B------:R-:W3:Y:S08]  /*1c3a0*/  LDC.64 R14, c[0x0][R24+0x218] ;  /* 0x00008600180e7b82 */ /* 0x000ef00000000a00 */
[----:B------:R-:W4:Y:S08]  /*1c3b0*/  LDC.64 R8, c[0x0][R24+0x228] ;  /* 0x00008a0018087b82 */ /* 0x000f300000000a00 */
[----:B------:R-:W5:Y:S08]  /*1c3c0*/  @P1 LDC R0, c[0x0][0xbec] ;  /* 0x0002fb00ff001b82 */ /* 0x000f700000000800 */
[----:B------:R-:W4:Y:S08]  /*1c3d0*/  LDC.64 R6, c[0x0][R24+0x210] ;  /* 0x0000840018067b82 */ /* 0x000f300000000a00 */
[----:B------:R-:W4:Y:S01]  /*1c3e0*/  @P1 LDC R27, c[0x0][0xbf0] ;  /* 0x0002fc00ff1b1b82 */ /* 0x000f220000000800 */
[----:B-----5:R-:W-:-:S07]  /*1c3f0*/  @P1 IMAD.HI.U32 R0, R31, R0, RZ ;  /* 0x000000001f001227 */ /* 0x020fce00078e00ff */
[----:B0-----:R-:W0:Y:S01]  /*1c400*/  @!P0 LDC R4, c[0x0][0xb50] ;  /* 0x0002d400ff048b82 */ /* 0x001e220000000800 */
[-C--:B-1----:R-:W-:Y:S02]  /*1c410*/  IMAD R13, R13, R29.reuse, RZ ;  /* 0x0000001d0d0d7224 */ /* 0x082fe400078e02ff */
[----:B------:R-:W-:-:S05]  /*1c420*/  IMAD.WIDE.U32 R10, R12, R29, RZ ;  /* 0x0000001d0c0a7225 */ /* 0x000fca00078e00ff */
[----:B------:R-:W1:Y:S01]  /*1c430*/  @!P0 LDC R5, c[0x0][0xb54] ;  /* 0x0002d500ff058b82 */ /* 0x000e620000000800 */
[-C--:B---3--:R-:W-:Y:S02]  /*1c440*/  IMAD R25, R15, R141.reuse, RZ ;  /* 0x0000008d0f197224 */ /* 0x088fe400078e02ff */
[----:B------:R-:W-:Y:S01]  /*1c450*/  IMAD.WIDE.U32 R14, R14, R141, RZ ;  /* 0x0000008d0e0e7225 */ /* 0x000fe200078e00ff */
[----:B----4-:R-:W-:-:S03]  /*1c460*/  @P1 SHF.R.U32.HI R21, RZ, R27, R0 ;  /* 0x0000001bff151219 */ /* 0x010fc60000011600 */
        /* <DEDUP_REMOVED lines=23> */
.L_x_1591:
[----:B------:R-:W-:Y:S05]  /*1c5e0*/  BSYNC B1 ;  /* 0x0000000000017941 */ /* 0x000fea0003800000 */
.L_x_1590:
[----:B------:R-:W-:Y:S05]  /*1c5f0*/  @P2 BRA `(.L_x_1584) ;  /* 0x0000000400742947 */ /* 0x000fea0003800000 */
[----:B------:R-:W3:Y:S01]  /*1c600*/  LDL R27, [R1+0x30] ;  /* 0x00003000011b7983 */ /* 0x000ee20000100800 */
[----:B------:R-:W4:Y:S01]  /*1c610*/  LDC R21, c[0x0][0xbe8] ;  /* 0x0002fa00ff157b82 */ /* 0x000f220000000800 */
[----:B0-2---:R-:W-:Y:S01]  /*1c620*/  SHF.R.S32.HI R5, RZ, 0x1f, R30 ;  /* 0x0000001fff057819 */ /* 0x005fe2000001141e */
        /* <DEDUP_REMOVED lines=14> */
[----:B----4-:R-:W-:-:S03]  /*1c710*/  ISETP.NE.AND P0, PT, R21, 0x1, PT ;  /* 0x000000011500780c */ /* 0x010fc60003f05270 */
[----:B------:R-:W-:Y:S01]  /*1c720*/  IMAD R5, R141, UR5, R5 ;  /* 0x000000058d057c24 */ /* 0x000fe2000f8e0205 */
[----:B------:R-:W-:Y:S01]  /*1c730*/  ULDC.64 UR4, c[0x0][0xae0] ;  /* 0x0002b80000047ab9 */ /* 0x000fe20000000a00 */
[C---:B------:R-:W-:Y:S02]  /*1c740*/  IMAD R7, R29.reuse, UR7, R6 ;  /* 0x000000071d077c24 */ /* 0x040fe4000f8e0206 */
[----:B------:R-:W-:-:S04]  /*1c750*/  IMAD.WIDE.U32 R4, R29, UR6, R4 ;  /* 0x000000061d047c25 */ /* 0x000fc8000f8e0004 */
[----:B------:R-:W-:Y:S02]  /*1c760*/  IMAD.IADD R5, R5, 0x1, R7 ;  /* 0x0000000105057824 */ /* 0x000fe400078e0207 */
[----:B------:R-:W0:Y:S08]  /*1c770*/  @P0 LDC R8, c[0x0][0xbec] ;  /* 0x0002fb00ff080b82 */ /* 0x000e300000000800 */
[----:B------:R-:W2:Y:S01]  /*1c780*/  @P0 LDC R11, c[0x0][0xbf0] ;  /* 0x0002fc00ff0b0b82 */ /* 0x000ea20000000800 */
[----:B---3--:R-:W-:-:S04]  /*1c790*/  IMAD.IADD R9, R27, 0x1, R0 ;  /* 0x000000011b097824 */ /* 0x008fc800078e0200 */
[----:B0-----:R-:W-:-:S04]  /*1c7a0*/  @P0 IMAD.HI.U32 R0, R9, R8, RZ ;  /* 0x0000000809000227 */ /* 0x001fc800078e00ff */
[----:B------:R-:W-:Y:S01]  /*1c7b0*/  IMAD.MOV.U32 R3, RZ, RZ, R9 ;  /* 0x000000ffff037224 */ /* 0x000fe200078e0009 */
[----:B--2---:R-:W-:-:S04]  /*1c7c0*/  @P0 SHF.R.U32.HI R3, RZ, R11, R0 ;  /* 0x0000000bff030219 */ /* 0x004fc80000011600 */
        /* <DEDUP_REMOVED lines=25> */
.L_x_1788:
[----:B------:R-:W-:Y:S01]  /*1c960*/  IMAD R21, R20, R21, RZ ;  /* 0x0000001514157224 */ /* 0x000fe200078e02ff */
[----:B------:R-:W-:Y:S01]  /*1c970*/  BSSY B1, `(.L_x_1593) ;  /* 0x0000011000017945 */ /* 0x000fe20003800000 */
[----:B------:R-:W-:-:S05]  /*1c980*/  IMAD.IADD R6, R10, 0x1, R27 ;  /* 0x000000010a067824 */ /* 0x000fca00078e021b */
        /* <DEDUP_REMOVED lines=15> */
.L_x_1594:
[----:B------:R-:W-:Y:S05]  /*1ca80*/  BSYNC B1 ;  /* 0x0000000000017941 */ /* 0x000fea0003800000 */
.L_x_1593:
[----:B------:R-:W-:-:S03]  /*1ca90*/  UMOV UR4, 0xffffffff ;  /* 0xffffffff00047882 */ /* 0x000fc60000000000 */
[----:B------:R-:W-:Y:S05]  /*1caa0*/  BRA.DIV UR4, `(.L_x_1595) ;  /* 0x0000009204f87947 */ /* 0x000fea000b800000 */
[----:B--2---:R2:W0:Y:S04]  /*1cab0*/  SHFL.IDX PT, R3, R4, 0x1, 0x1c1f ;  /* 0x003c1f0004037f89 */ /* 0x00442800000e0000 */
[----:B---34-:R2:W3:Y:S02]  /*1cac0*/  SHFL.IDX PT, R14, R0, 0x1, 0x1c1f ;  /* 0x003c1f00000e7f89 */ /* 0x0184e400000e0000 */
.L_x_1792:
        /* <DEDUP_REMOVED lines=16> */
.L_x_1584:
[----:B------:R-:W-:Y:S05]  /*1cbd0*/  BSYNC B0 ;  /* 0x0000000000007941 */ /* 0x000fea0003800000 */
.L_x_1576:
[----:B------:R-:W-:Y:S02]  /*1cbe0*/  ULDC UR4, c[0x0][0xc3c] ;  /* 0x00030f0000047ab9 */ /* 0x000fe40000000800 */
[----:B-1----:R-:W-:-:S13]  /*1cbf0*/  ISETP.GE.AND P0, PT, R35, UR4, PT ;  /* 0x0000000423007c0c */ /* 0x002fda000bf06270 */
[----:B------:R-:W-:Y:S05]  /*1cc00*/  @!P0 BRA `(.L_x_1596) ;  /* 0xfffffe4800408947 */ /* 0x000fea000383ffff */
[----:B------:R-:W-:Y:S05]  /*1cc10*/  BRA `(.L_x_1369) ;  /* 0x0000008000687947 */ /* 0x000fea0003800000 */
.L_x_1367:
        /* <DEDUP_REMOVED lines=16> */
.L_x_1597:
        /* <DEDUP_REMOVED lines=44> */
.L_x_1601:
[----:B------:R-:W0:Y:S01]  /*1cfe0*/  LDC R2, c[0x0][0xc3c] ;  /* 0x00030f00ff027b82 */ /* 0x000e220000000800 */
[----:B------:R-:W-:Y:S01]  /*1cff0*/  UIADD3 UR4, UR4, 0x1f, URZ ;  /* 0x0000001f04047890 */ /* 0x000fe2000fffe03f */
[----:B------:R-:W-:Y:S02]  /*1d000*/  ULDC UR7, c[0x0][0xc3c] ;  /* 0x00030f0000077ab9 */ /* 0x000fe40000000800 */
[----:B------:R-:W-:-:S03]  /*1d010*/  IMAD.U32 R27, RZ, RZ, UR7 ;  /* 0x00000007ff1b7e24 */ /* 0x000fc6000f8e00ff */
[----:B0-----:R-:W-:-:S13]  /*1d020*/  ISETP.LE.AND P6, PT, R2, UR4, PT ;  /* 0x0000000402007c0c */ /* 0x001fda000bfc3270 */
[----:B------:R-:W-:Y:S05]  /*1d030*/  @P6 BRA `(.L_x_1600) ;  /* 0x0000000800ac6947 */ /* 0x000fea0003800000 */
[----:B------:R-:W-:Y:S02]  /*1d040*/  VIADD R9, R0, UR4 ;  /* 0x0000000400097c36 */ /* 0x000fe40008000000 */
[----:B------:R-:W-:Y:S02]  /*1d050*/  IMAD.MOV.U32 R25, RZ, RZ, RZ ;  /* 0x000000ffff197224 */ /* 0x000fe400078e00ff */
[----:B------:R-:W-:Y:S01]  /*1d060*/  IMAD.MOV.U32 R6, RZ, RZ, RZ ;  /* 0x000000ffff067224 */ /* 0x000fe200078e00ff */
[----:B------:R-:W-:-:S13]  /*1d070*/  ISETP.GE.OR P6, PT, R9, R2, !P0 ;  /* 0x000000020900720c */ /* 0x000fda00047c6670 */
[----:B------:R-:W0:Y:S08]  /*1d080*/  @!P6 LDC.64 R4, c[0x0][0xc80] ;  /* 0x00032000ff04eb82 */ /* 0x000e300000000a00 */
[----:B------:R-:W1:Y:S01]  /*1d090*/  @!P6 LDC.64 R2, c[0x0][0xc78] ;  /* 0x00031e00ff02eb82 */ /* 0x000e620000000a00 */
[----:B0-----:R-:W-:-:S05]  /*1d0a0*/  @!P6 IMAD.WIDE R4, R9, 0x4, R4 ;  /* 0x000000040904e825 */ /* 0x001fca00078e0204 */
[----:B------:R-:W2:Y:S01]  /*1d0b0*/  @!P6 LDG.E R25, desc[UR52][R4.64] ;  /* 0x000000340419e981 */ /* 0x000ea2000c1e1900 */
[----:B-1----:R-:W-:-:S05]  /*1d0c0*/  @!P6 IMAD.WIDE R2, R9, 0x4, R2 ;  /* 0x000000040902e825 */ /* 0x002fca00078e0202 */
        /* <DEDUP_REMOVED lines=22> */
.L_x_1599:
        /* <DEDUP_REMOVED lines=11> */
[----:B------:R-:W-:-:S05]  /*1d2e0*/  VIADD R3, R27, 0xffffffff ;  /* 0xffffffff1b037836 */ /* 0x000fca0000000000 */
[----:B------:R0:W1:Y:S02]  /*1d2f0*/  SHFL.IDX PT, R24, R2, R3, 0x1f ;  /* 0x00001f0302187589 */ /* 0x00006400000e0000 */
.L_x_1602:
[----:B-1----:R-:W-:Y:S02]  /*1d300*/  IMAD R24, R24, UR5, R5 ;  /* 0x0000000518187c24 */ /* 0x002fe4000f8e0205 */
[----:B------:R-:W-:-:S03]  /*1d310*/  VIADD R27, R27, UR4 ;  /* 0x000000041b1b7c36 */ /* 0x000fc60008000000 */
[----:B------:R-:W-:Y:S01]  /*1d320*/  IADD3 R4, -R24, UR6, RZ ;  /* 0x0000000618047c10 */ /* 0x000fe2000fffe1ff */
[----:B------:R-:W-:Y:S06]  /*1d330*/  @!P1 BRA `(.L_x_1603) ;  /* 0x0000000000e89947 */ /* 0x000fec0003800000 */
[----:B--2---:R-:W-:Y:S02]  /*1d340*/  IABS R7, R25 ;  /* 0x0000001900077213 */ /* 0x004fe40000000000 */
[----:B------:R-:W-:Y:S02]  /*1d350*/  IABS R5, R6 ;  /* 0x0000000600057213 */ /* 0x000fe40000000000 */
[----:B------:R-:W1:Y:S08]  /*1d360*/  I2F.RP R8, R7 ;  /* 0x0000000700087306 */ /* 0x000e700000209400 */
[----:B-1----:R-:W0:Y:S02]  /*1d370*/  MUFU.RCP R8, R8 ;  /* 0x0000000800087308 */ /* 0x002e240000001000 */
[----:B0-----:R-:W-:Y:S01]  /*1d380*/  VIADD R2, R8, 0xffffffe ;  /* 0x0ffffffe08027836 */ /* 0x001fe20000000000 */
[----:B------:R-:W-:-:S05]  /*1d390*/  IABS R8, R4 ;  /* 0x0000000400087213 */ /* 0x000fca0000000000 */
[----:B------:R0:W1:Y:S02]  /*1d3a0*/  F2I.FTZ.U32.TRUNC.NTZ R3, R2 ;  /* 0x0000000200037305 */ /* 0x000064000021f000 */
[----:B0-----:R-:W-:Y:S02]  /*1d3b0*/  IMAD.MOV.U32 R2, RZ, RZ, RZ ;  /* 0x000000ffff027224 */ /* 0x001fe400078e00ff */
[----:B-1----:R-:W-:-:S04]  /*1d3c0*/  IMAD.MOV R10, RZ, RZ, -R3 ;  /* 0x000000ffff0a7224 */ /* 0x002fc800078e0a03 */
[----:B------:R-:W-:Y:S01]  /*1d3d0*/  IMAD R9, R10, R7, RZ ;  /* 0x000000070a097224 */ /* 0x000fe200078e02ff */
[----:B------:R-:W-:-:S03]  /*1d3e0*/  IABS R10, R25 ;  /* 0x00000019000a7213 */ /* 0x000fc60000000000 */
[----:B------:R-:W-:Y:S02]  /*1d3f0*/  IMAD.HI.U32 R3, R3, R9, R2 ;  /* 0x0000000903037227 */ /* 0x000fe400078e0002 */
[----:B------:R-:W0:Y:S02]  /*1d400*/  I2F.RP R9, R5 ;  /* 0x0000000500097306 */ /* 0x000e240000209400 */
[----:B------:R-:W-:Y:S01]  /*1d410*/  IMAD.MOV R11, RZ, RZ, -R10 ;  /* 0x000000ffff0b7224 */ /* 0x000fe200078e0a0a */
[----:B------:R-:W-:Y:S01]  /*1d420*/  IABS R10, R6 ;  /* 0x00000006000a7213 */ /* 0x000fe20000000000 */
[----:B------:R-:W-:-:S04]  /*1d430*/  IMAD.HI.U32 R2, R3, R8, RZ ;  /* 0x0000000803027227 */ /* 0x000fc800078e00ff */
[----:B------:R-:W-:Y:S02]  /*1d440*/  IMAD R8, R2, R11, R8 ;  /* 0x0000000b02087224 */ /* 0x000fe400078e0208 */
[----:B------:R-:W-:-:S03]  /*1d450*/  IMAD.MOV R10, RZ, RZ, -R10 ;  /* 0x000000ffff0a7224 */ /* 0x000fc600078e0a0a */
[----:B------:R-:W-:Y:S01]  /*1d460*/  ISETP.GT.U32.AND P1, PT, R7, R8, PT ;  /* 0x000000080700720c */ /* 0x000fe20003f24070 */
[----:B0-----:R-:W0:-:S12]  /*1d470*/  MUFU.RCP R9, R9 ;  /* 0x0000000900097308 */ /* 0x001e180000001000 */
[----:B------:R-:W-:Y:S02]  /*1d480*/  @!P1 IMAD.IADD R8, R8, 0x1, -R7 ;  /* 0x0000000108089824 */ /* 0x000fe400078e0a07 */
[----:B------:R-:W-:Y:S01]  /*1d490*/  @!P1 VIADD R2, R2, 0x1 ;  /* 0x0000000102029836 */ /* 0x000fe20000000000 */
[----:B------:R-:W-:Y:S02]  /*1d4a0*/  ISETP.NE.AND P1, PT, R25, RZ, PT ;  /* 0x000000ff1900720c */ /* 0x000fe40003f25270 */
[----:B------:R-:W-:Y:S01]  /*1d4b0*/  ISETP.GE.U32.AND P0, PT, R8, R7, PT ;  /* 0x000000070800720c */ /* 0x000fe20003f06070 */
[----:B0-----:R-:W-:Y:S01]  /*1d4c0*/  VIADD R3, R9, 0xffffffe ;  /* 0x0ffffffe09037836 */ /* 0x001fe20000000000 */
[----:B------:R-:W-:-:S04]  /*1d4d0*/  LOP3.LUT R7, R4, R25, RZ, 0x3c, !PT ;  /* 0x0000001904077212 */ /* 0x000fc800078e3cff */
[----:B------:R-:W-:Y:S01]  /*1d4e0*/  ISETP.GE.AND P2, PT, R7, RZ, PT ;  /* 0x000000ff0700720c */ /* 0x000fe20003f46270 */
[----:B------:R-:W0:Y:S06]  /*1d4f0*/  F2I.FTZ.U32.TRUNC.NTZ R3, R3 ;  /* 0x0000000300037305 */ /* 0x000e2c000021f000 */
[----:B------:R-:W-:-:S04]  /*1d500*/  @P0 VIADD R2, R2, 0x1 ;  /* 0x0000000102020836 */ /* 0x000fc80000000000 */
[----:B------:R-:W-:-:S04]  /*1d510*/  IMAD.MOV.U32 R9, RZ, RZ, R2 ;  /* 0x000000ffff097224 */ /* 0x000fc800078e0002 */
[----:B------:R-:W-:Y:S01]  /*1d520*/  @!P2 IMAD.MOV R9, RZ, RZ, -R9 ;  /* 0x000000ffff09a224 */ /* 0x000fe200078e0a09 */
[----:B------:R-:W-:Y:S01]  /*1d530*/  @!P1 LOP3.LUT R9, RZ, R25, RZ, 0x33, !PT ;  /* 0x00000019ff099212 */ /* 0x000fe200078e33ff */
[----:B0-----:R-:W-:-:S03]  /*1d540*/  IMAD.MOV R2, RZ, RZ, -R3 ;  /* 0x000000ffff027224 */ /* 0x001fc600078e0a03 */
[----:B------:R-:W-:Y:S01]  /*1d550*/  IABS R8, R9 ;  /* 0x0000000900087213 */ /* 0x000fe20000000000 */
[----:B------:R-:W-:Y:S02]  /*1d560*/  IMAD R7, R2, R5, RZ ;  /* 0x0000000502077224 */ /* 0x000fe400078e02ff */
[----:B------:R-:W-:-:S04]  /*1d570*/  IMAD.MOV.U32 R2, RZ, RZ, RZ ;  /* 0x000000ffff027224 */ /* 0x000fc800078e00ff */
[----:B------:R-:W-:-:S04]  /*1d580*/  IMAD.HI.U32 R2, R3, R7, R2 ;  /* 0x0000000703027227 */ /* 0x000fc800078e0002 */
[----:B------:R-:W-:Y:S02]  /*1d590*/  IMAD.MOV.U32 R3, RZ, RZ, R8 ;  /* 0x000000ffff037224 */ /* 0x000fe400078e0008 */
[----:B------:R-:W-:Y:S02]  /*1d5a0*/  IMAD.MOV.U32 R8, RZ, RZ, R10 ;  /* 0x000000ffff087224 */ /* 0x000fe400078e000a */
        /* <DEDUP_REMOVED lines=8> */
[----:B------:R-:W-:Y:S01]  /*1d630*/  ISETP.GE.U32.AND P0, PT, R8, R5, PT ;  /* 0x000000050800720c */ /* 0x000fe20003f06070 */
[----:B------:R-:W-:-:S12]  /*1d640*/  IMAD.MOV R5, RZ, RZ, -R9 ;  /* 0x000000ffff057224 */ /* 0x000fd800078e0a09 */
[----:B------:R-:W-:-:S04]  /*1d650*/  @P0 VIADD R2, R2, 0x1 ;  /* 0x0000000102020836 */ /* 0x000fc80000000000 */
        /* <DEDUP_REMOVED lines=8> */
.L_x_1603:
[----:B0-----:R-:W0:Y:S02]  /*1d6e0*/  LDC.64 R2, c[0x0][0xc90] ;  /* 0x00032400ff027b82 */ /* 0x001e240000000a00 */
        /* <DEDUP_REMOVED lines=14> */
[----:B------:R-:W-:Y:S02]  /*1d7d0*/  IMAD.MOV.U32 R9, RZ, RZ, R11 ;  /* 0x000000ffff097224 */ /* 0x000fe400078e000b */
        /* <DEDUP_REMOVED lines=16> */
[----:B------:R-:W-:Y:S02]  /*1d8e0*/  IMAD R4, R5, R2, R4 ;  /* 0x0000000205047224 */ /* 0x000fe400078e0204 */
[----:B------:R-:W-:Y:S01]  /*1d8f0*/  IMAD.MOV.U32 R2, RZ, RZ, RZ ;  /* 0x000000ffff027224 */ /* 0x000fe200078e00ff */
[----:B------:R-:W-:Y:S02]  /*1d900*/  VIADDMNMX R6, R3, UR5, R6, PT ;  /* 0x0000000503067c46 */ /* 0x000fe4000b800106 */
[----:B------:R-:W-:-:S02]  /*1d910*/  IABS R10, R4 ;  /* 0x00000004000a7213 */ /* 0x000fc40000000000 */
[----:B------:R-:W-:Y:S01]  /*1d920*/  IABS R8, R6 ;  /* 0x0000000600087213 */ /* 0x000fe20000000000 */
[----:B------:R-:W-:Y:S01]  /*1d930*/  IMAD.MOV R26, RZ, RZ, -R6 ;  /* 0x000000ffff1a7224 */ /* 0x000fe200078e0a06 */
[----:B------:R-:W-:Y:S02]  /*1d940*/  IADD3 R7, R7, 0x1000000, R4 ;  /* 0x0100000007077810 */ /* 0x000fe40007ffe004 */
[----:B------:R-:W0:Y:S08]  /*1d950*/  I2F.RP R9, R8 ;  /* 0x0000000800097306 */ /* 0x000e300000209400 */
[----:B0-----:R-:W0:Y:S02]  /*1d960*/  MUFU.RCP R9, R9 ;  /* 0x0000000900097308 */ /* 0x001e240000001000 */
[----:B0-----:R-:W-:-:S06]  /*1d970*/  VIADD R3, R9, 0xffffffe ;  /* 0x0ffffffe09037836 */ /* 0x001fcc0000000000 */
[----:B------:R-:W0:Y:S02]  /*1d980*/  F2I.FTZ.U32.TRUNC.NTZ R3, R3 ;  /* 0x0000000300037305 */ /* 0x000e24000021f000 */
[----:B0-----:R-:W-:-:S04]  /*1d990*/  IMAD.MOV R11, RZ, RZ, -R3 ;  /* 0x000000ffff0b7224 */ /* 0x001fc800078e0a03 */
[----:B------:R-:W-:Y:S01]  /*1d9a0*/  IMAD R5, R11, R8, RZ ;  /* 0x000000080b057224 */ /* 0x000fe200078e02ff */
[----:B------:R-:W-:-:S03]  /*1d9b0*/  IABS R11, R6 ;  /* 0x00000006000b7213 */ /* 0x000fc60000000000 */
        /* <DEDUP_REMOVED lines=15> */
[----:B------:R-:W-:-:S07]  /*1dab0*/  IMAD R26, R2, R26, R7 ;  /* 0x0000001a021a7224 */ /* 0x000fce00078e0207 */
.L_x_1604:
[----:B------:R-:W-:-:S05]  /*1dac0*/  LOP3.LUT R2, RZ, R2, RZ, 0x33, !PT ;  /* 0x00000002ff027212 */ /* 0x000fca00078e33ff */
[----:B------:R-:W-:Y:S01]  /*1dad0*/  IMAD.IADD R25, R25, 0x1, R2 ;  /* 0x0000000119197824 */ /* 0x000fe200078e0202 */
[----:B------:R-:W-:Y:S06]  /*1dae0*/  BRA `(.L_x_1605) ;  /* 0x00000000000c7947 */ /* 0x000fec0003800000 */
.L_x_1600:
[----:B------:R-:W-:Y:S02]  /*1daf0*/  IMAD.MOV.U32 R25, RZ, RZ, RZ ;  /* 0x000000ffff197224 */ /* 0x000fe400078e00ff */
[----:B------:R-:W-:Y:S02]  /*1db00*/  IMAD.U32 R24, RZ, RZ, UR6 ;  /* 0x00000006ff187e24 */ /* 0x000fe4000f8e00ff */
[----:B------:R-:W-:-:S07]  /*1db10*/  IMAD.MOV.U32 R26, RZ, RZ, RZ ;  /* 0x000000ffff1a7224 */ /* 0x000fce00078e00ff */
.L_x_1605:
[----:B------:R-:W-:-:S13]  /*1db20*/  ISETP.NE.AND P0, PT, R0, RZ, PT ;  /* 0x000000ff0000720c */ /* 0x000fda0003f05270 */
[----:B------:R-:W0:Y:S01]  /*1db30*/  @!P0 S2R R3, SR_CgaCtaId ;  /* 0x0000000000038919 */ /* 0x000e220000008800 */
[----:B------:R-:W-:-:S04]  /*1db40*/  @!P0 MOV R0, 0x400 ;  /* 0x0000040000008802 */ /* 0x000fc80000000f00 */
[----:B0-----:R-:W-:-:S05]  /*1db50*/  @!P0 LEA R0, R3, R0, 0x18 ;  /* 0x0000000003008211 */ /* 0x001fca00078ec0ff */
[----:B------:R0:W-:Y:S01]  /*1db60*/  @!P0 STS.128 [R0+0x2d8d0], R24 ;  /* 0x02d8d01800008388 */ /* 0x0001e20000000c00 */
[----:B------:R-:W-:Y:S06]  /*1db70*/  BAR.ARV 0x5, 0x200 ;  /* 0x0148000000007b1d */ /* 0x000fec0000002000 */
.L_x_1598:
        /* <DEDUP_REMOVED lines=40> */
.L_x_1727:
[----:B------:R-:W-:Y:S05]  /*1de00*/  YIELD ;  /* 0x0000000000007946 */ /* 0x000fea0003800000 */
[----:B------:R-:W-:Y:S01]  /*1de10*/  ULDC.64 UR4, c[0x0][0xa28] ;  /* 0x00028a0000047ab9 */ /* 0x000fe20000000a00 */
[----:B------:R-:W-:Y:S01]  /*1de20*/  IMAD.MOV.U32 R11, RZ, RZ, RZ ;  /* 0x000000ffff0b7224 */ /* 0x000fe200078e00ff */
[----:B------:R-:W-:Y:S01]  /*1de30*/  ISETP.NE.U32.AND P0, PT, RZ, UR4, PT ;  /* 0x00000004ff007c0c */ /* 0x000fe2000bf05070 */
[----:B01----:R-:W0:Y:S01]  /*1de40*/  LDC.64 R6, c[0x0][0xa00] ;  /* 0x00028000ff067b82 */ /* 0x003e220000000a00 */
[----:B------:R-:W-:Y:S01]  /*1de50*/  IMAD.MOV.U32 R0, RZ, RZ, RZ ;  /* 0x000000ffff007224 */ /* 0x000fe200078e00ff */
[----:B------:R-:W-:Y:S01]  /*1de60*/  ULDC.64 UR6, c[0x0][0xa10] ;  /* 0x0002840000067ab9 */ /* 0x000fe20000000a00 */
[----:B------:R-:W-:Y:S01]  /*1de70*/  ISETP.NE.AND.EX P0, PT, RZ, UR5, PT, P0 ;  /* 0x00000005ff007c0c */ /* 0x000fe2000bf05300 */
[----:B------:R-:W-:-:S12]  /*1de80*/  ULDC.64 UR4, c[0x0][0xa18] ;  /* 0x0002860000047ab9 */ /* 0x000fd80000000a00 */
[----:B------:R-:W1:Y:S02]  /*1de90*/  @P0 LDC.64 R2, c[0x0][0xa28] ;  /* 0x00028a00ff020b82 */ /* 0x000e640000000a00 */
[----:B-1----:R-:W-:-:S05]  /*1dea0*/  @P0 IMAD.WIDE R2, R27, 0x4, R2 ;  /* 0x000000041b020825 */ /* 0x002fca00078e0202 */
[----:B--2---:R1:W2:Y:S01]  /*1deb0*/  @P0 LDG.E R11, desc[UR52][R2.64] ;  /* 0x00000034020b0981 */ /* 0x0042a2000c1e1900 */
[----:B------:R-:W-:Y:S01]  /*1dec0*/  ISETP.NE.U32.AND P0, PT, RZ, UR4, PT ;  /* 0x00000004ff007c0c */ /* 0x000fe2000bf05070 */
[----:B0-----:R-:W-:Y:S01]  /*1ded0*/  IMAD.WIDE R6, R27, 0x4, R6 ;  /* 0x000000041b067825 */ /* 0x001fe200078e0206 */
[----:B------:R-:W-:Y:S02]  /*1dee0*/  ISETP.NE.U32.AND P1, PT, RZ, UR6, PT ;  /* 0x00000006ff007c0c */ /* 0x000fe4000bf25070 */
[----:B------:R-:W-:Y:S01]  /*1def0*/  ISETP.NE.AND.EX P2, PT, RZ, UR5, PT, P0 ;  /* 0x00000005ff007c0c */ /* 0x000fe2000bf45300 */
[----:B------:R-:W-:Y:S01]  /*1df00*/  ULDC.64 UR4, c[0x0][0xa00] ;  /* 0x0002800000047ab9 */ /* 0x000fe20000000a00 */
[----:B------:R-:W-:Y:S01]  /*1df10*/  ISETP.NE.AND.EX P1, PT, RZ, UR7, PT, P1 ;  /* 0x00000007ff007c0c */ /* 0x000fe2000bf25310 */
[----:B------:R-:W-:Y:S01]  /*1df20*/  IMAD.MOV.U32 R4, RZ, RZ, RZ ;  /* 0x000000ffff047224 */ /* 0x000fe200078e00ff */
[----:B------:R-:W-:Y:S01]  /*1df30*/  ISETP.NE.U32.AND P0, PT, RZ, UR4, PT ;  /* 0x00000004ff007c0c */ /* 0x000fe2000bf05070 */
[----:B-1----:R-:W0:Y:S03]  /*1df40*/  LDC.64 R2, c[0x0][0xa10] ;  /* 0x00028400ff027b82 */ /* 0x002e260000000a00 */
[----:B------:R-:W-:-:S05]  /*1df50*/  ISETP.NE.AND.EX P0, PT, RZ, UR5, PT, P0 ;  /* 0x00000005ff007c0c */ /* 0x000fca000bf05300 */
[----:B------:R-:W1:Y:S08]  /*1df60*/  @P2 LDC.64 R8, c[0x0][0xa18] ;  /* 0x00028600ff082b82 */ /* 0x000e700000000a00 */
[----:B---3--:R-:W3:Y:S01]  /*1df70*/  @P0 LDG.E R0, desc[UR52][R6.64] ;  /* 0x0000003406000981 */ /* 0x008ee2000c1e1900 */
[----:B------:R-:W-:Y:S01]  /*1df80*/  ULDC UR4, c[0x0][0x288] ;  /* 0x0000a20000047ab9 */ /* 0x000fe20000000800 */
[----:B0-----:R-:W-:-:S05]  /*1df90*/  IMAD.WIDE R2, R27, 0x4, R2 ;  /* 0x000000041b027825 */ /* 0x001fca00078e0202 */
[----:B-----5:R-:W5:Y:S01]  /*1dfa0*/  @P1 LDG.E R4, desc[UR52][R2.64] ;  /* 0x0000003402041981 */ /* 0x020f62000c1e1900 */
[----:B-1----:R-:W-:-:S03]  /*1dfb0*/  @P2 IMAD.WIDE R8, R27, 0x4, R8 ;  /* 0x000000041b082825 */ /* 0x002fc600078e0208 */
[----:B---3--:R0:W-:Y:S02]  /*1dfc0*/  STL [R1+0x34], R0 ;  /* 0x0000340001007387 */ /* 0x0081e40000100800 */
[----:B0-----:R-:W-:Y:S01]  /*1dfd0*/  IMAD.U32 R0, RZ, RZ, UR4 ;  /* 0x00000004ff007e24 */ /* 0x001fe2000f8e00ff */
[----:B------:R-:W-:-:S05]  /*1dfe0*/  ULDC.64 UR4, c[0x0][0x418] ;  /* 0x0001060000047ab9 */ /* 0x000fca0000000a00 */
[----:B------:R0:W3:Y:S01]  /*1dff0*/  @P2 LDG.E R0, desc[UR52][R8.64] ;  /* 0x0000003408002981 */ /* 0x0000e2000c1e1900 */
[----:B------:R-:W-:-:S03]  /*1e000*/  UISETP.NE.U32.AND UP0, UPT, UR4, URZ, UPT ;  /* 0x0000003f0400728c */ /* 0x000fc6000bf05070 */
[----:B------:R-:W-:Y:S01]  /*1e010*/  ULDC UR4, c[0x0][0x424] ;  /* 0x0001090000047ab9 */ /* 0x000fe20000000800 */
[----:B------:R-:W-:-:S03]  /*1e020*/  UISETP.NE.AND.EX UP0, UPT, UR5, URZ, UPT, UP0 ;  /* 0x0000003f0500728c */ /* 0x000fc6000bf05300 */
[----:B------:R-:W-:Y:S01]  /*1e030*/  ULDC UR5, c[0x0][0x2f0] ;  /* 0x0000bc0000057ab9 */ /* 0x000fe20000000800 */
[----:B------:R-:W-:-:S04]  /*1e040*/  USEL UR4, UR4, 0x1, UP0 ;  /* 0x0000000104047887 */ /* 0x000fc80008000000 */
[----:B------:R-:W-:-:S03]  /*1e050*/  UIMAD UR4, UR4, UR5, URZ ;  /* 0x00000005040472a4 */ /* 0x000fc6000f8e023f */
[----:B------:R-:W-:Y:S02]  /*1e060*/  ULDC UR5, c[0x0][0x348] ;  /* 0x0000d20000057ab9 */ /* 0x000fe40000000800 */
[----:B0-----:R-:W-:Y:S02]  /*1e070*/  IMAD.U32 R8, RZ, RZ, UR5 ;  /* 0x00000005ff087e24 */ /* 0x001fe4000f8e00ff */
[----:B------:R-:W-:Y:S01]  /*1e080*/  IMAD.U32 R5, RZ, RZ, UR4 ;  /* 0x00000004ff057e24 */ /* 0x000fe2000f8e00ff */
[----:B---3--:R0:W-:Y:S04]  /*1e090*/  STL [R1+0x8], R0 ;  /* 0x0000080001007387 */ /* 0x0081e80000100800 */
[----:B--2---:R0:W-:Y:S01]  /*1e0a0*/  STL [R1+0x28], R11 ;  /* 0x0000280b01007387 */ /* 0x0041e20000100800 */
[----:B------:R-:W-:Y:S01]  /*1e0b0*/  IMAD.MOV.U32 R12, RZ, RZ, R0 ;  /* 0x000000ffff0c7224 */ /* 0x000fe200078e0000 */
[----:B------:R-:W-:Y:S06]  /*1e0c0*/  @P2 BRA `(.L_x_1607) ;  /* 0x0000000000142947 */ /* 0x000fec0003800000 */
[----:B------:R-:W-:Y:S05]  /*1e0d0*/  @!P0 BRA `(.L_x_1607) ;  /* 0x0000000000108947 */ /* 0x000fea0003800000 */
[----:B0-----:R-:W2:Y:S04]  /*1e0e0*/  LDG.E R0, desc[UR52][R6.64] ;  /* 0x0000003406007981 */ /* 0x001ea8000c1e1900 */
[----:B------:R-:W2:Y:S02]  /*1e0f0*/  LDG.E R6, desc[UR52][R6.64+0x4] ;  /* 0x0000043406067981 */ /* 0x000ea4000c1e1900 */
[----:B--2---:R-:W-:-:S05]  /*1e100*/  IMAD.IADD R12, R6, 0x1, -R0 ;  /* 0x00000001060c7824 */ /* 0x004fca00078e0a00 */
[----:B------:R1:W-:Y:S02]  /*1e110*/  STL [R1+0x8], R12 ;  /* 0x0000080c01007387 */ /* 0x0003e40000100800 */
.L_x_1607:
[----:B------:R-:W-:Y:S01]  /*1e120*/  ULDC.64 UR4, c[0x0][0xa20] ;  /* 0x0002880000047ab9 */ /* 0x000fe20000000a00 */
[C---:B------:R-:W-:Y:S02]  /*1e130*/  LOP3.LUT R10, R26.reuse, 0xff000000, RZ, 0xc0, !PT ;  /* 0xff0000001a0a7812 */ /* 0x040fe400078ec0ff */
[----:B------:R-:W-:Y:S02]  /*1e140*/  ISETP.NE.U32.AND P0, PT, RZ, UR4, PT ;  /* 0x00000004ff007c0c */ /* 0x000fe4000bf05070 */
[----:B------:R-:W-:Y:S02]  /*1e150*/  SHF.R.U32.HI R10, RZ, 0x8, R10 ;  /* 0x00000008ff0a7819 */ /* 0x000fe4000001160a */
[----:B------:R-:W-:Y:S02]  /*1e160*/  ISETP.NE.AND.EX P0, PT, RZ, UR5, PT, P0 ;  /* 0x00000005ff007c0c */ /* 0x000fe4000bf05300 */
[C---:B0-----:R-:W-:Y:S02]  /*1e170*/  LOP3.LUT R0, R26.reuse, 0xff0000, RZ, 0xc0, !PT ;  /* 0x00ff00001a007812 */ /* 0x041fe400078ec0ff */
[----:B------:R-:W-:-:S02]  /*1e180*/  LOP3.LUT R17, R26, 0xffff, RZ, 0xc0, !PT ;  /* 0x0000ffff1a117812 */ /* 0x000fc400078ec0ff */
[----:B------:R-:W-:-:S07]  /*1e190*/  LEA.HI R10, R0, R10, RZ, 0x10 ;  /* 0x0000000a000a7211 */ /* 0x000fce00078f80ff */
[----:B------:R-:W-:Y:S05]  /*1e1a0*/  @!P0 BRA `(.L_x_1608) ;  /* 0x0000000000108947 */ /* 0x000fea0003800000 */
[----:B------:R-:W0:Y:S02]  /*1e1b0*/  LDC.64 R6, c[0x0][0xa20] ;  /* 0x00028800ff067b82 */ /* 0x000e240000000a00 */
[----:B0-----:R-:W-:-:S05]  /*1e1c0*/  IMAD.WIDE R6, R27, 0x4, R6 ;  /* 0x000000041b067825 */ /* 0x001fca00078e0206 */
[----:B------:R0:W5:Y:S01]  /*1e1d0*/  LDG.E R5, desc[UR52][R6.64] ;  /* 0x0000003406057981 */ /* 0x000162000c1e1900 */
[----:B------:R-:W-:Y:S05]  /*1e1e0*/  BRA `(.L_x_1609) ;  /* 0x0000000000247947 */ /* 0x000fea0003800000 */
.L_x_1608:
        /* <DEDUP_REMOVED lines=9> */
.L_x_1609:
[----:B------:R-:W2:Y:S04]  /*1e280*/  @P1 LDG.E R0, desc[UR52][R2.64] ;  /* 0x0000003402001981 */ /* 0x000ea8000c1e1900 */
[----:B0-----:R0:W2:Y:S01]  /*1e290*/  @P1 LDG.E R6, desc[UR52][R2.64+0x4] ;  /* 0x0000043402061981 */ /* 0x0010a2000c1e1900 */
[----:B------:R-:W-:Y:S02]  /*1e2a0*/  IMAD R25, R25, 0xc0, RZ ;  /* 0x000000c019197824 */ /* 0x000fe400078e02ff */
[----:B-----5:R-:W-:Y:S01]  /*1e2b0*/  IMAD.IADD R5, R5, 0x1, -R11 ;  /* 0x0000000105057824 */ /* 0x020fe200078e0a0b */
[----:B0-----:R-:W0:Y:S02]  /*1e2c0*/  LDC R2, c[0x0][0x448] ;  /* 0x00011200ff027b82 */ /* 0x001e240000000800 */
[----:B0-----:R-:W-:-:S13]  /*1e2d0*/  ISETP.NE.AND P2, PT, R2, 0x1, PT ;  /* 0x000000010200780c */ /* 0x001fda0003f45270 */
[----:B------:R-:W0:Y:S08]  /*1e2e0*/  @P2 LDC R3, c[0x0][0x44c] ;  /* 0x00011300ff032b82 */ /* 0x000e300000000800 */
[----:B------:R-:W3:Y:S01]  /*1e2f0*/  @P2 LDC R2, c[0x0][0x450] ;  /* 0x00011400ff022b82 */ /* 0x000ee20000000800 */
[----:B--2---:R-:W-:Y:S02]  /*1e300*/  @P1 IMAD.IADD R8, R6, 0x1, -R0 ;  /* 0x0000000106081824 */ /* 0x004fe400078e0a00 */
[----:B------:R-:W-:-:S02]  /*1e310*/  VIADD R0, R25, 0xbf ;  /* 0x000000bf19007836 */ /* 0x000fc40000000000 */
[----:B------:R-:W-:Y:S02]  /*1e320*/  IMAD.IADD R11, R5, 0x1, R8 ;  /* 0x00000001050b7824 */ /* 0x000fe400078e0208 */
[----:B0-----:R-:W-:-:S03]  /*1e330*/  @P2 IMAD.HI.U32 R3, R0, R3, RZ ;  /* 0x0000000300032227 */ /* 0x001fc600078e00ff */
[----:B------:R0:W-:Y:S01]  /*1e340*/  STL [R1+0x18], R11 ;  /* 0x0000180b01007387 */ /* 0x0001e20000100800 */
[C---:B------:R-:W-:Y:S01]  /*1e350*/  VIADD R22, R11.reuse, 0x7f ;  /* 0x0000007f0b167836 */ /* 0x040fe20000000000 */
[----:B---3--:R-:W-:Y:S02]  /*1e360*/  @P2 SHF.R.U32.HI R0, RZ, R2, R3 ;  /* 0x00000002ff002219 */ /* 0x008fe40000011603 */
[----:B------:R-:W-:Y:S02]  /*1e370*/  IADD3 R21, R11, 0x1, -R12 ;  /* 0x000000010b157810 */ /* 0x000fe40007ffe80c */
[----:B------:R-:W-:-:S03]  /*1e380*/  SHF.R.S32.HI R2, RZ, 0x1f, R22 ;  /* 0x0000001fff027819 */ /* 0x000fc60000011416 */
[----:B------:R-:W-:Y:S01]  /*1e390*/  IMAD.IADD R0, R21, 0x1, R0 ;  /* 0x0000000115007824 */ /* 0x000fe200078e0200 */
[----:B------:R-:W-:Y:S02]  /*1e3a0*/  LEA.HI R22, R2, R22, RZ, 0x7 ;  /* 0x0000001602167211 */ /* 0x000fe400078f38ff */
[----:B------:R-:W2:Y:S02]  /*1e3b0*/  LDC.64 R2, c[0x0][0x9e0] ;  /* 0x00027800ff027b82 */ /* 0x000ea40000000a00 */
[----:B------:R-:W-:Y:S02]  /*1e3c0*/  SHF.R.S32.HI R22, RZ, 0x7, R22 ;  /* 0x00000007ff167819 */ /* 0x000fe40000011416 */
[----:B--2---:R-:W-:Y:S01]  /*1e3d0*/  ISETP.GE.AND P3, PT, R3, 0x1, PT ;  /* 0x000000010300780c */ /* 0x004fe20003f66270 */
[----:B------:R-:W-:-:S12]  /*1e3e0*/  IMAD.IADD R2, R0, 0x1, R2 ;  /* 0x0000000100027824 */ /* 0x000fd800078e0202 */
[----:B0-----:R-:W-:Y:S05]  /*1e3f0*/  @!P3 BRA `(.L_x_1610) ;  /* 0x000000000048b947 */ /* 0x001fea0003800000 */
        /* <DEDUP_REMOVED lines=11> */
.L_x_1612:
[----:B------:R-:W-:-:S13]  /*1e4b0*/  ISETP.NE.AND P0, PT, R3, 0x1, PT ;  /* 0x000000010300780c */ /* 0x000fda0003f05270 */
[----:B------:R-:W0:Y:S02]  /*1e4c0*/  @P0 LDC.64 R6, c[0x0][0x9e8] ;  /* 0x00027a00ff060b82 */ /* 0x000e240000000a00 */
[----:B0-----:R-:W-:-:S05]  /*1e4d0*/  @P0 IMAD.HI.U32 R6, R9, R6, RZ ;  /* 0x0000000609060227 */ /* 0x001fca00078e00ff */
[----:B------:R-:W-:-:S07]  /*1e4e0*/  @P0 SHF.R.U32.HI R9, RZ, R7, R6 ;  /* 0x00000007ff090219 */ /* 0x000fce0000011606 */
.L_x_1613:
[----:B------:R-:W-:Y:S05]  /*1e4f0*/  BSYNC B0 ;  /* 0x0000000000007941 */ /* 0x000fea0003800000 */
.L_x_1611:
[----:B------:R-:W-:-:S05]  /*1e500*/  IMAD R9, R9, R3, R3 ;  /* 0x0000000309097224 */ /* 0x000fca00078e0203 */
[----:B------:R-:W-:-:S07]  /*1e510*/  VIMNMX R2, R2, R9, PT ;  /* 0x0000000902027248 */ /* 0x000fce0003fe0100 */
.L_x_1610:
[----:B------:R-:W0:Y:S01]  /*1e520*/  @P2 LDC R6, c[0x0][0x44c] ;  /* 0x00011300ff062b82 */ /* 0x000e220000000800 */
[----:B------:R-:W-:Y:S01]  /*1e530*/  VIADD R2, R2, 0x7f ;  /* 0x0000007f02027836 */ /* 0x000fe20000000000 */
[----:B------:R-:W-:Y:S01]  /*1e540*/  ULDC UR4, c[0x0][0x9dc] ;  /* 0x0002770000047ab9 */ /* 0x000fe20000000800 */
[----:B------:R-:W-:Y:S02]  /*1e550*/  IMAD.MOV.U32 R0, RZ, RZ, R25 ;  /* 0x000000ffff007224 */ /* 0x000fe400078e0019 */
[----:B------:R-:W-:-:S03]  /*1e560*/  IMAD.IADD R20, R11, 0x1, -R12 ;  /* 0x000000010b147824 */ /* 0x000fc600078e0a0c */
[----:B------:R-:W2:Y:S01]  /*1e570*/  @P2 LDC R7, c[0x0][0x450] ;  /* 0x00011400ff072b82 */ /* 0x000ea20000000800 */
[----:B0-----:R-:W-:-:S05]  /*1e580*/  @P2 IMAD.HI.U32 R6, R25, R6, RZ ;  /* 0x0000000619062227 */ /* 0x001fca00078e00ff */
[----:B--2---:R-:W-:Y:S02]  /*1e590*/  @P2 SHF.R.U32.HI R0, RZ, R7, R6 ;  /* 0x00000007ff002219 */ /* 0x004fe40000011606 */
[----:B------:R-:W-:-:S04]  /*1e5a0*/  SHF.R.S32.HI R6, RZ, 0x1f, R2 ;  /* 0x0000001fff067819 */ /* 0x000fc80000011402 */
[----:B------:R-:W-:Y:S01]  /*1e5b0*/  LEA.HI R6, R6, R2, RZ, 0x7 ;  /* 0x0000000206067211 */ /* 0x000fe200078f38ff */
[----:B------:R-:W-:-:S03]  /*1e5c0*/  IMAD.IADD R2, R20, 0x1, R0 ;  /* 0x0000000114027824 */ /* 0x000fc600078e0200 */
[----:B------:R-:W-:Y:S01]  /*1e5d0*/  SHF.R.S32.HI R9, RZ, 0x7, R6 ;  /* 0x00000007ff097819 */ /* 0x000fe20000011406 */
[----:B------:R-:W-:-:S03]  /*1e5e0*/  VIADD R0, R2, -UR4 ;  /* 0x8000000402007c36 */ /* 0x000fc60008000000 */
        /* <DEDUP_REMOVED lines=12> */
.L_x_1616:
[----:B------:R-:W-:-:S13]  /*1e6b0*/  ISETP.NE.AND P0, PT, R3, 0x1, PT ;  /* 0x000000010300780c */ /* 0x000fda0003f05270 */
[----:B------:R-:W0:Y:S02]  /*1e6c0*/  @P0 LDC.64 R6, c[0x0][0x9e8] ;  /* 0x00027a00ff060b82 */ /* 0x000e240000000a00 */
[----:B0-----:R-:W-:-:S05]  /*1e6d0*/  @P0 IMAD.HI.U32 R6, R2, R6, RZ ;  /* 0x0000000602060227 */ /* 0x001fca00078e00ff */
[----:B------:R-:W-:-:S07]  /*1e6e0*/  @P0 SHF.R.U32.HI R2, RZ, R7, R6 ;  /* 0x00000007ff020219 */ /* 0x000fce0000011606 */
.L_x_1617:
[----:B------:R-:W-:Y:S05]  /*1e6f0*/  BSYNC B0 ;  /* 0x0000000000007941 */ /* 0x000fea0003800000 */
.L_x_1615:
[----:B------:R-:W-:-:S05]  /*1e700*/  IMAD R2, R2, R3, RZ ;  /* 0x0000000302027224 */ /* 0x000fca00078e02ff */
[----:B------:R-:W-:-:S07]  /*1e710*/  VIMNMX R0, R0, R2, !PT ;  /* 0x0000000200007248 */ /* 0x000fce0007fe0100 */
.L_x_1614:
[----:B------:R-:W-:Y:S01]  /*1e720*/  SHF.R.S32.HI R2, RZ, 0x1f, R0 ;  /* 0x0000001fff027819 */ /* 0x000fe20000011400 */
[----:B------:R-:W-:Y:S01]  /*1e730*/  BSSY B0, `(.L_x_1618) ;  /* 0x0000027000007945 */ /* 0x000fe20003800000 */
[----:B------:R-:W-:Y:S02]  /*1e740*/  LOP3.LUT R19, R10, 0xff, RZ, 0xc0, !PT ;  /* 0x000000ff0a137812 */ /* 0x000fe400078ec0ff */
[----:B------:R-:W-:Y:S02]  /*1e750*/  LEA.HI R2, R2, R0, RZ, 0x7 ;  /* 0x0000000002027211 */ /* 0x000fe400078f38ff */
[----:B------:R-:W-:Y:S02]  /*1e760*/  SHF.R.U32.HI R0, RZ, 0x10, R10 ;  /* 0x00000010ff007819 */ /* 0x000fe4000001160a */
[----:B------:R-:W-:-:S04]  /*1e770*/  SHF.R.S32.HI R2, RZ, 0x7, R2 ;  /* 0x00000007ff027819 */ /* 0x000fc80000011402 */
[----:B------:R-:W-:Y:S01]  /*1e780*/  VIMNMX R6, RZ, R2, !PT ;  /* 0x00000002ff067248 */ /* 0x000fe20007fe0100 */
[----:B------:R-:W-:-:S03]  /*1e790*/  IMAD.MOV.U32 R2, RZ, RZ, RZ ;  /* 0x000000ffff027224 */ /* 0x000fc600078e00ff */
[----:B------:R-:W-:-:S13]  /*1e7a0*/  ISETP.GT.AND P0, PT, R9, R6, PT ;  /* 0x000000060900720c */ /* 0x000fda0003f04270 */
[----:B------:R-:W-:Y:S05]  /*1e7b0*/  @!P0 BRA `(.L_x_1619) ;  /* 0x0000000000788947 */ /* 0x000fea0003800000 */
[----:B------:R-:W-:Y:S01]  /*1e7c0*/  ISETP.NE.AND P0, PT, R0, RZ, PT ;  /* 0x000000ff0000720c */ /* 0x000fe20003f05270 */
[----:B------:R-:W-:-:S03]  /*1e7d0*/  ULDC UR4, c[0x0][0x9f0] ;  /* 0x00027c0000047ab9 */ /* 0x000fc60000000800 */
[----:B------:R-:W-:-:S04]  /*1e7e0*/  SEL R7, R0, UR4, P0 ;  /* 0x0000000400077c07 */ /* 0x000fc80008000000 */
[----:B------:R-:W-:Y:S02]  /*1e7f0*/  IABS R10, R7 ;  /* 0x00000007000a7213 */ /* 0x000fe40000000000 */
[----:B------:R-:W-:Y:S02]  /*1e800*/  IADD3 R11, R7, -0x1, R9 ;  /* 0xffffffff070b7810 */ /* 0x000fe40007ffe009 */
[----:B------:R-:W0:Y:S03]  /*1e810*/  I2F.RP R2, R10 ;  /* 0x0000000a00027306 */ /* 0x000e260000209400 */
[----:B------:R-:W-:-:S05]  /*1e820*/  IMAD.IADD R11, R11, 0x1, -R6 ;  /* 0x000000010b0b7824 */ /* 0x000fca00078e0a06 */
[----:B0-----:R-:W0:Y:S02]  /*1e830*/  MUFU.RCP R2, R2 ;  /* 0x0000000200027308 */ /* 0x001e240000001000 */
[----:B0-----:R-:W-:-:S06]  /*1e840*/  VIADD R2, R2, 0xffffffe ;  /* 0x0ffffffe02027836 */ /* 0x001fcc0000000000 */
[----:B------:R0:W2:Y:S02]  /*1e850*/  F2I.FTZ.U32.TRUNC.NTZ R3, R2 ;  /* 0x0000000200037305 */ /* 0x0000a4000021f000 */
[----:B0-----:R-:W-:-:S04]  /*1e860*/  LOP3.LUT R2, R11, R7, RZ, 0x3c, !PT ;  /* 0x000000070b027212 */ /* 0x001fc800078e3cff */
[----:B------:R-:W-:Y:S01]  /*1e870*/  ISETP.GE.AND P3, PT, R2, RZ, PT ;  /* 0x000000ff0200720c */ /* 0x000fe20003f66270 */
[----:B--2---:R-:W-:-:S04]  /*1e880*/  IMAD.MOV R2, RZ, RZ, -R3 ;  /* 0x000000ffff027224 */ /* 0x004fc800078e0a03 */
[----:B-1----:R-:W-:Y:S02]  /*1e890*/  IMAD R12, R2, R10, RZ ;  /* 0x0000000a020c7224 */ /* 0x002fe400078e02ff */
        /* <DEDUP_REMOVED lines=16> */
.L_x_1619:
[----:B------:R-:W-:Y:S05]  /*1e9a0*/  BSYNC B0 ;  /* 0x0000000000007941 */ /* 0x000fea0003800000 */
.L_x_1618:
[-C--:B------:R-:W-:Y:S01]  /*1e9b0*/  IMAD R6, R19, R2.reuse, R6 ;  /* 0x0000000213067224 */ /* 0x080fe200078e0206 */
[----:B------:R-:W-:Y:S04]  /*1e9c0*/  BSSY B0, `(.L_x_1620) ;  /* 0x0000156000007945 */ /* 0x000fe80003800000 */
[C---:B------:R-:W-:Y:S01]  /*1e9d0*/  VIADDMNMX R2, R6.reuse, R2, R9, PT ;  /* 0x0000000206027246 */ /* 0x040fe20003800109 */
[----:B------:R-:W-:-:S04]  /*1e9e0*/  IMAD R6, R6, 0x80, -R5 ;  /* 0x0000008006067824 */ /* 0x000fc800078e0a05 */
[----:B------:R-:W-:Y:S01]  /*1e9f0*/  IMAD R2, R2, 0x80, -R5 ;  /* 0x0000008002027824 */ /* 0x000fe200078e0a05 */
[----:B------:R-:W-:-:S04]  /*1ea00*/  VIMNMX R6, RZ, R6, !PT ;  /* 0x00000006ff067248 */ /* 0x000fc80007fe0100 */
[----:B------:R-:W-:Y:S02]  /*1ea10*/  VIMNMX R2, R2, R8, PT ;  /* 0x0000000802027248 */ /* 0x000fe40003fe0100 */
[----:B------:R-:W-:Y:S02]  /*1ea20*/  SHF.R.U32.HI R5, RZ, 0x7, R6 ;  /* 0x00000007ff057819 */ /* 0x000fe40000011606 */
[----:B------:R-:W-:-:S13]  /*1ea30*/  ISETP.GT.AND P0, PT, R2, R6, PT ;  /* 0x000000060200720c */ /* 0x000fda0003f04270 */
        /* <DEDUP_REMOVED lines=15> */
.L_x_1795:
[----:B--2---:R-:W-:Y:S02]  /*1eb30*/  ISETP.NE.AND P0, PT, R14, RZ, PT ;  /* 0x000000ff0e00720c */ /* 0x004fe40003f05270 */
[----:B------:R-:W-:-:S11]  /*1eb40*/  PLOP3.LUT P6, PT, PT, PT, PT, 0x8, 0x0 ;  /* 0x000000000000781c */ /* 0x000fd60003fce170 */
[----:B------:R-:W-:Y:S05]  /*1eb50*/  @P0 BRA `(.L_x_1623) ;  /* 0x00000000000c0947 */ /* 0x000fea0003800000 */
[----:B------:R-:W-:-:S03]  /*1eb60*/  UMOV UR4, 0xffffffff ;  /* 0xffffffff00047882 */ /* 0x000fc60000000000 */
[----:B------:R-:W-:Y:S05]  /*1eb70*/  BRA.DIV UR4, `(.L_x_1624) ;  /* 0x0000007604407947 */ /* 0x000fea000b800000 */
[----:B------:R-:W-:-:S13]  /*1eb80*/  ELECT P6, URZ, PT ;  /* 0x00000000003f782f */ /* 0x000fda00038c0000 */
.L_x_1623:
        /* <DEDUP_REMOVED lines=9> */
.L_x_1798:
[----:B------:R-:W-:Y:S05]  /*1ec20*/  BSYNC B1 ;  /* 0x0000000000017941 */ /* 0x000fea0003800000 */
.L_x_1625:
[----:B------:R-:W-:Y:S04]  /*1ec30*/  BSSY B1, `(.L_x_1627) ;  /* 0x000008c000017945 */ /* 0x000fe80003800000 */
[----:B------:R-:W-:Y:S05]  /*1ec40*/  @!P6 BRA `(.L_x_1628) ;  /* 0x000000080028e947 */ /* 0x000fea0003800000 */
[----:B------:R-:W2:Y:S01]  /*1ec50*/  LDL R8, [R1+0x4] ;  /* 0x0000040001087983 */ /* 0x000ea20000100800 */
[----:B------:R-:W-:Y:S01]  /*1ec60*/  IMAD R10, R29, 0x8, R18 ;  /* 0x000000081d0a7824 */ /* 0x000fe200078e0212 */
[----:B------:R-:W3:Y:S01]  /*1ec70*/  S2R R7, SR_TID.X ;  /* 0x0000000000077919 */ /* 0x000ee20000002100 */
[----:B------:R-:W-:Y:S01]  /*1ec80*/  BSSY B2, `(.L_x_1629) ;  /* 0x0000006000027945 */ /* 0x000fe20003800000 */
[----:B---3--:R-:W-:-:S04]  /*1ec90*/  LOP3.LUT R7, R7, 0x7f, RZ, 0xc0, !PT ;  /* 0x0000007f07077812 */ /* 0x008fc800078ec0ff */
[----:B------:R-:W-:Y:S02]  /*1eca0*/  ISETP.NE.AND P1, PT, R7, RZ, PT ;  /* 0x000000ff0700720c */ /* 0x000fe40003f25270 */
[----:B--2---:R-:W-:-:S04]  /*1ecb0*/  SHF.L.U32 R9, R8, 0x1f, RZ ;  /* 0x0000001f08097819 */ /* 0x004fc800000006ff */
[----:B------:R-:W2:Y:S02]  /*1ecc0*/  SYNCS.PHASECHK.TRANS64.TRYWAIT P0, [R10+URZ+0x2d8a0], R9 ;  /* 0x02d8a0090a0075a7 */ /* 0x000ea4000800017f */
[----:B--2---:R-:W-:Y:S05]  /*1ecd0*/  @!P0 BRA `(.L_x_1630) ;  /* 0x00000074001c8947 */ /* 0x004fea0003800000 */
.L_x_1799:
[----:B------:R-:W-:Y:S05]  /*1ece0*/  BSYNC B2 ;  /* 0x0000000000027941 */ /* 0x000fea0003800000 */
.L_x_1629:
[----:B------:R-:W-:Y:S04]  /*1ecf0*/  BSSY B2, `(.L_x_1631) ;  /* 0x0000009000027945 */ /* 0x000fe80003800000 */
[----:B------:R-:W-:Y:S05]  /*1ed00*/  @P1 BRA `(.L_x_1632) ;  /* 0x00000000001c1947 */ /* 0x000fea0003800000 */
[----:B0-----:R-:W0:Y:S02]  /*1ed10*/  S2R R6, SR_TID.X ;  /* 0x0000000000067919 */ /* 0x001e240000002100 */
[----:B0-----:R-:W-:Y:S01]  /*1ed20*/  LOP3.LUT R7, R6, 0x1f, RZ, 0xc0, !PT ;  /* 0x0000001f06077812 */ /* 0x001fe200078ec0ff */
[----:B------:R-:W-:-:S03]  /*1ed30*/  IMAD.MOV.U32 R6, RZ, RZ, 0x6000 ;  /* 0x00006000ff067424 */ /* 0x000fc600078e00ff */
[----:B------:R-:W-:Y:S01]  /*1ed40*/  ISETP.NE.AND P0, PT, R7, RZ, PT ;  /* 0x000000ff0700720c */ /* 0x000fe20003f05270 */
[----:B------:R3:W-:-:S12]  /*1ed50*/  SYNCS.ARRIVE.TRANS64 RZ, [R10+URZ+0x2d890], R6 ;  /* 0x02d890060aff79a7 */ /* 0x0007d8000800003f */
[----:B---3--:R-:W-:Y:S05]  /*1ed60*/  @!P0 BRA `(.L_x_1632) ;  /* 0x0000000000048947 */ /* 0x008fea0003800000 */
[----:B------:R-:W-:Y:S01]  /*1ed70*/  BPT.TRAP 0x1 ;  /* 0x000000040000795c */ /* 0x000fe20000300000 */
.L_x_1632:
[----:B------:R-:W-:Y:S05]  /*1ed80*/  BSYNC B2 ;  /* 0x0000000000027941 */ /* 0x000fea0003800000 */
.L_x_1631:
        /* <DEDUP_REMOVED lines=12> */
.L_x_1633:
        /* <DEDUP_REMOVED lines=16> */
.L_x_1634:
        /* <DEDUP_REMOVED lines=16> */
.L_x_1635:
        /* <DEDUP_REMOVED lines=13> */
.L_x_1800:
[----:B------:R-:W-:Y:S05]  /*1f120*/  BSYNC B2 ;  /* 0x0000000000027941 */ /* 0x000fea0003800000 */
.L_x_1636:
[----:B------:R-:W-:Y:S01]  /*1f130*/  BSSY B2, `(.L_x_1638) ;  /* 0x000000b000027945 */ /* 0x000fe20003800000 */
[----:B-1----:R-:W-:Y:S02]  /*1f140*/  IMAD.MOV.U32 R12, RZ, RZ, 0x0 ;  /* 0x00000000ff0c7424 */ /* 0x002fe400078e00ff */
[----:B------:R-:W-:Y:S01]  /*1f150*/  IMAD.MOV.U32 R13, RZ, RZ, 0x12f00000 ;  /* 0x12f00000ff0d7424 */ /* 0x000fe200078e00ff */
[----:B------:R-:W-:Y:S06]  /*1f160*/  @P1 BRA `(.L_x_1639) ;  /* 0x00000000001c1947 */ /* 0x000fec0003800000 */
[----:B------:R-:W1:Y:S02]  /*1f170*/  S2R R6, SR_TID.X ;  /* 0x0000000000067919 */ /* 0x000e640000002100 */
[----:B-1----:R-:W-:Y:S01]  /*1f180*/  LOP3.LUT R11, R6, 0x1f, RZ, 0xc0, !PT ;  /* 0x0000001f060b7812 */ /* 0x002fe200078ec0ff */
[----:B------:R-:W-:-:S03]  /*1f190*/  IMAD.MOV.U32 R6, RZ, RZ, 0x6000 ;  /* 0x00006000ff067424 */ /* 0x000fc600078e00ff */
[----:B------:R-:W-:Y:S01]  /*1f1a0*/  ISETP.NE.AND P0, PT, R11, RZ, PT ;  /* 0x000000ff0b00720c */ /* 0x000fe20003f05270 */
[----:B------:R1:W-:-:S12]  /*1f1b0*/  SYNCS.ARRIVE.TRANS64 RZ, [R10+URZ+0x2d8b0], R6 ;  /* 0x02d8b0060aff79a7 */ /* 0x0003d8000800003f */
[----:B-1----:R-:W-:Y:S05]  /*1f1c0*/  @!P0 BRA `(.L_x_1639) ;  /* 0x0000000000048947 */ /* 0x002fea0003800000 */
[----:B------:R-:W-:Y:S01]  /*1f1d0*/  BPT.TRAP 0x1 ;  /* 0x000000040000795c */ /* 0x000fe20000300000 */
.L_x_1639:
[----:B------:R-:W-:Y:S05]  /*1f1e0*/  BSYNC B2 ;  /* 0x0000000000027941 */ /* 0x000fea0003800000 */
.L_x_1638:
[----:B------:R-:W-:Y:S01]  /*1f1f0*/  R2UR UR10, R23 ;  /* 0x00000000170a72ca */ /* 0x000fe200000e0000 */
[----:B------:R-:W-:Y:S01]  /*1f200*/  UIADD3 UR4, UP0, UR40, 0x670, URZ ;  /* 0x0000067028047890 */ /* 0x000fe2000ff1e03f */
[----:B------:R-:W-:Y:S01]  /*1f210*/  R2UR UR6, R12 ;  /* 0x000000000c0672ca */ /* 0x000fe200000e0000 */
[----:B0-2---:R-:W-:Y:S01]  /*1f220*/  VIADD R10, R10, 0x2d8b0 ;  /* 0x0002d8b00a0a7836 */ /* 0x005fe20000000000 */
[----:B------:R-:W-:Y:S01]  /*1f230*/  R2UR UR7, R13 ;  /* 0x000000000d0772ca */ /* 0x000fe200000e0000 */
[----:B------:R-:W-:Y:S01]  /*1f240*/  VIADD R6, R8, 0x400 ;  /* 0x0000040008067836 */ /* 0x000fe20000000000 */
[----:B------:R-:W-:Y:S01]  /*1f250*/  PLOP3.LUT P0, PT, PT, PT, PT, 0x80, 0x0 ;  /* 0x000000000000781c */ /* 0x000fe20003f0f070 */
[----:B------:R-:W-:-:S12]  /*1f260*/  UIADD3.X UR5, URZ, UR41, URZ, UP0, !UPT ;  /* 0x000000293f057290 */ /* 0x000fd800087fe43f */
.L_x_1640:
        /* <DEDUP_REMOVED lines=15> */
.L_x_1641:
        /* <DEDUP_REMOVED lines=15> */
.L_x_1642:
        /* <DEDUP_REMOVED lines=10> */
.L_x_1628:
[----:B------:R-:W-:Y:S05]  /*1f4f0*/  BSYNC B1 ;  /* 0x0000000000017941 */ /* 0x000fea0003800000 */
.L_x_1627:
        /* <DEDUP_REMOVED lines=11> */
.L_x_1659:
[----:B------:R-:W-:Y:S05]  /*1f5b0*/  YIELD ;  /* 0x0000000000007946 */ /* 0x000fea0003800000 */
[----:B------:R-:W-:Y:S04]  /*1f5c0*/  BSSY B1, `(.L_x_1643) ;  /* 0x000008b000017945 */ /* 0x000fe80003800000 */
[----:B--2---:R-:W-:Y:S05]  /*1f5d0*/  @!P6 BRA `(.L_x_1644) ;  /* 0x000000080024e947 */ /* 0x004fea0003800000 */
[----:B0-----:R-:W2:Y:S01]  /*1f5e0*/  LDL R6, [R1+0x4] ;  /* 0x0000040001067983 */ /* 0x001ea20000100800 */
[----:B------:R-:W-:Y:S01]  /*1f5f0*/  IMAD R9, R29, 0x8, R18 ;  /* 0x000000081d097824 */ /* 0x000fe200078e0212 */
[----:B------:R-:W0:Y:S01]  /*1f600*/  S2R R3, SR_TID.X ;  /* 0x0000000000037919 */ /* 0x000e220000002100 */
[----:B------:R-:W-:Y:S01]  /*1f610*/  BSSY B2, `(.L_x_1645) ;  /* 0x0000006000027945 */ /* 0x000fe20003800000 */
[----:B0-----:R-:W-:-:S04]  /*1f620*/  LOP3.LUT R3, R3, 0x7f, RZ, 0xc0, !PT ;  /* 0x0000007f03037812 */ /* 0x001fc800078ec0ff */
[----:B------:R-:W-:Y:S02]  /*1f630*/  ISETP.NE.AND P2, PT, R3, RZ, PT ;  /* 0x000000ff0300720c */ /* 0x000fe40003f45270 */
[----:B--2---:R-:W-:-:S04]  /*1f640*/  SHF.L.U32 R8, R6, 0x1f, RZ ;  /* 0x0000001f06087819 */ /* 0x004fc800000006ff */
[----:B------:R-:W0:Y:S02]  /*1f650*/  SYNCS.PHASECHK.TRANS64.TRYWAIT P1, [R9+URZ+0x2d8a0], R8 ;  /* 0x02d8a008090075a7 */ /* 0x000e24000802017f */
[----:B0-----:R-:W-:Y:S05]  /*1f660*/  @!P1 BRA `(.L_x_1646) ;  /* 0x0000006800e09947 */ /* 0x001fea0003800000 */
.L_x_1801:
[----:B------:R-:W-:Y:S05]  /*1f670*/  BSYNC B2 ;  /* 0x0000000000027941 */ /* 0x000fea0003800000 */
.L_x_1645:
[----:B------:R-:W-:Y:S04]  /*1f680*/  BSSY B2, `(.L_x_1647) ;  /* 0x0000009000027945 */ /* 0x000fe80003800000 */
[----:B------:R-:W-:Y:S05]  /*1f690*/  @P2 BRA `(.L_x_1648) ;  /* 0x00000000001c2947 */ /* 0x000fea0003800000 */
[----:B------:R-:W2:Y:S02]  /*1f6a0*/  S2R R3, SR_TID.X ;  /* 0x0000000000037919 */ /* 0x000ea40000002100 */
[----:B--2---:R-:W-:Y:S01]  /*1f6b0*/  LOP3.LUT R6, R3, 0x1f, RZ, 0xc0, !PT ;  /* 0x0000001f03067812 */ /* 0x004fe200078ec0ff */
[----:B------:R-:W-:-:S03]  /*1f6c0*/  IMAD.MOV.U32 R3, RZ, RZ, 0x6000 ;  /* 0x00006000ff037424 */ /* 0x000fc600078e00ff */
[----:B------:R-:W-:Y:S01]  /*1f6d0*/  ISETP.NE.AND P1, PT, R6, RZ, PT ;  /* 0x000000ff0600720c */ /* 0x000fe20003f25270 */
[----:B------:R2:W-:-:S12]  /*1f6e0*/  SYNCS.ARRIVE.TRANS64 RZ, [R9+URZ+0x2d890], R3 ;  /* 0x02d8900309ff79a7 */ /* 0x0005d8000800003f */
[----:B--2---:R-:W-:Y:S05]  /*1f6f0*/  @!P1 BRA `(.L_x_1648) ;  /* 0x0000000000049947 */ /* 0x004fea0003800000 */
[----:B------:R-:W-:Y:S01]  /*1f700*/  BPT.TRAP 0x1 ;  /* 0x000000040000795c */ /* 0x000fe20000300000 */
.L_x_1648:
[----:B------:R-:W-:Y:S05]  /*1f710*/  BSYNC B2 ;  /* 0x0000000000027941 */ /* 0x000fea0003800000 */
.L_x_1647:
        /* <DEDUP_REMOVED lines=11> */
.L_x_1649:
        /* <DEDUP_REMOVED lines=10> */
[----:B------:R-:W-:Y:S01]  /*1f870*/  IMAD.MOV.U32 R23, RZ, RZ, 0x20 ;  /* 0x00000020ff177424 */ /* 0x000fe200078e00ff */
[----:B------:R-:W-:Y:S01]  /*1f880*/  PLOP3.LUT P1, PT, PT, PT, PT, 0x80, 0x0 ;  /* 0x000000000000781c */ /* 0x000fe20003f2f070 */
[----:B------:R-:W-:Y:S01]  /*1f890*/  VIADD R11, R7, 0x17400 ;  /* 0x00017400070b7836 */ /* 0x000fe20000000000 */
[----:B------:R-:W-:Y:S01]  /*1f8a0*/  UMOV UR6, 0x0 ;  /* 0x0000000000067882 */ /* 0x000fe20000000000 */
[----:B------:R-:W-:Y:S01]  /*1f8b0*/  UMOV UR7, 0x12f00000 ;  /* 0x12f0000000077882 */ /* 0x000fe20000000000 */
[----:B------:R-:W-:-:S15]  /*1f8c0*/  R2UR UR10, R23 ;  /* 0x00000000170a72ca */ /* 0x000fde00000e0000 */
.L_x_1650:
        /* <DEDUP_REMOVED lines=16> */
.L_x_1651:
        /* <DEDUP_REMOVED lines=10> */
[----:B------:R-:W2:Y:S01]  /*1fa70*/  SYNCS.PHASECHK.TRANS64.TRYWAIT P1, [R9+URZ+0x2d8c0], R8 ;  /* 0x02d8c008090075a7 */ /* 0x000ea2000802017f */
[----:B------:R-:W-:Y:S04]  /*1fa80*/  BSSY B2, `(.L_x_1652) ;  /* 0x0000002000027945 */ /* 0x000fe80003800000 */
[----:B--2---:R-:W-:Y:S05]  /*1fa90*/  @!P1 BRA `(.L_x_1653) ;  /* 0x0000006400e89947 */ /* 0x004fea0003800000 */
.L_x_1802:
[----:B------:R-:W-:Y:S05]  /*1faa0*/  BSYNC B2 ;  /* 0x0000000000027941 */ /* 0x000fea0003800000 */
.L_x_1652:
        /* <DEDUP_REMOVED lines=11> */
.L_x_1655:
[----:B------:R-:W-:Y:S05]  /*1fb60*/  BSYNC B2 ;  /* 0x0000000000027941 */ /* 0x000fea0003800000 */
.L_x_1654:
        /* <DEDUP_REMOVED lines=8> */
.L_x_1656:
        /* <DEDUP_REMOVED lines=15> */
.L_x_1657:
        /* <DEDUP_REMOVED lines=15> */
.L_x_1658:
        /* <DEDUP_REMOVED lines=10> */
.L_x_1644:
[----:B------:R-:W-:Y:S05]  /*1fe70*/  BSYNC B1 ;  /* 0x0000000000017941 */ /* 0x000fea0003800000 */
.L_x_1643:
        /* <DEDUP_REMOVED lines=10> */
.L_x_1621:
[----:B------:R-:W-:Y:S05]  /*1ff20*/  BSYNC B0 ;  /* 0x0000000000007941 */ /* 0x000fea0003800000 */
.L_x_1620:
[----:B------:R-:W3:Y:S01]  /*1ff30*/  LDC R2, c[0x0][0x448] ;  /* 0x00011200ff027b82 */ /* 0x000ee20000000800 */
[----:B------:R-:W-:Y:S01]  /*1ff40*/  VIADD R3, R25, 0xbf ;  /* 0x000000bf19037836 */ /* 0x000fe20000000000 */
[----:B------:R-:W-:Y:S06]  /*1ff50*/  @!P0 WARPSYNC.ALL ;  /* 0x0000000000008948 */ /* 0x000fec0003800000 */
[----:B------:R-:W-:Y:S01]  /*1ff60*/  @!P0 BAR.SYNC.DEFER_BLOCKING 0xc, 0x200 ;  /* 0x0308000000008b1d */ /* 0x000fe20000010000 */
[----:B---3--:R-:W-:-:S13]  /*1ff70*/  ISETP.NE.AND P1, PT, R2, 0x1, PT ;  /* 0x000000010200780c */ /* 0x008fda0003f25270 */
[----:B------:R-:W3:Y:S08]  /*1ff80*/  @P1 LDC R4, c[0x0][0x44c] ;  /* 0x00011300ff041b82 */ /* 0x000ef00000000800 */
[----:B------:R-:W4:Y:S01]  /*1ff90*/  @P1 LDC R2, c[0x0][0x450] ;  /* 0x00011400ff021b82 */ /* 0x000f220000000800 */
[----:B---3--:R-:W-:-:S05]  /*1ffa0*/  @P1 IMAD.HI.U32 R4, R3, R4, RZ ;  /* 0x0000000403041227 */ /* 0x008fca00078e00ff */
[----:B----4-:R-:W-:-:S05]  /*1ffb0*/  @P1 SHF.R.U32.HI R3, RZ, R2, R4 ;  /* 0x00000002ff031219 */ /* 0x010fca0000011604 */
[----:B------:R-:W-:Y:S02]  /*1ffc0*/  IMAD.IADD R21, R21, 0x1, R3 ;  /* 0x0000000115157824 */ /* 0x000fe400078e0203 */
[----:B------:R-:W3:Y:S02]  /*1ffd0*/  LDC.64 R2, c[0x0][0x9e0] ;  /* 0x00027800ff027b82 */ /* 0x000ee40000000a00 */
[----:B---3--:R-:W-:Y:S01]  /*1ffe0*/  ISETP.GE.AND P2, PT, R3, 0x1, PT ;  /* 0x000000010300780c */ /* 0x008fe20003f46270 */
[----:B------:R-:W-:-:S12]  /*1fff0*/  IMAD.IADD R2, R21, 0x1, R2 ;  /* 0x0000000115027824 */ /* 0x000fd800078e0202 */
[----:B------:R-:W-:Y:S05]  /*20000*/  @!P2 BRA `(.L_x_1660) ;  /* 0x000000000048a947 */ /* 0x000fea0003800000 */
[C---:B------:R-:W-:Y:S01]  /*20010*/  ISETP.GT.AND P0, PT, R21.reuse, RZ, PT ;  /* 0x000000ff1500720c */ /* 0x040fe20003f04270 */
[----:B------:R-:W-:Y:S01]  /*20020*/  BSSY B0, `(.L_x_1661) ;  /* 0x000000e000007945 */ /* 0x000fe20003800000 */
[----:B0-----:R-:W-:-:S11]  /*20030*/  VIADD R6, R21, 0xffffffff ;  /* 0xffffffff15067836 */ /* 0x001fd60000000000 */
        /* <DEDUP_REMOVED lines=8> */
.L_x_1662:
[----:B------:R-:W-:-:S13]  /*200c0*/  ISETP.NE.AND P0, PT, R3, 0x1, PT ;  /* 0x000000010300780c */ /* 0x000fda0003f05270 */
[----:B------:R-:W0:Y:S02]  /*200d0*/  @P0 LDC.64 R4, c[0x0][0x9e8] ;  /* 0x00027a00ff040b82 */ /* 0x000e240000000a00 */
[----:B0-----:R-:W-:-:S05]  /*200e0*/  @P0 IMAD.HI.U32 R4, R6, R4, RZ ;  /* 0x0000000406040227 */ /* 0x001fca00078e00ff */
[----:B------:R-:W-:-:S07]  /*200f0*/  @P0 SHF.R.U32.HI R6, RZ, R5, R4 ;  /* 0x00000005ff060219 */ /* 0x000fce0000011604 */
.L_x_1663:
[----:B------:R-:W-:Y:S05]  /*20100*/  BSYNC B0 ;  /* 0x0000000000007941 */ /* 0x000fea0003800000 */
.L_x_1661:
[----:B------:R-:W-:-:S05]  /*20110*/  IMAD R6, R6, R3, R3 ;  /* 0x0000000306067224 */ /* 0x000fca00078e0203 */
[----:B------:R-:W-:-:S07]  /*20120*/  VIMNMX R2, R2, R6, PT ;  /* 0x0000000602027248 */ /* 0x000fce0003fe0100 */
.L_x_1660:
[----:B------:R-:W-:Y:S01]  /*20130*/  VIADD R2, R2, 0x7f ;  /* 0x0000007f02027836 */ /* 0x000fe20000000000 */
[----:B------:R-:W-:Y:S01]  /*20140*/  ULDC UR4, c[0x0][0x9dc] ;  /* 0x0002770000047ab9 */ /* 0x000fe20000000800 */
[----:B------:R-:W-:-:S03]  /*20150*/  IMAD.MOV.U32 R5, RZ, RZ, R25 ;  /* 0x000000ffff057224 */ /* 0x000fc600078e0019 */
[----:B------:R-:W-:-:S04]  /*20160*/  SHF.R.S32.HI R4, RZ, 0x1f, R2 ;  /* 0x0000001fff047819 */ /* 0x000fc80000011402 */
[----:B------:R-:W-:Y:S02]  /*20170*/  LEA.HI R4, R4, R2, RZ, 0x7 ;  /* 0x0000000204047211 */ /* 0x000fe400078f38ff */
[----:B------:R-:W3:Y:S02]  /*20180*/  @P1 LDC R2, c[0x0][0x450] ;  /* 0x00011400ff021b82 */ /* 0x000ee40000000800 */
[----:B------:R-:W-:-:S04]  /*20190*/  SHF.R.S32.HI R4, RZ, 0x7, R4 ;  /* 0x00000007ff047819 */ /* 0x000fc80000011404 */
[----:B0-----:R-:W-:Y:S02]  /*201a0*/  VIMNMX R6, R22, R4, PT ;  /* 0x0000000416067248 */ /* 0x001fe40003fe0100 */
[----:B------:R-:W0:Y:S02]  /*201b0*/  @P1 LDC R4, c[0x0][0x44c] ;  /* 0x00011300ff041b82 */ /* 0x000e240000000800 */
[----:B0-----:R-:W-:-:S05]  /*201c0*/  @P1 IMAD.HI.U32 R4, R25, R4, RZ ;  /* 0x0000000419041227 */ /* 0x001fca00078e00ff */
[----:B---3--:R-:W-:-:S05]  /*201d0*/  @P1 SHF.R.U32.HI R5, RZ, R2, R4 ;  /* 0x00000002ff051219 */ /* 0x008fca0000011604 */
[----:B------:R-:W-:-:S04]  /*201e0*/  IMAD.IADD R7, R20, 0x1, R5 ;  /* 0x0000000114077824 */ /* 0x000fc800078e0205 */
        /* <DEDUP_REMOVED lines=12> */
.L_x_1666:
[----:B------:R-:W-:-:S13]  /*202b0*/  ISETP.NE.AND P0, PT, R3, 0x1, PT ;  /* 0x000000010300780c */ /* 0x000fda0003f05270 */
[----:B------:R-:W0:Y:S02]  /*202c0*/  @P0 LDC.64 R4, c[0x0][0x9e8] ;  /* 0x00027a00ff040b82 */ /* 0x000e240000000a00 */
[----:B0-----:R-:W-:-:S05]  /*202d0*/  @P0 IMAD.HI.U32 R4, R7, R4, RZ ;  /* 0x0000000407040227 */ /* 0x001fca00078e00ff */
[----:B------:R-:W-:-:S07]  /*202e0*/  @P0 SHF.R.U32.HI R7, RZ, R5, R4 ;  /* 0x00000005ff070219 */ /* 0x000fce0000011604 */
.L_x_1667:
[----:B------:R-:W-:Y:S05]  /*202f0*/  BSYNC B0 ;  /* 0x0000000000007941 */ /* 0x000fea0003800000 */
.L_x_1665:
[----:B------:R-:W-:-:S05]  /*20300*/  IMAD R3, R7, R3, RZ ;  /* 0x0000000307037224 */ /* 0x000fca00078e02ff */
[----:B------:R-:W-:-:S07]  /*20310*/  VIMNMX R2, R2, R3, !PT ;  /* 0x0000000302027248 */ /* 0x000fce0007fe0100 */
.L_x_1664:
[----:B------:R-:W-:Y:S01]  /*20320*/  ISETP.NE.AND P1, PT, R0, RZ, PT ;  /* 0x000000ff0000720c */ /* 0x000fe20003f25270 */
[----:B------:R-:W-:Y:S01]  /*20330*/  BSSY B0, `(.L_x_1668) ;  /* 0x0000024000007945 */ /* 0x000fe20003800000 */
[----:B------:R-:W-:-:S04]  /*20340*/  SHF.R.S32.HI R3, RZ, 0x1f, R2 ;  /* 0x0000001fff037819 */ /* 0x000fc80000011402 */
[----:B------:R-:W-:Y:S01]  /*20350*/  LEA.HI R3, R3, R2, RZ, 0x7 ;  /* 0x0000000203037211 */ /* 0x000fe200078f38ff */
[----:B------:R-:W-:-:S03]  /*20360*/  IMAD.MOV.U32 R2, RZ, RZ, RZ ;  /* 0x000000ffff027224 */ /* 0x000fc600078e00ff */
[----:B------:R-:W-:-:S03]  /*20370*/  SHF.R.S32.HI R3, RZ, 0x7, R3 ;  /* 0x00000007ff037819 */ /* 0x000fc60000011403 */
[----:B------:R-:W0:Y:S01]  /*20380*/  @!P1 LDC R0, c[0x0][0x9f0] ;  /* 0x00027c00ff009b82 */ /* 0x000e220000000800 */
[----:B------:R-:W-:-:S04]  /*20390*/  VIMNMX R4, RZ, R3, !PT ;  /* 0x00000003ff047248 */ /* 0x000fc80007fe0100 */
[----:B------:R-:W-:-:S13]  /*203a0*/  ISETP.GT.AND P0, PT, R6, R4, PT ;  /* 0x000000040600720c */ /* 0x000fda0003f04270 */
[----:B------:R-:W-:Y:S05]  /*203b0*/  @!P0 BRA `(.L_x_1669) ;  /* 0x00000000006c8947 */ /* 0x000fea0003800000 */
[-C--:B0-----:R-:W-:Y:S02]  /*203c0*/  IABS R5, R0.reuse ;  /* 0x0000000000057213 */ /* 0x081fe40000000000 */
[----:B--2---:R-:W-:Y:S02]  /*203d0*/  IABS R8, R0 ;  /* 0x0000000000087213 */ /* 0x004fe40000000000 */
        /* <DEDUP_REMOVED lines=9> */
[----:B------:R-:W-:-:S05]  /*20470*/  IADD3 R3, R0, -0x1, R6 ;  /* 0xffffffff00037810 */ /* 0x000fca0007ffe006 */
[----:B------:R-:W-:-:S05]  /*20480*/  IMAD.IADD R3, R3, 0x1, -R4 ;  /* 0x0000000103037824 */ /* 0x000fca00078e0a04 */
        /* <DEDUP_REMOVED lines=14> */
.L_x_1669:
[----:B------:R-:W-:Y:S05]  /*20570*/  BSYNC B0 ;  /* 0x0000000000007941 */ /* 0x000fea0003800000 */
.L_x_1668:
[-C--:B0-----:R-:W-:Y:S01]  /*20580*/  IMAD R0, R19, R2.reuse, R4 ;  /* 0x0000000213007224 */ /* 0x081fe200078e0204 */
[----:B------:R-:W-:Y:S04]  /*20590*/  BSSY B7, `(.L_x_1670) ;  /* 0x0000344000077945 */ /* 0x000fe80003800000 */
        /* <DEDUP_REMOVED lines=11> */
[----:B------:R-:W3:Y:S01]  /*20650*/  LDC.64 R2, c[0x0][0xc60] ;  /* 0x00031800ff027b82 */ /* 0x000ee20000000a00 */
[----:B------:R-:W0:Y:S02]  /*20660*/  FLO.U32 R0, UR4 ;  /* 0x0000000400007d00 */ /* 0x000e2400080e0000 */
[----:B0-----:R-:W-:-:S06]  /*20670*/  ISETP.EQ.U32.AND P0, PT, R0, R5, PT ;  /* 0x000000050000720c */ /* 0x001fcc0003f02070 */
[----:B------:R-:W3:Y:S07]  /*20680*/  POPC R5, UR4 ;  /* 0x0000000400057d09 */ /* 0x000eee0008000000 */
[----:B---3--:R-:W3:Y:S01]  /*20690*/  @P0 ATOMG.E.ADD.STRONG.GPU PT, R3, desc[UR52][R2.64], R5 ;  /* 0x00000005020309a8 */ /* 0x008ee200081ee1f4 */
[----:B------:R-:W0:Y:S02]  /*206a0*/  S2R R4, SR_LTMASK ;  /* 0x0000000000047919 */ /* 0x000e240000003900 */
[----:B0-----:R-:W-:-:S04]  /*206b0*/  LOP3.LUT R4, R4, UR4, RZ, 0xc0, !PT ;  /* 0x0000000404047c12 */ /* 0x001fc8000f8ec0ff */
[----:B------:R-:W0:Y:S01]  /*206c0*/  POPC R7, R4 ;  /* 0x0000000400077309 */ /* 0x000e220000000000 */
[----:B---3--:R-:W0:Y:S02]  /*206d0*/  SHFL.IDX PT, R0, R3, R0, 0x1f ;  /* 0x00001f0003007589 */ /* 0x008e2400000e0000 */
[----:B0-----:R-:W-:Y:S01]  /*206e0*/  IADD3 R24, R0, UR37, R7 ;  /* 0x0000002500187c10 */ /* 0x001fe2000fffe007 */
[----:B------:R-:W-:Y:S06]  /*206f0*/  BRA `(.L_x_1672) ;  /* 0x0000003000b47947 */ /* 0x000fec0003800000 */
.L_x_1671:
        /* <DEDUP_REMOVED lines=15> */
[----:B--2---:R-:W-:Y:S02]  /*207f0*/  IMAD.MOV.U32 R8, RZ, RZ, 0x70 ;  /* 0x00000070ff087424 */ /* 0x004fe400078e00ff */
[----:B-1----:R-:W-:Y:S02]  /*20800*/  IMAD.MOV.U32 R12, RZ, RZ, 0x1 ;  /* 0x00000001ff0c7424 */ /* 0x002fe400078e00ff */
[----:B------:R-:W-:-:S07]  /*20810*/  IMAD.MOV.U32 R13, RZ, RZ, RZ ;  /* 0x000000ffff0d7224 */ /* 0x000fce00078e00ff */
[----:B------:R-:W-:-:S07]  /*20820*/  LEPC R20, `(.L_x_1674) ;  /* 0x000000001014794e */ /* 0x000fce0000000000 */
[----:B0-----:R-:W-:Y:S05]  /*20830*/  CALL.ABS.NOINC R2 ;  /* 0x0000000002007343 */ /* 0x001fea0003c00000 */
.L_x_1674:
[----:B------:R-:W-:Y:S05]  /*20840*/  BSYNC B6 ;  /* 0x0000000000067941 */ /* 0x000fea0003800000 */
.L_x_1673:
        /* <DEDUP_REMOVED lines=8> */
[----:B------:R0:W3:Y:S01]  /*208d0*/  LDC.64 R2, c[0x4][R19] ;  /* 0x0100000013027b82 */ /* 0x0000e20000000a00 */
[----:B------:R-:W-:Y:S02]  /*208e0*/  IMAD.U32 R4, RZ, RZ, UR6 ;  /* 0x00000006ff047e24 */ /* 0x000fe4000f8e00ff */
[----:B------:R-:W-:Y:S02]  /*208f0*/  IMAD.U32 R5, RZ, RZ, UR7 ;  /* 0x00000007ff057e24 */ /* 0x000fe4000f8e00ff */
[----:B------:R-:W-:Y:S02]  /*20900*/  IMAD.U32 R6, RZ, RZ, UR8 ;  /* 0x00000008ff067e24 */ /* 0x000fe4000f8e00ff */
[----:B------:R-:W-:-:S02]  /*20910*/  IMAD.U32 R7, RZ, RZ, UR9 ;  /* 0x00000009ff077e24 */ /* 0x000fc4000f8e00ff */
[----:B------:R-:W-:Y:S02]  /*20920*/  IMAD.U32 R10, RZ, RZ, UR4 ;  /* 0x00000004ff0a7e24 */ /* 0x000fe4000f8e00ff */
[----:B------:R-:W-:Y:S02]  /*20930*/  IMAD.U32 R11, RZ, RZ, UR5 ;  /* 0x00000005ff0b7e24 */ /* 0x000fe4000f8e00ff */
[----:B--2---:R-:W-:Y:S02]  /*20940*/  IMAD.MOV.U32 R8, RZ, RZ, 0x70 ;  /* 0x00000070ff087424 */ /* 0x004fe400078e00ff */
[----:B-1----:R-:W-:Y:S02]  /*20950*/  IMAD.MOV.U32 R12, RZ, RZ, 0x1 ;  /* 0x00000001ff0c7424 */ /* 0x002fe400078e00ff */
[----:B0-----:R-:W-:-:S07]  /*20960*/  IMAD.MOV.U32 R13, RZ, RZ, RZ ;  /* 0x000000ffff0d7224 */ /* 0x001fce00078e00ff */
[----:B------:R-:W-:-:S07]  /*20970*/  LEPC R20, `(.L_x_1677) ;  /* 0x000000001014794e */ /* 0x000fce0000000000 */
[----:B---3--:R-:W-:Y:S05]  /*20980*/  CALL.ABS.NOINC R2 ;  /* 0x0000000002007343 */ /* 0x008fea0003c00000 */
.L_x_1677:
        /* <DEDUP_REMOVED lines=15> */
.L_x_1676:
[----:B------:R-:W-:Y:S05]  /*20a80*/  BSYNC B6 ;  /* 0x0000000000067941 */ /* 0x000fea0003800000 */
.L_x_1675:
[----:B------:R-:W-:Y:S01]  /*20a90*/  ULDC.64 UR4, c[0x0][0x9f8] ;  /* 0x00027e0000047ab9 */ /* 0x000fe20000000a00 */
[----:B------:R-:W3:Y:S01]  /*20aa0*/  LDL R20, [R1+0x18] ;  /* 0x0000180001147983 */ /* 0x000ee20000100800 */
[----:B------:R-:W-:-:S03]  /*20ab0*/  ISETP.NE.U32.AND P0, PT, RZ, UR4, PT ;  /* 0x00000004ff007c0c */ /* 0x000fc6000bf05070 */
[----:B------:R-:W4:Y:S01]  /*20ac0*/  LDL R19, [R1+0x28] ;  /* 0x0000280001137983 */ /* 0x000f220000100800 */
[----:B------:R-:W-:Y:S01]  /*20ad0*/  ISETP.NE.AND.EX P0, PT, RZ, UR5, PT, P0 ;  /* 0x00000005ff007c0c */ /* 0x000fe2000bf05300 */
[----:B------:R-:W-:Y:S01]  /*20ae0*/  IMAD.MOV.U32 R9, RZ, RZ, R27 ;  /* 0x000000ffff097224 */ /* 0x000fe200078e001b */
[----:B------:R-:W0:Y:S01]  /*20af0*/  LDC R5, c[0x0][0x430] ;  /* 0x00010c00ff057b82 */ /* 0x000e220000000800 */
[----:B------:R-:W1:Y:S01]  /*20b00*/  S2R R22, SR_TID.X ;  /* 0x0000000000167919 */ /* 0x000e620000002100 */
[----:B------:R-:W2:Y:S01]  /*20b10*/  S2R R21, SR_TID.X ;  /* 0x0000000000157919 */ /* 0x000ea20000002100 */
[----:B------:R-:W-:Y:S01]  /*20b20*/  VIADD R23, R23, 0xffffffff ;  /* 0xffffffff17177836 */ /* 0x000fe20000000000 */
[----:B------:R-:W-:-:S07]  /*20b30*/  ULDC UR4, c[0x0][0x2f4] ;  /* 0x0000bd0000047ab9 */ /* 0x000fce0000000800 */
[----:B------:R-:W1:Y:S02]  /*20b40*/  @P0 LDC.64 R2, c[0x0][0x9f8] ;  /* 0x00027e00ff020b82 */ /* 0x000e640000000a00 */
[----:B-1----:R-:W-:-:S05]  /*20b50*/  @P0 IMAD.WIDE R2, R27, 0x4, R2 ;  /* 0x000000041b020825 */ /* 0x002fca00078e0202 */
[----:B------:R1:W4:Y:S01]  /*20b60*/  @P0 LDG.E R9, desc[UR52][R2.64] ;  /* 0x0000003402090981 */ /* 0x000322000c1e1900 */
[----:B0-----:R-:W-:Y:S01]  /*20b70*/  ISETP.NE.AND P1, PT, R5, 0x1, PT ;  /* 0x000000010500780c */ /* 0x001fe20003f25270 */
[----:B------:R-:W-:Y:S01]  /*20b80*/  IMAD.SHL.U32 R22, R22, 0x20, RZ ;  /* 0x0000002016167824 */ /* 0x000fe200078e00ff */
[----:B--2---:R-:W-:Y:S01]  /*20b90*/  LOP3.LUT R21, R21, 0x7f, RZ, 0xc0, !PT ;  /* 0x0000007f15157812 */ /* 0x004fe200078ec0ff */
[----:B------:R-:W-:-:S03]  /*20ba0*/  IMAD.SHL.U32 R8, R23, 0x80, RZ ;  /* 0x0000008017087824 */ /* 0x000fc600078e00ff */
[----:B------:R-:W-:Y:S02]  /*20bb0*/  SHF.R.U32.HI R21, RZ, 0x2, R21 ;  /* 0x00000002ff157819 */ /* 0x000fe40000011615 */
[----:B------:R-:W-:-:S04]  /*20bc0*/  LOP3.LUT R22, R22, 0x60, RZ, 0xc0, !PT ;  /* 0x0000006016167812 */ /* 0x000fc800078ec0ff */
[----:B------:R-:W-:Y:S01]  /*20bd0*/  LOP3.LUT R0, R8, R21, R22, 0xfe, !PT ;  /* 0x0000001508007212 */ /* 0x000fe200078efe16 */
[----:B-1----:R-:W0:Y:S08]  /*20be0*/  @P1 LDC R3, c[0x0][0x434] ;  /* 0x00010d00ff031b82 */ /* 0x002e300000000800 */
[----:B------:R-:W1:Y:S01]  /*20bf0*/  @P1 LDC R2, c[0x0][0x438] ;  /* 0x00010e00ff021b82 */ /* 0x000e620000000800 */
[----:B------:R-:W-:Y:S01]  /*20c00*/  LOP3.LUT R16, R16, 0xfffffff7, RZ, 0xc0, !PT ;  /* 0xfffffff710107812 */ /* 0x000fe200078ec0ff */
[----:B------:R-:W-:Y:S01]  /*20c10*/  UMOV UR5, 0xffffffff ;  /* 0xffffffff00057882 */ /* 0x000fe20000000000 */
[C---:B---3--:R-:W-:Y:S01]  /*20c20*/  ISETP.GE.AND P0, PT, R0.reuse, R20, PT ;  /* 0x000000140000720c */ /* 0x048fe20003f06270 */
[----:B----4-:R-:W-:-:S04]  /*20c30*/  IMAD.IADD R0, R0, 0x1, R19 ;  /* 0x0000000100007824 */ /* 0x010fc800078e0213 */
[----:B0-----:R-:W-:-:S04]  /*20c40*/  @P1 IMAD.HI.U32 R3, R0, R3, RZ ;  /* 0x0000000300031227 */ /* 0x001fc800078e00ff */
[----:B------:R-:W-:Y:S01]  /*20c50*/  IMAD.MOV.U32 R6, RZ, RZ, R0 ;  /* 0x000000ffff067224 */ /* 0x000fe200078e0000 */
[----:B-1----:R-:W-:-:S03]  /*20c60*/  @P1 SHF.R.U32.HI R6, RZ, R2, R3 ;  /* 0x00000002ff061219 */ /* 0x002fc60000011603 */
[----:B------:R-:W0:Y:S01]  /*20c70*/  @!P0 LDC.64 R2, c[0x0][0x428] ;  /* 0x00010a00ff028b82 */ /* 0x000e220000000a00 */
[--C-:B------:R-:W-:Y:S01]  /*20c80*/  @!P0 SHF.R.S32.HI R7, RZ, 0x1f, R6.reuse ;  /* 0x0000001fff078819 */ /* 0x100fe20000011406 */
[----:B------:R-:W-:-:S04]  /*20c90*/  IMAD.MOV R4, RZ, RZ, -R6 ;  /* 0x000000ffff047224 */ /* 0x000fc800078e0a06 */
[----:B------:R-:W-:Y:S01]  /*20ca0*/  IMAD R4, R5, R4, R0 ;  /* 0x0000000405047224 */ /* 0x000fe200078e0200 */
[----:B------:R-:W-:Y:S01]  /*20cb0*/  SHF.R.S32.HI R10, RZ, 0x1f, R9 ;  /* 0x0000001fff0a7819 */ /* 0x000fe20000011409 */
[----:B------:R1:W-:Y:S01]  /*20cc0*/  STL [R1+0xc], R9 ;  /* 0x00000c0901007387 */ /* 0x0003e20000100800 */
[----:B0-----:R-:W-:-:S03]  /*20cd0*/  @!P0 IMAD.WIDE.U32 R6, R9, R2, R6 ;  /* 0x0000000209068225 */ /* 0x001fc600078e0006 */
[----:B------:R0:W-:Y:S01]  /*20ce0*/  STL [R1+0x2c], R10 ;  /* 0x00002c0a01007387 */ /* 0x0001e20000100800 */
[----:B------:R-:W-:-:S04]  /*20cf0*/  @!P0 IMAD R0, R10, R2, RZ ;  /* 0x000000020a008224 */ /* 0x000fc800078e02ff */
[----:B------:R-:W-:Y:S02]  /*20d00*/  @!P0 IMAD R0, R9, R3, R0 ;  /* 0x0000000309008224 */ /* 0x000fe400078e0200 */
[----:B-1----:R-:W1:Y:S01]  /*20d10*/  S2R R9, SR_TID.X ;  /* 0x0000000000097919 */ /* 0x002e620000002100 */
[----:B------:R-:W2:Y:S01]  /*20d20*/  @!P0 LDC.64 R2, c[0x0][0x418] ;  /* 0x00010600ff028b82 */ /* 0x000ea20000000a00 */
[----:B------:R-:W-:Y:S02]  /*20d30*/  @!P0 IMAD.IADD R0, R7, 0x1, R0 ;  /* 0x0000000107008824 */ /* 0x000fe400078e0200 */
[----:B------:R-:W-:-:S05]  /*20d40*/  IMAD.U32 R5, RZ, RZ, UR38 ;  /* 0x00000026ff057e24 */ /* 0x000fca000f8e00ff */
[----:B------:R-:W-:Y:S02]  /*20d50*/  ISETP.NE.AND P2, PT, R5, 0x3, PT ;  /* 0x000000030500780c */ /* 0x000fe40003f45270 */
[----:B--2---:R-:W-:-:S04]  /*20d60*/  @!P0 LEA R2, P1, R6, R2, 0x2 ;  /* 0x0000000206028211 */ /* 0x004fc800078210ff */
[----:B------:R-:W-:Y:S01]  /*20d70*/  @!P0 LEA.HI.X R3, R6, R3, R0, 0x2, P1 ;  /* 0x0000000306038211 */ /* 0x000fe200008f1400 */
[----:B------:R-:W-:Y:S02]  /*20d80*/  IMAD.MOV.U32 R0, RZ, RZ, RZ ;  /* 0x000000ffff007224 */ /* 0x000fe400078e00ff */
[----:B-1----:R-:W-:-:S04]  /*20d90*/  IMAD.SHL.U32 R9, R9, 0x8, RZ ;  /* 0x0000000809097824 */ /* 0x002fc800078e00ff */
[----:B------:R1:W5:Y:S01]  /*20da0*/  @!P0 LDG.E R0, desc[UR52][R2.64] ;  /* 0x0000003402008981 */ /* 0x000362000c1e1900 */
[----:B------:R-:W-:Y:S02]  /*20db0*/  LOP3.LUT R9, R9, 0x18, RZ, 0xc0, !PT ;  /* 0x0000001809097812 */ /* 0x000fe400078ec0ff */
[----:B------:R-:W-:Y:S02]  /*20dc0*/  @P2 LOP3.LUT R16, R16, 0x8, RZ, 0xfc, !PT ;  /* 0x0000000810102812 */ /* 0x000fe400078efcff */
[C---:B------:R-:W-:Y:S02]  /*20dd0*/  ISETP.GE.AND P0, PT, R9.reuse, UR4, PT ;  /* 0x0000000409007c0c */ /* 0x040fe4000bf06270 */
[C---:B0-----:R-:W-:Y:S02]  /*20de0*/  LOP3.LUT R10, R9.reuse, 0x20, RZ, 0xfc, !PT ;  /* 0x00000020090a7812 */ /* 0x041fe400078efcff */
[----:B------:R-:W-:Y:S02]  /*20df0*/  LOP3.LUT R16, R16, 0xfffffffb, RZ, 0xc0, !PT ;  /* 0xfffffffb10107812 */ /* 0x000fe400078ec0ff */
[----:B------:R-:W-:-:S02]  /*20e00*/  LOP3.LUT R9, R9, 0x40, RZ, 0xfc, !PT ;  /* 0x0000004009097812 */ /* 0x000fc400078efcff */
[----:B------:R-:W-:-:S05]  /*20e10*/  ISETP.GE.AND P1, PT, R10, UR4, PT ;  /* 0x000000040a007c0c */ /* 0x000fca000bf26270 */
[----:B------:R-:W-:Y:S02]  /*20e20*/  @P0 LOP3.LUT R16, R16, 0x4, RZ, 0xfc, !PT ;  /* 0x0000000410100812 */ /* 0x000fe400078efcff */
[----:B------:R-:W-:Y:S02]  /*20e30*/  ISETP.GE.AND P0, PT, R9, UR4, PT ;  /* 0x0000000409007c0c */ /* 0x000fe4000bf06270 */
[----:B------:R-:W-:-:S04]  /*20e40*/  LOP3.LUT R16, R16, 0xfffffffe, RZ, 0xc0, !PT ;  /* 0xfffffffe10107812 */ /* 0x000fc800078ec0ff */
[----:B------:R-:W-:-:S04]  /*20e50*/  LOP3.LUT R16, R16, 0xfffffffd, RZ, 0xc0, !PT ;  /* 0xfffffffd10107812 */ /* 0x000fc800078ec0ff */
[----:B------:R-:W-:-:S04]  /*20e60*/  @P1 LOP3.LUT R16, R16, 0x2, RZ, 0xfc, !PT ;  /* 0x0000000210101812 */ /* 0x000fc800078efcff */
[----:B------:R-:W-:Y:S01]  /*20e70*/  @P0 LOP3.LUT R16, R16, 0x1, RZ, 0xfc, !PT ;  /* 0x0000000110100812 */ /* 0x000fe200078efcff */
[----:B-1----:R-:W-:Y:S06]  /*20e80*/  BRA.DIV UR5, `(.L_x_1678) ;  /* 0x0000005605007947 */ /* 0x002fec000b800000 */
.L_x_1805:
[----:B------:R-:W-:Y:S05]  /*20e90*/  @!P2 BRA `(.L_x_1679) ;  /* 0x000000000004a947 */ /* 0x000fea0003800000 */
[----:B------:R-:W-:Y:S01]  /*20ea0*/  BPT.TRAP 0x1 ;  /* 0x000000040000795c */ /* 0x000fe20000300000 */
.L_x_1679:
[----:B------:R-:W2:Y:S01]  /*20eb0*/  LDL R9, [R1] ;  /* 0x0000000001097983 */ /* 0x000ea20000100800 */
        /* <DEDUP_REMOVED lines=17> */
[----:B------:R-:W-:-:S04]  /*20fd0*/  LEA R19, P0, R2, UR6, 0x1 ;  /* 0x0000000602137c11 */ /* 0x000fc8000f8008ff */
[----:B------:R-:W-:Y:S01]  /*20fe0*/  LEA.HI.X R22, R2, UR7, R22, 0x1, P0 ;  /* 0x0000000702167c11 */ /* 0x000fe200080f0c16 */
[----:B------:R-:W-:Y:S01]  /*20ff0*/  IMAD R2, R28, 0x8, R18 ;  /* 0x000000081c027824 */ /* 0x000fe200078e0212 */
[----:B--2---:R-:W-:-:S06]  /*21000*/  SHF.L.U32 R3, R9, 0x1f, RZ ;  /* 0x0000001f09037819 */ /* 0x004fcc00000006ff */
[----:B------:R-:W0:Y:S02]  /*21010*/  SYNCS.PHASECHK.TRANS64.TRYWAIT P0, [R2+URZ+0x2d840], R3 ;  /* 0x02d84003020075a7 */ /* 0x000e24000800017f */
[----:B0-----:R-:W-:Y:S05]  /*21020*/  @!P0 BRA `(.L_x_1681) ;  /* 0x0000005000cc8947 */ /* 0x001fea0003800000 */
.L_x_1806:
[----:B------:R-:W-:Y:S05]  /*21030*/  BSYNC B0 ;  /* 0x0000000000007941 */ /* 0x000fea0003800000 */
.L_x_1680:
[----:B------:R-:W2:Y:S01]  /*21040*/  LDL R12, [R1+0x18] ;  /* 0x00001800010c7983 */ /* 0x000ea20000100800 */
[----:B------:R-:W-:Y:S01]  /*21050*/  ULDC.64 UR4, c[0x0][0x300] ;  /* 0x0000c00000047ab9 */ /* 0x000fe20000000a00 */
[----:B------:R-:W-:Y:S02]  /*21060*/  ULDC.64 UR6, c[0x0][0x2e8] ;  /* 0x0000ba0000067ab9 */ /* 0x000fe40000000a00 */
[----:B------:R-:W3:Y:S01]  /*21070*/  LDL R10, [R1+0x10] ;  /* 0x00001000010a7983 */ /* 0x000ee20000100800 */
[----:B------:R-:W-:Y:S01]  /*21080*/  IMAD R5, R5, UR4, RZ ;  /* 0x0000000405057c24 */ /* 0x000fe2000f8e02ff */
[----:B------:R-:W-:Y:S01]  /*21090*/  LOP3.LUT P4, RZ, R16, 0x4, RZ, 0xc0, !PT ;  /* 0x0000000410ff7812 */ /* 0x000fe2000788c0ff */
[----:B------:R-:W1:Y:S02]  /*210a0*/  S2R R7, SR_TID.X ;  /* 0x0000000000077919 */ /* 0x000e640000002100 */
[----:B0-----:R-:W-:Y:S01]  /*210b0*/  IMAD R3, R4, UR5, R5 ;  /* 0x0000000504037c24 */ /* 0x001fe2000f8e0205 */
[----:B------:R-:W-:Y:S01]  /*210c0*/  LOP3.LUT P3, RZ, R16, 0x2, RZ, 0xc0, !PT ;  /* 0x0000000210ff7812 */ /* 0x000fe2000786c0ff */
[----:B------:R-:W-:Y:S01]  /*210d0*/  IMAD.WIDE.U32 R4, R4, UR4, RZ ;  /* 0x0000000404047c25 */ /* 0x000fe2000f8e00ff */
[----:B------:R-:W-:Y:S01]  /*210e0*/  ULDC.64 UR4, c[0x0][0x310] ;  /* 0x0000c40000047ab9 */ /* 0x000fe20000000a00 */
[----:B------:R-:W-:-:S02]  /*210f0*/  LOP3.LUT P2, RZ, R16, 0x1, RZ, 0xc0, !PT ;  /* 0x0000000110ff7812 */ /* 0x000fc4000784c0ff */
[----:B------:R-:W-:Y:S02]  /*21100*/  IMAD.IADD R5, R5, 0x1, R3 ;  /* 0x0000000105057824 */ /* 0x000fe400078e0203 */
[----:B------:R-:W-:Y:S02]  /*21110*/  IMAD R6, R6, UR4, RZ ;  /* 0x0000000406067c24 */ /* 0x000fe4000f8e02ff */
[----:B------:R-:W-:-:S04]  /*21120*/  IMAD.WIDE.U32 R4, R0, UR4, R4 ;  /* 0x0000000400047c25 */ /* 0x000fc8000f8e0004 */
[----:B------:R-:W-:Y:S01]  /*21130*/  IMAD R0, R0, UR5, R6 ;  /* 0x0000000500007c24 */ /* 0x000fe2000f8e0206 */
[----:B------:R-:W-:-:S03]  /*21140*/  ULDC.64 UR4, c[0x0][0x308] ;  /* 0x0000c20000047ab9 */ /* 0x000fc60000000a00 */
[----:B------:R-:W-:Y:S02]  /*21150*/  IMAD.IADD R5, R5, 0x1, R0 ;  /* 0x0000000105057824 */ /* 0x000fe400078e0200 */
[----:B------:R-:W-:Y:S01]  /*21160*/  IMAD.WIDE.U32 R4, R17, UR4, R4 ;  /* 0x0000000411047c25 */ /* 0x000fe2000f8e0004 */
[----:B------:R-:W-:Y:S02]  /*21170*/  UMOV UR4, 0xffffffff ;  /* 0xffffffff00047882 */ /* 0x000fe40000000000 */
[----:B------:R-:W-:Y:S02]  /*21180*/  LEA R0, P0, R4, UR6, 0x1 ;  /* 0x0000000604007c11 */ /* 0x000fe4000f8008ff */
[----:B-1----:R-:W-:Y:S01]  /*21190*/  LOP3.LUT R9, R7, 0x7f, RZ, 0xc0, !PT ;  /* 0x0000007f07097812 */ /* 0x002fe200078ec0ff */
[----:B------:R-:W-:-:S03]  /*211a0*/  IMAD R7, R17, UR5, R5 ;  /* 0x0000000511077c24 */ /* 0x000fc6000f8e0205 */
[----:B------:R-:W-:Y:S02]  /*211b0*/  SHF.R.U32.HI R11, RZ, 0x2, R9 ;  /* 0x00000002ff0b7819 */ /* 0x000fe40000011609 */
[----:B------:R-:W0:Y:S01]  /*211c0*/  S2R R9, SR_TID.X ;  /* 0x0000000000097919 */ /* 0x000e220000002100 */
[----:B------:R-:W-:Y:S01]  /*211d0*/  LEA.HI.X R7, R4, UR7, R7, 0x1, P0 ;  /* 0x0000000704077c11 */ /* 0x000fe200080f0c07 */
[----:B0-----:R-:W-:-:S05]  /*211e0*/  IMAD.SHL.U32 R9, R9, 0x8, RZ ;  /* 0x0000000809097824 */ /* 0x001fca00078e00ff */
[----:B------:R-:W-:Y:S02]  /*211f0*/  LOP3.LUT R9, R9, 0x18, RZ, 0xc0, !PT ;  /* 0x0000001809097812 */ /* 0x000fe400078ec0ff */
[----:B--2---:R-:W-:-:S04]  /*21200*/  IADD3 R3, -R11, R12, -R8 ;  /* 0x0000000c0b037210 */ /* 0x004fc80007ffe908 */
[----:B------:R-:W-:Y:S01]  /*21210*/  ISETP.GE.AND P0, PT, R3, 0x1, PT ;  /* 0x000000010300780c */ /* 0x000fe20003f06270 */
[----:B---3--:R-:W-:Y:S01]  /*21220*/  IMAD R8, R28, 0x3000, R10 ;  /* 0x000030001c087824 */ /* 0x008fe200078e020a */
[----:B------:R-:W-:Y:S11]  /*21230*/  BRA.DIV UR4, `(.L_x_1682) ;  /* 0x00000052045c7947 */ /* 0x000ff6000b800000 */
        /* <DEDUP_REMOVED lines=38> */
.L_x_1816:
        /* <DEDUP_REMOVED lines=12> */
.L_x_1683:
        /* <DEDUP_REMOVED lines=11> */
.L_x_1684:
[----:B------:R1:W5:Y:S01]  /*21610*/  LDL.LU R3, [R1+0x34] ;  /* 0x0000340001037983 */ /* 0x0003620000300800 */
[----:B------:R1:W-:Y:S02]  /*21620*/  SYNCS.ARRIVE.TRANS64.A1T0 RZ, [R2+URZ+0x2d830], RZ ;  /* 0x02d830ff02ff79a7 */ /* 0x0003e4000810003f */
[----:B------:R-:W-:Y:S05]  /*21630*/  WARPSYNC.ALL ;  /* 0x0000000000007948 */ /* 0x000fea0003800000 */
[----:B------:R-:W-:Y:S01]  /*21640*/  ULDC.64 UR4, c[0x0][0x298] ;  /* 0x0000a60000047ab9 */ /* 0x000fe20000000a00 */
[----:B------:R-:W-:Y:S01]  /*21650*/  VIADD R0, R18, 0xc400 ;  /* 0x0000c40012007836 */ /* 0x000fe20000000000 */
[----:B------:R-:W-:Y:S01]  /*21660*/  ULDC.64 UR6, c[0x0][0xa00] ;  /* 0x0002800000067ab9 */ /* 0x000fe20000000a00 */
[----:B------:R-:W-:Y:S01]  /*21670*/  BSSY B6, `(.L_x_1685) ;  /* 0x0000021000067945 */ /* 0x000fe20003800000 */
[----:B------:R-:W-:Y:S01]  /*21680*/  BAR.SYNC.DEFER_BLOCKING 0x8, 0x200 ;  /* 0x0208000000007b1d */ /* 0x000fe20000010000 */
[----:B------:R-:W-:-:S02]  /*21690*/  ISETP.NE.U32.AND P0, PT, RZ, UR6, PT ;  /* 0x00000006ff007c0c */ /* 0x000fc4000bf05070 */
[----:B------:R-:W-:Y:S02]  /*216a0*/  LOP3.LUT P1, RZ, R0, 0x1bf, RZ, 0xc0, !PT ;  /* 0x000001bf00ff7812 */ /* 0x000fe4000782c0ff */
[----:B------:R-:W-:-:S04]  /*216b0*/  ISETP.NE.AND.EX P0, PT, RZ, UR7, PT, P0 ;  /* 0x00000007ff007c0c */ /* 0x000fc8000bf05300 */
[----:B------:R-:W-:Y:S02]  /*216c0*/  SEL R26, R27, RZ, !P0 ;  /* 0x000000ff1b1a7207 */ /* 0x000fe40004000000 */
[----:B-1---5:R-:W-:Y:S01]  /*216d0*/  SHF.R.S32.HI R2, RZ, 0x1f, R3 ;  /* 0x0000001fff027819 */ /* 0x022fe20000011403 */
[----:B0-----:R-:W-:-:S04]  /*216e0*/  IMAD.WIDE.U32 R4, R3, UR4, RZ ;  /* 0x0000000403047c25 */ /* 0x001fc8000f8e00ff */
[----:B------:R-:W-:Y:S01]  /*216f0*/  IMAD R2, R2, UR4, RZ ;  /* 0x0000000402027c24 */ /* 0x000fe2000f8e02ff */
[----:B------:R0:W-:Y:S03]  /*21700*/  STL.64 [R1+0x38], R4 ;  /* 0x0000380401007387 */ /* 0x0001e60000100a00 */
[----:B------:R-:W-:Y:S01]  /*21710*/  IMAD R0, R3, UR5, R2 ;  /* 0x0000000503007c24 */ /* 0x000fe2000f8e0202 */
[----:B------:R-:W-:-:S03]  /*21720*/  SHF.R.S32.HI R2, RZ, 0x1f, R27 ;  /* 0x0000001fff027819 */ /* 0x000fc6000001141b */
[----:B------:R-:W-:Y:S01]  /*21730*/  IMAD.IADD R3, R5, 0x1, R0 ;  /* 0x0000000105037824 */ /* 0x000fe200078e0200 */
[----:B------:R-:W-:-:S04]  /*21740*/  SEL R0, R2, RZ, !P0 ;  /* 0x000000ff02007207 */ /* 0x000fc80004000000 */
[----:B------:R0:W-:Y:S04]  /*21750*/  STL [R1+0x34], R3 ;  /* 0x0000340301007387 */ /* 0x0001e80000100800 */
[----:B------:R0:W-:Y:S01]  /*21760*/  STL [R1+0x44], R0 ;  /* 0x0000440001007387 */ /* 0x0001e20000100800 */
        /* <DEDUP_REMOVED lines=17> */
.L_x_1686:
[----:B------:R-:W-:Y:S05]  /*21880*/  BSYNC B6 ;  /* 0x0000000000067941 */ /* 0x000fea0003800000 */
.L_x_1685:
[----:B------:R-:W2:Y:S01]  /*21890*/  LDL.LU R2, [R1+0x34] ;  /* 0x0000340001027983 */ /* 0x000ea20000300800 */
[----:B------:R-:W1:Y:S01]  /*218a0*/  LDC R9, c[0x0][0x448] ;  /* 0x00011200ff097b82 */ /* 0x000e620000000800 */
[----:B------:R-:W-:Y:S01]  /*218b0*/  ULDC.64 UR4, c[0x0][0x2d8] ;  /* 0x0000b60000047ab9 */ /* 0x000fe20000000a00 */
[----:B------:R-:W-:Y:S01]  /*218c0*/  ULDC.64 UR6, c[0x0][0x2e0] ;  /* 0x0000b80000067ab9 */ /* 0x000fe20000000a00 */
[----:B------:R-:W3:Y:S01]  /*218d0*/  LDL.LU.64 R20, [R1+0x38] ;  /* 0x0000380001147983 */ /* 0x000ee20000300a00 */
[----:B------:R-:W-:-:S03]  /*218e0*/  ULDC.64 UR8, c[0x0][0x280] ;  /* 0x0000a00000087ab9 */ /* 0x000fc60000000a00 */
[----:B0-----:R-:W4:Y:S01]  /*218f0*/  LDL.LU R0, [R1+0x44] ;  /* 0x0000440001007983 */ /* 0x001f220000300800 */
[----:B-1----:R-:W-:-:S13]  /*21900*/  ISETP.NE.AND P1, PT, R9, 0x1, PT ;  /* 0x000000010900780c */ /* 0x002fda0003f25270 */
        /* <DEDUP_REMOVED lines=21> */
[----:B------:R-:W-:-:S04]  /*21a60*/  IMAD.IADD R0, R20, 0x1, R25 ;  /* 0x0000000114007824 */ /* 0x000fc800078e0219 */
        /* <DEDUP_REMOVED lines=30> */
[----:B------:R-:W-:-:S04]  /*21c50*/  IMAD R6, R6, UR5, R7 ;  /* 0x0000000506067c24 */ /* 0x000fc8000f8e0207 */
[----:B------:R-:W-:Y:S01]  /*21c60*/  IMAD.IADD R3, R3, 0x1, R6 ;  /* 0x0000000103037824 */ /* 0x000fe200078e0206 */
[----:B------:R-:W-:-:S05]  /*21c70*/  SHF.R.S32.HI R6, RZ, 0x1f, R0 ;  /* 0x0000001fff067819 */ /* 0x000fca0000011400 */
[----:B------:R-:W-:Y:S02]  /*21c80*/  IMAD R6, R6, UR6, RZ ;  /* 0x0000000606067c24 */ /* 0x000fe4000f8e02ff */
[----:B------:R-:W-:-:S04]  /*21c90*/  IMAD.WIDE.U32 R2, R0, UR6, R2 ;  /* 0x0000000600027c25 */ /* 0x000fc8000f8e0002 */
[C---:B0-----:R-:W-:Y:S02]  /*21ca0*/  IMAD.SHL.U32 R11, R13.reuse, 0x8, RZ ;  /* 0x000000080d0b7824 */ /* 0x041fe400078e00ff */
[----:B------:R-:W-:Y:S02]  /*21cb0*/  IMAD R6, R0, UR7, R6 ;  /* 0x0000000700067c24 */ /* 0x000fe4000f8e0206 */
[----:B------:R-:W-:Y:S01]  /*21cc0*/  IMAD.SHL.U32 R10, R13, 0x8, RZ ;  /* 0x000000080d0a7824 */ /* 0x000fe200078e00ff */
[----:B------:R-:W-:Y:S01]  /*21cd0*/  LOP3.LUT R11, R11, 0x18, RZ, 0xc0, !PT ;  /* 0x000000180b0b7812 */ /* 0x000fe200078ec0ff */
[----:B------:R-:W-:Y:S01]  /*21ce0*/  IMAD.IADD R6, R3, 0x1, R6 ;  /* 0x0000000103067824 */ /* 0x000fe200078e0206 */
[----:B------:R-:W-:Y:S02]  /*21cf0*/  LEA R7, P0, R2, UR8, 0x1 ;  /* 0x0000000802077c11 */ /* 0x000fe4000f8008ff */
[----:B------:R-:W-:Y:S02]  /*21d00*/  LOP3.LUT R12, R11, 0x20, RZ, 0xfc, !PT ;  /* 0x000000200b0c7812 */ /* 0x000fe400078efcff */
[----:B------:R-:W-:-:S02]  /*21d10*/  LOP3.LUT R10, R10, 0x18, RZ, 0xc0, !PT ;  /* 0x000000180a0a7812 */ /* 0x000fc400078ec0ff */
[----:B------:R-:W-:Y:S01]  /*21d20*/  LOP3.LUT R11, R11, 0x40, RZ, 0xfc, !PT ;  /* 0x000000400b0b7812 */ /* 0x000fe200078efcff */
[----:B------:R-:W-:Y:S01]  /*21d30*/  UMOV UR5, 0xffffffff ;  /* 0xffffffff00057882 */ /* 0x000fe20000000000 */
[----:B------:R-:W-:Y:S02]  /*21d40*/  LEA.HI.X R6, R2, UR9, R6, 0x1, P0 ;  /* 0x0000000902067c11 */ /* 0x000fe400080f0c06 */
[----:B------:R-:W-:Y:S02]  /*21d50*/  LOP3.LUT R20, R13, 0x7f, RZ, 0xc0, !PT ;  /* 0x0000007f0d147812 */ /* 0x000fe400078ec0ff */
[----:B------:R-:W-:Y:S02]  /*21d60*/  ISETP.GE.AND P0, PT, R10, UR4, PT ;  /* 0x000000040a007c0c */ /* 0x000fe4000bf06270 */
[----:B------:R-:W-:Y:S02]  /*21d70*/  ISETP.GE.AND P1, PT, R12, UR4, PT ;  /* 0x000000040c007c0c */ /* 0x000fe4000bf26270 */
[----:B------:R-:W-:-:S02]  /*21d80*/  ISETP.GE.AND P2, PT, R11, UR4, PT ;  /* 0x000000040b007c0c */ /* 0x000fc4000bf46270 */
[----:B------:R-:W-:Y:S01]  /*21d90*/  SHF.R.U32.HI R20, RZ, 0x2, R20 ;  /* 0x00000002ff147819 */ /* 0x000fe20000011614 */
[----:B--2---:R-:W-:Y:S10]  /*21da0*/  BRA.DIV UR5, `(.L_x_1687) ;  /* 0x0000004a05e87947 */ /* 0x004ff4000b800000 */
[----:B------:R-:W0:Y:S01]  /*21db0*/  SHFL.IDX PT, R3, R5, RZ, 0x1c1f ;  /* 0x001c1fff05037589 */ /* 0x000e2200000e0000 */
[----:B-----5:R-:W-:Y:S02]  /*21dc0*/  IMAD R0, R21, R9, RZ ;  /* 0x0000000915007224 */ /* 0x020fe400078e02ff */
[----:B------:R-:W-:Y:S01]  /*21dd0*/  IMAD.IADD R25, R20, 0x1, R25 ;  /* 0x0000000114197824 */ /* 0x000fe200078e0219 */
        /* <DEDUP_REMOVED lines=58> */
.L_x_1829:
        /* <DEDUP_REMOVED lines=12> */
.L_x_1688:
        /* <DEDUP_REMOVED lines=18> */
.L_x_1830:
[----:B------:R-:W-:Y:S05]  /*22360*/  BSYNC B0 ;  /* 0x0000000000007941 */ /* 0x000fea0003800000 */
.L_x_1689:
        /* <DEDUP_REMOVED lines=18> */
.L_x_1705:
        /* <DEDUP_REMOVED lines=42> */
.L_x_1693:
[----:B------:R-:W-:Y:S01]  /*22730*/  IMAD R5, R28, 0x8, R18 ;  /* 0x000000081c057824 */ /* 0x000fe200078e0212 */
[----:B------:R-:W-:Y:S01]  /*22740*/  SHF.L.U32 R0, R2, 0x1f, RZ ;  /* 0x0000001f02007819 */ /* 0x000fe200000006ff */
[----:B------:R-:W-:Y:S03]  /*22750*/  BSSY B1, `(.L_x_1694) ;  /* 0x0000003000017945 */ /* 0x000fe60003800000 */
[----:B------:R-:W0:Y:S02]  /*22760*/  SYNCS.PHASECHK.TRANS64.TRYWAIT P0, [R5+URZ+0x2d840], R0 ;  /* 0x02d84000050075a7 */ /* 0x000e24000800017f */
[----:B0-----:R-:W-:Y:S05]  /*22770*/  @!P0 BRA `(.L_x_1695) ;  /* 0x0000004800988947 */ /* 0x001fea0003800000 */
.L_x_1831:
[----:B------:R-:W-:Y:S05]  /*22780*/  BSYNC B1 ;  /* 0x0000000000017941 */ /* 0x000fea0003800000 */
.L_x_1694:
        /* <DEDUP_REMOVED lines=52> */
.L_x_1841:
        /* <DEDUP_REMOVED lines=11> */
.L_x_1697:
        /* <DEDUP_REMOVED lines=11> */
.L_x_1698:
[----:B------:R1:W-:Y:S01]  /*22c30*/  SYNCS.ARRIVE.TRANS64.A1T0 RZ, [R5+URZ+0x2d830], RZ ;  /* 0x02d830ff05ff79a7 */ /* 0x0003e2000810003f */
[----:B------:R-:W-:Y:S05]  /*22c40*/  @!P5 BRA `(.L_x_1699) ;  /* 0x000000000004d947 */ /* 0x000fea0003800000 */
[----:B------:R-:W-:Y:S01]  /*22c50*/  BPT.TRAP 0x1 ;  /* 0x000000040000795c */ /* 0x000fe20000300000 */
.L_x_1699:
[----:B------:R-:W-:Y:S01]  /*22c60*/  SHF.L.U32 R2, R20, 0x1f, RZ ;  /* 0x0000001f14027819 */ /* 0x000fe200000006ff */
[----:B-1----:R-:W-:Y:S01]  /*22c70*/  IMAD R5, R10, 0x8, R18 ;  /* 0x000000080a057824 */ /* 0x002fe200078e0212 */
[----:B------:R-:W-:Y:S03]  /*22c80*/  BSSY B1, `(.L_x_1700) ;  /* 0x0000003000017945 */ /* 0x000fe60003800000 */
[----:B------:R-:W1:Y:S02]  /*22c90*/  SYNCS.PHASECHK.TRANS64.TRYWAIT P0, [R5+URZ+0x2d860], R2 ;  /* 0x02d86002050075a7 */ /* 0x000e64000800017f */
[----:B-1----:R-:W-:Y:S05]  /*22ca0*/  @!P0 BRA `(.L_x_1701) ;  /* 0x0000004800b48947 */ /* 0x002fea0003800000 */
.L_x_1842:
[----:B------:R-:W-:Y:S05]  /*22cb0*/  BSYNC B1 ;  /* 0x0000000000017941 */ /* 0x000fea0003800000 */
.L_x_1700:
        /* <DEDUP_REMOVED lines=45> */
.L_x_1852:
        /* <DEDUP_REMOVED lines=29> */
.L_x_1703:
        /* <DEDUP_REMOVED lines=12> */
.L_x_1704:
        /* <DEDUP_REMOVED lines=8> */
.L_x_1692:
[----:B------:R-:W-:Y:S05]  /*232a0*/  BSYNC B0 ;  /* 0x0000000000007941 */ /* 0x000fea0003800000 */
.L_x_1691:
        /* <DEDUP_REMOVED lines=17> */
.L_x_1707:
[----:B------:R-:W-:Y:S05]  /*233c0*/  BSYNC B0 ;  /* 0x0000000000007941 */ /* 0x000fea0003800000 */
.L_x_1706:
[----:B------:R-:W-:-:S05]  /*233d0*/  IMAD.U32 R0, RZ, RZ, UR38 ;  /* 0x00000026ff007e24 */ /* 0x000fca000f8e00ff */
[----:B------:R-:W-:-:S13]  /*233e0*/  ISETP.NE.AND P0, PT, R0, 0x3, PT ;  /* 0x000000030000780c */ /* 0x000fda0003f05270 */
[----:B------:R-:W-:Y:S05]  /*233f0*/  @!P0 BRA `(.L_x_1708) ;  /* 0x0000000000048947 */ /* 0x000fea0003800000 */
[----:B------:R-:W-:Y:S01]  /*23400*/  BPT.TRAP 0x1 ;  /* 0x000000040000795c */ /* 0x000fe20000300000 */
.L_x_1708:
        /* <DEDUP_REMOVED lines=8> */
.L_x_1853:
[----:B------:R-:W-:Y:S05]  /*23490*/  BSYNC B0 ;  /* 0x0000000000007941 */ /* 0x000fea0003800000 */
.L_x_1709:
        /* <DEDUP_REMOVED lines=51> */
.L_x_1863:
        /* <DEDUP_REMOVED lines=13> */
.L_x_1712:
        /* <DEDUP_REMOVED lines=11> */
.L_x_1713:
        /* <DEDUP_REMOVED lines=8> */
.L_x_1672:
[----:B------:R-:W-:Y:S05]  /*239d0*/  BSYNC B7 ;  /* 0x0000000000077941 */ /* 0x000fea0003800000 */
.L_x_1670:
        /* <DEDUP_REMOVED lines=11> */
.L_x_1714:
[----:B------:R-:W2:Y:S01]  /*23a90*/  S2R R0, SR_TID.X ;  /* 0x0000000000007919 */ /* 0x000ea20000002100 */
[----:B------:R-:W-:Y:S01]  /*23aa0*/  UMOV UR4, 0xffffffff ;  /* 0xffffffff00047882 */ /* 0x000fe20000000000 */
[----:B--2---:R-:W-:-:S04]  /*23ab0*/  LOP3.LUT R8, R0, 0x1f, RZ, 0xc0, !PT ;  /* 0x0000001f00087812 */ /* 0x004fc800078ec0ff */
[----:B------:R-:W-:Y:S01]  /*23ac0*/  ISETP.NE.AND P0, PT, R8, 0x1f, PT ;  /* 0x0000001f0800780c */ /* 0x000fe20003f05270 */
[----:B------:R-:W-:-:S12]  /*23ad0*/  BRA.DIV UR4, `(.L_x_1716) ;  /* 0x0000004a04247947 */ /* 0x000fd8000b800000 */
[----:B------:R-:W-:Y:S01]  /*23ae0*/  IMAD.IADD R9, R27, 0x1, R8 ;  /* 0x000000011b097824 */ /* 0x000fe200078e0208 */
[----:B------:R-:W-:-:S04]  /*23af0*/  ULDC UR4, c[0x0][0xc3c] ;  /* 0x00030f0000047ab9 */ /* 0x000fc80000000800 */
[----:B------:R-:W-:-:S13]  /*23b00*/  ISETP.GE.OR P1, PT, R9, UR4, !P0 ;  /* 0x0000000409007c0c */ /* 0x000fda000c726670 */
[----:B0-----:R-:W0:Y:S08]  /*23b10*/  @!P1 LDC.64 R2, c[0x0][0xc80] ;  /* 0x00032000ff029b82 */ /* 0x001e300000000a00 */
[----:B------:R-:W2:Y:S01]  /*23b20*/  @!P1 LDC.64 R4, c[0x0][0xc78] ;  /* 0x00031e00ff049b82 */ /* 0x000ea20000000a00 */
[----:B0-----:R-:W-:-:S05]  /*23b30*/  @!P1 IMAD.WIDE R2, R9, 0x4, R2 ;  /* 0x0000000409029825 */ /* 0x001fca00078e0202 */
[----:B------:R2:W3:Y:S02]  /*23b40*/  @!P1 LDG.E R7, desc[UR52][R2.64] ;  /* 0x0000003402079981 */ /* 0x0004e4000c1e1900 */
[----:B--2---:R-:W-:-:S05]  /*23b50*/  @!P1 IMAD.WIDE R2, R9, 0x4, R4 ;  /* 0x0000000409029825 */ /* 0x004fca00078e0204 */
[----:B------:R-:W2:Y:S01]  /*23b60*/  @!P1 LDG.E R4, desc[UR52][R2.64] ;  /* 0x0000003402049981 */ /* 0x000ea2000c1e1900 */
        /* <DEDUP_REMOVED lines=9> */
[----:B---3--:R-:W-:Y:S02]  /*23c00*/  @!P1 IMAD.MOV.U32 R25, RZ, RZ, R7 ;  /* 0x000000ffff199224 */ /* 0x008fe400078e0007 */
[----:B--2---:R-:W-:Y:S01]  /*23c10*/  @!P1 IMAD.MOV.U32 R5, RZ, RZ, R4 ;  /* 0x000000ffff059224 */ /* 0x004fe200078e0004 */
        /* <DEDUP_REMOVED lines=17> */
[----:B------:R0:W2:Y:S02]  /*23d30*/  SHFL.IDX PT, R14, R2, 0x1f, 0x1f ;  /* 0x03e01f00020e7f89 */ /* 0x0000a400000e0000 */
.L_x_1873:
[----:B------:R-:W-:Y:S02]  /*23d40*/  ULDC UR4, c[0x0][0xc38] ;  /* 0x00030e0000047ab9 */ /* 0x000fe40000000800 */
[----:B------:R-:W-:-:S04]  /*23d50*/  IMAD.U32 R4, RZ, RZ, UR4 ;  /* 0x00000004ff047e24 */ /* 0x000fc8000f8e00ff */
[----:B--2---:R-:W-:-:S04]  /*23d60*/  IMAD R3, R14, R4, RZ ;  /* 0x000000040e037224 */ /* 0x004fc800078e02ff */
[----:B------:R-:W-:-:S05]  /*23d70*/  IMAD.IADD R6, R6, 0x1, R3 ;  /* 0x0000000106067824 */ /* 0x000fca00078e0203 */
[----:B------:R-:W-:-:S13]  /*23d80*/  ISETP.GT.AND P6, PT, R6, R0, PT ;  /* 0x000000000600720c */ /* 0x000fda0003fc4270 */
[----:B------:R-:W-:Y:S05]  /*23d90*/  @P6 BRA `(.L_x_1717) ;  /* 0x0000000000a46947 */ /* 0x000fea0003800000 */
.L_x_1720:
        /* <DEDUP_REMOVED lines=35> */
.L_x_1881:
[----:B------:R-:W-:Y:S02]  /*23fd0*/  ULDC UR4, c[0x0][0xc38] ;  /* 0x00030e0000047ab9 */ /* 0x000fe40000000800 */
[----:B------:R-:W-:-:S04]  /*23fe0*/  IMAD.U32 R4, RZ, RZ, UR4 ;  /* 0x00000004ff047e24 */ /* 0x000fc8000f8e00ff */
[----:B--2---:R-:W-:-:S04]  /*23ff0*/  IMAD R3, R14, R4, RZ ;  /* 0x000000040e037224 */ /* 0x004fc800078e02ff */
[----:B------:R-:W-:-:S05]  /*24000*/  IMAD.IADD R6, R3, 0x1, R6 ;  /* 0x0000000103067824 */ /* 0x000fca00078e0206 */
[----:B------:R-:W-:-:S13]  /*24010*/  ISETP.GT.AND P6, PT, R6, R0, PT ;  /* 0x000000000600720c */ /* 0x000fda0003fc4270 */
[----:B------:R-:W-:Y:S05]  /*24020*/  @!P6 BRA `(.L_x_1720) ;  /* 0xfffffffc005ce947 */ /* 0x000fea000383ffff */
.L_x_1717:
[----:B------:R-:W-:Y:S01]  /*24030*/  IMAD.IADD R6, R6, 0x1, -R3 ;  /* 0x0000000106067824 */ /* 0x000fe200078e0a03 */
[----:B------:R-:W-:-:S03]  /*24040*/  UMOV UR4, 0xffffffff ;  /* 0xffffffff00047882 */ /* 0x000fc60000000000 */
[----:B------:R-:W-:-:S05]  /*24050*/  IMAD R3, R2, R4, R6 ;  /* 0x0000000402037224 */ /* 0x000fca00078e0206 */
[----:B------:R-:W-:Y:S01]  /*24060*/  ISETP.GT.AND P6, PT, R3, R0, PT ;  /* 0x000000000300720c */ /* 0x000fe20003fc4270 */
[----:B------:R-:W-:-:S12]  /*24070*/  BRA.DIV UR4, `(.L_x_1721) ;  /* 0x0000004a04ac7947 */ /* 0x000fd8000b800000 */
[----:B------:R-:W-:-:S04]  /*24080*/  VOTE.ANY R3, PT, !P6 ;  /* 0x0000000000037806 */ /* 0x000fc800070e0100 */
[----:B------:R-:W2:Y:S02]  /*24090*/  POPC R7, R3 ;  /* 0x0000000300077309 */ /* 0x000ea40000000000 */
[----:B--2---:R2:W3:Y:S01]  /*240a0*/  SHFL.IDX PT, R25, R25, R7, 0x1f ;  /* 0x00001f0719197589 */ /* 0x0044e200000e0000 */
[----:B------:R-:W-:-:S03]  /*240b0*/  IMAD.IADD R27, R7, 0x1, R27 ;  /* 0x00000001071b7824 */ /* 0x000fc600078e021b */
[----:B------:R2:W4:Y:S04]  /*240c0*/  SHFL.IDX PT, R5, R5, R7, 0x1f ;  /* 0x00001f0705057589 */ /* 0x00052800000e0000 */
.L_x_1886:
[----:B------:R-:W-:-:S13]  /*240d0*/  ISETP.NE.AND P0, PT, R3, RZ, PT ;  /* 0x000000ff0300720c */ /* 0x000fda0003f05270 */
[----:B------:R-:W-:Y:S05]  /*240e0*/  @!P0 BRA `(.L_x_1722) ;  /* 0x0000000000108947 */ /* 0x000fea0003800000 */
[----:B------:R-:W-:Y:S01]  /*240f0*/  UMOV UR4, 0xffffffff ;  /* 0xffffffff00047882 */ /* 0x000fe20000000000 */
[----:B-1----:R-:W-:Y:S02]  /*24100*/  VIADD R12, R7, 0xffffffff ;  /* 0xffffffff070c7836 */ /* 0x002fe40000000000 */
[----:B------:R-:W-:Y:S05]  /*24110*/  BRA.DIV UR4, `(.L_x_1723) ;  /* 0x0000004a04e47947 */ /* 0x000fea000b800000 */
[----:B------:R1:W0:Y:S02]  /*24120*/  SHFL.IDX PT, R24, R2, R12, 0x1f ;  /* 0x00001f0c02187589 */ /* 0x00022400000e0000 */
.L_x_1722:
[----:B----4-:R-:W-:Y:S01]  /*24130*/  ISETP.NE.AND P0, PT, R5, 0x1, PT ;  /* 0x000000010500780c */ /* 0x010fe20003f05270 */
[----:B0-----:R-:W-:-:S04]  /*24140*/  IMAD R24, R24, R4, R6 ;  /* 0x0000000418187224 */ /* 0x001fc800078e0206 */
[----:B------:R-:W-:-:S08]  /*24150*/  IMAD.IADD R0, R0, 0x1, -R24 ;  /* 0x0000000100007824 */ /* 0x000fd000078e0a18 */
[----:B------:R-:W-:Y:S05]  /*24160*/  @!P0 BRA `(.L_x_1724) ;  /* 0x0000000000dc8947 */ /* 0x000fea0003800000 */
[-C--:B---3--:R-:W-:Y:S01]  /*24170*/  IABS R6, R25.reuse ;  /* 0x0000001900067213 */ /* 0x088fe20000000000 */
[----:B-1----:R-:W-:Y:S01]  /*24180*/  IMAD.MOV.U32 R2, RZ, RZ, RZ ;  /* 0x000000ffff027224 */ /* 0x002fe200078e00ff */
[----:B------:R-:W-:Y:S02]  /*24190*/  IABS R8, R25 ;  /* 0x0000001900087213 */ /* 0x000fe40000000000 */
[----:B------:R-:W0:Y:S03]  /*241a0*/  I2F.RP R4, R6 ;  /* 0x0000000600047306 */ /* 0x000e260000209400 */
[----:B------:R-:W-:-:S05]  /*241b0*/  IMAD.MOV R8, RZ, RZ, -R8 ;  /* 0x000000ffff087224 */ /* 0x000fca00078e0a08 */
[----:B0-----:R-:W2:Y:S02]  /*241c0*/  MUFU.RCP R4, R4 ;  /* 0x0000000400047308 */ /* 0x001ea40000001000 */
[----:B--2---:R-:W-:-:S06]  /*241d0*/  VIADD R7, R4, 0xffffffe ;  /* 0x0ffffffe04077836 */ /* 0x004fcc0000000000 */
[----:B------:R-:W0:Y:S02]  /*241e0*/  F2I.FTZ.U32.TRUNC.NTZ R3, R7 ;  /* 0x0000000700037305 */ /* 0x000e24000021f000 */
[----:B0-----:R-:W-:-:S04]  /*241f0*/  IMAD.MOV R9, RZ, RZ, -R3 ;  /* 0x000000ffff097224 */ /* 0x001fc800078e0a03 */
[----:B------:R-:W-:-:S04]  /*24200*/  IMAD R9, R9, R6, RZ ;  /* 0x0000000609097224 */ /* 0x000fc800078e02ff */
[----:B------:R-:W-:Y:S01]  /*24210*/  IMAD.HI.U32 R2, R3, R9, R2 ;  /* 0x0000000903027227 */ /* 0x000fe200078e0002 */
[----:B------:R-:W-:-:S05]  /*24220*/  IABS R3, R0 ;  /* 0x0000000000037213 */ /* 0x000fca0000000000 */
[----:B------:R-:W-:-:S04]  /*24230*/  IMAD.HI.U32 R4, R2, R3, RZ ;  /* 0x0000000302047227 */ /* 0x000fc800078e00ff */
[----:B------:R-:W-:Y:S02]  /*24240*/  IMAD R3, R4, R8, R3 ;  /* 0x0000000804037224 */ /* 0x000fe400078e0203 */
[----:B------:R-:W-:-:S03]  /*24250*/  IMAD.MOV.U32 R2, RZ, RZ, RZ ;  /* 0x000000ffff027224 */ /* 0x000fc600078e00ff */
[----:B------:R-:W-:-:S13]  /*24260*/  ISETP.GT.U32.AND P1, PT, R6, R3, PT ;  /* 0x000000030600720c */ /* 0x000fda0003f24070 */
[----:B------:R-:W-:Y:S02]  /*24270*/  @!P1 IMAD.IADD R3, R3, 0x1, -R6 ;  /* 0x0000000103039824 */ /* 0x000fe400078e0a06 */
[----:B------:R-:W-:Y:S01]  /*24280*/  @!P1 VIADD R4, R4, 0x1 ;  /* 0x0000000104049836 */ /* 0x000fe20000000000 */
[----:B------:R-:W-:Y:S02]  /*24290*/  ISETP.NE.AND P1, PT, R25, RZ, PT ;  /* 0x000000ff1900720c */ /* 0x000fe40003f25270 */
[----:B------:R-:W-:Y:S02]  /*242a0*/  ISETP.GE.U32.AND P0, PT, R3, R6, PT ;  /* 0x000000060300720c */ /* 0x000fe40003f06070 */
[----:B------:R-:W-:-:S04]  /*242b0*/  IABS R6, R5 ;  /* 0x0000000500067213 */ /* 0x000fc80000000000 */
[----:B------:R-:W0:Y:S07]  /*242c0*/  I2F.RP R7, R6 ;  /* 0x0000000600077306 */ /* 0x000e2e0000209400 */
        /* <DEDUP_REMOVED lines=33> */
.L_x_1724:
[----:B-1----:R-:W0:Y:S02]  /*244e0*/  LDC.64 R2, c[0x0][0xc90] ;  /* 0x00032400ff027b82 */ /* 0x002e240000000a00 */
[----:B0-----:R-:W-:-:S05]  /*244f0*/  IMAD.WIDE R2, R27, 0x4, R2 ;  /* 0x000000041b027825 */ /* 0x001fca00078e0202 */
[----:B------:R0:W3:Y:S02]  /*24500*/  LDG.E R6, desc[UR52][R2.64] ;  /* 0x0000003402067981 */ /* 0x0000e4000c1e1900 */
[----:B0-----:R-:W-:Y:S02]  /*24510*/  IMAD.MOV.U32 R2, RZ, RZ, RZ ;  /* 0x000000ffff027224 */ /* 0x001fe400078e00ff */
[----:B---3--:R-:W-:-:S05]  /*24520*/  IMAD R5, R25, R6, RZ ;  /* 0x0000000619057224 */ /* 0x008fca00078e02ff */
[----:B--2---:R-:W-:-:S04]  /*24530*/  IABS R7, R5 ;  /* 0x0000000500077213 */ /* 0x004fc80000000000 */
[----:B------:R-:W0:Y:S08]  /*24540*/  I2F.RP R8, R7 ;  /* 0x0000000700087306 */ /* 0x000e300000209400 */
[----:B0-----:R-:W0:Y:S02]  /*24550*/  MUFU.RCP R8, R8 ;  /* 0x0000000800087308 */ /* 0x001e240000001000 */
[----:B0-----:R-:W-:-:S06]  /*24560*/  VIADD R10, R8, 0xffffffe ;  /* 0x0ffffffe080a7836 */ /* 0x001fcc0000000000 */
[----:B------:R-:W0:Y:S02]  /*24570*/  F2I.FTZ.U32.TRUNC.NTZ R3, R10 ;  /* 0x0000000a00037305 */ /* 0x000e24000021f000 */
[----:B0-----:R-:W-:-:S04]  /*24580*/  IMAD.MOV R12, RZ, RZ, -R3 ;  /* 0x000000ffff0c7224 */ /* 0x001fc800078e0a03 */
[----:B------:R-:W-:-:S04]  /*24590*/  IMAD R9, R12, R7, RZ ;  /* 0x000000070c097224 */ /* 0x000fc800078e02ff */
        /* <DEDUP_REMOVED lines=13> */
[----:B------:R-:W-:-:S06]  /*24670*/  IMAD.MOV.U32 R2, RZ, RZ, RZ ;  /* 0x000000ffff027224 */ /* 0x000fcc00078e00ff */
[----:B------:R-:W-:-:S04]  /*24680*/  @P0 VIADD R9, R9, 0x1 ;  /* 0x0000000109090836 */ /* 0x000fc80000000000 */
[----:B------:R-:W-:-:S04]  /*24690*/  IMAD.MOV.U32 R7, RZ, RZ, R9 ;  /* 0x000000ffff077224 */ /* 0x000fc800078e0009 */
[----:B------:R-:W-:Y:S01]  /*246a0*/  @!P2 IMAD.MOV R7, RZ, RZ, -R7 ;  /* 0x000000ffff07a224 */ /* 0x000fe200078e0a07 */
[----:B------:R-:W-:-:S05]  /*246b0*/  @!P1 LOP3.LUT R7, RZ, R5, RZ, 0x33, !PT ;  /* 0x00000005ff079212 */ /* 0x000fca00078e33ff */
[----:B------:R-:W-:Y:S02]  /*246c0*/  IMAD R8, R6, R7, RZ ;  /* 0x0000000706087224 */ /* 0x000fe400078e02ff */
[----:B------:R-:W-:Y:S02]  /*246d0*/  IMAD.MOV R7, RZ, RZ, -R7 ;  /* 0x000000ffff077224 */ /* 0x000fe400078e0a07 */
[----:B------:R-:W-:Y:S02]  /*246e0*/  IMAD.MOV R3, RZ, RZ, -R8 ;  /* 0x000000ffff037224 */ /* 0x000fe400078e0a08 */
[----:B------:R-:W-:-:S03]  /*246f0*/  IMAD R5, R5, R7, R0 ;  /* 0x0000000705057224 */ /* 0x000fc600078e0200 */
[----:B------:R-:W-:-:S04]  /*24700*/  VIADDMNMX R4, R3, R4, R6, PT ;  /* 0x0000000403047246 */ /* 0x000fc80003800106 */
[-C--:B------:R-:W-:Y:S02]  /*24710*/  IABS R6, R4.reuse ;  /* 0x0000000400067213 */ /* 0x080fe40000000000 */
[----:B------:R-:W-:Y:S02]  /*24720*/  IABS R0, R4 ;  /* 0x0000000400007213 */ /* 0x000fe40000000000 */
[----:B------:R-:W0:Y:S03]  /*24730*/  I2F.RP R9, R6 ;  /* 0x0000000600097306 */ /* 0x000e260000209400 */
[----:B------:R-:W-:-:S05]  /*24740*/  IMAD.MOV R0, RZ, RZ, -R0 ;  /* 0x000000ffff007224 */ /* 0x000fca00078e0a00 */
        /* <DEDUP_REMOVED lines=9> */
[----:B------:R-:W-:Y:S02]  /*247e0*/  LOP3.LUT R0, R5, R4, RZ, 0x3c, !PT ;  /* 0x0000000405007212 */ /* 0x000fe400078e3cff */
[----:B------:R-:W-:Y:S02]  /*247f0*/  IADD3 R5, R8, 0x1000000, R5 ;  /* 0x0100000008057810 */ /* 0x000fe40007ffe005 */
        /* <DEDUP_REMOVED lines=8> */
[----:B------:R-:W-:Y:S01]  /*24880*/  @!P1 LOP3.LUT R2, RZ, R4, RZ, 0x33, !PT ;  /* 0x00000004ff029212 */ /* 0x000fe200078e33ff */
[----:B------:R-:W-:-:S04]  /*24890*/  IMAD.MOV R4, RZ, RZ, -R4 ;  /* 0x000000ffff047224 */ /* 0x000fc800078e0a04 */
[----:B------:R-:W-:-:S07]  /*248a0*/  IMAD R26, R2, R4, R5 ;  /* 0x00000004021a7224 */ /* 0x000fce00078e0205 */
.L_x_1725:
[----:B------:R-:W-:-:S05]  /*248b0*/  LOP3.LUT R2, RZ, R2, RZ, 0x33, !PT ;  /* 0x00000002ff027212 */ /* 0x000fca00078e33ff */
[----:B------:R-:W-:Y:S01]  /*248c0*/  IMAD.IADD R25, R25, 0x1, R2 ;  /* 0x0000000119197824 */ /* 0x000fe200078e0202 */
[----:B------:R-:W-:Y:S06]  /*248d0*/  BRA `(.L_x_1726) ;  /* 0x00000000001c7947 */ /* 0x000fec0003800000 */
.L_x_1718:
[----:B------:R-:W-:Y:S01]  /*248e0*/  UMOV UR4, URZ ;  /* 0x0000003f00047c82 */ /* 0x000fe20008000000 */
[----:B------:R-:W-:Y:S01]  /*248f0*/  UMOV UR5, URZ ;  /* 0x0000003f00057c82 */ /* 0x000fe20008000000 */
[----:B------:R-:W-:Y:S01]  /*24900*/  ULDC UR6, c[0x0][0xc3c] ;  /* 0x00030f0000067ab9 */ /* 0x000fe20000000800 */
[----:B------:R-:W-:Y:S02]  /*24910*/  IMAD.MOV.U32 R24, RZ, RZ, R0 ;  /* 0x000000ffff187224 */ /* 0x000fe400078e0000 */
[----:B------:R-:W-:Y:S02]  /*24920*/  IMAD.U32 R25, RZ, RZ, UR4 ;  /* 0x00000004ff197e24 */ /* 0x000fe4000f8e00ff */
[----:B------:R-:W-:Y:S02]  /*24930*/  IMAD.U32 R26, RZ, RZ, UR5 ;  /* 0x00000005ff1a7e24 */ /* 0x000fe4000f8e00ff */
[----:B------:R-:W-:-:S07]  /*24940*/  IMAD.U32 R27, RZ, RZ, UR6 ;  /* 0x00000006ff1b7e24 */ /* 0x000fce000f8e00ff */
.L_x_1726:
        /* <DEDUP_REMOVED lines=10> */
.L_x_1715:
[----:B------:R-:W-:Y:S02]  /*249f0*/  ULDC UR4, c[0x0][0xc3c] ;  /* 0x00030f0000047ab9 */ /* 0x000fe40000000800 */
[----:B----4-:R-:W-:-:S13]  /*24a00*/  ISETP.GE.AND P0, PT, R27, UR4, PT ;  /* 0x000000041b007c0c */ /* 0x010fda000bf06270 */
[----:B------:R-:W-:Y:S05]  /*24a10*/  @!P0 BRA `(.L_x_1727) ;  /* 0xffffff9000f88947 */ /* 0x000fea000383ffff */
[----:B------:R-:W-:Y:S05]  /*24a20*/  BSYNC B8 ;  /* 0x0000000000087941 */ /* 0x000fea0003800000 */
.L_x_1606:
[----:B0-----:R-:W4:Y:S01]  /*24a30*/  LDL.LU R0, [R1+0x48] ;  /* 0x0000480001007983 */ /* 0x001f220000300800 */
[----:B------:R-:W-:Y:S01]  /*24a40*/  BSSY B0, `(.L_x_1728) ;  /* 0x000000b000007945 */ /* 0x000fe20003800000 */
[----:B------:R-:W0:Y:S01]  /*24a50*/  S2R R5, SR_CgaCtaId ;  /* 0x0000000000057919 */ /* 0x000e220000008800 */
        /* <DEDUP_REMOVED lines=9> */
.L_x_1889:
[----:B------:R-:W-:Y:S05]  /*24af0*/  BSYNC B0 ;  /* 0x0000000000007941 */ /* 0x000fea0003800000 */
.L_x_1728:
[----:B------:R-:W-:-:S03]  /*24b00*/  UMOV UR4, 0xffffffff ;  /* 0xffffffff00047882 */ /* 0x000fc60000000000 */
[----:B------:R-:W-:Y:S05]  /*24b10*/  BRA.DIV UR4, `(.L_x_1730) ;  /* 0x0000004204a07947 */ /* 0x000fea000b800000 */
[----:B0-----:R-:W0:Y:S02]  /*24b20*/  S2R R0, SR_TID.X ;  /* 0x0000000000007919 */ /* 0x001e240000002100 */
[----:B0-----:R-:W-:-:S04]  /*24b30*/  SHF.R.U32.HI R0, RZ, 0x5, R0 ;  /* 0x00000005ff007819 */ /* 0x001fc80000011600 */
[----:B------:R-:W-:-:S05]  /*24b40*/  LOP3.LUT R0, R0, 0x3, RZ, 0xc0, !PT ;  /* 0x0000000300007812 */ /* 0x000fca00078ec0ff */
[----:B------:R0:W4:Y:S02]  /*24b50*/  SHFL.IDX PT, R14, R0, RZ, 0x1f ;  /* 0x00001fff000e7589 */ /* 0x00012400000e0000 */
.L_x_1892:
[----:B----4-:R-:W-:-:S13]  /*24b60*/  ISETP.NE.AND P0, PT, R14, RZ, PT ;  /* 0x000000ff0e00720c */ /* 0x010fda0003f05270 */
[----:B------:R-:W-:Y:S05]  /*24b70*/  @P0 BRA `(.L_x_1369) ;  /* 0x0000000000900947 */ /* 0x000fea0003800000 */
[----:B------:R-:W-:-:S03]  /*24b80*/  UMOV UR4, 0xffffffff ;  /* 0xffffffff00047882 */ /* 0x000fc60000000000 */
[----:B------:R-:W-:Y:S05]  /*24b90*/  BRA.DIV UR4, `(.L_x_1731) ;  /* 0x0000004204b47947 */ /* 0x000fea000b800000 */
[----:B------:R-:W-:-:S13]  /*24ba0*/  ELECT P6, URZ, PT ;  /* 0x00000000003f782f */ /* 0x000fda00038c0000 */
.L_x_1895:
[----:B------:R-:W-:Y:S05]  /*24bb0*/  @!P6 BRA `(.L_x_1369) ;  /* 0x000000000080e947 */ /* 0x000fea0003800000 */
[----:B------:R-:W-:-:S06]  /*24bc0*/  ULOP3.LUT UR4, UR36, 0x2, URZ, 0xfc, !UPT ;  /* 0x0000000224047892 */ /* 0x000fcc000f8efc3f */
[----:B0-----:R-:W-:-:S05]  /*24bd0*/  IMAD.U32 R0, RZ, RZ, UR4 ;  /* 0x00000004ff007e24 */ /* 0x001fca000f8e00ff */
[----:B------:R-:W-:-:S13]  /*24be0*/  ISETP.NE.AND P0, PT, R0, 0x3, PT ;  /* 0x000000030000780c */ /* 0x000fda0003f05270 */
[----:B------:R-:W-:Y:S05]  /*24bf0*/  @!P0 BRA `(.L_x_1732) ;  /* 0x0000000000048947 */ /* 0x000fea0003800000 */
[----:B------:R-:W-:Y:S01]  /*24c00*/  BPT.TRAP 0x1 ;  /* 0x000000040000795c */ /* 0x000fe20000300000 */
.L_x_1732:
        /* <DEDUP_REMOVED lines=8> */
.L_x_1896:
[----:B------:R-:W4:Y:S01]  /*24c90*/  LDL.LU R4, [R1] ;  /* 0x0000000001047983 */ /* 0x000f220000300800 */
[----:B------:R-:W-:Y:S02]  /*24ca0*/  SEL R28, R28, RZ, P2 ;  /* 0x000000ff1c1c7207 */ /* 0x000fe40001000000 */
[----:B----4-:R-:W-:Y:S01]  /*24cb0*/  LOP3.LUT R0, R4, R0, RZ, 0x3c, !PT ;  /* 0x0000000004007212 */ /* 0x010fe200078e3cff */
[----:B------:R-:W-:Y:S06]  /*24cc0*/  @!P0 BRA `(.L_x_1734) ;  /* 0x0000000000048947 */ /* 0x000fec0003800000 */
[----:B------:R-:W-:Y:S01]  /*24cd0*/  BPT.TRAP 0x1 ;  /* 0x000000040000795c */ /* 0x000fe20000300000 */
.L_x_1734:
[----:B------:R-:W-:Y:S01]  /*24ce0*/  IMAD R5, R28, 0x8, R5 ;  /* 0x000000081c057824 */ /* 0x000fe200078e0205 */
[----:B------:R-:W-:-:S04]  /*24cf0*/  SHF.L.U32 R0, R0, 0x1f, RZ ;  /* 0x0000001f00007819 */ /* 0x000fc800000006ff */
[----:B------:R-:W4:Y:S02]  /*24d00*/  SYNCS.PHASECHK.TRANS64.TRYWAIT P1, [R5+URZ+0x2d840], R0 ;  /* 0x02d84000050075a7 */ /* 0x000f24000802017f */
[----:B----4-:R-:W-:Y:S05]  /*24d10*/  @!P1 BRA `(.L_x_1735) ;  /* 0x0000004000889947 */ /* 0x010fea0003800000 */
.L_x_1897:
[----:B------:R-:W-:Y:S05]  /*24d20*/  @!P0 BRA `(.L_x_1736) ;  /* 0x0000000000048947 */ /* 0x000fea0003800000 */
[----:B------:R-:W-:Y:S01]  /*24d30*/  BPT.TRAP 0x1 ;  /* 0x000000040000795c */ /* 0x000fe20000300000 */
.L_x_1736:
[----:B------:R-:W0:Y:S02]  /*24d40*/  SYNCS.PHASECHK.TRANS64.TRYWAIT P1, [R3+URZ+0x2d860], R2 ;  /* 0x02d86002030075a7 */ /* 0x000e24000802017f */
[----:B0-----:R-:W-:Y:S05]  /*24d50*/  @!P1 BRA `(.L_x_1737) ;  /* 0x00000040008c9947 */ /* 0x001fea0003800000 */
.L_x_1898:
[----:B------:R-:W-:Y:S05]  /*24d60*/  @!P0 BRA `(.L_x_1738) ;  /* 0x0000000000048947 */ /* 0x000fea0003800000 */
[----:B------:R-:W-:Y:S01]  /*24d70*/  BPT.TRAP 0x1 ;  /* 0x000000040000795c */ /* 0x000fe20000300000 */
.L_x_1738:
[----:B------:R0:W0:Y:S02]  /*24d80*/  SYNCS.PHASECHK.TRANS64.TRYWAIT P0, [R5+URZ+0x2d860], R0 ;  /* 0x02d86000050075a7 */ /* 0x000024000800017f */
[----:B0-----:R-:W-:Y:S05]  /*24d90*/  @!P0 NANOSLEEP.SYNCS 0x989680 ;  /* 0x009896800000895d */ /* 0x001fea0003900000 */
[----:B------:R-:W0:Y:S02]  /*24da0*/  @!P0 SYNCS.PHASECHK.TRANS64 P0, [R5+URZ+0x2d860], R0 ;  /* 0x02d86000050085a7 */ /* 0x000e24000800007f */
[----:B0-----:R-:W-:Y:S05]  /*24db0*/  @!P0 BRA `(.L_x_1738) ;  /* 0xfffffffc00f08947 */ /* 0x001fea000383ffff */
.L_x_1369:
[----:B------:R-:W-:Y:S05]  /*24dc0*/  BSYNC B9 ;  /* 0x0000000000097941 */ /* 0x000fea0003800000 */
.L_x_1366:
[----:B------:R-:W-:Y:S05]  /*24dd0*/  EXIT ;  /* 0x000000000000794d */ /* 0x000fea0003800000 */
.L_x_1395:
[----:B0-----:R0:W1:Y:S02]  /*24de0*/  SYNCS.PHASECHK.TRANS64.TRYWAIT P4, [R34+URZ+0x2d890], R86 ;  /* 0x02d89056220075a7 */ /* 0x001064000808017f */
[----:B-1----:R-:W-:Y:S05]  /*24df0*/  @!P4 NANOSLEEP.SYNCS 0x989680 ;  /* 0x009896800000c95d */ /* 0x002fea0003900000 */
[----:B------:R-:W1:Y:S02]  /*24e00*/  @!P4 SYNCS.PHASECHK.TRANS64 P4, [R34+URZ+0x2d890], R86 ;  /* 0x02d890562200c5a7 */ /* 0x000e64000808007f */
[----:B-1----:R-:W-:Y:S05]  /*24e10*/  @!P4 BRA `(.L_x_1395) ;  /* 0xfffffffc00f0c947 */ /* 0x002fea000383ffff */
[----:B------:R-:W-:Y:S05]  /*24e20*/  BRA `(.L_x_1739) ;  /* 0xfffffde800bc7947 */ /* 0x000fea000383ffff */
.L_x_1396:
        /* <DEDUP_REMOVED lines=8> */
.L_x_1741:
[----:B------:R-:W-:Y:S05]  /*24eb0*/  BSYNC B1 ;  /* 0x0000000000017941 */ /* 0x000fea0003800000 */
.L_x_1740:
        /* <DEDUP_REMOVED lines=8> */
.L_x_1742:
[----:B------:R-:W-:Y:S01]  /*24f40*/  IMAD.MOV.U32 R60, RZ, RZ, R14 ;  /* 0x000000ffff3c7224 */ /* 0x000fe200078e000e */
[----:B------:R-:W-:Y:S06]  /*24f50*/  BRA `(.L_x_1743) ;  /* 0xfffffde800847947 */ /* 0x000fec000383ffff */
.L_x_1424:
[----:B0-----:R0:W1:Y:S02]  /*24f60*/  SYNCS.PHASECHK.TRANS64.TRYWAIT P4, [R34+URZ+0x2d890], R86 ;  /* 0x02d89056220075a7 */ /* 0x001064000808017f */
[----:B-1----:R-:W-:Y:S05]  /*24f70*/  @!P4 NANOSLEEP.SYNCS 0x989680 ;  /* 0x009896800000c95d */ /* 0x002fea0003900000 */
[----:B------:R-:W1:Y:S02]  /*24f80*/  @!P4 SYNCS.PHASECHK.TRANS64 P4, [R34+URZ+0x2d890], R86 ;  /* 0x02d890562200c5a7 */ /* 0x000e64000808007f */
[----:B-1----:R-:W-:Y:S05]  /*24f90*/  @!P4 BRA `(.L_x_1424) ;  /* 0xfffffffc00f0c947 */ /* 0x002fea000383ffff */
[----:B------:R-:W-:Y:S05]  /*24fa0*/  BRA `(.L_x_1744) ;  /* 0xfffffe0400a07947 */ /* 0x000fea000383ffff */
.L_x_1425:
        /* <DEDUP_REMOVED lines=8> */
.L_x_1746:
[----:B------:R-:W-:Y:S05]  /*25030*/  BSYNC B1 ;  /* 0x0000000000017941 */ /* 0x000fea0003800000 */
.L_x_1745:
        /* <DEDUP_REMOVED lines=8> */
.L_x_1747:
[----:B------:R-:W-:Y:S01]  /*250c0*/  IMAD.MOV.U32 R88, RZ, RZ, R14 ;  /* 0x000000ffff587224 */ /* 0x000fe200078e000e */
[----:B------:R-:W-:Y:S06]  /*250d0*/  BRA `(.L_x_1748) ;  /* 0xfffffe0400687947 */ /* 0x000fec000383ffff */
.L_x_1438:
[----:B0-----:R0:W1:Y:S02]  /*250e0*/  SYNCS.PHASECHK.TRANS64.TRYWAIT P3, [R34+URZ+0x2d890], R86 ;  /* 0x02d89056220075a7 */ /* 0x001064000806017f */
[----:B-1----:R-:W-:Y:S05]  /*250f0*/  @!P3 NANOSLEEP.SYNCS 0x989680 ;  /* 0x009896800000b95d */ /* 0x002fea0003900000 */
[----:B------:R-:W1:Y:S02]  /*25100*/  @!P3 SYNCS.PHASECHK.TRANS64 P3, [R34+URZ+0x2d890], R86 ;  /* 0x02d890562200b5a7 */ /* 0x000e64000806007f */
[----:B-1----:R-:W-:Y:S05]  /*25110*/  @!P3 BRA `(.L_x_1438) ;  /* 0xfffffffc00f0b947 */ /* 0x002fea000383ffff */
[----:B------:R-:W-:Y:S05]  /*25120*/  BRA `(.L_x_1749) ;  /* 0xfffffe1c00a47947 */ /* 0x000fea000383ffff */
.L_x_1439:
[----:B------:R-:W-:Y:S01]  /*25130*/  BSSY B1, `(.L_x_1750) ;  /* 0x0000007000017945 */ /* 0x000fe20003800000 */
[----:B------:R-:W-:Y:S02]  /*25140*/  IMAD.MOV.U32 R12, RZ, RZ, RZ ;  /* 0x000000ffff0c7224 */ /* 0x000fe400078e00ff */
[----:B------:R-:W-:Y:S02]  /*25150*/  IMAD.MOV.U32 R11, RZ, RZ, 0x1e1f ;  /* 0x00001e1fff0b7424 */ /* 0x000fe400078e00ff */
[----:B------:R-:W-:-:S07]  /*25160*/  IMAD.MOV.U32 R15, RZ, RZ, -0x1 ;  /* 0xffffffffff0f7424 */ /* 0x000fce00078e00ff */
[----:B0-----:R-:W-:Y:S05]  /*25170*/  WARPSYNC.COLLECTIVE R15, `(.L_x_1751) ;  /* 0x000000000f087348 */ /* 0x001fea0003c00000 */
[----:B------:R1:W2:Y:S02]  /*25180*/  SHFL.IDX P6, R14, R13, R12, R11 ;  /* 0x0000000c0d0e7389 */ /* 0x0002a400000c000b */
[----:B012---:R-:W-:Y:S01]  /*25190*/  ENDCOLLECTIVE ;  /* 0x000000000000791b */ /* 0x007fe20003800000 */
.L_x_1751:
[----:B------:R-:W-:Y:S05]  /*251a0*/  BSYNC B1 ;  /* 0x0000000000017941 */ /* 0x000fea0003800000 */
.L_x_1750:
        /* <DEDUP_REMOVED lines=8> */
.L_x_1752:
[----:B------:R-:W-:Y:S01]  /*25230*/  IMAD.MOV.U32 R43, RZ, RZ, R14 ;  /* 0x000000ffff2b7224 */ /* 0x000fe200078e000e */
[----:B------:R-:W-:Y:S06]  /*25240*/  BRA `(.L_x_1753) ;  /* 0xfffffe1c00d47947 */ /* 0x000fec000383ffff */
.L_x_1443:
[----:B------:R0:W0:Y:S02]  /*25250*/  SYNCS.PHASECHK.TRANS64.TRYWAIT P2, [R34+URZ+0x2d8b0], R86 ;  /* 0x02d8b056220075a7 */ /* 0x000024000804017f */
[----:B0-----:R-:W-:Y:S05]  /*25260*/  @!P2 NANOSLEEP.SYNCS 0x989680 ;  /* 0x009896800000a95d */ /* 0x001fea0003900000 */
[----:B------:R-:W0:Y:S02]  /*25270*/  @!P2 SYNCS.PHASECHK.TRANS64 P2, [R34+URZ+0x2d8b0], R86 ;  /* 0x02d8b0562200a5a7 */ /* 0x000e24000804007f */
[----:B0-----:R-:W-:Y:S05]  /*25280*/  @!P2 BRA `(.L_x_1443) ;  /* 0xfffffffc00f0a947 */ /* 0x001fea000383ffff */
[----:B------:R-:W-:Y:S05]  /*25290*/  BRA `(.L_x_1754) ;  /* 0xfffffe2000b87947 */ /* 0x000fea000383ffff */
.L_x_1459:
[----:B------:R-:W-:Y:S01]  /*252a0*/  BSSY B0, `(.L_x_1755) ;  /* 0x0000007000007945 */ /* 0x000fe20003800000 */
[----:B------:R-:W-:Y:S02]  /*252b0*/  IMAD.MOV.U32 R12, RZ, RZ, RZ ;  /* 0x000000ffff0c7224 */ /* 0x000fe400078e00ff */
[----:B------:R-:W-:Y:S02]  /*252c0*/  IMAD.MOV.U32 R11, RZ, RZ, 0x1f ;  /* 0x0000001fff0b7424 */ /* 0x000fe400078e00ff */
[----:B------:R-:W-:-:S07]  /*252d0*/  IMAD.MOV.U32 R15, RZ, RZ, -0x1 ;  /* 0xffffffffff0f7424 */ /* 0x000fce00078e00ff */
[----:B-----5:R-:W-:Y:S05]  /*252e0*/  WARPSYNC.COLLECTIVE R15, `(.L_x_1756) ;  /* 0x000000000f087348 */ /* 0x020fea0003c00000 */
[----:B------:R0:W1:Y:S02]  /*252f0*/  SHFL.IDX P6, R14, R13, R12, R11 ;  /* 0x0000000c0d0e7389 */ /* 0x00006400000c000b */
[----:B01---5:R-:W-:Y:S01]  /*25300*/  ENDCOLLECTIVE ;  /* 0x000000000000791b */ /* 0x023fe20003800000 */
.L_x_1756:
[----:B------:R-:W-:Y:S05]  /*25310*/  BSYNC B0 ;  /* 0x0000000000007941 */ /* 0x000fea0003800000 */
.L_x_1755:
[----:B------:R0:W-:Y:S01]  /*25320*/  STL [R1+0x10], R14 ;  /* 0x0000100e01007387 */ /* 0x0001e20000100800 */
[----:B------:R-:W-:Y:S05]  /*25330*/  BRA `(.L_x_1757) ;  /* 0xfffffe3000447947 */ /* 0x000fea000383ffff */
.L_x_1470:
[----:B------:R-:W-:Y:S01]  /*25340*/  BSSY B1, `(.L_x_1758) ;  /* 0x0000007000017945 */ /* 0x000fe20003800000 */
[----:B------:R-:W-:Y:S02]  /*25350*/  IMAD.MOV.U32 R12, RZ, RZ, RZ ;  /* 0x000000ffff0c7224 */ /* 0x000fe400078e00ff */
[----:B------:R-:W-:Y:S02]  /*25360*/  IMAD.MOV.U32 R11, RZ, RZ, 0x1e1f ;  /* 0x00001e1fff0b7424 */ /* 0x000fe400078e00ff */
[----:B------:R-:W-:-:S07]  /*25370*/  IMAD.MOV.U32 R15, RZ, RZ, -0x1 ;  /* 0xffffffffff0f7424 */ /* 0x000fce00078e00ff */
[----:B0-----:R-:W-:Y:S05]  /*25380*/  WARPSYNC.COLLECTIVE R15, `(.L_x_1759) ;  /* 0x000000000f087348 */ /* 0x001fea0003c00000 */
[----:B0-----:R0:W1:Y:S02]  /*25390*/  SHFL.IDX P6, R14, R13, R12, R11 ;  /* 0x0000000c0d0e7389 */ /* 0x00106400000c000b */
[----:B01----:R-:W-:Y:S01]  /*253a0*/  ENDCOLLECTIVE ;  /* 0x000000000000791b */ /* 0x003fe20003800000 */
.L_x_1759:
[----:B------:R-:W-:Y:S05]  /*253b0*/  BSYNC B1 ;  /* 0x0000000000017941 */ /* 0x000fea0003800000 */
.L_x_1758:
        /* <DEDUP_REMOVED lines=8> */
.L_x_1760:
[----:B------:R-:W-:Y:S02]  /*25440*/  IMAD.MOV.U32 R13, RZ, RZ, R0 ;  /* 0x000000ffff0d7224 */ /* 0x000fe400078e0000 */
[----:B------:R-:W-:-:S07]  /*25450*/  IMAD.MOV.U32 R38, RZ, RZ, R14 ;  /* 0x000000ffff267224 */ /* 0x000fce00078e000e */
[----:B------:R-:W-:Y:S05]  /*25460*/  WARPSYNC.COLLECTIVE R15, `(.L_x_1761) ;  /* 0x000000000f087348 */ /* 0x000fea0003c00000 */
[----:B------:R0:W1:Y:S02]  /*25470*/  SHFL.IDX P6, R14, R13, R12, R11 ;  /* 0x0000000c0d0e7389 */ /* 0x00006400000c000b */
[----:B01----:R-:W-:Y:S01]  /*25480*/  ENDCOLLECTIVE ;  /* 0x000000000000791b */ /* 0x003fe20003800000 */
.L_x_1761:
[----:B------:R-:W-:Y:S02]  /*25490*/  IMAD.MOV.U32 R13, RZ, RZ, R39 ;  /* 0x000000ffff0d7224 */ /* 0x000fe400078e0027 */
[----:B------:R-:W-:-:S07]  /*254a0*/  IMAD.MOV.U32 R0, RZ, RZ, R14 ;  /* 0x000000ffff007224 */ /* 0x000fce00078e000e */
[----:B------:R-:W-:Y:S05]  /*254b0*/  WARPSYNC.COLLECTIVE R15, `(.L_x_1762) ;  /* 0x000000000f087348 */ /* 0x000fea0003c00000 */
[----:B------:R0:W1:Y:S02]  /*254c0*/  SHFL.IDX P6, R14, R13, R12, R11 ;  /* 0x0000000c0d0e7389 */ /* 0x00006400000c000b */
[----:B01----:R-:W-:Y:S01]  /*254d0*/  ENDCOLLECTIVE ;  /* 0x000000000000791b */ /* 0x003fe20003800000 */
.L_x_1762:
[----:B------:R-:W-:Y:S01]  /*254e0*/  IMAD.MOV.U32 R39, RZ, RZ, R14 ;  /* 0x000000ffff277224 */ /* 0x000fe200078e000e */
[----:B------:R-:W-:Y:S06]  /*254f0*/  BRA `(.L_x_1763) ;  /* 0xfffffe3400cc7947 */ /* 0x000fec000383ffff */
.L_x_1474:
[----:B0-----:R0:W1:Y:S02]  /*25500*/  SYNCS.PHASECHK.TRANS64.TRYWAIT P0, [R2+URZ+0x2d800], R3 ;  /* 0x02d80003020075a7 */ /* 0x001064000800017f */
[----:B-1----:R-:W-:Y:S05]  /*25510*/  @!P0 NANOSLEEP.SYNCS 0x989680 ;  /* 0x009896800000895d */ /* 0x002fea0003900000 */
[----:B------:R-:W1:Y:S02]  /*25520*/  @!P0 SYNCS.PHASECHK.TRANS64 P0, [R2+URZ+0x2d800], R3 ;  /* 0x02d80003020085a7 */ /* 0x000e64000800007f */
[----:B-1----:R-:W-:Y:S05]  /*25530*/  @!P0 BRA `(.L_x_1474) ;  /* 0xfffffffc00f08947 */ /* 0x002fea000383ffff */
[----:B------:R-:W-:Y:S05]  /*25540*/  BRA `(.L_x_1764) ;  /* 0xfffffe4000187947 */ /* 0x000fea000383ffff */
.L_x_1486:
[----:B------:R-:W-:Y:S01]  /*25550*/  BSSY B1, `(.L_x_1765) ;  /* 0x0000007000017945 */ /* 0x000fe20003800000 */
[----:B------:R-:W-:Y:S02]  /*25560*/  IMAD.MOV.U32 R12, RZ, RZ, RZ ;  /* 0x000000ffff0c7224 */ /* 0x000fe400078e00ff */
[----:B------:R-:W-:Y:S02]  /*25570*/  IMAD.MOV.U32 R11, RZ, RZ, 0x1e1f ;  /* 0x00001e1fff0b7424 */ /* 0x000fe400078e00ff */
[----:B------:R-:W-:-:S07]  /*25580*/  IMAD.MOV.U32 R15, RZ, RZ, -0x1 ;  /* 0xffffffffff0f7424 */ /* 0x000fce00078e00ff */
[----:B0-----:R-:W-:Y:S05]  /*25590*/  WARPSYNC.COLLECTIVE R15, `(.L_x_1766) ;  /* 0x000000000f087348 */ /* 0x001fea0003c00000 */
[----:B0-----:R0:W1:Y:S02]  /*255a0*/  SHFL.IDX P6, R14, R13, R12, R11 ;  /* 0x0000000c0d0e7389 */ /* 0x00106400000c000b */
[----:B01----:R-:W-:Y:S01]  /*255b0*/  ENDCOLLECTIVE ;  /* 0x000000000000791b */ /* 0x003fe20003800000 */
.L_x_1766:
[----:B------:R-:W-:Y:S05]  /*255c0*/  BSYNC B1 ;  /* 0x0000000000017941 */ /* 0x000fea0003800000 */
.L_x_1765:
        /* <DEDUP_REMOVED lines=8> */
.L_x_1767:
[----:B------:R-:W-:Y:S02]  /*25650*/  IMAD.MOV.U32 R13, RZ, RZ, R26 ;  /* 0x000000ffff0d7224 */ /* 0x000fe400078e001a */
[----:B------:R-:W-:-:S07]  /*25660*/  IMAD.MOV.U32 R3, RZ, RZ, R14 ;  /* 0x000000ffff037224 */ /* 0x000fce00078e000e */
[----:B------:R-:W-:Y:S05]  /*25670*/  WARPSYNC.COLLECTIVE R15, `(.L_x_1768) ;  /* 0x000000000f087348 */ /* 0x000fea0003c00000 */
[----:B------:R0:W1:Y:S02]  /*25680*/  SHFL.IDX P6, R14, R13, R12, R11 ;  /* 0x0000000c0d0e7389 */ /* 0x00006400000c000b */
[----:B01----:R-:W-:Y:S01]  /*25690*/  ENDCOLLECTIVE ;  /* 0x000000000000791b */ /* 0x003fe20003800000 */
.L_x_1768:
[----:B------:R-:W-:Y:S02]  /*256a0*/  IMAD.MOV.U32 R13, RZ, RZ, R38 ;  /* 0x000000ffff0d7224 */ /* 0x000fe400078e0026 */
[----:B------:R-:W-:-:S07]  /*256b0*/  IMAD.MOV.U32 R37, RZ, RZ, R14 ;  /* 0x000000ffff257224 */ /* 0x000fce00078e000e */
[----:B------:R-:W-:Y:S05]  /*256c0*/  WARPSYNC.COLLECTIVE R15, `(.L_x_1769) ;  /* 0x000000000f087348 */ /* 0x000fea0003c00000 */
[----:B------:R0:W1:Y:S02]  /*256d0*/  SHFL.IDX P6, R14, R13, R12, R11 ;  /* 0x0000000c0d0e7389 */ /* 0x00006400000c000b */
[----:B01----:R-:W-:Y:S01]  /*256e0*/  ENDCOLLECTIVE ;  /* 0x000000000000791b */ /* 0x003fe20003800000 */
.L_x_1769:
[----:B------:R-:W-:Y:S01]  /*256f0*/  IMAD.MOV.U32 R38, RZ, RZ, R14 ;  /* 0x000000ffff267224 */ /* 0x000fe200078e000e */
[----:B------:R-:W-:Y:S06]  /*25700*/  BRA `(.L_x_1770) ;  /* 0xfffffe54002c7947 */ /* 0x000fec000383ffff */
.L_x_1490:
[----:B0-----:R0:W1:Y:S02]  /*25710*/  SYNCS.PHASECHK.TRANS64.TRYWAIT P0, [R2+URZ+0x2d800], R3 ;  /* 0x02d80003020075a7 */ /* 0x001064000800017f */
[----:B-1----:R-:W-:Y:S05]  /*25720*/  @!P0 NANOSLEEP.SYNCS 0x989680 ;  /* 0x009896800000895d */ /* 0x002fea0003900000 */
[----:B------:R-:W1:Y:S02]  /*25730*/  @!P0 SYNCS.PHASECHK.TRANS64 P0, [R2+URZ+0x2d800], R3 ;  /* 0x02d80003020085a7 */ /* 0x000e64000800007f */
[----:B-1----:R-:W-:Y:S05]  /*25740*/  @!P0 BRA `(.L_x_1490) ;  /* 0xfffffffc00f08947 */ /* 0x002fea000383ffff */
[----:B------:R-:W-:Y:S05]  /*25750*/  BRA `(.L_x_1771) ;  /* 0xfffffe5800f87947 */ /* 0x000fea000383ffff */
.L_x_1498:
[----:B--2---:R2:W3:Y:S02]  /*25760*/  SYNCS.PHASECHK.TRANS64.TRYWAIT P1, [R0+URZ+0x2d830], R5 ;  /* 0x02d83005000075a7 */ /* 0x0044e4000802017f */
[----:B---3--:R-:W-:Y:S05]  /*25770*/  @!P1 NANOSLEEP.SYNCS 0x989680 ;  /* 0x009896800000995d */ /* 0x008fea0003900000 */
[----:B------:R-:W3:Y:S02]  /*25780*/  @!P1 SYNCS.PHASECHK.TRANS64 P1, [R0+URZ+0x2d830], R5 ;  /* 0x02d83005000095a7 */ /* 0x000ee4000802007f */
[----:B---3--:R-:W-:Y:S05]  /*25790*/  @!P1 BRA `(.L_x_1498) ;  /* 0xfffffffc00f09947 */ /* 0x008fea000383ffff */
[----:B------:R-:W-:Y:S05]  /*257a0*/  BRA `(.L_x_1497) ;  /* 0xfffffe7000e47947 */ /* 0x000fea000383ffff */
.L_x_1517:
[----:B-1----:R1:W2:Y:S02]  /*257b0*/  SYNCS.PHASECHK.TRANS64.TRYWAIT P2, [R9+URZ+0x2d830], R8 ;  /* 0x02d83008090075a7 */ /* 0x0022a4000804017f */
[----:B--2---:R-:W-:Y:S05]  /*257c0*/  @!P2 NANOSLEEP.SYNCS 0x989680 ;  /* 0x009896800000a95d */ /* 0x004fea0003900000 */
[----:B------:R-:W2:Y:S02]  /*257d0*/  @!P2 SYNCS.PHASECHK.TRANS64 P2, [R9+URZ+0x2d830], R8 ;  /* 0x02d830080900a5a7 */ /* 0x000ea4000804007f */
[----:B--2---:R-:W-:Y:S05]  /*257e0*/  @!P2 BRA `(.L_x_1517) ;  /* 0xfffffffc00f0a947 */ /* 0x004fea000383ffff */
[----:B------:R-:W-:Y:S05]  /*257f0*/  BRA `(.L_x_1516) ;  /* 0xfffffea800507947 */ /* 0x000fea000383ffff */
.L_x_1521:
[----:B-1----:R1:W2:Y:S02]  /*25800*/  SYNCS.PHASECHK.TRANS64.TRYWAIT P1, [R9+URZ+0x2d850], R8 ;  /* 0x02d85008090075a7 */ /* 0x0022a4000802017f */
[----:B--2---:R-:W-:Y:S05]  /*25810*/  @!P1 NANOSLEEP.SYNCS 0x989680 ;  /* 0x009896800000995d */ /* 0x004fea0003900000 */
[----:B------:R-:W2:Y:S02]  /*25820*/  @!P1 SYNCS.PHASECHK.TRANS64 P1, [R9+URZ+0x2d850], R8 ;  /* 0x02d85008090095a7 */ /* 0x000ea4000802007f */
[----:B--2---:R-:W-:Y:S05]  /*25830*/  @!P1 BRA `(.L_x_1521) ;  /* 0xfffffffc00f09947 */ /* 0x004fea000383ffff */
[----:B------:R-:W-:Y:S05]  /*25840*/  BRA `(.L_x_1518) ;  /* 0xfffffeac00587947 */ /* 0x000fea000383ffff */
.L_x_1542:
[----:B-1----:R1:W2:Y:S02]  /*25850*/  SYNCS.PHASECHK.TRANS64.TRYWAIT P2, [R3+URZ+0x2d830], R0 ;  /* 0x02d83000030075a7 */ /* 0x0022a4000804017f */
[----:B--2---:R-:W-:Y:S05]  /*25860*/  @!P2 NANOSLEEP.SYNCS 0x989680 ;  /* 0x009896800000a95d */ /* 0x004fea0003900000 */
[----:B------:R-:W2:Y:S02]  /*25870*/  @!P2 SYNCS.PHASECHK.TRANS64 P2, [R3+URZ+0x2d830], R0 ;  /* 0x02d830000300a5a7 */ /* 0x000ea4000804007f */
[----:B--2---:R-:W-:Y:S05]  /*25880*/  @!P2 BRA `(.L_x_1542) ;  /* 0xfffffffc00f0a947 */ /* 0x004fea000383ffff */
[----:B------:R-:W-:Y:S05]  /*25890*/  BRA `(.L_x_1541) ;  /* 0xfffffee000607947 */ /* 0x000fea000383ffff */
.L_x_1546:
[----:B-1----:R1:W2:Y:S02]  /*258a0*/  SYNCS.PHASECHK.TRANS64.TRYWAIT P1, [R3+URZ+0x2d850], R0 ;  /* 0x02d85000030075a7 */ /* 0x0022a4000802017f */
[----:B--2---:R-:W-:Y:S05]  /*258b0*/  @!P1 NANOSLEEP.SYNCS 0x989680 ;  /* 0x009896800000995d */ /* 0x004fea0003900000 */
[----:B------:R-:W2:Y:S02]  /*258c0*/  @!P1 SYNCS.PHASECHK.TRANS64 P1, [R3+URZ+0x2d850], R0 ;  /* 0x02d85000030095a7 */ /* 0x000ea4000802007f */
[----:B--2---:R-:W-:Y:S05]  /*258d0*/  @!P1 BRA `(.L_x_1546) ;  /* 0xfffffffc00f09947 */ /* 0x004fea000383ffff */
[----:B------:R-:W-:Y:S05]  /*258e0*/  BRA `(.L_x_1543) ;  /* 0xfffffee400747947 */ /* 0x000fea000383ffff */
.L_x_1555:
[----:B-1----:R1:W2:Y:S02]  /*258f0*/  SYNCS.PHASECHK.TRANS64.TRYWAIT P2, [R3+URZ+0x2d830], R0 ;  /* 0x02d83000030075a7 */ /* 0x0022a4000804017f */
[----:B--2---:R-:W-:Y:S05]  /*25900*/  @!P2 NANOSLEEP.SYNCS 0x989680 ;  /* 0x009896800000a95d */ /* 0x004fea0003900000 */
[----:B------:R-:W2:Y:S02]  /*25910*/  @!P2 SYNCS.PHASECHK.TRANS64 P2, [R3+URZ+0x2d830], R0 ;  /* 0x02d830000300a5a7 */ /* 0x000ea4000804007f */
[----:B--2---:R-:W-:Y:S05]  /*25920*/  @!P2 BRA `(.L_x_1555) ;  /* 0xfffffffc00f0a947 */ /* 0x004fea000383ffff */
[----:B------:R-:W-:Y:S05]  /*25930*/  BRA `(.L_x_1554) ;  /* 0xffffff0400687947 */ /* 0x000fea000383ffff */
.L_x_1559:
[----:B-1----:R1:W2:Y:S02]  /*25940*/  SYNCS.PHASECHK.TRANS64.TRYWAIT P1, [R3+URZ+0x2d850], R0 ;  /* 0x02d85000030075a7 */ /* 0x0022a4000802017f */
[----:B--2---:R-:W-:Y:S05]  /*25950*/  @!P1 NANOSLEEP.SYNCS 0x989680 ;  /* 0x009896800000995d */ /* 0x004fea0003900000 */
[----:B------:R-:W2:Y:S02]  /*25960*/  @!P1 SYNCS.PHASECHK.TRANS64 P1, [R3+URZ+0x2d850], R0 ;  /* 0x02d85000030095a7 */ /* 0x000ea4000802007f */
[----:B--2---:R-:W-:Y:S05]  /*25970*/  @!P1 BRA `(.L_x_1559) ;  /* 0xfffffffc00f09947 */ /* 0x004fea000383ffff */
[----:B------:R-:W-:Y:S05]  /*25980*/  BRA `(.L_x_1556) ;  /* 0xffffff08007c7947 */ /* 0x000fea000383ffff */
.L_x_1574:
[----:B-1----:R1:W2:Y:S02]  /*25990*/  SYNCS.PHASECHK.TRANS64.TRYWAIT P1, [R14+URZ+0x2d850], R9 ;  /* 0x02d850090e0075a7 */ /* 0x0022a4000802017f */
[----:B--2---:R-:W-:Y:S05]  /*259a0*/  @!P1 NANOSLEEP.SYNCS 0x989680 ;  /* 0x009896800000995d */ /* 0x004fea0003900000 */
[----:B------:R-:W2:Y:S02]  /*259b0*/  @!P1 SYNCS.PHASECHK.TRANS64 P1, [R14+URZ+0x2d850], R9 ;  /* 0x02d850090e0095a7 */ /* 0x000ea4000802007f */
[----:B--2---:R-:W-:Y:S05]  /*259c0*/  @!P1 BRA `(.L_x_1574) ;  /* 0xfffffffc00f09947 */ /* 0x004fea000383ffff */
[----:B------:R-:W-:Y:S05]  /*259d0*/  BRA `(.L_x_1573) ;  /* 0xffffff3800947947 */ /* 0x000fea000383ffff */
.L_x_1580:
[----:B------:R-:W-:Y:S02]  /*259e0*/  IMAD.MOV.U32 R13, RZ, RZ, R3 ;  /* 0x000000ffff0d7224 */ /* 0x000fe400078e0003 */
[----:B------:R-:W-:Y:S02]  /*259f0*/  IMAD.MOV.U32 R12, RZ, RZ, RZ ;  /* 0x000000ffff0c7224 */ /* 0x000fe400078e00ff */
[----:B------:R-:W-:Y:S02]  /*25a00*/  IMAD.MOV.U32 R11, RZ, RZ, 0x1c1f ;  /* 0x00001c1fff0b7424 */ /* 0x000fe400078e00ff */
[----:B------:R-:W-:-:S07]  /*25a10*/  IMAD.MOV.U32 R15, RZ, RZ, -0x1 ;  /* 0xffffffffff0f7424 */ /* 0x000fce00078e00ff */
[----:B0----5:R-:W-:Y:S05]  /*25a20*/  WARPSYNC.COLLECTIVE R15, `(.L_x_1772) ;  /* 0x000000000f087348 */ /* 0x021fea0003c00000 */
[----:B------:R1:W2:Y:S02]  /*25a30*/  SHFL.IDX P6, R14, R13, R12, R11 ;  /* 0x0000000c0d0e7389 */ /* 0x0002a400000c000b */
[----:B012--5:R-:W-:Y:S01]  /*25a40*/  ENDCOLLECTIVE ;  /* 0x000000000000791b */ /* 0x027fe20003800000 */
.L_x_1772:
[----:B------:R-:W-:Y:S02]  /*25a50*/  IMAD.MOV.U32 R13, RZ, RZ, R20 ;  /* 0x000000ffff0d7224 */ /* 0x000fe400078e0014 */
[----:B------:R-:W-:-:S07]  /*25a60*/  IMAD.MOV.U32 R0, RZ, RZ, R14 ;  /* 0x000000ffff007224 */ /* 0x000fce00078e000e */
[----:B------:R-:W-:Y:S05]  /*25a70*/  WARPSYNC.COLLECTIVE R15, `(.L_x_1773) ;  /* 0x000000000f087348 */ /* 0x000fea0003c00000 */
[----:B------:R0:W1:Y:S02]  /*25a80*/  SHFL.IDX P6, R14, R13, R12, R11 ;  /* 0x0000000c0d0e7389 */ /* 0x00006400000c000b */
[----:B01----:R-:W-:Y:S01]  /*25a90*/  ENDCOLLECTIVE ;  /* 0x000000000000791b */ /* 0x003fe20003800000 */
.L_x_1773:
[----:B------:R-:W-:Y:S05]  /*25aa0*/  BRA `(.L_x_1774) ;  /* 0xffffff54005c7947 */ /* 0x000fea000383ffff */
.L_x_1583:
        /* <DEDUP_REMOVED lines=8> */
.L_x_1776:
[----:B------:R-:W-:Y:S05]  /*25b30*/  BSYNC B1 ;  /* 0x0000000000017941 */ /* 0x000fea0003800000 */
.L_x_1775:
        /* <DEDUP_REMOVED lines=8> */
.L_x_1777:
[----:B------:R-:W-:Y:S05]  /*25bc0*/  BRA `(.L_x_1778) ;  /* 0xffffff5400707947 */ /* 0x000fea000383ffff */
.L_x_1585:
[----:B------:R-:W-:Y:S02]  /*25bd0*/  IMAD.MOV.U32 R13, RZ, RZ, R20 ;  /* 0x000000ffff0d7224 */ /* 0x000fe400078e0014 */
[----:B------:R-:W-:Y:S02]  /*25be0*/  IMAD.MOV.U32 R12, RZ, RZ, RZ ;  /* 0x000000ffff0c7224 */ /* 0x000fe400078e00ff */
[----:B------:R-:W-:Y:S02]  /*25bf0*/  IMAD.MOV.U32 R11, RZ, RZ, 0x1c1f ;  /* 0x00001c1fff0b7424 */ /* 0x000fe400078e00ff */
[----:B------:R-:W-:-:S07]  /*25c00*/  IMAD.MOV.U32 R15, RZ, RZ, -0x1 ;  /* 0xffffffffff0f7424 */ /* 0x000fce00078e00ff */
[----:B------:R-:W-:Y:S05]  /*25c10*/  WARPSYNC.COLLECTIVE R15, `(.L_x_1779) ;  /* 0x000000000f087348 */ /* 0x000fea0003c00000 */
[----:B------:R0:W1:Y:S02]  /*25c20*/  SHFL.IDX P6, R14, R13, R12, R11 ;  /* 0x0000000c0d0e7389 */ /* 0x00006400000c000b */
[----:B01----:R-:W-:Y:S01]  /*25c30*/  ENDCOLLECTIVE ;  /* 0x000000000000791b */ /* 0x003fe20003800000 */
.L_x_1779:
[----:B------:R-:W-:Y:S02]  /*25c40*/  IMAD.MOV.U32 R13, RZ, RZ, R0 ;  /* 0x000000ffff0d7224 */ /* 0x000fe400078e0000 */
[----:B------:R-:W-:-:S07]  /*25c50*/  IMAD.MOV.U32 R3, RZ, RZ, R14 ;  /* 0x000000ffff037224 */ /* 0x000fce00078e000e */
[----:B------:R-:W-:Y:S05]  /*25c60*/  WARPSYNC.COLLECTIVE R15, `(.L_x_1780) ;  /* 0x000000000f087348 */ /* 0x000fea0003c00000 */
[----:B------:R0:W1:Y:S02]  /*25c70*/  SHFL.IDX P6, R14, R13, R12, R11 ;  /* 0x0000000c0d0e7389 */ /* 0x00006400000c000b */
[----:B01----:R-:W-:Y:S01]  /*25c80*/  ENDCOLLECTIVE ;  /* 0x000000000000791b */ /* 0x003fe20003800000 */
.L_x_1780:
[----:B------:R-:W-:Y:S05]  /*25c90*/  BRA `(.L_x_1781) ;  /* 0xffffff58003c7947 */ /* 0x000fea000383ffff */
.L_x_1588:
        /* <DEDUP_REMOVED lines=8> */
.L_x_1783:
[----:B------:R-:W-:Y:S05]  /*25d20*/  BSYNC B1 ;  /* 0x0000000000017941 */ /* 0x000fea0003800000 */
.L_x_1782:
        /* <DEDUP_REMOVED lines=8> */
.L_x_1784:
[----:B------:R-:W-:Y:S05]  /*25db0*/  BRA `(.L_x_1785) ;  /* 0xffffff5c005c7947 */ /* 0x000fea000383ffff */
.L_x_1592:
[----:B------:R-:W-:Y:S02]  /*25dc0*/  IMAD.MOV.U32 R13, RZ, RZ, R4 ;  /* 0x000000ffff0d7224 */ /* 0x000fe400078e0004 */
[----:B------:R-:W-:Y:S02]  /*25dd0*/  IMAD.MOV.U32 R12, RZ, RZ, RZ ;  /* 0x000000ffff0c7224 */ /* 0x000fe400078e00ff */
[----:B------:R-:W-:Y:S02]  /*25de0*/  IMAD.MOV.U32 R11, RZ, RZ, 0x1c1f ;  /* 0x00001c1fff0b7424 */ /* 0x000fe400078e00ff */
[----:B------:R-:W-:-:S07]  /*25df0*/  IMAD.MOV.U32 R15, RZ, RZ, -0x1 ;  /* 0xffffffffff0f7424 */ /* 0x000fce00078e00ff */
[----:B-1----:R-:W-:Y:S05]  /*25e00*/  WARPSYNC.COLLECTIVE R15, `(.L_x_1786) ;  /* 0x000000000f087348 */ /* 0x002fea0003c00000 */
[----:B------:R0:W2:Y:S02]  /*25e10*/  SHFL.IDX P6, R14, R13, R12, R11 ;  /* 0x0000000c0d0e7389 */ /* 0x0000a400000c000b */
[----:B012---:R-:W-:Y:S01]  /*25e20*/  ENDCOLLECTIVE ;  /* 0x000000000000791b */ /* 0x007fe20003800000 */
.L_x_1786:
[----:B------:R-:W-:Y:S02]  /*25e30*/  IMAD.MOV.U32 R13, RZ, RZ, R0 ;  /* 0x000000ffff0d7224 */ /* 0x000fe400078e0000 */
[----:B------:R-:W-:-:S07]  /*25e40*/  IMAD.MOV.U32 R3, RZ, RZ, R14 ;  /* 0x000000ffff037224 */ /* 0x000fce00078e000e */
[----:B------:R-:W-:Y:S05]  /*25e50*/  WARPSYNC.COLLECTIVE R15, `(.L_x_1787) ;  /* 0x000000000f087348 */ /* 0x000fea0003c00000 */
[----:B------:R0:W1:Y:S02]  /*25e60*/  SHFL.IDX P6, R14, R13, R12, R11 ;  /* 0x0000000c0d0e7389 */ /* 0x00006400000c000b */
[----:B01----:R-:W-:Y:S01]  /*25e70*/  ENDCOLLECTIVE ;  /* 0x000000000000791b */ /* 0x003fe20003800000 */
.L_x_1787:
[----:B------:R-:W-:Y:S05]  /*25e80*/  BRA `(.L_x_1788) ;  /* 0xffffff6800b47947 */ /* 0x000fea000383ffff */
.L_x_1595:
        /* <DEDUP_REMOVED lines=8> */
.L_x_1790:
[----:B------:R-:W-:Y:S05]  /*25f10*/  BSYNC B1 ;  /* 0x0000000000017941 */ /* 0x000fea0003800000 */
.L_x_1789:
        /* <DEDUP_REMOVED lines=8> */
.L_x_1791:
[----:B------:R-:W-:Y:S05]  /*25fa0*/  BRA `(.L_x_1792) ;  /* 0xffffff6800c87947 */ /* 0x000fea000383ffff */
.L_x_1622:
[----:B------:R-:W0:Y:S01]  /*25fb0*/  S2R R7, SR_TID.X ;  /* 0x0000000000077919 */ /* 0x000e220000002100 */
[----:B------:R-:W-:Y:S01]  /*25fc0*/  BSSY B1, `(.L_x_1793) ;  /* 0x000000a000017945 */ /* 0x000fe20003800000 */
[----:B-1----:R-:W-:Y:S02]  /*25fd0*/  IMAD.MOV.U32 R12, RZ, RZ, RZ ;  /* 0x000000ffff0c7224 */ /* 0x002fe400078e00ff */
[----:B------:R-:W-:Y:S02]  /*25fe0*/  IMAD.MOV.U32 R11, RZ, RZ, 0x1f ;  /* 0x0000001fff0b7424 */ /* 0x000fe400078e00ff */
[----:B------:R-:W-:Y:S01]  /*25ff0*/  IMAD.MOV.U32 R15, RZ, RZ, -0x1 ;  /* 0xffffffffff0f7424 */ /* 0x000fe200078e00ff */
[----:B0-----:R-:W-:-:S04]  /*26000*/  SHF.R.U32.HI R7, RZ, 0x5, R7 ;  /* 0x00000005ff077819 */ /* 0x001fc80000011607 */
[----:B------:R-:W-:-:S05]  /*26010*/  LOP3.LUT R7, R7, 0x3, RZ, 0xc0, !PT ;  /* 0x0000000307077812 */ /* 0x000fca00078ec0ff */
[----:B------:R-:W-:-:S07]  /*26020*/  IMAD.MOV.U32 R13, RZ, RZ, R7 ;  /* 0x000000ffff0d7224 */ /* 0x000fce00078e0007 */
[----:B------:R-:W-:Y:S05]  /*26030*/  WARPSYNC.COLLECTIVE R15, `(.L_x_1794) ;  /* 0x000000000f087348 */ /* 0x000fea0003c00000 */
[----:B------:R0:W1:Y:S02]  /*26040*/  SHFL.IDX P6, R14, R13, R12, R11 ;  /* 0x0000000c0d0e7389 */ /* 0x00006400000c000b */
[----:B01----:R-:W-:Y:S01]  /*26050*/  ENDCOLLECTIVE ;  /* 0x000000000000791b */ /* 0x003fe20003800000 */
.L_x_1794:
[----:B------:R-:W-:Y:S05]  /*26060*/  BSYNC B1 ;  /* 0x0000000000017941 */ /* 0x000fea0003800000 */
.L_x_1793:
[----:B------:R-:W-:Y:S05]  /*26070*/  BRA `(.L_x_1795) ;  /* 0xffffff8800ac7947 */ /* 0x000fea000383ffff */
.L_x_1624:
[----:B------:R-:W-:Y:S01]  /*26080*/  BSSY B1, `(.L_x_1796) ;  /* 0x0000006000017945 */ /* 0x000fe20003800000 */
[----:B------:R-:W-:-:S07]  /*26090*/  IMAD.MOV.U32 R15, RZ, RZ, -0x1 ;  /* 0xffffffffff0f7424 */ /* 0x000fce00078e00ff */
[----:B01----:R-:W-:Y:S05]  /*260a0*/  WARPSYNC.COLLECTIVE R15, `(.L_x_1797) ;  /* 0x000000000f0c7348 */ /* 0x003fea0003c00000 */
[----:B------:R-:W-:Y:S02]  /*260b0*/  ELECT P6, UR62, PT ;  /* 0x00000000003e782f */ /* 0x000fe400038c0000 */
[----:B------:R-:W-:Y:S01]  /*260c0*/  MOV R14, UR62 ;  /* 0x0000003e000e7c02 */ /* 0x000fe20008000f00 */
[----:B01----:R-:W-:Y:S10]  /*260d0*/  ENDCOLLECTIVE ;  /* 0x000000000000791b */ /* 0x003ff40003800000 */
.L_x_1797:
[----:B------:R-:W-:Y:S05]  /*260e0*/  BSYNC B1 ;  /* 0x0000000000017941 */ /* 0x000fea0003800000 */
.L_x_1796:
[----:B------:R-:W-:Y:S05]  /*260f0*/  BRA `(.L_x_1623) ;  /* 0xffffff8800a47947 */ /* 0x000fea000383ffff */
.L_x_1626:
[----:B0-----:R0:W2:Y:S02]  /*26100*/  SYNCS.PHASECHK.TRANS64.TRYWAIT P0, [R18+URZ+0x2d820], R6 ;  /* 0x02d82006120075a7 */ /* 0x0010a4000800017f */
[----:B--2---:R-:W-:Y:S05]  /*26110*/  @!P0 NANOSLEEP.SYNCS 0x989680 ;  /* 0x009896800000895d */ /* 0x004fea0003900000 */
[----:B------:R-:W2:Y:S02]  /*26120*/  @!P0 SYNCS.PHASECHK.TRANS64 P0, [R18+URZ+0x2d820], R6 ;  /* 0x02d82006120085a7 */ /* 0x000ea4000800007f */
[----:B--2---:R-:W-:Y:S05]  /*26130*/  @!P0 BRA `(.L_x_1626) ;  /* 0xfffffffc00f08947 */ /* 0x004fea000383ffff */
[----:B------:R-:W-:Y:S05]  /*26140*/  BRA `(.L_x_1798) ;  /* 0xffffff8800b47947 */ /* 0x000fea000383ffff */
.L_x_1630:
[----:B--2---:R2:W3:Y:S02]  /*26150*/  SYNCS.PHASECHK.TRANS64.TRYWAIT P0, [R10+URZ+0x2d8a0], R9 ;  /* 0x02d8a0090a0075a7 */ /* 0x0044e4000800017f */
[----:B---3--:R-:W-:Y:S05]  /*26160*/  @!P0 NANOSLEEP.SYNCS 0x989680 ;  /* 0x009896800000895d */ /* 0x008fea0003900000 */
[----:B------:R-:W3:Y:S02]  /*26170*/  @!P0 SYNCS.PHASECHK.TRANS64 P0, [R10+URZ+0x2d8a0], R9 ;  /* 0x02d8a0090a0085a7 */ /* 0x000ee4000800007f */
[----:B---3--:R-:W-:Y:S05]  /*26180*/  @!P0 BRA `(.L_x_1630) ;  /* 0xfffffffc00f08947 */ /* 0x008fea000383ffff */
[----:B------:R-:W-:Y:S05]  /*26190*/  BRA `(.L_x_1799) ;  /* 0xffffff8800d07947 */ /* 0x000fea000383ffff */
.L_x_1637:
[----:B0-----:R0:W3:Y:S02]  /*261a0*/  SYNCS.PHASECHK.TRANS64.TRYWAIT P0, [R10+URZ+0x2d8c0], R9 ;  /* 0x02d8c0090a0075a7 */ /* 0x0010e4000800017f */
[----:B---3--:R-:W-:Y:S05]  /*261b0*/  @!P0 NANOSLEEP.SYNCS 0x989680 ;  /* 0x009896800000895d */ /* 0x008fea0003900000 */
[----:B------:R-:W3:Y:S02]  /*261c0*/  @!P0 SYNCS.PHASECHK.TRANS64 P0, [R10+URZ+0x2d8c0], R9 ;  /* 0x02d8c0090a0085a7 */ /* 0x000ee4000800007f */
[----:B---3--:R-:W-:Y:S05]  /*261d0*/  @!P0 BRA `(.L_x_1637) ;  /* 0xfffffffc00f08947 */ /* 0x008fea000383ffff */
[----:B------:R-:W-:Y:S05]  /*261e0*/  BRA `(.L_x_1800) ;  /* 0xffffff8c00cc7947 */ /* 0x000fea000383ffff */
.L_x_1646:
[----:B0-----:R0:W2:Y:S02]  /*261f0*/  SYNCS.PHASECHK.TRANS64.TRYWAIT P1, [R9+URZ+0x2d8a0], R8 ;  /* 0x02d8a008090075a7 */ /* 0x0010a4000802017f */
[----:B--2---:R-:W-:Y:S05]  /*26200*/  @!P1 NANOSLEEP.SYNCS 0x989680 ;  /* 0x009896800000995d */ /* 0x004fea0003900000 */
[----:B------:R-:W2:Y:S02]  /*26210*/  @!P1 SYNCS.PHASECHK.TRANS64 P1, [R9+URZ+0x2d8a0], R8 ;  /* 0x02d8a008090095a7 */ /* 0x000ea4000802007f */
[----:B--2---:R-:W-:Y:S05]  /*26220*/  @!P1 BRA `(.L_x_1646) ;  /* 0xfffffffc00f09947 */ /* 0x004fea000383ffff */
[----:B------:R-:W-:Y:S05]  /*26230*/  BRA `(.L_x_1801) ;  /* 0xffffff94000c7947 */ /* 0x000fea000383ffff */
.L_x_1653:
[----:B--2---:R2:W3:Y:S02]  /*26240*/  SYNCS.PHASECHK.TRANS64.TRYWAIT P1, [R9+URZ+0x2d8c0], R8 ;  /* 0x02d8c008090075a7 */ /* 0x0044e4000802017f */
[----:B---3--:R-:W-:Y:S05]  /*26250*/  @!P1 NANOSLEEP.SYNCS 0x989680 ;  /* 0x009896800000995d */ /* 0x008fea0003900000 */
[----:B------:R-:W3:Y:S02]  /*26260*/  @!P1 SYNCS.PHASECHK.TRANS64 P1, [R9+URZ+0x2d8c0], R8 ;  /* 0x02d8c008090095a7 */ /* 0x000ee4000802007f */
[----:B---3--:R-:W-:Y:S05]  /*26270*/  @!P1 BRA `(.L_x_1653) ;  /* 0xfffffffc00f09947 */ /* 0x008fea000383ffff */
[----:B------:R-:W-:Y:S05]  /*26280*/  BRA `(.L_x_1802) ;  /* 0xffffff9800047947 */ /* 0x000fea000383ffff */
.L_x_1678:
        /* <DEDUP_REMOVED lines=11> */
.L_x_1804:
[----:B------:R-:W-:Y:S05]  /*26340*/  BSYNC B0 ;  /* 0x0000000000007941 */ /* 0x000fea0003800000 */
.L_x_1803:
[----:B------:R-:W-:Y:S05]  /*26350*/  BRA `(.L_x_1805) ;  /* 0xffffffa800cc7947 */ /* 0x000fea000383ffff */
.L_x_1681:
[----:B0-----:R0:W1:Y:S02]  /*26360*/  SYNCS.PHASECHK.TRANS64.TRYWAIT P0, [R2+URZ+0x2d840], R3 ;  /* 0x02d84003020075a7 */ /* 0x001064000800017f */
[----:B-1----:R-:W-:Y:S05]  /*26370*/  @!P0 NANOSLEEP.SYNCS 0x989680 ;  /* 0x009896800000895d */ /* 0x002fea0003900000 */
[----:B------:R-:W1:Y:S02]  /*26380*/  @!P0 SYNCS.PHASECHK.TRANS64 P0, [R2+URZ+0x2d840], R3 ;  /* 0x02d84003020085a7 */ /* 0x000e64000800007f */
[----:B-1----:R-:W-:Y:S05]  /*26390*/  @!P0 BRA `(.L_x_1681) ;  /* 0xfffffffc00f08947 */ /* 0x002fea000383ffff */
[----:B------:R-:W-:Y:S05]  /*263a0*/  BRA `(.L_x_1806) ;  /* 0xffffffac00207947 */ /* 0x000fea000383ffff */
.L_x_1682:
        /* <DEDUP_REMOVED lines=8> */
.L_x_1808:
[----:B------:R-:W-:Y:S05]  /*26430*/  BSYNC B0 ;  /* 0x0000000000007941 */ /* 0x000fea0003800000 */
.L_x_1807:
        /* <DEDUP_REMOVED lines=9> */
.L_x_1809:
[----:B------:R-:W-:Y:S02]  /*264d0*/  IMAD.MOV.U32 R13, RZ, RZ, R7 ;  /* 0x000000ffff0d7224 */ /* 0x000fe400078e0007 */
[----:B------:R-:W-:Y:S02]  /*264e0*/  IMAD.MOV.U32 R12, RZ, RZ, 0x1 ;  /* 0x00000001ff0c7424 */ /* 0x000fe400078e00ff */
[----:B------:R-:W-:-:S07]  /*264f0*/  IMAD.MOV.U32 R5, RZ, RZ, R14 ;  /* 0x000000ffff057224 */ /* 0x000fce00078e000e */
[----:B------:R-:W-:Y:S05]  /*26500*/  WARPSYNC.COLLECTIVE R15, `(.L_x_1810) ;  /* 0x000000000f087348 */ /* 0x000fea0003c00000 */
[----:B------:R0:W1:Y:S02]  /*26510*/  SHFL.IDX P6, R14, R13, R12, R11 ;  /* 0x0000000c0d0e7389 */ /* 0x00006400000c000b */
[----:B01----:R-:W-:Y:S01]  /*26520*/  ENDCOLLECTIVE ;  /* 0x000000000000791b */ /* 0x003fe20003800000 */
.L_x_1810:
        /* <DEDUP_REMOVED lines=17> */
.L_x_1811:
[----:B------:R-:W-:Y:S02]  /*26640*/  @P1 IMAD R6, R8, 0x2, R18 ;  /* 0x0000000208061824 */ /* 0x000fe400078e0212 */
[----:B------:R-:W-:Y:S02]  /*26650*/  IMAD.MOV.U32 R13, RZ, RZ, R7 ;  /* 0x000000ffff0d7224 */ /* 0x000fe400078e0007 */
[----:B------:R-:W-:Y:S02]  /*26660*/  IMAD.MOV.U32 R12, RZ, RZ, 0x2 ;  /* 0x00000002ff0c7424 */ /* 0x000fe400078e00ff */
[----:B------:R-:W-:-:S07]  /*26670*/  IMAD.MOV.U32 R5, RZ, RZ, R14 ;  /* 0x000000ffff057224 */ /* 0x000fce00078e000e */
[----:B------:R-:W-:Y:S05]  /*26680*/  WARPSYNC.COLLECTIVE R15, `(.L_x_1812) ;  /* 0x000000000f087348 */ /* 0x000fea0003c00000 */
[----:B------:R0:W1:Y:S02]  /*26690*/  SHFL.IDX P6, R14, R13, R12, R11 ;  /* 0x0000000c0d0e7389 */ /* 0x00006400000c000b */
[----:B01----:R-:W-:Y:S01]  /*266a0*/  ENDCOLLECTIVE ;  /* 0x000000000000791b */ /* 0x003fe20003800000 */
.L_x_1812:
        /* <DEDUP_REMOVED lines=17> */
.L_x_1813:
[----:B------:R-:W-:Y:S02]  /*267c0*/  @P1 IMAD R6, R8, 0x2, R18 ;  /* 0x0000000208061824 */ /* 0x000fe400078e0212 */
[----:B------:R-:W-:Y:S02]  /*267d0*/  IMAD.MOV.U32 R13, RZ, RZ, R7 ;  /* 0x000000ffff0d7224 */ /* 0x000fe400078e0007 */
[----:B------:R-:W-:Y:S02]  /*267e0*/  IMAD.MOV.U32 R12, RZ, RZ, 0x3 ;  /* 0x00000003ff0c7424 */ /* 0x000fe400078e00ff */
[----:B------:R-:W-:-:S07]  /*267f0*/  IMAD.MOV.U32 R5, RZ, RZ, R14 ;  /* 0x000000ffff057224 */ /* 0x000fce00078e000e */
[----:B------:R-:W-:Y:S05]  /*26800*/  WARPSYNC.COLLECTIVE R15, `(.L_x_1814) ;  /* 0x000000000f087348 */ /* 0x000fea0003c00000 */
[----:B------:R0:W1:Y:S02]  /*26810*/  SHFL.IDX P6, R14, R13, R12, R11 ;  /* 0x0000000c0d0e7389 */ /* 0x00006400000c000b */
[----:B01----:R-:W-:Y:S01]  /*26820*/  ENDCOLLECTIVE ;  /* 0x000000000000791b */ /* 0x003fe20003800000 */
.L_x_1814:
        /* <DEDUP_REMOVED lines=10> */
.L_x_1815:
        /* <DEDUP_REMOVED lines=8> */
.L_x_1687:
[----:B------:R-:W-:Y:S02]  /*26950*/  IMAD.MOV.U32 R13, RZ, RZ, R4 ;  /* 0x000000ffff0d7224 */ /* 0x000fe400078e0004 */
[----:B------:R-:W-:Y:S02]  /*26960*/  IMAD.MOV.U32 R12, RZ, RZ, RZ ;  /* 0x000000ffff0c7224 */ /* 0x000fe400078e00ff */
[----:B------:R-:W-:Y:S02]  /*26970*/  IMAD.MOV.U32 R11, RZ, RZ, 0x1c1f ;  /* 0x00001c1fff0b7424 */ /* 0x000fe400078e00ff */
[----:B------:R-:W-:Y:S02]  /*26980*/  IMAD.MOV.U32 R15, RZ, RZ, -0x1 ;  /* 0xffffffffff0f7424 */ /* 0x000fe400078e00ff */
[----:B-----5:R-:W-:Y:S02]  /*26990*/  IMAD R0, R21, R9, RZ ;  /* 0x0000000915007224 */ /* 0x020fe400078e02ff */
[----:B------:R-:W-:-:S07]  /*269a0*/  IMAD.IADD R25, R20, 0x1, R25 ;  /* 0x0000000114197824 */ /* 0x000fce00078e0219 */
[----:B------:R-:W-:Y:S05]  /*269b0*/  WARPSYNC.COLLECTIVE R15, `(.L_x_1817) ;  /* 0x000000000f087348 */ /* 0x000fea0003c00000 */
[----:B------:R0:W1:Y:S02]  /*269c0*/  SHFL.IDX P6, R14, R13, R12, R11 ;  /* 0x0000000c0d0e7389 */ /* 0x00006400000c000b */
[----:B01----:R-:W-:Y:S01]  /*269d0*/  ENDCOLLECTIVE ;  /* 0x000000000000791b */ /* 0x003fe20003800000 */
.L_x_1817:
[C---:B------:R-:W-:Y:S01]  /*269e0*/  VIADD R9, R25.reuse, 0x20 ;  /* 0x0000002019097836 */ /* 0x040fe20000000000 */
[----:B------:R-:W-:Y:S01]  /*269f0*/  ISETP.GE.AND P3, PT, R25, R0, PT ;  /* 0x000000001900720c */ /* 0x000fe20003f66270 */
[----:B------:R-:W-:Y:S02]  /*26a00*/  IMAD.MOV.U32 R13, RZ, RZ, R5 ;  /* 0x000000ffff0d7224 */ /* 0x000fe400078e0005 */
[----:B------:R-:W-:-:S10]  /*26a10*/  IMAD.MOV.U32 R2, RZ, RZ, R14 ;  /* 0x000000ffff027224 */ /* 0x000fd400078e000e */
[----:B------:R-:W-:Y:S05]  /*26a20*/  WARPSYNC.COLLECTIVE R15, `(.L_x_1818) ;  /* 0x000000000f087348 */ /* 0x000fea0003c00000 */
[----:B------:R0:W1:Y:S02]  /*26a30*/  SHFL.IDX P6, R14, R13, R12, R11 ;  /* 0x0000000c0d0e7389 */ /* 0x00006400000c000b */
[----:B01----:R-:W-:Y:S01]  /*26a40*/  ENDCOLLECTIVE ;  /* 0x000000000000791b */ /* 0x003fe20003800000 */
.L_x_1818:
[----:B------:R-:W-:Y:S02]  /*26a50*/  IMAD.MOV.U32 R13, RZ, RZ, R4 ;  /* 0x000000ffff0d7224 */ /* 0x000fe400078e0004 */
[----:B------:R-:W-:Y:S02]  /*26a60*/  IMAD.MOV.U32 R12, RZ, RZ, 0x1 ;  /* 0x00000001ff0c7424 */ /* 0x000fe400078e00ff */
[----:B------:R-:W-:-:S07]  /*26a70*/  IMAD.MOV.U32 R3, RZ, RZ, R14 ;  /* 0x000000ffff037224 */ /* 0x000fce00078e000e */
[----:B------:R-:W-:Y:S05]  /*26a80*/  WARPSYNC.COLLECTIVE R15, `(.L_x_1819) ;  /* 0x000000000f087348 */ /* 0x000fea0003c00000 */
[----:B------:R0:W1:Y:S02]  /*26a90*/  SHFL.IDX P6, R14, R13, R12, R11 ;  /* 0x0000000c0d0e7389 */ /* 0x00006400000c000b */
[----:B01----:R-:W-:Y:S01]  /*26aa0*/  ENDCOLLECTIVE ;  /* 0x000000000000791b */ /* 0x003fe20003800000 */
.L_x_1819:
        /* <DEDUP_REMOVED lines=17> */
.L_x_1820:
[----:B------:R-:W-:Y:S02]  /*26bc0*/  IMAD.MOV.U32 R13, RZ, RZ, R4 ;  /* 0x000000ffff0d7224 */ /* 0x000fe400078e0004 */
[----:B------:R-:W-:Y:S02]  /*26bd0*/  IMAD.MOV.U32 R12, RZ, RZ, 0x2 ;  /* 0x00000002ff0c7424 */ /* 0x000fe400078e00ff */
[----:B------:R-:W-:-:S07]  /*26be0*/  IMAD.MOV.U32 R3, RZ, RZ, R14 ;  /* 0x000000ffff037224 */ /* 0x000fce00078e000e */
[----:B------:R-:W-:Y:S05]  /*26bf0*/  WARPSYNC.COLLECTIVE R15, `(.L_x_1821) ;  /* 0x000000000f087348 */ /* 0x000fea0003c00000 */
[----:B------:R0:W1:Y:S02]  /*26c00*/  SHFL.IDX P6, R14, R13, R12, R11 ;  /* 0x0000000c0d0e7389 */ /* 0x00006400000c000b */
[----:B01----:R-:W-:Y:S01]  /*26c10*/  ENDCOLLECTIVE ;  /* 0x000000000000791b */ /* 0x003fe20003800000 */
.L_x_1821:
        /* <DEDUP_REMOVED lines=18> */
.L_x_1822:
[----:B------:R-:W-:Y:S02]  /*26d40*/  IMAD.MOV.U32 R13, RZ, RZ, R4 ;  /* 0x000000ffff0d7224 */ /* 0x000fe400078e0004 */
[----:B------:R-:W-:Y:S02]  /*26d50*/  IMAD.MOV.U32 R12, RZ, RZ, 0x3 ;  /* 0x00000003ff0c7424 */ /* 0x000fe400078e00ff */
[----:B------:R-:W-:-:S07]  /*26d60*/  IMAD.MOV.U32 R3, RZ, RZ, R14 ;  /* 0x000000ffff037224 */ /* 0x000fce00078e000e */
[----:B------:R-:W-:Y:S05]  /*26d70*/  WARPSYNC.COLLECTIVE R15, `(.L_x_1823) ;  /* 0x000000000f087348 */ /* 0x000fea0003c00000 */
[----:B------:R0:W1:Y:S02]  /*26d80*/  SHFL.IDX P6, R14, R13, R12, R11 ;  /* 0x0000000c0d0e7389 */ /* 0x00006400000c000b */
[----:B01----:R-:W-:Y:S01]  /*26d90*/  ENDCOLLECTIVE ;  /* 0x000000000000791b */ /* 0x003fe20003800000 */
.L_x_1823:
        /* <DEDUP_REMOVED lines=10> */
.L_x_1824:
        /* <DEDUP_REMOVED lines=13> */
.L_x_1825:
        /* <DEDUP_REMOVED lines=16> */
.L_x_1826:
[----:B------:R-:W-:Y:S02]  /*27010*/  IMAD.MOV.U32 R13, RZ, RZ, R6 ;  /* 0x000000ffff0d7224 */ /* 0x000fe400078e0006 */
[----:B------:R-:W-:Y:S02]  /*27020*/  IMAD.MOV.U32 R12, RZ, RZ, 0x1 ;  /* 0x00000001ff0c7424 */ /* 0x000fe400078e00ff */
[----:B------:R-:W-:-:S07]  /*27030*/  IMAD.MOV.U32 R3, RZ, RZ, R14 ;  /* 0x000000ffff037224 */ /* 0x000fce00078e000e */
[----:B------:R-:W-:Y:S05]  /*27040*/  WARPSYNC.COLLECTIVE R15, `(.L_x_1827) ;  /* 0x000000000f087348 */ /* 0x000fea0003c00000 */
[----:B------:R0:W1:Y:S02]  /*27050*/  SHFL.IDX P6, R14, R13, R12, R11 ;  /* 0x0000000c0d0e7389 */ /* 0x00006400000c000b */
[----:B01----:R-:W-:Y:S01]  /*27060*/  ENDCOLLECTIVE ;  /* 0x000000000000791b */ /* 0x003fe20003800000 */
.L_x_1827:
        /* <DEDUP_REMOVED lines=10> */
.L_x_1828:
        /* <DEDUP_REMOVED lines=8> */
.L_x_1690:
[----:B-1----:R1:W2:Y:S02]  /*27190*/  SYNCS.PHASECHK.TRANS64.TRYWAIT P0, [R18+URZ+0x2d820], R0 ;  /* 0x02d82000120075a7 */ /* 0x0022a4000800017f */
[----:B--2---:R-:W-:Y:S05]  /*271a0*/  @!P0 NANOSLEEP.SYNCS 0x989680 ;  /* 0x009896800000895d */ /* 0x004fea0003900000 */
[----:B------:R-:W2:Y:S02]  /*271b0*/  @!P0 SYNCS.PHASECHK.TRANS64 P0, [R18+URZ+0x2d820], R0 ;  /* 0x02d82000120085a7 */ /* 0x000ea4000800007f */
[----:B--2---:R-:W-:Y:S05]  /*271c0*/  @!P0 BRA `(.L_x_1690) ;  /* 0xfffffffc00f08947 */ /* 0x004fea000383ffff */
[----:B------:R-:W-:Y:S05]  /*271d0*/  BRA `(.L_x_1830) ;  /* 0xffffffb000607947 */ /* 0x000fea000383ffff */
.L_x_1695:
[----:B0-----:R0:W1:Y:S02]  /*271e0*/  SYNCS.PHASECHK.TRANS64.TRYWAIT P0, [R5+URZ+0x2d840], R0 ;  /* 0x02d84000050075a7 */ /* 0x001064000800017f */
[----:B-1----:R-:W-:Y:S05]  /*271f0*/  @!P0 NANOSLEEP.SYNCS 0x989680 ;  /* 0x009896800000895d */ /* 0x002fea0003900000 */
[----:B------:R-:W1:Y:S02]  /*27200*/  @!P0 SYNCS.PHASECHK.TRANS64 P0, [R5+URZ+0x2d840], R0 ;  /* 0x02d84000050085a7 */ /* 0x000e64000800007f */
[----:B-1----:R-:W-:Y:S05]  /*27210*/  @!P0 BRA `(.L_x_1695) ;  /* 0xfffffffc00f08947 */ /* 0x002fea000383ffff */
[----:B------:R-:W-:Y:S05]  /*27220*/  BRA `(.L_x_1831) ;  /* 0xffffffb400547947 */ /* 0x000fea000383ffff */
.L_x_1696:
        /* <DEDUP_REMOVED lines=8> */
.L_x_1833:
[----:B------:R-:W-:Y:S05]  /*272b0*/  BSYNC B1 ;  /* 0x0000000000017941 */ /* 0x000fea0003800000 */
.L_x_1832:
        /* <DEDUP_REMOVED lines=13> */
.L_x_1834:
        /* <DEDUP_REMOVED lines=8> */
.L_x_1835:
        /* <DEDUP_REMOVED lines=14> */
.L_x_1836:
[----:B------:R-:W-:Y:S02]  /*274f0*/  IMAD.MOV.U32 R13, RZ, RZ, R7 ;  /* 0x000000ffff0d7224 */ /* 0x000fe400078e0007 */
[----:B------:R-:W-:Y:S02]  /*27500*/  IMAD.MOV.U32 R12, RZ, RZ, 0x2 ;  /* 0x00000002ff0c7424 */ /* 0x000fe400078e00ff */
[----:B------:R-:W-:-:S07]  /*27510*/  IMAD.MOV.U32 R2, RZ, RZ, R14 ;  /* 0x000000ffff027224 */ /* 0x000fce00078e000e */
[----:B------:R-:W-:Y:S05]  /*27520*/  WARPSYNC.COLLECTIVE R15, `(.L_x_1837) ;  /* 0x000000000f087348 */ /* 0x000fea0003c00000 */
[----:B------:R0:W1:Y:S02]  /*27530*/  SHFL.IDX P6, R14, R13, R12, R11 ;  /* 0x0000000c0d0e7389 */ /* 0x00006400000c000b */
[----:B01----:R-:W-:Y:S01]  /*27540*/  ENDCOLLECTIVE ;  /* 0x000000000000791b */ /* 0x003fe20003800000 */
.L_x_1837:
        /* <DEDUP_REMOVED lines=13> */
.L_x_1838:
[----:B------:R-:W-:Y:S02]  /*27620*/  IMAD.MOV.U32 R13, RZ, RZ, R7 ;  /* 0x000000ffff0d7224 */ /* 0x000fe400078e0007 */
[----:B------:R-:W-:Y:S02]  /*27630*/  IMAD.MOV.U32 R12, RZ, RZ, 0x3 ;  /* 0x00000003ff0c7424 */ /* 0x000fe400078e00ff */
[----:B------:R-:W-:-:S07]  /*27640*/  IMAD.MOV.U32 R2, RZ, RZ, R14 ;  /* 0x000000ffff027224 */ /* 0x000fce00078e000e */
[----:B------:R-:W-:Y:S05]  /*27650*/  WARPSYNC.COLLECTIVE R15, `(.L_x_1839) ;  /* 0x000000000f087348 */ /* 0x000fea0003c00000 */
[----:B------:R0:W1:Y:S02]  /*27660*/  SHFL.IDX P6, R14, R13, R12, R11 ;  /* 0x0000000c0d0e7389 */ /* 0x00006400000c000b */
[----:B01----:R-:W-:Y:S01]  /*27670*/  ENDCOLLECTIVE ;  /* 0x000000000000791b */ /* 0x003fe20003800000 */
.L_x_1839:
        /* <DEDUP_REMOVED lines=14> */
.L_x_1840:
[----:B------:R-:W-:Y:S01]  /*27760*/  IMAD.MOV.U32 R2, RZ, RZ, R14 ;  /* 0x000000ffff027224 */ /* 0x000fe200078e000e */
[----:B------:R-:W-:Y:S06]  /*27770*/  BRA `(.L_x_1841) ;  /* 0xffffffb000d47947 */ /* 0x000fec000383ffff */
.L_x_1701:
[----:B-1----:R1:W2:Y:S02]  /*27780*/  SYNCS.PHASECHK.TRANS64.TRYWAIT P0, [R5+URZ+0x2d860], R2 ;  /* 0x02d86002050075a7 */ /* 0x0022a4000800017f */
[----:B--2---:R-:W-:Y:S05]  /*27790*/  @!P0 NANOSLEEP.SYNCS 0x989680 ;  /* 0x009896800000895d */ /* 0x004fea0003900000 */
[----:B------:R-:W2:Y:S02]  /*277a0*/  @!P0 SYNCS.PHASECHK.TRANS64 P0, [R5+URZ+0x2d860], R2 ;  /* 0x02d86002050085a7 */ /* 0x000ea4000800007f */
[----:B--2---:R-:W-:Y:S05]  /*277b0*/  @!P0 BRA `(.L_x_1701) ;  /* 0xfffffffc00f08947 */ /* 0x004fea000383ffff */
[----:B------:R-:W-:Y:S05]  /*277c0*/  BRA `(.L_x_1842) ;  /* 0xffffffb400387947 */ /* 0x000fea000383ffff */
.L_x_1702:
        /* <DEDUP_REMOVED lines=8> */
.L_x_1844:
[----:B------:R-:W-:Y:S05]  /*27850*/  BSYNC B1 ;  /* 0x0000000000017941 */ /* 0x000fea0003800000 */
.L_x_1843:
        /* <DEDUP_REMOVED lines=9> */
.L_x_1845:
[----:B------:R-:W-:Y:S02]  /*278f0*/  IMAD.MOV.U32 R13, RZ, RZ, R22 ;  /* 0x000000ffff0d7224 */ /* 0x000fe400078e0016 */
[----:B------:R-:W-:Y:S02]  /*27900*/  IMAD.MOV.U32 R12, RZ, RZ, 0x1 ;  /* 0x00000001ff0c7424 */ /* 0x000fe400078e00ff */
[----:B------:R-:W-:-:S07]  /*27910*/  IMAD.MOV.U32 R2, RZ, RZ, R14 ;  /* 0x000000ffff027224 */ /* 0x000fce00078e000e */
[----:B------:R-:W-:Y:S05]  /*27920*/  WARPSYNC.COLLECTIVE R15, `(.L_x_1846) ;  /* 0x000000000f087348 */ /* 0x000fea0003c00000 */
[----:B------:R0:W1:Y:S02]  /*27930*/  SHFL.IDX P6, R14, R13, R12, R11 ;  /* 0x0000000c0d0e7389 */ /* 0x00006400000c000b */
[----:B01----:R-:W-:Y:S01]  /*27940*/  ENDCOLLECTIVE ;  /* 0x000000000000791b */ /* 0x003fe20003800000 */
.L_x_1846:
        /* <DEDUP_REMOVED lines=16> */
.L_x_1847:
[----:B------:R-:W-:Y:S02]  /*27a50*/  IMAD.MOV.U32 R13, RZ, RZ, R22 ;  /* 0x000000ffff0d7224 */ /* 0x000fe400078e0016 */
[----:B------:R-:W-:Y:S02]  /*27a60*/  IMAD.MOV.U32 R12, RZ, RZ, 0x2 ;  /* 0x00000002ff0c7424 */ /* 0x000fe400078e00ff */
[----:B------:R-:W-:-:S07]  /*27a70*/  IMAD.MOV.U32 R2, RZ, RZ, R14 ;  /* 0x000000ffff027224 */ /* 0x000fce00078e000e */
[----:B------:R-:W-:Y:S05]  /*27a80*/  WARPSYNC.COLLECTIVE R15, `(.L_x_1848) ;  /* 0x000000000f087348 */ /* 0x000fea0003c00000 */
[----:B------:R0:W1:Y:S02]  /*27a90*/  SHFL.IDX P6, R14, R13, R12, R11 ;  /* 0x0000000c0d0e7389 */ /* 0x00006400000c000b */
[----:B01----:R-:W-:Y:S01]  /*27aa0*/  ENDCOLLECTIVE ;  /* 0x000000000000791b */ /* 0x003fe20003800000 */
.L_x_1848:
        /* <DEDUP_REMOVED lines=16> */
.L_x_1849:
[----:B------:R-:W-:Y:S02]  /*27bb0*/  IMAD.MOV.U32 R13, RZ, RZ, R22 ;  /* 0x000000ffff0d7224 */ /* 0x000fe400078e0016 */
[----:B------:R-:W-:Y:S02]  /*27bc0*/  IMAD.MOV.U32 R12, RZ, RZ, 0x3 ;  /* 0x00000003ff0c7424 */ /* 0x000fe400078e00ff */
[----:B------:R-:W-:-:S07]  /*27bd0*/  IMAD.MOV.U32 R2, RZ, RZ, R14 ;  /* 0x000000ffff027224 */ /* 0x000fce00078e000e */
[----:B------:R-:W-:Y:S05]  /*27be0*/  WARPSYNC.COLLECTIVE R15, `(.L_x_1850) ;  /* 0x000000000f087348 */ /* 0x000fea0003c00000 */
[----:B------:R0:W1:Y:S02]  /*27bf0*/  SHFL.IDX P6, R14, R13, R12, R11 ;  /* 0x0000000c0d0e7389 */ /* 0x00006400000c000b */
[----:B01----:R-:W-:Y:S01]  /*27c00*/  ENDCOLLECTIVE ;  /* 0x000000000000791b */ /* 0x003fe20003800000 */
.L_x_1850:
        /* <DEDUP_REMOVED lines=13> */
.L_x_1851:
        /* <DEDUP_REMOVED lines=8> */
.L_x_1710:
[----:B-1----:R1:W2:Y:S02]  /*27d60*/  SYNCS.PHASECHK.TRANS64.TRYWAIT P0, [R0+URZ+0x2d860], R3 ;  /* 0x02d86003000075a7 */ /* 0x0022a4000800017f */
[----:B--2---:R-:W-:Y:S05]  /*27d70*/  @!P0 NANOSLEEP.SYNCS 0x989680 ;  /* 0x009896800000895d */ /* 0x004fea0003900000 */
[----:B------:R-:W2:Y:S02]  /*27d80*/  @!P0 SYNCS.PHASECHK.TRANS64 P0, [R0+URZ+0x2d860], R3 ;  /* 0x02d86003000085a7 */ /* 0x000ea4000800007f */
[----:B--2---:R-:W-:Y:S05]  /*27d90*/  @!P0 BRA `(.L_x_1710) ;  /* 0xfffffffc00f08947 */ /* 0x004fea000383ffff */
[----:B------:R-:W-:Y:S05]  /*27da0*/  BRA `(.L_x_1853) ;  /* 0xffffffb400b87947 */ /* 0x000fea000383ffff */
.L_x_1711:
        /* <DEDUP_REMOVED lines=8> */
.L_x_1855:
[----:B------:R-:W-:Y:S05]  /*27e30*/  BSYNC B0 ;  /* 0x0000000000007941 */ /* 0x000fea0003800000 */
.L_x_1854:
        /* <DEDUP_REMOVED lines=10> */
.L_x_1856:
        /* <DEDUP_REMOVED lines=17> */
.L_x_1857:
        /* <DEDUP_REMOVED lines=14> */
.L_x_1858:
[----:B------:R-:W-:Y:S02]  /*280d0*/  IMAD.MOV.U32 R13, RZ, RZ, R22 ;  /* 0x000000ffff0d7224 */ /* 0x000fe400078e0016 */
[----:B------:R-:W-:Y:S01]  /*280e0*/  IMAD.MOV.U32 R12, RZ, RZ, 0x2 ;  /* 0x00000002ff0c7424 */ /* 0x000fe200078e00ff */
[----:B------:R-:W-:-:S13]  /*280f0*/  IADD3 R2, P4, R14, R5, RZ ;  /* 0x000000050e027210 */ /* 0x000fda0007f9e0ff */
[----:B------:R-:W-:Y:S05]  /*28100*/  WARPSYNC.COLLECTIVE R15, `(.L_x_1859) ;  /* 0x000000000f087348 */ /* 0x000fea0003c00000 */
[----:B------:R0:W1:Y:S02]  /*28110*/  SHFL.IDX P6, R14, R13, R12, R11 ;  /* 0x0000000c0d0e7389 */ /* 0x00006400000c000b */
[----:B01----:R-:W-:Y:S01]  /*28120*/  ENDCOLLECTIVE ;  /* 0x000000000000791b */ /* 0x003fe20003800000 */
.L_x_1859:
        /* <DEDUP_REMOVED lines=15> */
.L_x_1860:
[----:B------:R-:W-:Y:S02]  /*28220*/  IMAD.MOV.U32 R13, RZ, RZ, R22 ;  /* 0x000000ffff0d7224 */ /* 0x000fe400078e0016 */
[----:B------:R-:W-:Y:S01]  /*28230*/  IMAD.MOV.U32 R12, RZ, RZ, 0x3 ;  /* 0x00000003ff0c7424 */ /* 0x000fe200078e00ff */
[----:B------:R-:W-:-:S13]  /*28240*/  IADD3 R2, P4, R14, R5, RZ ;  /* 0x000000050e027210 */ /* 0x000fda0007f9e0ff */
[----:B------:R-:W-:Y:S05]  /*28250*/  WARPSYNC.COLLECTIVE R15, `(.L_x_1861) ;  /* 0x000000000f087348 */ /* 0x000fea0003c00000 */
[----:B------:R0:W1:Y:S02]  /*28260*/  SHFL.IDX P6, R14, R13, R12, R11 ;  /* 0x0000000c0d0e7389 */ /* 0x00006400000c000b */
[----:B01----:R-:W-:Y:S01]  /*28270*/  ENDCOLLECTIVE ;  /* 0x000000000000791b */ /* 0x003fe20003800000 */
.L_x_1861:
        /* <DEDUP_REMOVED lines=14> */
.L_x_1862:
[----:B------:R-:W-:Y:S05]  /*28360*/  BRA `(.L_x_1863) ;  /* 0xffffffb400187947 */ /* 0x000fea000383ffff */
.L_x_1716:
[----:B------:R-:W-:Y:S01]  /*28370*/  BSSY B0, `(.L_x_1864) ;  /* 0x0000008000007945 */ /* 0x000fe20003800000 */
[----:B------:R-:W-:Y:S02]  /*28380*/  IMAD.MOV.U32 R13, RZ, RZ, R24 ;  /* 0x000000ffff0d7224 */ /* 0x000fe400078e0018 */
[----:B-1----:R-:W-:Y:S02]  /*28390*/  IMAD.MOV.U32 R12, RZ, RZ, RZ ;  /* 0x000000ffff0c7224 */ /* 0x002fe400078e00ff */
[----:B------:R-:W-:Y:S02]  /*283a0*/  IMAD.MOV.U32 R11, RZ, RZ, 0x1f ;  /* 0x0000001fff0b7424 */ /* 0x000fe400078e00ff */
[----:B------:R-:W-:-:S07]  /*283b0*/  IMAD.MOV.U32 R15, RZ, RZ, -0x1 ;  /* 0xffffffffff0f7424 */ /* 0x000fce00078e00ff */
[----:B0----5:R-:W-:Y:S05]  /*283c0*/  WARPSYNC.COLLECTIVE R15, `(.L_x_1865) ;  /* 0x000000000f087348 */ /* 0x021fea0003c00000 */
[----:B------:R1:W2:Y:S02]  /*283d0*/  SHFL.IDX P6, R14, R13, R12, R11 ;  /* 0x0000000c0d0e7389 */ /* 0x0002a400000c000b */
[----:B012--5:R-:W-:Y:S01]  /*283e0*/  ENDCOLLECTIVE ;  /* 0x000000000000791b */ /* 0x027fe20003800000 */
.L_x_1865:
[----:B------:R-:W-:Y:S05]  /*283f0*/  BSYNC B0 ;  /* 0x0000000000007941 */ /* 0x000fea0003800000 */
.L_x_1864:
        /* <DEDUP_REMOVED lines=9> */
.L_x_1866:
        /* <DEDUP_REMOVED lines=23> */
.L_x_1867:
[----:B------:R-:W-:Y:S01]  /*28600*/  IMAD.MOV.U32 R12, RZ, RZ, 0x2 ;  /* 0x00000002ff0c7424 */ /* 0x000fe200078e00ff */
[----:B------:R-:W-:-:S05]  /*28610*/  SEL R4, R14, RZ, P1 ;  /* 0x000000ff0e047207 */ /* 0x000fca0000800000 */
[----:B------:R-:W-:-:S04]  /*28620*/  IMAD.IADD R4, R13, 0x1, R4 ;  /* 0x000000010d047824 */ /* 0x000fc800078e0204 */
[----:B------:R-:W-:-:S07]  /*28630*/  IMAD.MOV.U32 R13, RZ, RZ, R4 ;  /* 0x000000ffff0d7224 */ /* 0x000fce00078e0004 */
[----:B------:R-:W-:Y:S05]  /*28640*/  WARPSYNC.COLLECTIVE R15, `(.L_x_1868) ;  /* 0x000000000f087348 */ /* 0x000fea0003c00000 */
[----:B------:R0:W1:Y:S02]  /*28650*/  SHFL.UP P6, R14, R13, R12, R11 ;  /* 0x0400000c0d0e7389 */ /* 0x00006400000c000b */
[----:B01----:R-:W-:Y:S01]  /*28660*/  ENDCOLLECTIVE ;  /* 0x000000000000791b */ /* 0x003fe20003800000 */
.L_x_1868:
[----:B------:R-:W-:Y:S01]  /*28670*/  IMAD.MOV.U32 R12, RZ, RZ, 0x4 ;  /* 0x00000004ff0c7424 */ /* 0x000fe200078e00ff */
[----:B------:R-:W-:-:S05]  /*28680*/  SEL R3, R14, RZ, P2 ;  /* 0x000000ff0e037207 */ /* 0x000fca0001000000 */
[----:B------:R-:W-:-:S04]  /*28690*/  IMAD.IADD R2, R4, 0x1, R3 ;  /* 0x0000000104027824 */ /* 0x000fc800078e0203 */
[----:B------:R-:W-:-:S07]  /*286a0*/  IMAD.MOV.U32 R13, RZ, RZ, R2 ;  /* 0x000000ffff0d7224 */ /* 0x000fce00078e0002 */
[----:B------:R-:W-:Y:S05]  /*286b0*/  WARPSYNC.COLLECTIVE R15, `(.L_x_1869) ;  /* 0x000000000f087348 */ /* 0x000fea0003c00000 */
[----:B------:R0:W1:Y:S02]  /*286c0*/  SHFL.UP P6, R14, R13, R12, R11 ;  /* 0x0400000c0d0e7389 */ /* 0x00006400000c000b */
[----:B01----:R-:W-:Y:S01]  /*286d0*/  ENDCOLLECTIVE ;  /* 0x000000000000791b */ /* 0x003fe20003800000 */
.L_x_1869:
[----:B------:R-:W-:Y:S01]  /*286e0*/  IMAD.MOV.U32 R12, RZ, RZ, 0x8 ;  /* 0x00000008ff0c7424 */ /* 0x000fe200078e00ff */
[----:B------:R-:W-:-:S05]  /*286f0*/  SEL R3, R14, RZ, P3 ;  /* 0x000000ff0e037207 */ /* 0x000fca0001800000 */
[----:B------:R-:W-:-:S04]  /*28700*/  IMAD.IADD R3, R2, 0x1, R3 ;  /* 0x0000000102037824 */ /* 0x000fc800078e0203 */
[----:B------:R-:W-:-:S07]  /*28710*/  IMAD.MOV.U32 R13, RZ, RZ, R3 ;  /* 0x000000ffff0d7224 */ /* 0x000fce00078e0003 */
[----:B------:R-:W-:Y:S05]  /*28720*/  WARPSYNC.COLLECTIVE R15, `(.L_x_1870) ;  /* 0x000000000f087348 */ /* 0x000fea0003c00000 */
[----:B------:R0:W1:Y:S02]  /*28730*/  SHFL.UP P6, R14, R13, R12, R11 ;  /* 0x0400000c0d0e7389 */ /* 0x00006400000c000b */
[----:B01----:R-:W-:Y:S01]  /*28740*/  ENDCOLLECTIVE ;  /* 0x000000000000791b */ /* 0x003fe20003800000 */
.L_x_1870:
[----:B------:R-:W-:Y:S01]  /*28750*/  IMAD.MOV.U32 R12, RZ, RZ, 0x10 ;  /* 0x00000010ff0c7424 */ /* 0x000fe200078e00ff */
[----:B------:R-:W-:-:S05]  /*28760*/  SEL R4, R14, RZ, P4 ;  /* 0x000000ff0e047207 */ /* 0x000fca0002000000 */
[----:B------:R-:W-:-:S04]  /*28770*/  IMAD.IADD R4, R3, 0x1, R4 ;  /* 0x0000000103047824 */ /* 0x000fc800078e0204 */
[----:B------:R-:W-:-:S07]  /*28780*/  IMAD.MOV.U32 R13, RZ, RZ, R4 ;  /* 0x000000ffff0d7224 */ /* 0x000fce00078e0004 */
[----:B------:R-:W-:Y:S05]  /*28790*/  WARPSYNC.COLLECTIVE R15, `(.L_x_1871) ;  /* 0x000000000f087348 */ /* 0x000fea0003c00000 */
[----:B------:R0:W1:Y:S02]  /*287a0*/  SHFL.UP P6, R14, R13, R12, R11 ;  /* 0x0400000c0d0e7389 */ /* 0x00006400000c000b */
[----:B01----:R-:W-:Y:S01]  /*287b0*/  ENDCOLLECTIVE ;  /* 0x000000000000791b */ /* 0x003fe20003800000 */
.L_x_1871:
        /* <DEDUP_REMOVED lines=8> */
.L_x_1872:
[----:B------:R-:W-:Y:S05]  /*28840*/  BRA `(.L_x_1873) ;  /* 0xffffffb4003c7947 */ /* 0x000fea000383ffff */
.L_x_1719:
[----:B------:R-:W-:Y:S01]  /*28850*/  BSSY B0, `(.L_x_1874) ;  /* 0x0000007000007945 */ /* 0x000fe20003800000 */
[----:B-1----:R-:W-:Y:S02]  /*28860*/  IMAD.MOV.U32 R12, RZ, RZ, 0x1 ;  /* 0x00000001ff0c7424 */ /* 0x002fe400078e00ff */
[----:B------:R-:W-:Y:S02]  /*28870*/  IMAD.MOV.U32 R11, RZ, RZ, RZ ;  /* 0x000000ffff0b7224 */ /* 0x000fe400078e00ff */
[----:B------:R-:W-:-:S07]  /*28880*/  IMAD.MOV.U32 R15, RZ, RZ, -0x1 ;  /* 0xffffffffff0f7424 */ /* 0x000fce00078e00ff */
[----:B-----5:R-:W-:Y:S05]  /*28890*/  WARPSYNC.COLLECTIVE R15, `(.L_x_1875) ;  /* 0x000000000f087348 */ /* 0x020fea0003c00000 */
[----:B------:R0:W1:Y:S02]  /*288a0*/  SHFL.UP P6, R14, R13, R12, R11 ;  /* 0x0400000c0d0e7389 */ /* 0x00006400000c000b */
[----:B01---5:R-:W-:Y:S01]  /*288b0*/  ENDCOLLECTIVE ;  /* 0x000000000000791b */ /* 0x023fe20003800000 */
.L_x_1875:
[----:B------:R-:W-:Y:S05]  /*288c0*/  BSYNC B0 ;  /* 0x0000000000007941 */ /* 0x000fea0003800000 */
.L_x_1874:
        /* <DEDUP_REMOVED lines=8> */
.L_x_1876:
[----:B------:R-:W-:Y:S01]  /*28950*/  IMAD.MOV.U32 R12, RZ, RZ, 0x4 ;  /* 0x00000004ff0c7424 */ /* 0x000fe200078e00ff */
[----:B------:R-:W-:-:S05]  /*28960*/  SEL R14, R14, RZ, P2 ;  /* 0x000000ff0e0e7207 */ /* 0x000fca0001000000 */
[----:B------:R-:W-:-:S04]  /*28970*/  IMAD.IADD R3, R13, 0x1, R14 ;  /* 0x000000010d037824 */ /* 0x000fc800078e020e */
[----:B------:R-:W-:-:S07]  /*28980*/  IMAD.MOV.U32 R13, RZ, RZ, R3 ;  /* 0x000000ffff0d7224 */ /* 0x000fce00078e0003 */
[----:B------:R-:W-:Y:S05]  /*28990*/  WARPSYNC.COLLECTIVE R15, `(.L_x_1877) ;  /* 0x000000000f087348 */ /* 0x000fea0003c00000 */
[----:B------:R0:W1:Y:S02]  /*289a0*/  SHFL.UP P6, R14, R13, R12, R11 ;  /* 0x0400000c0d0e7389 */ /* 0x00006400000c000b */
[----:B01----:R-:W-:Y:S01]  /*289b0*/  ENDCOLLECTIVE ;  /* 0x000000000000791b */ /* 0x003fe20003800000 */
.L_x_1877:
[----:B------:R-:W-:Y:S01]  /*289c0*/  IMAD.MOV.U32 R12, RZ, RZ, 0x8 ;  /* 0x00000008ff0c7424 */ /* 0x000fe200078e00ff */
[----:B------:R-:W-:-:S05]  /*289d0*/  SEL R4, R14, RZ, P3 ;  /* 0x000000ff0e047207 */ /* 0x000fca0001800000 */
[----:B------:R-:W-:-:S04]  /*289e0*/  IMAD.IADD R4, R3, 0x1, R4 ;  /* 0x0000000103047824 */ /* 0x000fc800078e0204 */
[----:B------:R-:W-:-:S07]  /*289f0*/  IMAD.MOV.U32 R13, RZ, RZ, R4 ;  /* 0x000000ffff0d7224 */ /* 0x000fce00078e0004 */
[----:B------:R-:W-:Y:S05]  /*28a00*/  WARPSYNC.COLLECTIVE R15, `(.L_x_1878) ;  /* 0x000000000f087348 */ /* 0x000fea0003c00000 */
[----:B------:R0:W1:Y:S02]  /*28a10*/  SHFL.UP P6, R14, R13, R12, R11 ;  /* 0x0400000c0d0e7389 */ /* 0x00006400000c000b */
[----:B01----:R-:W-:Y:S01]  /*28a20*/  ENDCOLLECTIVE ;  /* 0x000000000000791b */ /* 0x003fe20003800000 */
.L_x_1878:
[----:B------:R-:W-:Y:S01]  /*28a30*/  IMAD.MOV.U32 R12, RZ, RZ, 0x10 ;  /* 0x00000010ff0c7424 */ /* 0x000fe200078e00ff */
[----:B------:R-:W-:-:S05]  /*28a40*/  SEL R7, R14, RZ, P4 ;  /* 0x000000ff0e077207 */ /* 0x000fca0002000000 */
[----:B------:R-:W-:-:S04]  /*28a50*/  IMAD.IADD R7, R4, 0x1, R7 ;  /* 0x0000000104077824 */ /* 0x000fc800078e0207 */
[----:B------:R-:W-:-:S07]  /*28a60*/  IMAD.MOV.U32 R13, RZ, RZ, R7 ;  /* 0x000000ffff0d7224 */ /* 0x000fce00078e0007 */
[----:B------:R-:W-:Y:S05]  /*28a70*/  WARPSYNC.COLLECTIVE R15, `(.L_x_1879) ;  /* 0x000000000f087348 */ /* 0x000fea0003c00000 */
[----:B------:R0:W1:Y:S02]  /*28a80*/  SHFL.UP P6, R14, R13, R12, R11 ;  /* 0x0400000c0d0e7389 */ /* 0x00006400000c000b */
[----:B01----:R-:W-:Y:S01]  /*28a90*/  ENDCOLLECTIVE ;  /* 0x000000000000791b */ /* 0x003fe20003800000 */
.L_x_1879:
        /* <DEDUP_REMOVED lines=8> */
.L_x_1880:
[----:B------:R-:W-:Y:S05]  /*28b20*/  BRA `(.L_x_1881) ;  /* 0xffffffb400287947 */ /* 0x000fea000383ffff */
.L_x_1721:
[----:B------:R-:W-:Y:S01]  /*28b30*/  BSSY B0, `(.L_x_1882) ;  /* 0x0000006000007945 */ /* 0x000fe20003800000 */
[----:B------:R-:W-:Y:S01]  /*28b40*/  PLOP3.LUT P6, PT, P6, PT, PT, 0x8, 0x0 ;  /* 0x000000000000781c */ /* 0x000fe200037ce170 */
[----:B------:R-:W-:-:S12]  /*28b50*/  IMAD.MOV.U32 R15, RZ, RZ, -0x1 ;  /* 0xffffffffff0f7424 */ /* 0x000fd800078e00ff */
[----:B01---5:R-:W-:Y:S05]  /*28b60*/  WARPSYNC.COLLECTIVE R15, `(.L_x_1883) ;  /* 0x000000000f087348 */ /* 0x023fea0003c00000 */
[----:B------:R-:W-:Y:S01]  /*28b70*/  VOTE.ANY R14, PT, P6 ;  /* 0x00000000000e7806 */ /* 0x000fe200030e0100 */
[----:B01---5:R-:W-:Y:S06]  /*28b80*/  ENDCOLLECTIVE ;  /* 0x000000000000791b */ /* 0x023fec0003800000 */
.L_x_1883:
[----:B------:R-:W-:Y:S05]  /*28b90*/  BSYNC B0 ;  /* 0x0000000000007941 */ /* 0x000fea0003800000 */
.L_x_1882:
        /* <DEDUP_REMOVED lines=10> */
.L_x_1884:
[----:B------:R-:W-:Y:S02]  /*28c40*/  IMAD.MOV.U32 R13, RZ, RZ, R5 ;  /* 0x000000ffff0d7224 */ /* 0x000fe400078e0005 */
[----:B------:R-:W-:-:S07]  /*28c50*/  IMAD.MOV.U32 R25, RZ, RZ, R14 ;  /* 0x000000ffff197224 */ /* 0x000fce00078e000e */
[----:B------:R-:W-:Y:S05]  /*28c60*/  WARPSYNC.COLLECTIVE R15, `(.L_x_1885) ;  /* 0x000000000f087348 */ /* 0x000fea0003c00000 */
[----:B------:R0:W1:Y:S02]  /*28c70*/  SHFL.IDX P6, R14, R13, R12, R11 ;  /* 0x0000000c0d0e7389 */ /* 0x00006400000c000b */
[----:B01----:R-:W-:Y:S01]  /*28c80*/  ENDCOLLECTIVE ;  /* 0x000000000000791b */ /* 0x003fe20003800000 */
.L_x_1885:
[----:B------:R-:W-:Y:S01]  /*28c90*/  IMAD.MOV.U32 R5, RZ, RZ, R14 ;  /* 0x000000ffff057224 */ /* 0x000fe200078e000e */
[----:B------:R-:W-:Y:S06]  /*28ca0*/  BRA `(.L_x_1886) ;  /* 0xffffffb400087947 */ /* 0x000fec000383ffff */
.L_x_1723:
[----:B------:R-:W-:Y:S01]  /*28cb0*/  BSSY B0, `(.L_x_1887) ;  /* 0x0000007000007945 */ /* 0x000fe20003800000 */
[----:B------:R-:W-:Y:S02]  /*28cc0*/  IMAD.MOV.U32 R13, RZ, RZ, R2 ;  /* 0x000000ffff0d7224 */ /* 0x000fe400078e0002 */
[----:B------:R-:W-:Y:S02]  /*28cd0*/  IMAD.MOV.U32 R11, RZ, RZ, 0x1f ;  /* 0x0000001fff0b7424 */ /* 0x000fe400078e00ff */
[----:B------:R-:W-:-:S07]  /*28ce0*/  IMAD.MOV.U32 R15, RZ, RZ, -0x1 ;  /* 0xffffffffff0f7424 */ /* 0x000fce00078e00ff */
[----:B0-2345:R-:W-:Y:S05]  /*28cf0*/  WARPSYNC.COLLECTIVE R15, `(.L_x_1888) ;  /* 0x000000000f087348 */ /* 0x03dfea0003c00000 */
[----:B------:R1:W0:Y:S02]  /*28d00*/  SHFL.IDX P6, R14, R13, R12, R11 ;  /* 0x0000000c0d0e7389 */ /* 0x00022400000c000b */
[----:B012345:R-:W-:Y:S01]  /*28d10*/  ENDCOLLECTIVE ;  /* 0x000000000000791b */ /* 0x03ffe20003800000 */
.L_x_1888:
[----:B------:R-:W-:Y:S05]  /*28d20*/  BSYNC B0 ;  /* 0x0000000000007941 */ /* 0x000fea0003800000 */
.L_x_1887:
[----:B------:R-:W-:Y:S01]  /*28d30*/  IMAD.MOV.U32 R24, RZ, RZ, R14 ;  /* 0x000000ffff187224 */ /* 0x000fe200078e000e */
[----:B------:R-:W-:Y:S06]  /*28d40*/  BRA `(.L_x_1722) ;  /* 0xffffffb000f87947 */ /* 0x000fec000383ffff */
.L_x_1729:
[----:B0-----:R0:W4:Y:S02]  /*28d50*/  SYNCS.PHASECHK.TRANS64.TRYWAIT P0, [R5+URZ+0x2d820], R0 ;  /* 0x02d82000050075a7 */ /* 0x001124000800017f */
[----:B----4-:R-:W-:Y:S05]  /*28d60*/  @!P0 NANOSLEEP.SYNCS 0x989680 ;  /* 0x009896800000895d */ /* 0x010fea0003900000 */
[----:B------:R-:W4:Y:S02]  /*28d70*/  @!P0 SYNCS.PHASECHK.TRANS64 P0, [R5+URZ+0x2d820], R0 ;  /* 0x02d82000050085a7 */ /* 0x000f24000800007f */
[----:B----4-:R-:W-:Y:S05]  /*28d80*/  @!P0 BRA `(.L_x_1729) ;  /* 0xfffffffc00f08947 */ /* 0x010fea000383ffff */
[----:B------:R-:W-:Y:S05]  /*28d90*/  BRA `(.L_x_1889) ;  /* 0xffffffbc00547947 */ /* 0x000fea000383ffff */
.L_x_1730:
[----:B------:R-:W4:Y:S01]  /*28da0*/  S2R R2, SR_TID.X ;  /* 0x0000000000027919 */ /* 0x000f220000002100 */
[----:B------:R-:W-:Y:S01]  /*28db0*/  BSSY B0, `(.L_x_1890) ;  /* 0x000000a000007945 */ /* 0x000fe20003800000 */
[----:B-1----:R-:W-:Y:S02]  /*28dc0*/  IMAD.MOV.U32 R12, RZ, RZ, RZ ;  /* 0x000000ffff0c7224 */ /* 0x002fe400078e00ff */
[----:B------:R-:W-:Y:S02]  /*28dd0*/  IMAD.MOV.U32 R11, RZ, RZ, 0x1f ;  /* 0x0000001fff0b7424 */ /* 0x000fe400078e00ff */
[----:B------:R-:W-:Y:S01]  /*28de0*/  IMAD.MOV.U32 R15, RZ, RZ, -0x1 ;  /* 0xffffffffff0f7424 */ /* 0x000fe200078e00ff */
[----:B----4-:R-:W-:-:S04]  /*28df0*/  SHF.R.U32.HI R2, RZ, 0x5, R2 ;  /* 0x00000005ff027819 */ /* 0x010fc80000011602 */
[----:B------:R-:W-:-:S05]  /*28e00*/  LOP3.LUT R2, R2, 0x3, RZ, 0xc0, !PT ;  /* 0x0000000302027812 */ /* 0x000fca00078ec0ff */
[----:B------:R-:W-:-:S07]  /*28e10*/  IMAD.MOV.U32 R13, RZ, RZ, R2 ;  /* 0x000000ffff0d7224 */ /* 0x000fce00078e0002 */
[----:B0-23-5:R-:W-:Y:S05]  /*28e20*/  WARPSYNC.COLLECTIVE R15, `(.L_x_1891) ;  /* 0x000000000f087348 */ /* 0x02dfea0003c00000 */
[----:B------:R1:W4:Y:S02]  /*28e30*/  SHFL.IDX P6, R14, R13, R12, R11 ;  /* 0x0000000c0d0e7389 */ /* 0x00032400000c000b */
[----:B012345:R-:W-:Y:S01]  /*28e40*/  ENDCOLLECTIVE ;  /* 0x000000000000791b */ /* 0x03ffe20003800000 */
.L_x_1891:
[----:B------:R-:W-:Y:S05]  /*28e50*/  BSYNC B0 ;  /* 0x0000000000007941 */ /* 0x000fea0003800000 */
.L_x_1890:
[----:B------:R-:W-:Y:S05]  /*28e60*/  BRA `(.L_x_1892) ;  /* 0xffffffbc003c7947 */ /* 0x000fea000383ffff */
.L_x_1731:
[----:B------:R-:W-:Y:S01]  /*28e70*/  BSSY B0, `(.L_x_1893) ;  /* 0x0000006000007945 */ /* 0x000fe20003800000 */
[----:B------:R-:W-:-:S07]  /*28e80*/  IMAD.MOV.U32 R15, RZ, RZ, -0x1 ;  /* 0xffffffffff0f7424 */ /* 0x000fce00078e00ff */
[----:B0123-5:R-:W-:Y:S05]  /*28e90*/  WARPSYNC.COLLECTIVE R15, `(.L_x_1894) ;  /* 0x000000000f0c7348 */ /* 0x02ffea0003c00000 */
[----:B------:R-:W-:Y:S02]  /*28ea0*/  ELECT P6, UR62, PT ;  /* 0x00000000003e782f */ /* 0x000fe400038c0000 */
[----:B------:R-:W-:Y:S01]  /*28eb0*/  MOV R14, UR62 ;  /* 0x0000003e000e7c02 */ /* 0x000fe20008000f00 */
[----:B0123-5:R-:W-:Y:S10]  /*28ec0*/  ENDCOLLECTIVE ;  /* 0x000000000000791b */ /* 0x02fff40003800000 */
.L_x_1894:
[----:B------:R-:W-:Y:S05]  /*28ed0*/  BSYNC B0 ;  /* 0x0000000000007941 */ /* 0x000fea0003800000 */
.L_x_1893:
[----:B------:R-:W-:Y:S05]  /*28ee0*/  BRA `(.L_x_1895) ;  /* 0xffffffbc00307947 */ /* 0x000fea000383ffff */
.L_x_1733:
[----:B0-----:R0:W4:Y:S02]  /*28ef0*/  SYNCS.PHASECHK.TRANS64.TRYWAIT P1, [R3+URZ+0x2d840], R2 ;  /* 0x02d84002030075a7 */ /* 0x001124000802017f */
[----:B----4-:R-:W-:Y:S05]  /*28f00*/  @!P1 NANOSLEEP.SYNCS 0x989680 ;  /* 0x009896800000995d */ /* 0x010fea0003900000 */
[----:B------:R-:W4:Y:S02]  /*28f10*/  @!P1 SYNCS.PHASECHK.TRANS64 P1, [R3+URZ+0x2d840], R2 ;  /* 0x02d84002030095a7 */ /* 0x000f24000802007f */
[----:B----4-:R-:W-:Y:S05]  /*28f20*/  @!P1 BRA `(.L_x_1733) ;  /* 0xfffffffc00f09947 */ /* 0x010fea000383ffff */
[----:B------:R-:W-:Y:S05]  /*28f30*/  BRA `(.L_x_1896) ;  /* 0xffffffbc00547947 */ /* 0x000fea000383ffff */
.L_x_1735:
[----:B----4-:R4:W0:Y:S02]  /*28f40*/  SYNCS.PHASECHK.TRANS64.TRYWAIT P1, [R5+URZ+0x2d840], R0 ;  /* 0x02d84000050075a7 */ /* 0x010824000802017f */
[----:B0-----:R-:W-:Y:S05]  /*28f50*/  @!P1 NANOSLEEP.SYNCS 0x989680 ;  /* 0x009896800000995d */ /* 0x001fea0003900000 */
[----:B------:R-:W0:Y:S02]  /*28f60*/  @!P1 SYNCS.PHASECHK.TRANS64 P1, [R5+URZ+0x2d840], R0 ;  /* 0x02d84000050095a7 */ /* 0x000e24000802007f */
[----:B0-----:R-:W-:Y:S05]  /*28f70*/  @!P1 BRA `(.L_x_1735) ;  /* 0xfffffffc00f09947 */ /* 0x001fea000383ffff */
[----:B------:R-:W-:Y:S05]  /*28f80*/  BRA `(.L_x_1897) ;  /* 0xffffffbc00647947 */ /* 0x000fea000383ffff */
.L_x_1737:
[----:B------:R0:W0:Y:S02]  /*28f90*/  SYNCS.PHASECHK.TRANS64.TRYWAIT P1, [R3+URZ+0x2d860], R2 ;  /* 0x02d86002030075a7 */ /* 0x000024000802017f */
[----:B0-----:R-:W-:Y:S05]  /*28fa0*/  @!P1 NANOSLEEP.SYNCS 0x989680 ;  /* 0x009896800000995d */ /* 0x001fea0003900000 */
[----:B------:R-:W0:Y:S02]  /*28fb0*/  @!P1 SYNCS.PHASECHK.TRANS64 P1, [R3+URZ+0x2d860], R2 ;  /* 0x02d86002030095a7 */ /* 0x000e24000802007f */
[----:B0-----:R-:W-:Y:S05]  /*28fc0*/  @!P1 BRA `(.L_x_1737) ;  /* 0xfffffffc00f09947 */ /* 0x001fea000383ffff */
[----:B------:R-:W-:Y:S05]  /*28fd0*/  BRA `(.L_x_1898) ;  /* 0xffffffbc00607947 */ /* 0x000fea000383ffff */
.L_x_1899:
        /* <DEDUP_REMOVED lines=10> */
.L_x_2785:


//--------------------- .text._ZN7cutlass13device_kernelIN5flash11enable_sm90INS1_16FlashAttnFwdSm90INS1_25CollectiveMainloopFwdSm90ILi2EN4cute5tupleIJNS5_1CILi1EEES8_S8_EEENS6_IJNS7_ILi192EEENS7_ILi128EEENS7_ILi96EEEEEELi96ENS_10bfloat16_tEfNS_4arch4Sm90ELb1ELb0ELb0ELb0ELb1ELb0ELb0ELb0ELb1ELb1ELb1ELb0EEENS1_21CollectiveEpilogueFwdINS6_IJSA_SC_SB_EEES9_SE_SG_Li384ELb0ELb1ELb1ELb0EEENS1_19SingleTileSchedulerILb0ELb1ELb1ELi192EEEEEEEEEvNT_6ParamsE --------------------------
	.section	.text._ZN7cutlass13device_kernelIN5flash11enable_sm90INS1_16FlashAttnFwdSm90INS1_25CollectiveMainloopFwdSm90ILi2EN4cute5tupleIJNS5_1CILi1EEES8_S8_EEENS6_IJNS7_ILi192EEENS7_ILi128EEENS7_ILi96EEEEEELi96ENS_10bfloat16_tEfNS_4arch4Sm90ELb1ELb0ELb0ELb0ELb1ELb0ELb0ELb0ELb1ELb1ELb1ELb0EEENS1_21CollectiveEpilogueFwdINS6_IJSA_SC_SB_EEES9_SE_SG_Li384ELb0ELb1ELb1ELb0EEENS1_19SingleTileSchedulerILb0ELb1ELb1ELi192EEEEEEEEEvNT_6ParamsE,"ax",@progbits
	.align	128
.text._ZN7cutlass13device_kernelIN5flash11enable_sm90INS1_16FlashAttnFwdSm90INS1_25CollectiveMainloopFwdSm90ILi2EN4cute5tupleIJNS5_1CILi1EEES8_S8_EEENS6_IJNS7_ILi192EEENS7_ILi128EEENS7_ILi96EEEEEELi96ENS_10bfloat16_tEfNS_4arch4Sm90ELb1ELb0ELb0ELb0ELb1ELb0ELb0ELb0ELb1ELb1ELb1ELb0EEENS1_21CollectiveEpilogueFwdINS6_IJSA_SC_SB_EEES9_SE_SG_Li384ELb0ELb1ELb1ELb0EEENS1_19SingleTileSchedulerILb0ELb1ELb1ELi192EEEEEEEEEvNT_6ParamsE:
        .type           _ZN7cutlass13device_kernelIN5flash11enable_sm90INS1_16FlashAttnFwdSm90INS1_25CollectiveMainloopFwdSm90ILi2EN4cute5tupleIJNS5_1CILi1EEES8_S8_EEENS6_IJNS7_ILi192EEENS7_ILi128EEENS7_ILi96EEEEEELi96ENS_10bfloat16_tEfNS_4arch4Sm90ELb1ELb0ELb0ELb0ELb1ELb0ELb0ELb0ELb1ELb1ELb1ELb0EEENS1_21CollectiveEpilogueFwdINS6_IJSA_SC_SB_EEES9_SE_SG_Li384ELb0ELb1ELb1ELb0EEENS1_19SingleTileSchedulerILb0ELb1ELb1ELi192EEEEEEEEEvNT_6ParamsE,@function
        .size           _ZN7cutlass13device_kernelIN5flash11enable_sm90INS1_16FlashAttnFwdSm90INS1_25CollectiveMainloopFwdSm90ILi2EN4cute5tupleIJNS5_1CILi1EEES8_S8_EEENS6_IJNS7_ILi192EEENS7_ILi128EEENS7_ILi96EEEEEELi96ENS_10bfloat16_tEfNS_4arch4Sm90ELb1ELb0ELb0ELb0ELb1ELb0ELb0ELb0ELb1ELb1ELb1ELb0EEENS1_21CollectiveEpilogueFwdINS6_IJSA_SC_SB_EEES9_SE_SG_Li384ELb0ELb1ELb1ELb0EEENS1_19SingleTileSchedulerILb0ELb1ELb1ELi192EEEEEEEEEvNT_6ParamsE,(.L_x_2786 - _ZN7cutlass13device_kernelIN5flash11enable_sm90INS1_16FlashAttnFwdSm90INS1_25CollectiveMainloopFwdSm90ILi2EN4cute5tupleIJNS5_1CILi1EEES8_S8_EEENS6_IJNS7_ILi192EEENS7_ILi128EEENS7_ILi96EEEEEELi96ENS_10bfloat16_tEfNS_4arch4Sm90ELb1ELb0ELb0ELb0ELb1ELb0ELb0ELb0ELb1ELb1ELb1ELb0EEENS1_21CollectiveEpilogueFwdINS6_IJSA_SC_SB_EEES9_SE_SG_Li384ELb0ELb1ELb1ELb0EEENS1_19SingleTileSchedulerILb0ELb1ELb1ELi192EEEEEEEEEvNT_6ParamsE)
        .other          _ZN7cutlass13device_kernelIN5flash11enable_sm90INS1_16FlashAttnFwdSm90INS1_25CollectiveMainloopFwdSm90ILi2EN4cute5tupleIJNS5_1CILi1EEES8_S8_EEENS6_IJNS7_ILi192EEENS7_ILi128EEENS7_ILi96EEEEEELi96ENS_10bfloat16_tEfNS_4arch4Sm90ELb1ELb0ELb0ELb0ELb1ELb0ELb0ELb0ELb1ELb1ELb1ELb0EEENS1_21CollectiveEpilogueFwdINS6_IJSA_SC_SB_EEES9_SE_SG_Li384ELb0ELb1ELb1ELb0EEENS1_19SingleTileSchedulerILb0ELb1ELb1ELi192EEEEEEEEEvNT_6ParamsE,@"STO_CUDA_ENTRY STV_DEFAULT"
_ZN7cutlass13device_kernelIN5flash11enable_sm90INS1_16FlashAttnFwdSm90INS1_25CollectiveMainloopFwdSm90ILi2EN4cute5tupleIJNS5_1CILi1EEES8_S8_EEENS6_IJNS7_ILi192EEENS7_ILi128EEENS7_ILi96EEEEEELi96ENS_10bfloat16_tEfNS_4arch4Sm90ELb1ELb0ELb0ELb0ELb1ELb0ELb0ELb0ELb1ELb1ELb1ELb0EEENS1_21CollectiveEpilogueFwdINS6_IJSA_SC_SB_EEES9_SE_SG_Li384ELb0ELb1ELb1ELb0EEENS1_19SingleTileSchedulerILb0ELb1ELb1ELi192EEEEEEEEEvNT_6ParamsE:
        /* <DEDUP_REMOVED lines=45> */
.L_x_1900:
        /* <DEDUP_REMOVED lines=22> */
.L_x_1901:
        /* <DEDUP_REMOVED lines=18> */
.L_x_1902:
        /* <DEDUP_REMOVED lines=22> */
.L_x_1903:
        /* <DEDUP_REMOVED lines=23> */
.L_x_1904:
        /* <DEDUP_REMOVED lines=11> */
.L_x_1907:
        /* <DEDUP_REMOVED lines=20> */
[----:B------:R1:W-:Y:S07]  /*0a10*/  STL [R1], R0 ;  /* 0x0000000001007387 */ /* 0x0003ee0000100800 */
[----:B------:R-:W-:Y:S06]  /*0a20*/  @!P0 BAR.ARV 0x9, 0x100 ;  /* 0x0244000000008b1d */ /* 0x000fec0000002000 */
[----:B---3--:R-:W-:-:S13]  /*0a30*/  ISETP.LE.AND P0, PT, RZ, UR8, PT ;  /* 0x00000008ff007c0c */ /* 0x008fda000bf03270 */
[----:B-1----:R-:W-:Y:S05]  /*0a40*/  @!P0 BRA `(.L_x_1908) ;  /* 0x000000d800948947 */ /* 0x002fea0003800000 */
[----:B------:R-:W1:Y:S01]  /*0a50*/  S2UR UR38, SR_CTAID.X ;  /* 0x00000000002679c3 */ /* 0x000e620000002500 */
[----:B------:R-:W-:Y:S01]  /*0a60*/  ULDC UR4, c[0x0][0x448] ;  /* 0x0001120000047ab9 */ /* 0x000fe20000000800 */
[----:B------:R-:W-:Y:S01]  /*0a70*/  ULDC UR36, c[0x0][0x424] ;  /* 0x0001090000247ab9 */ /* 0x000fe20000000800 */
[----:B------:R-:W-:Y:S01]  /*0a80*/  UISETP.NE.AND UP1, UPT, UR4, 0x1, UPT ;  /* 0x000000010400788c */ /* 0x000fe2000bf25270 */
[----:B------:R-:W-:Y:S02]  /*0a90*/  ULDC UR7, c[0x0][0x288] ;  /* 0x0000a20000077ab9 */ /* 0x000fe40000000800 */
[----:B------:R-:W-:Y:S01]  /*0aa0*/  ULDC.64 UR4, c[0x0][0x418] ;  /* 0x0001060000047ab9 */ /* 0x000fe20000000a00 */
[----:B------:R-:W-:Y:S02]  /*0ab0*/  UIADD3 UR7, -UR7, 0x80, URZ ;  /* 0x0000008007077890 */ /* 0x000fe4000fffe13f */
[----:B------:R-:W-:Y:S01]  /*0ac0*/  UISETP.NE.U32.AND UP0, UPT, UR4, URZ, UPT ;  /* 0x0000003f0400728c */ /* 0x000fe2000bf05070 */
[----:B------:R-:W-:Y:S01]  /*0ad0*/  ULDC UR8, c[0x0][0x2f0] ;  /* 0x0000bc0000087ab9 */ /* 0x000fe20000000800 */
[----:B------:R-:W-:-:S02]  /*0ae0*/  UP2UR UR37, UPR, URZ, 0x2 ;  /* 0x000000023f257883 */ /* 0x000fc40008000000 */
[----:B------:R-:W-:Y:S01]  /*0af0*/  UISETP.NE.AND.EX UP0, UPT, UR5, URZ, UPT, UP0 ;  /* 0x0000003f0500728c */ /* 0x000fe2000bf05300 */
[----:B------:R-:W-:Y:S02]  /*0b00*/  @UP1 ULDC UR10, c[0x0][0x450] ;  /* 0x00011400000a1ab9 */ /* 0x000fe40000000800 */
[----:B------:R-:W-:Y:S01]  /*0b10*/  @UP1 ULDC UR5, c[0x0][0x44c] ;  /* 0x0001130000051ab9 */ /* 0x000fe20000000800 */
[----:B------:R-:W-:Y:S02]  /*0b20*/  USEL UR36, UR36, 0x1, UP0 ;  /* 0x0000000124247887 */ /* 0x000fe40008000000 */
[----:B------:R-:W-:Y:S02]  /*0b30*/  USHF.R.U32.HI UR11, URZ, 0x10, UR9 ;  /* 0x000000103f0b7899 */ /* 0x000fe40008011609 */
[----:B------:R-:W-:Y:S02]  /*0b40*/  UIMAD UR7, UR36, UR8, UR7 ;  /* 0x00000008240772a4 */ /* 0x000fe4000f8e0207 */
[----:B-1----:R-:W-:-:S04]  /*0b50*/  UIMAD UR38, UR38, 0xc0, URZ ;  /* 0x000000c0262678a4 */ /* 0x002fc8000f8e023f */
[----:B------:R-:W-:Y:S02]  /*0b60*/  @UP1 UIADD3 UR4, UR38, 0xbf, URZ ;  /* 0x000000bf26041890 */ /* 0x000fe4000fffe03f */
[----:B------:R-:W-:Y:S02]  /*0b70*/  UIADD3 UR6, UR38, 0xbf, URZ ;  /* 0x000000bf26067890 */ /* 0x000fe4000fffe03f */
[----:B------:R-:W-:Y:S02]  /*0b80*/  UIMAD.WIDE.U32 UR4, UR4, UR5, URZ ;  /* 0x00000005040472a5 */ /* 0x000fe4000f8e003f */
[----:B------:R-:W-:Y:S02]  /*0b90*/  UIMAD UR4, UR36, UR8, 0x7f ;  /* 0x0000007f240474a4 */ /* 0x000fe4000f8e0208 */
[----:B------:R-:W-:Y:S02]  /*0ba0*/  @UP1 USHF.R.U32.HI UR6, URZ, UR10, UR5 ;  /* 0x0000000a3f061299 */ /* 0x000fe40008011605 */
[----:B------:R-:W-:-:S02]  /*0bb0*/  USHF.R.S32.HI UR5, URZ, 0x1f, UR4 ;  /* 0x0000001f3f057899 */ /* 0x000fc40008011404 */
[----:B------:R-:W-:Y:S02]  /*0bc0*/  UIADD3 UR6, UR7, UR6, URZ ;  /* 0x0000000607067290 */ /* 0x000fe4000fffe03f */
[----:B------:R-:W-:Y:S02]  /*0bd0*/  ULEA.HI UR5, UR5, UR4, URZ, 0x7 ;  /* 0x0000000405057291 */ /* 0x000fe4000f8f383f */
[----:B------:R-:W-:Y:S02]  /*0be0*/  USHF.R.S32.HI UR7, URZ, 0x1f, UR6 ;  /* 0x0000001f3f077899 */ /* 0x000fe40008011406 */
[----:B------:R-:W-:Y:S02]  /*0bf0*/  USHF.R.S32.HI UR5, URZ, 0x7, UR5 ;  /* 0x000000073f057899 */ /* 0x000fe40008011405 */
[----:B------:R-:W-:Y:S01]  /*0c00*/  ULEA.HI UR7, UR7, UR6, URZ, 0x7 ;  /* 0x0000000607077291 */ /* 0x000fe2000f8f383f */
[----:B------:R-:W-:-:S03]  /*0c10*/  UMOV UR4, URZ ;  /* 0x0000003f00047c82 */ /* 0x000fc60008000000 */
[----:B------:R-:W-:-:S04]  /*0c20*/  USHF.R.S32.HI UR7, URZ, 0x7, UR7 ;  /* 0x000000073f077899 */ /* 0x000fc80008011407 */
[----:B------:R-:W-:-:S04]  /*0c30*/  UISETP.LT.AND UP0, UPT, UR5, UR7, UPT ;  /* 0x000000070500728c */ /* 0x000fc8000bf01270 */
[----:B------:R-:W-:Y:S02]  /*0c40*/  USEL UR10, UR5, UR7, UP0 ;  /* 0x00000007050a7287 */ /* 0x000fe40008000000 */
[----:B------:R-:W-:Y:S02]  /*0c50*/  UISETP.NE.AND UP0, UPT, UR11, URZ, UPT ;  /* 0x0000003f0b00728c */ /* 0x000fe4000bf05270 */
[----:B------:R-:W-:Y:S02]  /*0c60*/  UISETP.GE.AND UP1, UPT, UR10, 0x1, UPT ;  /* 0x000000010a00788c */ /* 0x000fe4000bf26270 */
[----:B------:R-:W-:-:S04]  /*0c70*/  ULOP3.LUT UR7, UR9, 0xffff, URZ, 0xc0, !UPT ;  /* 0x0000ffff09077892 */ /* 0x000fc8000f8ec03f */
[----:B------:R-:W-:-:S03]  /*0c80*/  PLOP3.LUT P0, PT, PT, PT, UP1, 0x80, 0x0 ;  /* 0x000000000000781c */ /* 0x000fc60003f0f018 */
[----:B------:R-:W-:-:S10]  /*0c90*/  @!UP0 ULDC UR11, c[0x0][0x9f0] ;  /* 0x00027c00000b8ab9 */ /* 0x000fd40000000800 */
[----:B------:R-:W-:Y:S05]  /*0ca0*/  @!P0 BRA `(.L_x_1909) ;  /* 0x0000000000848947 */ /* 0x000fea0003800000 */
[----:B------:R-:W-:Y:S01]  /*0cb0*/  IMAD.U32 R3, RZ, RZ, UR11 ;  /* 0x0000000bff037e24 */ /* 0x000fe2000f8e00ff */
[----:B------:R-:W-:Y:S01]  /*0cc0*/  UIADD3 UR6, UR11, -0x1, UR10 ;  /* 0xffffffff0b067890 */ /* 0x000fe2000fffe00a */
[----:B------:R-:W-:-:S03]  /*0cd0*/  UMOV UR4, URZ ;  /* 0x0000003f00047c82 */ /* 0x000fc60008000000 */
[-C--:B------:R-:W-:Y:S02]  /*0ce0*/  IABS R0, R3.reuse ;  /* 0x0000000300007213 */ /* 0x080fe40000000000 */
[----:B------:R-:W-:Y:S01]  /*0cf0*/  IMAD.U32 R4, RZ, RZ, UR6 ;  /* 0x00000006ff047e24 */ /* 0x000fe2000f8e00ff */
[----:B------:R-:W-:Y:S01]  /*0d00*/  IABS R5, R3 ;  /* 0x0000000300057213 */ /* 0x000fe20000000000 */
[----:B------:R-:W-:Y:S01]  /*0d10*/  ULOP3.LUT UR6, UR6, UR11, URZ, 0x3c, !UPT ;  /* 0x0000000b06067292 */ /* 0x000fe2000f8e3c3f */
[----:B------:R-:W-:Y:S02]  /*0d20*/  R2UR UR12, R0 ;  /* 0x00000000000c72ca */ /* 0x000fe400000e0000 */
[----:B------:R-:W-:-:S05]  /*0d30*/  IABS R4, R4 ;  /* 0x0000000400047213 */ /* 0x000fca0000000000 */
[----:B------:R-:W-:-:S05]  /*0d40*/  IMAD.MOV.U32 R3, RZ, RZ, R4 ;  /* 0x000000ffff037224 */ /* 0x000fca00078e0004 */
[----:B------:R-:W-:Y:S01]  /*0d50*/  R2UR UR9, R3 ;  /* 0x00000000030972ca */ /* 0x000fe200000e0000 */
[----:B------:R-:W1:Y:S08]  /*0d60*/  I2F.RP R0, UR12 ;  /* 0x0000000c00007d06 */ /* 0x000e700008209400 */
[----:B-1----:R-:W0:Y:S02]  /*0d70*/  MUFU.RCP R0, R0 ;  /* 0x0000000000007308 */ /* 0x002e240000001000 */
        /* <DEDUP_REMOVED lines=20> */
.L_x_1909:
[----:B------:R-:W-:Y:S01]  /*0ec0*/  UIMAD UR5, UR7, UR4, URZ ;  /* 0x00000004070572a4 */ /* 0x000fe2000f8e023f */
[----:B------:R-:W-:Y:S01]  /*0ed0*/  IMAD.U32 R0, RZ, RZ, UR10 ;  /* 0x0000000aff007e24 */ /* 0x000fe2000f8e00ff */
[----:B------:R-:W-:Y:S01]  /*0ee0*/  PLOP3.LUT P0, PT, PT, PT, PT, 0x80, 0x0 ;  /* 0x000000000000781c */ /* 0x000fe20003f0f070 */
[----:B------:R-:W-:Y:S01]  /*0ef0*/  IMAD.U32 R3, RZ, RZ, UR4 ;  /* 0x00000004ff037e24 */ /* 0x000fe2000f8e00ff */
[----:B------:R-:W-:Y:S01]  /*0f00*/  CS2R R134, SRZ ;  /* 0x0000000000867805 */ /* 0x000fe2000001ff00 */
[----:B------:R-:W-:Y:S01]  /*0f10*/  VIADD R17, R6, 0xffffff80 ;  /* 0xffffff8006117836 */ /* 0x000fe20000000000 */
[----:B------:R-:W-:Y:S01]  /*0f20*/  CS2R R132, SRZ ;  /* 0x0000000000847805 */ /* 0x000fe2000001ff00 */
[----:B------:R-:W-:Y:S01]  /*0f30*/  IMAD.U32 R141, RZ, RZ, UR5 ;  /* 0x00000005ff8d7e24 */ /* 0x000fe2000f8e00ff */
[----:B------:R-:W-:Y:S02]  /*0f40*/  VIADDMNMX R0, R3, UR5, R0, PT ;  /* 0x0000000503007c46 */ /* 0x000fe4000b800100 */
[----:B0-----:R-:W-:-:S02]  /*0f50*/  CS2R R2, SRZ ;  /* 0x0000000000027805 */ /* 0x001fc4000001ff00 */
[----:B------:R-:W-:Y:S02]  /*0f60*/  CS2R R130, SRZ ;  /* 0x0000000000827805 */ /* 0x000fe4000001ff00 */
[----:B------:R-:W-:Y:S02]  /*0f70*/  CS2R R128, SRZ ;  /* 0x0000000000807805 */ /* 0x000fe4000001ff00 */
[----:B------:R-:W-:Y:S02]  /*0f80*/  R2UR UR39, R0 ;  /* 0x00000000002772ca */ /* 0x000fe400000e0000 */
        /* <DEDUP_REMOVED lines=11> */
[----:B------:R-:W-:Y:S01]  /*1040*/  CS2R R104, SRZ ;  /* 0x0000000000687805 */ /* 0x000fe2000001ff00 */
[----:B------:R-:W-:Y:S01]  /*1050*/  UISETP.GT.AND UP0, UPT, UR39, UR5, UPT ;  /* 0x000000052700728c */ /* 0x000fe2000bf04270 */
[----:B------:R-:W-:Y:S02]  /*1060*/  CS2R R102, SRZ ;  /* 0x0000000000667805 */ /* 0x000fe4000001ff00 */
[----:B------:R-:W-:Y:S02]  /*1070*/  CS2R R100, SRZ ;  /* 0x0000000000647805 */ /* 0x000fe4000001ff00 */
[----:B------:R-:W-:-:S02]  /*1080*/  CS2R R98, SRZ ;  /* 0x0000000000627805 */ /* 0x000fc4000001ff00 */
[----:B------:R-:W-:Y:S02]  /*1090*/  CS2R R96, SRZ ;  /* 0x0000000000607805 */ /* 0x000fe4000001ff00 */
[----:B------:R-:W-:Y:S02]  /*10a0*/  CS2R R94, SRZ ;  /* 0x00000000005e7805 */ /* 0x000fe4000001ff00 */
[----:B------:R-:W-:Y:S02]  /*10b0*/  PLOP3.LUT P1, PT, PT, PT, UP0, 0x80, 0x0 ;  /* 0x000000000000781c */ /* 0x000fe40003f2f008 */
[----:B------:R-:W-:Y:S02]  /*10c0*/  CS2R R92, SRZ ;  /* 0x00000000005c7805 */ /* 0x000fe4000001ff00 */
[----:B------:R-:W-:Y:S02]  /*10d0*/  CS2R R90, SRZ ;  /* 0x00000000005a7805 */ /* 0x000fe4000001ff00 */
[----:B------:R-:W-:-:S07]  /*10e0*/  CS2R R88, SRZ ;  /* 0x0000000000587805 */ /* 0x000fce000001ff00 */
[----:B------:R-:W-:Y:S05]  /*10f0*/  @!P1 BRA `(.L_x_1910) ;  /* 0x0000008000989947 */ /* 0x000fea0003800000 */
[----:B------:R-:W-:Y:S01]  /*1100*/  SHF.R.S32.HI R18, RZ, 0x1f, R17 ;  /* 0x0000001fff127819 */ /* 0x000fe20000011411 */
[----:B------:R-:W0:Y:S01]  /*1110*/  S2UR UR7, SR_CgaCtaId ;  /* 0x00000000000779c3 */ /* 0x000e220000008800 */
[----:B------:R-:W-:Y:S02]  /*1120*/  UMOV UR6, 0x400 ;  /* 0x0000040000067882 */ /* 0x000fe40000000000 */
[----:B------:R-:W-:-:S04]  /*1130*/  LEA.HI R19, R18, R17, RZ, 0x7 ;  /* 0x0000001112137211 */ /* 0x000fc800078f38ff */
[----:B------:R-:W-:-:S05]  /*1140*/  SHF.R.S32.HI R22, RZ, 0x7, R19 ;  /* 0x00000007ff167819 */ /* 0x000fca0000011413 */
[----:B------:R-:W1:Y:S01]  /*1150*/  SHFL.IDX PT, R0, R22, RZ, 0x1f ;  /* 0x00001fff16007589 */ /* 0x000e6200000e0000 */
[----:B0-----:R-:W-:-:S04]  /*1160*/  ULEA UR8, UR7, UR6, 0x18 ;  /* 0x0000000607087291 */ /* 0x001fc8000f8ec03f */
[----:B------:R-:W-:Y:S02]  /*1170*/  UIADD3 UR6, UR8, 0x21800, URZ ;  /* 0x0002180008067890 */ /* 0x000fe4000fffe03f */
[----:B------:R-:W-:Y:S02]  /*1180*/  IMAD.U32 R2, RZ, RZ, UR8 ;  /* 0x00000008ff027e24 */ /* 0x000fe4000f8e00ff */
[----:B------:R-:W-:Y:S01]  /*1190*/  ULOP3.LUT UP0, URZ, UR6, 0x3ff, URZ, 0xc0, !UPT ;  /* 0x000003ff063f7892 */ /* 0x000fe2000f80c03f */
[----:B-1----:R-:W-:-:S05]  /*11a0*/  R2UR UR9, R0 ;  /* 0x00000000000972ca */ /* 0x002fca00000e0000 */
[----:B------:R-:W-:-:S08]  /*11b0*/  PLOP3.LUT P0, PT, PT, PT, UP0, 0x80, 0x0 ;  /* 0x000000000000781c */ /* 0x000fd00003f0f008 */
[----:B------:R-:W-:Y:S02]  /*11c0*/  UIMAD.WIDE UR4, UR9, 0x55555556, URZ ;  /* 0x55555556090478a5 */ /* 0x000fe4000f8e023f */
[----:B------:R-:W-:Y:S02]  /*11d0*/  IMAD.U32 R16, RZ, RZ, UR9 ;  /* 0x00000009ff107e24 */ /* 0x000fe4000f8e00ff */
        /* <DEDUP_REMOVED lines=27> */
.L_x_1911:
[----:B------:R-:W-:Y:S02]  /*1390*/  R2UR UR4, R2 ;  /* 0x00000000020472ca */ /* 0x000fe400000e0000 */
[----:B------:R-:W-:Y:S02]  /*13a0*/  SHF.L.U32 R8, RZ, 0x1f, RZ ;  /* 0x0000001fff087819 */ /* 0x000fe400000006ff */
[----:B------:R-:W-:-:S04]  /*13b0*/  LEA.HI R6, R18, R17, RZ, 0x4 ;  /* 0x0000001112067211 */ /* 0x000fc800078f20ff */
[----:B------:R-:W-:-:S05]  /*13c0*/  LOP3.LUT R0, R6, 0xfffffff0, RZ, 0xc0, !PT ;  /* 0xfffffff006007812 */ /* 0x000fca00078ec0ff */
[----:B------:R-:W0:Y:S01]  /*13d0*/  SYNCS.PHASECHK.TRANS64.TRYWAIT P0, [UR4+0x2d800], R8 ;  /* 0x02d80008ff0075a7 */ /* 0x000e220008000144 */
[----:B------:R-:W-:-:S05]  /*13e0*/  IMAD.IADD R0, R17, 0x1, -R0 ;  /* 0x0000000111007824 */ /* 0x000fca00078e0a00 */
[----:B------:R-:W-:-:S04]  /*13f0*/  SHF.R.S32.HI R3, RZ, 0x1f, R0 ;  /* 0x0000001fff037819 */ /* 0x000fc80000011400 */
[----:B------:R-:W-:Y:S01]  /*1400*/  LEA.HI R3, R3, R0, RZ, 0x3 ;  /* 0x0000000003037211 */ /* 0x000fe200078f18ff */
[----:B0-----:R-:W-:Y:S06]  /*1410*/  @!P0 BRA `(.L_x_1912) ;  /* 0x000000d000288947 */ /* 0x001fec0003800000 */
.L_x_1997:
[----:B------:R-:W2:Y:S01]  /*1420*/  LDL R4, [R1+0x8] ;  /* 0x0000080001047983 */ /* 0x000ea20000100800 */
[----:B0-----:R-:W-:-:S05]  /*1430*/  LOP3.LUT R5, R3, 0xfffffff8, RZ, 0xc0, !PT ;  /* 0xfffffff803057812 */ /* 0x001fca00078ec0ff */
[----:B------:R-:W-:-:S05]  /*1440*/  IMAD.IADD R5, R0, 0x1, -R5 ;  /* 0x0000000100057824 */ /* 0x000fca00078e0a05 */
[----:B------:R-:W-:Y:S02]  /*1450*/  LOP3.LUT P1, RZ, R5, 0x4, RZ, 0xc0, !PT ;  /* 0x0000000405ff7812 */ /* 0x000fe4000782c0ff */
[----:B--2---:R-:W-:-:S13]  /*1460*/  R2UR UR4, R4 ;  /* 0x00000000040472ca */ /* 0x004fda00000e0000 */
[----:B------:R-:W-:-:S06]  /*1470*/  ULOP3.LUT UR4, UR4, 0x1, URZ, 0xfc, !UPT ;  /* 0x0000000104047892 */ /* 0x000fcc000f8efc3f */
[----:B------:R-:W-:-:S05]  /*1480*/  IMAD.U32 R4, RZ, RZ, UR4 ;  /* 0x00000004ff047e24 */ /* 0x000fca000f8e00ff */
[----:B------:R-:W-:Y:S01]  /*1490*/  ISETP.NE.AND P0, PT, R4, 0x3, PT ;  /* 0x000000030400780c */ /* 0x000fe20003f05270 */
[----:B------:R-:W-:-:S05]  /*14a0*/  IMAD.MOV.U32 R4, RZ, RZ, 0x20 ;  /* 0x00000020ff047424 */ /* 0x000fca00078e00ff */
[----:B------:R-:W-:-:S07]  /*14b0*/  SEL R7, R4, 0xffffffe0, !P1 ;  /* 0xffffffe004077807 */ /* 0x000fce0004800000 */
[----:B------:R-:W-:Y:S05]  /*14c0*/  @!P0 BRA `(.L_x_1913) ;  /* 0x0000000000048947 */ /* 0x000fea0003800000 */
[----:B------:R-:W-:Y:S01]  /*14d0*/  BPT.TRAP 0x1 ;  /* 0x000000040000795c */ /* 0x000fe20000300000 */
.L_x_1913:
[----:B------:R-:W-:-:S13]  /*14e0*/  R2UR UR4, R2 ;  /* 0x00000000020472ca */ /* 0x000fda00000e0000 */
[----:B------:R0:W1:Y:S01]  /*14f0*/  SYNCS.PHASECHK.TRANS64.TRYWAIT P1, [UR4+0x2d830], R8 ;  /* 0x02d83008ff0075a7 */ /* 0x0000620008020144 */
[----:B------:R-:W-:Y:S05]  /*1500*/  @!P0 BRA `(.L_x_1914) ;  /* 0x0000000000048947 */ /* 0x000fea0003800000 */
[----:B------:R-:W-:Y:S01]  /*1510*/  BPT.TRAP 0x1 ;  /* 0x000000040000795c */ /* 0x000fe20000300000 */
.L_x_1914:
[----:B------:R-:W-:-:S05]  /*1520*/  IMAD.U32 R10, RZ, RZ, UR40 ;  /* 0x00000028ff0a7e24 */ /* 0x000fca000f8e00ff */
[----:B------:R-:W-:Y:S01]  /*1530*/  LOP3.LUT R10, R10, 0x10000, RZ, 0xfc, !PT ;  /* 0x000100000a0a7812 */ /* 0x000fe200078efcff */
[----:B-1----:R-:W-:Y:S06]  /*1540*/  @P1 BRA `(.L_x_1915) ;  /* 0x00000000000c1947 */ /* 0x002fec0003800000 */
[----:B------:R-:W-:-:S13]  /*1550*/  R2UR UR4, R2 ;  /* 0x00000000020472ca */ /* 0x000fda00000e0000 */
[----:B------:R-:W1:Y:S02]  /*1560*/  SYNCS.PHASECHK.TRANS64.TRYWAIT P1, [UR4+0x2d830], R8 ;  /* 0x02d83008ff0075a7 */ /* 0x000e640008020144 */
[----:B-1----:R-:W-:Y:S05]  /*1570*/  @!P1 BRA `(.L_x_1916) ;  /* 0x000000cc00ec9947 */ /* 0x002fea0003800000 */
.L_x_1915:
[----:B------:R-:W-:Y:S05]  /*1580*/  WARPSYNC.ALL ;  /* 0x0000000000007948 */ /* 0x000fea0003800000 */
[----:B------:R-:W-:Y:S01]  /*1590*/  IMAD.MOV.U32 R11, RZ, RZ, -0x7fffffe0 ;  /* 0x80000020ff0b7424 */ /* 0x000fe200078e00ff */
[----:B------:R-:W-:Y:S01]  /*15a0*/  R2UR UR4, R2 ;  /* 0x00000000020472ca */ /* 0x000fe200000e0000 */
[----:B------:R-:W-:Y:S01]  /*15b0*/  WARPGROUP.ARRIVE ;  /* 0x00000000000079c5 */ /* 0x000fe20000000000 */
[C---:B------:R-:W-:Y:S01]  /*15c0*/  R2UR UR8, R10.reuse ;  /* 0x000000000a0872ca */ /* 0x040fe200000e0000 */
[----:B------:R-:W-:Y:S01]  /*15d0*/  UMOV UR11, 0x80000020 ;  /* 0x80000020000b7882 */ /* 0x000fe20000000000 */
[----:B------:R-:W-:Y:S01]  /*15e0*/  R2UR UR9, R11 ;  /* 0x000000000b0972ca */ /* 0x000fe200000e0000 */
[----:B------:R-:W-:Y:S01]  /*15f0*/  UMOV UR13, 0x80000020 ;  /* 0x80000020000d7882 */ /* 0x000fe20000000000 */
[----:B------:R-:W-:Y:S01]  /*1600*/  R2UR UR24, R10 ;  /* 0x000000000a1872ca */ /* 0x000fe200000e0000 */
[----:B------:R-:W-:Y:S01]  /*1610*/  UMOV UR15, 0x80000020 ;  /* 0x80000020000f7882 */ /* 0x000fe20000000000 */
[----:B------:R-:W-:Y:S01]  /*1620*/  UMOV UR17, 0x80000020 ;  /* 0x8000002000117882 */ /* 0x000fe20000000000 */
[----:B------:R-:W-:Y:S01]  /*1630*/  UMOV UR7, 0x80000020 ;  /* 0x8000002000077882 */ /* 0x000fe20000000000 */
[----:B------:R-:W-:Y:S01]  /*1640*/  UMOV UR5, UR17 ;  /* 0x0000001100057c82 */ /* 0x000fe20008000000 */
[----:B------:R-:W-:Y:S01]  /*1650*/  UMOV UR21, 0x80000020 ;  /* 0x8000002000157882 */ /* 0x000fe20000000000 */
[----:B------:R-:W-:Y:S01]  /*1660*/  UMOV UR25, 0x80000020 ;  /* 0x8000002000197882 */ /* 0x000fe20000000000 */
[----:B------:R-:W-:-:S04]  /*1670*/  UIADD3 UR4, UR4, 0x15400, URZ ;  /* 0x0001540004047890 */ /* 0x000fc8000fffe03f */
[----:B------:R-:W-:Y:S02]  /*1680*/  USHF.R.U32.HI UR4, URZ, 0x4, UR4 ;  /* 0x000000043f047899 */ /* 0x000fe40008011604 */
[----:B------:R-:W-:Y:S02]  /*1690*/  UIADD3 UR12, UR24, 0x300, URZ ;  /* 0x00000300180c7890 */ /* 0x000fe4000fffe03f */
[----:B------:R-:W-:Y:S02]  /*16a0*/  ULOP3.LUT UR4, UR4, 0x3fff, URZ, 0xc0, !UPT ;  /* 0x00003fff04047892 */ /* 0x000fe4000f8ec03f */
[----:B------:R-:W-:Y:S02]  /*16b0*/  UIADD3 UR16, UR24, 0x302, URZ ;  /* 0x0000030218107890 */ /* 0x000fe4000fffe03f */
[----:B------:R-:W-:Y:S02]  /*16c0*/  ULOP3.LUT UR18, UR4, 0x10000, URZ, 0xfc, !UPT ;  /* 0x0001000004127892 */ /* 0x000fe4000f8efc3f */
[----:B------:R-:W-:-:S02]  /*16d0*/  UIADD3 UR20, UR24, 0x600, URZ ;  /* 0x0000060018147890 */ /* 0x000fc4000fffe03f */
[----:B------:R-:W-:Y:S02]  /*16e0*/  UIADD3 UR14, UR18, 0x200, URZ ;  /* 0x00000200120e7890 */ /* 0x000fe4000fffe03f */
[----:B------:R-:W-:Y:S02]  /*16f0*/  UIADD3 UR6, UR18, 0x202, URZ ;  /* 0x0000020212067890 */ /* 0x000fe4000fffe03f */
[----:B------:R-:W-:Y:S01]  /*1700*/  IMAD.U32 R12, RZ, RZ, UR18 ;  /* 0x00000012ff0c7e24 */ /* 0x000fe2000f8e00ff */
[----:B------:R-:W-:Y:S01]  /*1710*/  UMOV UR10, UR18 ;  /* 0x00000012000a7c82 */ /* 0x000fe20008000000 */
[----:B------:R-:W-:Y:S01]  /*1720*/  UMOV UR4, UR16 ;  /* 0x0000001000047c82 */ /* 0x000fe20008000000 */
[----:B------:R-:W-:Y:S01]  /*1730*/  HGMMA.64x128x16.F32.BF16 R24, gdesc[UR8], RZ, !UPT, gsb0 ;  /* 0x01e00000081879f0 */ /* 0x000fe2000c0018ff */
[----:B------:R-:W-:Y:S02]  /*1740*/  UIADD3 UR8, UR24, 0x2, URZ ;  /* 0x0000000218087890 */ /* 0x000fe4000fffe03f */
[----:B------:R-:W-:Y:S01]  /*1750*/  UIADD3 UR10, UR18, 0x2, URZ ;  /* 0x00000002120a7890 */ /* 0x000fe2000fffe03f */
[----:B------:R-:W-:Y:S01]  /*1760*/  UMOV UR9, 0x80000020 ;  /* 0x8000002000097882 */ /* 0x000fe20000000000 */
[----:B------:R-:W-:Y:S01]  /*1770*/  UMOV UR11, 0x80000020 ;  /* 0x80000020000b7882 */ /* 0x000fe20000000000 */
[----:B------:R-:W-:Y:S01]  /*1780*/  UIADD3 UR24, UR24, 0x602, URZ ;  /* 0x0000060218187890 */ /* 0x000fe2000fffe03f */
        /* <DEDUP_REMOVED lines=8> */
[----:B------:R-:W-:Y:S01]  /*1810*/  HGMMA.64x128x16.F32.BF16 R24, gdesc[UR4], R24, gsb0 ;  /* 0x01e00000041879f0 */ /* 0x000fe20008001818 */
[----:B------:R-:W-:Y:S01]  /*1820*/  UIADD3 UR6, UR18, 0x400, URZ ;  /* 0x0000040012067890 */ /* 0x000fe2000fffe03f */
[----:B------:R-:W-:Y:S01]  /*1830*/  UMOV UR4, UR20 ;  /* 0x0000001400047c82 */ /* 0x000fe20008000000 */
[----:B------:R-:W-:Y:S01]  /*1840*/  UMOV UR5, UR21 ;  /* 0x0000001500057c82 */ /* 0x000fe20008000000 */
[----:B------:R-:W-:Y:S01]  /*1850*/  UMOV UR7, 0x80000020 ;  /* 0x8000002000077882 */ /* 0x000fe20000000000 */
[----:B------:R-:W-:Y:S02]  /*1860*/  WARPGROUP.DEPBAR.LE gsb0, 0x0 ;  /* 0x00008000000079c5 */ /* 0x000fe40000010000 */
[----:B------:R-:W-:-:S06]  /*1870*/  WARPGROUP.ARRIVE ;  /* 0x00000000000079c5 */ /* 0x000fcc0000000000 */
[----:B------:R-:W-:Y:S01]  /*1880*/  HGMMA.64x128x16.F32.BF16 R24, gdesc[UR4], R24, gsb0 ;  /* 0x01e00000041879f0 */ /* 0x000fe20008001818 */
[----:B------:R-:W-:Y:S01]  /*1890*/  UIADD3 UR6, UR18, 0x402, URZ ;  /* 0x0000040212067890 */ /* 0x000fe2000fffe03f */
[----:B------:R-:W-:Y:S01]  /*18a0*/  UMOV UR4, UR24 ;  /* 0x0000001800047c82 */ /* 0x000fe20008000000 */
[----:B------:R-:W-:Y:S01]  /*18b0*/  UMOV UR5, UR25 ;  /* 0x0000001900057c82 */ /* 0x000fe20008000000 */
[----:B------:R-:W-:Y:S01]  /*18c0*/  UMOV UR7, 0x80000020 ;  /* 0x8000002000077882 */ /* 0x000fe20000000000 */
[----:B------:R-:W-:Y:S02]  /*18d0*/  WARPGROUP.DEPBAR.LE gsb0, 0x0 ;  /* 0x00008000000079c5 */ /* 0x000fe40000010000 */
[----:B------:R-:W-:-:S06]  /*18e0*/  WARPGROUP.ARRIVE ;  /* 0x00000000000079c5 */ /* 0x000fcc0000000000 */
[----:B------:R-:W-:Y:S03]  /*18f0*/  HGMMA.64x128x16.F32.BF16 R24, gdesc[UR4], R24, gsb0 ;  /* 0x01e00000041879f0 */ /* 0x000fe60008001818 */
[----:B------:R-:W-:Y:S02]  /*1900*/  WARPGROUP.DEPBAR.LE gsb0, 0x0 ;  /* 0x00008000000079c5 */ /* 0x000fe40000010000 */
[----:B------:R-:W-:Y:S05]  /*1910*/  @!P0 BRA `(.L_x_1917) ;  /* 0x0000000000048947 */ /* 0x000fea0003800000 */
[----:B------:R-:W-:Y:S01]  /*1920*/  BPT.TRAP 0x1 ;  /* 0x000000040000795c */ /* 0x000fe20000300000 */
.L_x_1917:
[----:B------:R-:W-:Y:S01]  /*1930*/  LOP3.LUT R0, R19, 0xffffff80, RZ, 0xc0, !PT ;  /* 0xffffff8013007812 */ /* 0x000fe200078ec0ff */
[----:B------:R-:W-:Y:S01]  /*1940*/  IMAD.HI R15, R22, 0x55555556, RZ ;  /* 0x55555556160f7827 */ /* 0x000fe200078e02ff */
[----:B------:R-:W-:Y:S01]  /*1950*/  LEA.HI R13, R18, R17, RZ, 0x2 ;  /* 0x00000011120d7211 */ /* 0x000fe200078f10ff */
[----:B------:R-:W-:Y:S01]  /*1960*/  UISETP.NE.AND UP0, UPT, UR37, URZ, UPT ;  /* 0x0000003f2500728c */ /* 0x000fe2000bf05270 */
[----:B------:R-:W-:Y:S01]  /*1970*/  R2UR UR7, R2 ;  /* 0x00000000020772ca */ /* 0x000fe200000e0000 */
[----:B------:R-:W-:Y:S01]  /*1980*/  IMAD.IADD R0, R17, 0x1, -R0 ;  /* 0x0000000111007824 */ /* 0x000fe200078e0a00 */
[----:B------:R-:W-:Y:S01]  /*1990*/  LOP3.LUT R20, R13, 0xfffffffc, RZ, 0xc0, !PT ;  /* 0xfffffffc0d147812 */ /* 0x000fe200078ec0ff */
[----:B------:R-:W-:Y:S01]  /*19a0*/  ULDC UR6, c[0x0][0x2f0] ;  /* 0x0000bc0000067ab9 */ /* 0x000fe20000000800 */
[----:B------:R-:W-:Y:S01]  /*19b0*/  LEA.HI R15, R15, R15, RZ, 0x1 ;  /* 0x0000000f0f0f7211 */ /* 0x000fe200078f08ff */
[----:B------:R-:W-:Y:S01]  /*19c0*/  ULDC UR14, c[0x0][0x288] ;  /* 0x0000a200000e7ab9 */ /* 0x000fe20000000800 */
[----:B-1----:R-:W-:Y:S01]  /*19d0*/  SHF.R.S32.HI R9, RZ, 0x1f, R0 ;  /* 0x0000001fff097819 */ /* 0x002fe20000011400 */
[----:B------:R-:W-:Y:S01]  /*19e0*/  IMAD.IADD R20, R17, 0x1, -R20 ;  /* 0x0000000111147824 */ /* 0x000fe200078e0a14 */
[----:B------:R-:W-:Y:S01]  /*19f0*/  PLOP3.LUT P1, PT, PT, PT, UP0, 0x80, 0x0 ;  /* 0x000000000000781c */ /* 0x000fe20003f2f008 */
[----:B------:R-:W-:Y:S01]  /*1a00*/  IMAD R15, R15, -0x3, R22 ;  /* 0xfffffffd0f0f7824 */ /* 0x000fe200078e0216 */
[CC--:B0-----:R-:W-:Y:S01]  /*1a10*/  LEA.HI R8, R9.reuse, R0.reuse, RZ, 0x2 ;  /* 0x0000000009087211 */ /* 0x0c1fe200078f10ff */
[----:B------:R-:W-:Y:S01]  /*1a20*/  @UP0 ULDC UR4, c[0x0][0x44c] ;  /* 0x0001130000040ab9 */ /* 0x000fe20000000800 */
[----:B------:R-:W-:Y:S01]  /*1a30*/  LEA.HI R13, R9, R0, RZ, 0x5 ;  /* 0x00000000090d7211 */ /* 0x000fe200078f28ff */
[----:B------:R-:W-:Y:S01]  /*1a40*/  @UP0 ULDC UR5, c[0x0][0x450] ;  /* 0x0001140000050ab9 */ /* 0x000fe20000000800 */
[--C-:B------:R-:W-:Y:S01]  /*1a50*/  SHF.R.S32.HI R9, RZ, 0x2, R8.reuse ;  /* 0x00000002ff097819 */ /* 0x100fe20000011408 */
[----:B------:R-:W-:Y:S01]  /*1a60*/  ULDC UR31, c[0x0][0x988] ;  /* 0x00026200001f7ab9 */ /* 0x000fe20000000800 */
[----:B------:R-:W-:Y:S01]  /*1a70*/  SHF.R.S32.HI R14, RZ, 0x1f, R8 ;  /* 0x0000001fff0e7819 */ /* 0x000fe20000011408 */
[----:B------:R-:W-:Y:S01]  /*1a80*/  IMAD.SHL.U32 R3, R3, 0x40, RZ ;  /* 0x0000004003037824 */ /* 0x000fe200078e00ff */
[----:B------:R-:W-:Y:S01]  /*1a90*/  SHF.R.S32.HI R13, RZ, 0x5, R13 ;  /* 0x00000005ff0d7819 */ /* 0x000fe2000001140d */
[----:B------:R-:W0:Y:S01]  /*1aa0*/  S2UR UR10, SR_CgaCtaId ;  /* 0x00000000000a79c3 */ /* 0x000e220000008800 */
[----:B------:R-:W-:Y:S01]  /*1ab0*/  LEA.HI R14, R14, R9, RZ, 0x3 ;  /* 0x000000090e0e7211 */ /* 0x000fe200078f18ff */
[----:B------:R-:W-:Y:S01]  /*1ac0*/  @UP0 ULDC UR15, c[0x0][0x450] ;  /* 0x00011400000f0ab9 */ /* 0x000fe20000000800 */
[----:B------:R-:W-:-:S02]  /*1ad0*/  LEA.HI R19, R20, R20, RZ, 0x1 ;  /* 0x0000001414137211 */ /* 0x000fc400078f08ff */
[----:B------:R-:W-:Y:S02]  /*1ae0*/  CS2R R134, SRZ ;  /* 0x0000000000867805 */ /* 0x000fe4000001ff00 */
[----:B------:R-:W-:Y:S02]  /*1af0*/  LEA R13, R13, UR38, 0x4 ;  /* 0x000000260d0d7c11 */ /* 0x000fe4000f8e20ff */
[----:B------:R-:W-:Y:S02]  /*1b00*/  CS2R R132, SRZ ;  /* 0x0000000000847805 */ /* 0x000fe4000001ff00 */
[----:B------:R-:W-:Y:S02]  /*1b10*/  LOP3.LUT R14, R14, 0xfffffff8, RZ, 0xc0, !PT ;  /* 0xfffffff80e0e7812 */ /* 0x000fe400078ec0ff */
[----:B------:R-:W-:Y:S02]  /*1b20*/  CS2R R130, SRZ ;  /* 0x0000000000827805 */ /* 0x000fe4000001ff00 */
[----:B------:R-:W-:-:S02]  /*1b30*/  LOP3.LUT R19, R19, 0x1ffffffe, RZ, 0xc0, !PT ;  /* 0x1ffffffe13137812 */ /* 0x000fc400078ec0ff */
[----:B------:R-:W-:Y:S02]  /*1b40*/  CS2R R128, SRZ ;  /* 0x0000000000807805 */ /* 0x000fe4000001ff00 */
[----:B------:R-:W-:Y:S02]  /*1b50*/  IADD3 R14, R13, R9, -R14 ;  /* 0x000000090d0e7210 */ /* 0x000fe40007ffe80e */
[----:B------:R-:W-:Y:S02]  /*1b60*/  CS2R R126, SRZ ;  /* 0x00000000007e7805 */ /* 0x000fe4000001ff00 */
[----:B------:R-:W-:Y:S01]  /*1b70*/  PLOP3.LUT P2, PT, PT, PT, UP0, 0x80, 0x0 ;  /* 0x000000000000781c */ /* 0x000fe20003f4f008 */
[----:B------:R-:W-:Y:S01]  /*1b80*/  IMAD.IADD R9, R20, 0x1, -R19 ;  /* 0x0000000114097824 */ /* 0x000fe200078e0a13 */
[----:B------:R-:W-:Y:S01]  /*1b90*/  LOP3.LUT R139, R8, 0x7ffffffc, RZ, 0xc0, !PT ;  /* 0x7ffffffc088b7812 */ /* 0x000fe200078ec0ff */
[----:B------:R-:W-:Y:S01]  /*1ba0*/  IMAD R14, R15, 0x40, R14 ;  /* 0x000000400f0e7824 */ /* 0x000fe200078e020e */
[----:B------:R-:W-:-:S02]  /*1bb0*/  R2UR UR18, R141 ;  /* 0x000000008d1272ca */ /* 0x000fc400000e0000 */
[----:B------:R-:W-:Y:S02]  /*1bc0*/  CS2R R124, SRZ ;  /* 0x00000000007c7805 */ /* 0x000fe4000001ff00 */
[----:B------:R-:W-:Y:S01]  /*1bd0*/  CS2R R122, SRZ ;  /* 0x00000000007a7805 */ /* 0x000fe2000001ff00 */
[----:B------:R-:W-:Y:S01]  /*1be0*/  IMAD R9, R9, 0x8, R14 ;  /* 0x0000000809097824 */ /* 0x000fe200078e020e */
[----:B------:R-:W-:Y:S01]  /*1bf0*/  CS2R R120, SRZ ;  /* 0x0000000000787805 */ /* 0x000fe2000001ff00 */
[----:B------:R-:W-:Y:S01]  /*1c00*/  IMAD.IADD R139, R0, 0x1, -R139 ;  /* 0x00000001008b7824 */ /* 0x000fe200078e0a8b */
[----:B------:R-:W-:Y:S01]  /*1c10*/  CS2R R118, SRZ ;  /* 0x0000000000767805 */ /* 0x000fe2000001ff00 */
[----:B------:R-:W-:Y:S01]  /*1c20*/  @P1 IMAD.HI.U32 R13, R9, UR4, RZ ;  /* 0x00000004090d1c27 */ /* 0x000fe2000f8e00ff */
[----:B------:R-:W-:Y:S01]  /*1c30*/  UMOV UR4, 0xffffff80 ;  /* 0xffffff8000047882 */ /* 0x000fe20000000000 */
[----:B------:R-:W-:Y:S01]  /*1c40*/  CS2R R116, SRZ ;  /* 0x0000000000747805 */ /* 0x000fe2000001ff00 */
[----:B------:R-:W-:Y:S01]  /*1c50*/  UIMAD UR4, UR39, UR4, 0x80 ;  /* 0x00000080270474a4 */ /* 0x000fe2000f8e0204 */
[----:B------:R-:W-:Y:S01]  /*1c60*/  IMAD.MOV.U32 R15, RZ, RZ, R9 ;  /* 0x000000ffff0f7224 */ /* 0x000fe200078e0009 */
[----:B------:R-:W-:Y:S01]  /*1c70*/  @P2 SHF.R.U32.HI R15, RZ, UR5, R13 ;  /* 0x00000005ff0f2c19 */ /* 0x000fe2000801160d */
[----:B------:R-:W-:Y:S01]  /*1c80*/  IMAD.U32 R13, RZ, RZ, UR6 ;  /* 0x00000006ff0d7e24 */ /* 0x000fe2000f8e00ff */
[----:B------:R-:W-:Y:S01]  /*1c90*/  UIADD3 UR5, UR4, 0x1, URZ ;  /* 0x0000000104057890 */ /* 0x000fe2000fffe03f */
[----:B------:R-:W-:Y:S01]  /*1ca0*/  CS2R R114, SRZ ;  /* 0x0000000000727805 */ /* 0x000fe2000001ff00 */
[----:B------:R-:W-:Y:S01]  /*1cb0*/  UIMAD UR4, UR36, UR6, UR4 ;  /* 0x00000006240472a4 */ /* 0x000fe2000f8e0204 */
[----:B------:R-:W1:Y:S01]  /*1cc0*/  SHFL.IDX PT, R8, R15, RZ, 0x1c1f ;  /* 0x001c1fff0f087589 */ /* 0x000e6200000e0000 */
[----:B------:R-:W-:Y:S01]  /*1cd0*/  UIMAD UR6, UR36, UR6, -UR14 ;  /* 0x00000006240672a4 */ /* 0x000fe2000f8e0a0e */
[----:B------:R-:W-:Y:S01]  /*1ce0*/  CS2R R112, SRZ ;  /* 0x0000000000707805 */ /* 0x000fe2000001ff00 */
[----:B------:R-:W-:Y:S01]  /*1cf0*/  IMAD.U32 R22, RZ, RZ, UR5 ;  /* 0x00000005ff167e24 */ /* 0x000fe2000f8e00ff */
[----:B------:R-:W-:Y:S01]  /*1d00*/  SHFL.IDX PT, R15, R15, 0x1, 0x1c1f ;  /* 0x003c1f000f0f7f89 */ /* 0x000fe200000e0000 */
[----:B------:R-:W-:Y:S01]  /*1d10*/  IMAD.U32 R14, RZ, RZ, UR4 ;  /* 0x00000004ff0e7e24 */ /* 0x000fe2000f8e00ff */
[----:B------:R-:W-:Y:S01]  /*1d20*/  UIADD3 UR4, UR7, 0x2d840, URZ ;  /* 0x0002d84007047890 */ /* 0x000fe2000fffe03f */
[C---:B------:R-:W-:Y:S01]  /*1d30*/  IMAD R22, R139.reuse, -0x2, R22 ;  /* 0xfffffffe8b167824 */ /* 0x040fe200078e0216 */
[----:B------:R-:W-:Y:S01]  /*1d40*/  UMOV UR5, URZ ;  /* 0x0000003f00057c82 */ /* 0x000fe20008000000 */
[----:B------:R-:W-:Y:S01]  /*1d50*/  IMAD R14, R139, -0x2, R14 ;  /* 0xfffffffe8b0e7824 */ /* 0x000fe200078e020e */
[----:B0-----:R-:W-:Y:S01]  /*1d60*/  UPRMT UR4, UR10, 0x654, UR4 ;  /* 0x000006540a047896 */ /* 0x001fe20008000004 */
[----:B------:R-:W-:Y:S01]  /*1d70*/  IMAD R22, R13, UR36, R22 ;  /* 0x000000240d167c24 */ /* 0x000fe2000f8e0216 */
[----:B------:R-:W-:Y:S01]  /*1d80*/  CS2R R110, SRZ ;  /* 0x00000000006e7805 */ /* 0x000fe2000001ff00 */
[----:B------:R-:W-:Y:S01]  /*1d90*/  @UP0 ULDC UR10, c[0x0][0x44c] ;  /* 0x00011300000a0ab9 */ /* 0x000fe20000000800 */
[----:B------:R-:W-:Y:S01]  /*1da0*/  CS2R R108, SRZ ;  /* 0x00000000006c7805 */ /* 0x000fe2000001ff00 */
[----:B------:R-:W-:Y:S01]  /*1db0*/  VIADD R13, R22, -UR14 ;  /* 0x8000000e160d7c36 */ /* 0x000fe20008000000 */
[----:B------:R-:W-:Y:S01]  /*1dc0*/  UIMAD.WIDE.U32 UR10, UR38, UR10, URZ ;  /* 0x0000000a260a72a5 */ /* 0x000fe2000f8e003f */
[----:B------:R-:W-:-:S02]  /*1dd0*/  CS2R R106, SRZ ;  /* 0x00000000006a7805 */ /* 0x000fc4000001ff00 */
[----:B------:R-:W-:Y:S01]  /*1de0*/  CS2R R104, SRZ ;  /* 0x0000000000687805 */ /* 0x000fe2000001ff00 */
[----:B------:R-:W-:Y:S01]  /*1df0*/  SYNCS.ARRIVE.TRANS64.RED.A1T0 RZ, [UR4], RZ ;  /* 0x000000ffffff79a7 */ /* 0x000fe20008100404 */
[----:B------:R-:W-:Y:S01]  /*1e00*/  @UP0 USHF.R.U32.HI UR38, URZ, UR15, UR11 ;  /* 0x0000000f3f260299 */ /* 0x000fe2000801160b */
[----:B------:R-:W-:Y:S01]  /*1e10*/  CS2R R102, SRZ ;  /* 0x0000000000667805 */ /* 0x000fe2000001ff00 */
[----:B------:R-:W-:Y:S01]  /*1e20*/  UMOV UR4, URZ ;  /* 0x0000003f00047c82 */ /* 0x000fe20008000000 */
[----:B------:R-:W-:Y:S02]  /*1e30*/  CS2R R100, SRZ ;  /* 0x0000000000647805 */ /* 0x000fe4000001ff00 */
[----:B-1----:R-:W-:Y:S01]  /*1e40*/  VIADDMNMX R8, R8, R13, R14, PT ;  /* 0x0000000d08087246 */ /* 0x002fe2000380010e */
[----:B------:R-:W-:-:S03]  /*1e50*/  UIADD3 UR6, UR6, UR38, URZ ;  /* 0x0000002606067290 */ /* 0x000fc6000fffe03f */
[C---:B------:R-:W-:Y:S01]  /*1e60*/  ISETP.GT.AND P1, PT, R8.reuse, RZ, PT ;  /* 0x000000ff0800720c */ /* 0x040fe20003f24270 */
[----:B------:R-:W-:Y:S01]  /*1e70*/  USHF.R.S32.HI UR10, URZ, 0x1f, UR6 ;  /* 0x0000001f3f0a7899 */ /* 0x000fe20008011406 */
[C---:B------:R-:W-:Y:S02]  /*1e80*/  ISETP.GT.AND P2, PT, R8.reuse, 0x1, PT ;  /* 0x000000010800780c */ /* 0x040fe40003f44270 */
[----:B------:R-:W-:Y:S01]  /*1e90*/  ISETP.GT.AND P3, PT, R8, 0x8, PT ;  /* 0x000000080800780c */ /* 0x000fe20003f64270 */
[----:B------:R-:W-:Y:S01]  /*1ea0*/  ULEA.HI UR10, UR10, UR6, URZ, 0x7 ;  /* 0x000000060a0a7291 */ /* 0x000fe2000f8f383f */
[----:B------:R-:W-:Y:S02]  /*1eb0*/  FSEL R97, R24, -INF , P1 ;  /* 0xff80000018617808 */ /* 0x000fe40000800000 */
[----:B------:R-:W-:Y:S01]  /*1ec0*/  FSEL R95, R25, -INF , P2 ;  /* 0xff800000195f7808 */ /* 0x000fe20001000000 */
[----:B------:R-:W-:Y:S01]  /*1ed0*/  USHF.R.S32.HI UR10, URZ, 0x7, UR10 ;  /* 0x000000073f0a7899 */ /* 0x000fe2000801140a */
[----:B------:R-:W-:-:S02]  /*1ee0*/  ISETP.GT.AND P1, PT, R8, 0x9, PT ;  /* 0x000000090800780c */ /* 0x000fc40003f24270 */
[----:B------:R-:W-:Y:S01]  /*1ef0*/  FSEL R23, R28, -INF , P3 ;  /* 0xff8000001c177808 */ /* 0x000fe20001800000 */
[----:B------:R-:W-:Y:S01]  /*1f00*/  UISETP.LT.AND UP0, UPT, UR18, UR10, UPT ;  /* 0x0000000a1200728c */ /* 0x000fe2000bf01270 */
[----:B------:R-:W-:Y:S02]  /*1f10*/  FMNMX.FTZ R0, R97, R95, !PT ;  /* 0x0000005f61007209 */ /* 0x000fe40007810000 */
[C---:B------:R-:W-:Y:S01]  /*1f20*/  ISETP.GT.AND P2, PT, R8.reuse, 0x10, PT ;  /* 0x000000100800780c */ /* 0x040fe20003f44270 */
[----:B------:R-:W-:Y:S01]  /*1f30*/  USEL UR28, UR18, UR10, !UP0 ;  /* 0x0000000a121c7287 */ /* 0x000fe2000c000000 */
[----:B------:R-:W-:Y:S02]  /*1f40*/  FSEL R19, R29, -INF , P1 ;  /* 0xff8000001d137808 */ /* 0x000fe40000800000 */
[----:B------:R-:W-:Y:S02]  /*1f50*/  FMNMX.FTZ R0, R23, R0, !PT ;  /* 0x0000000017007209 */ /* 0x000fe40007810000 */
[----:B------:R-:W-:-:S02]  /*1f60*/  ISETP.GT.AND P1, PT, R8, 0x11, PT ;  /* 0x000000110800780c */ /* 0x000fc40003f24270 */
[----:B------:R-:W-:Y:S02]  /*1f70*/  FSEL R93, R32, -INF , P2 ;  /* 0xff800000205d7808 */ /* 0x000fe40001000000 */
[----:B------:R-:W-:Y:S02]  /*1f80*/  FMNMX.FTZ R0, R19, R0, !PT ;  /* 0x0000000013007209 */ /* 0x000fe40007810000 */
[C---:B------:R-:W-:Y:S02]  /*1f90*/  ISETP.GT.AND P2, PT, R8.reuse, 0x18, PT ;  /* 0x000000180800780c */ /* 0x040fe40003f44270 */
        /* <DEDUP_REMOVED lines=41> */
[----:B------:R-:W-:Y:S02]  /*2230*/  ISETP.GT.AND P2, PT, R8, 0x50, PT ;  /* 0x000000500800780c */ /* 0x000fe40003f44270 */
        /* <DEDUP_REMOVED lines=35> */
[----:B------:R-:W-:Y:S02]  /*2470*/  FSEL R85, R85, -INF , P1 ;  /* 0xff80000055557808 */ /* 0x000fe40000800000 */
[----:B------:R-:W-:-:S04]  /*2480*/  FMNMX.FTZ R0, R84, R99, !PT ;  /* 0x0000006354007209 */ /* 0x000fc80007810000 */
[----:B------:R-:W-:-:S05]  /*2490*/  FMNMX.FTZ R24, R85, R0, !PT ;  /* 0x0000000055187209 */ /* 0x000fca0007810000 */
[----:B------:R-:W0:Y:S02]  /*24a0*/  SHFL.BFLY PT, R99, R24, 0x2, 0x1f ;  /* 0x0c401f0018637f89 */ /* 0x000e2400000e0000 */
[----:B0-----:R-:W-:-:S05]  /*24b0*/  FMNMX.FTZ R99, R24, R99, !PT ;  /* 0x0000006318637209 */ /* 0x001fca0007810000 */
[----:B------:R-:W0:Y:S02]  /*24c0*/  SHFL.BFLY PT, R0, R99, 0x1, 0x1f ;  /* 0x0c201f0063007f89 */ /* 0x000e2400000e0000 */
[----:B0-----:R-:W-:Y:S02]  /*24d0*/  FMNMX.FTZ R0, R99, R0, !PT ;  /* 0x0000000063007209 */ /* 0x001fe40007810000 */
[----:B------:R-:W-:Y:S02]  /*24e0*/  CS2R R98, SRZ ;  /* 0x0000000000627805 */ /* 0x000fe4000001ff00 */
[C---:B------:R-:W-:Y:S01]  /*24f0*/  FSETP.NEU.FTZ.AND P1, PT, R0.reuse, -INF , PT ;  /* 0xff8000000000780b */ /* 0x040fe20003f3d000 */
[----:B------:R-:W-:-:S05]  /*2500*/  FMUL.FTZ R8, R0, UR31 ;  /* 0x0000001f00087c20 */ /* 0x000fca0008410000 */
[----:B------:R-:W-:-:S05]  /*2510*/  FSEL R8, R8, RZ, P1 ;  /* 0x000000ff08087208 */ /* 0x000fca0000800000 */
[----:B------:R-:W-:Y:S01]  /*2520*/  FFMA.FTZ R20, R97, UR31, -R8 ;  /* 0x0000001f61147c23 */ /* 0x000fe20008010808 */
[----:B------:R-:W-:Y:S01]  /*2530*/  IADD3 R97, R15, -UR14, R22 ;  /* 0x8000000e0f617c10 */ /* 0x000fe2000fffe016 */
[--C-:B------:R-:W-:Y:S01]  /*2540*/  FFMA.FTZ R22, R23, UR31, -R8.reuse ;  /* 0x0000001f17167c23 */ /* 0x100fe20008010808 */
[--C-:B------:R-:W-:Y:S01]  /*2550*/  FFMA.FTZ R40, R37, UR31, -R8.reuse ;  /* 0x0000001f25287c23 */ /* 0x100fe20008010808 */
[--C-:B------:R-:W-:Y:S01]  /*2560*/  FFMA.FTZ R53, R53, UR31, -R8.reuse ;  /* 0x0000001f35357c23 */ /* 0x100fe20008010808 */
[----:B------:R-:W-:Y:S01]  /*2570*/  VIMNMX R44, R14, R97, PT ;  /* 0x000000610e2c7248 */ /* 0x000fe20003fe0100 */
[--C-:B------:R-:W-:Y:S01]  /*2580*/  FFMA.FTZ R56, R60, UR31, -R8.reuse ;  /* 0x0000001f3c387c23 */ /* 0x100fe20008010808 */
[--C-:B------:R-:W-:Y:S01]  /*2590*/  FFMA.FTZ R95, R95, UR31, -R8.reuse ;  /* 0x0000001f5f5f7c23 */ /* 0x100fe20008010808 */
[--C-:B------:R-:W-:Y:S01]  /*25a0*/  FFMA.FTZ R60, R69, UR31, -R8.reuse ;  /* 0x0000001f453c7c23 */ /* 0x100fe20008010808 */
[C---:B------:R-:W-:Y:S01]  /*25b0*/  ISETP.GT.AND P1, PT, R44.reuse, RZ, PT ;  /* 0x000000ff2c00720c */ /* 0x040fe20003f24270 */
[--C-:B------:R-:W-:Y:S01]  /*25c0*/  FFMA.FTZ R19, R19, UR31, -R8.reuse ;  /* 0x0000001f13137c23 */ /* 0x100fe20008010808 */
[C---:B------:R-:W-:Y:S01]  /*25d0*/  ISETP.GT.AND P2, PT, R44.reuse, 0x1, PT ;  /* 0x000000012c00780c */ /* 0x040fe20003f44270 */
[--C-:B------:R-:W-:Y:S01]  /*25e0*/  FFMA.FTZ R93, R93, UR31, -R8.reuse ;  /* 0x0000001f5d5d7c23 */ /* 0x100fe20008010808 */
[----:B------:R-:W-:Y:S01]  /*25f0*/  ISETP.GT.AND P3, PT, R44, 0x8, PT ;  /* 0x000000082c00780c */ /* 0x000fe20003f64270 */
[--C-:B------:R-:W-:Y:S01]  /*2600*/  FFMA.FTZ R25, R25, UR31, -R8.reuse ;  /* 0x0000001f19197c23 */ /* 0x100fe20008010808 */
[----:B------:R-:W-:Y:S01]  /*2610*/  FSEL R14, R26, -INF , P1 ;  /* 0xff8000001a0e7808 */ /* 0x000fe20000800000 */
[--C-:B------:R-:W-:Y:S01]  /*2620*/  FFMA.FTZ R91, R91, UR31, -R8.reuse ;  /* 0x0000001f5b5b7c23 */ /* 0x100fe20008010808 */
[----:B------:R-:W-:Y:S01]  /*2630*/  FSEL R23, R27, -INF , P2 ;  /* 0xff8000001b177808 */ /* 0x000fe20001000000 */
[--C-:B------:R-:W-:Y:S01]  /*2640*/  FFMA.FTZ R33, R33, UR31, -R8.reuse ;  /* 0x0000001f21217c23 */ /* 0x100fe20008010808 */
[----:B------:R-:W-:Y:S01]  /*2650*/  ISETP.GT.AND P1, PT, R44, 0x9, PT ;  /* 0x000000092c00780c */ /* 0x000fe20003f24270 */
[----:B------:R-:W-:Y:S01]  /*2660*/  FFMA.FTZ R69, R80, UR31, -R8 ;  /* 0x0000001f50457c23 */ /* 0x000fe20008010808 */
[----:B------:R-:W-:Y:S01]  /*2670*/  FSEL R30, R30, -INF , P3 ;  /* 0xff8000001e1e7808 */ /* 0x000fe20001800000 */
[----:B------:R-:W-:Y:S01]  /*2680*/  MUFU.EX2 R20, R20 ;  /* 0x0000001400147308 */ /* 0x000fe20000000800 */
[----:B------:R-:W-:-:S02]  /*2690*/  FMNMX.FTZ R27, R14, R23, !PT ;  /* 0x000000170e1b7209 */ /* 0x000fc40007810000 */
[----:B------:R-:W-:Y:S02]  /*26a0*/  CS2R R96, SRZ ;  /* 0x0000000000607805 */ /* 0x000fe4000001ff00 */
[----:B------:R-:W-:Y:S02]  /*26b0*/  ISETP.GT.AND P2, PT, R44, 0x10, PT ;  /* 0x000000102c00780c */ /* 0x000fe40003f44270 */
[----:B------:R-:W-:Y:S02]  /*26c0*/  FSEL R31, R31, -INF , P1 ;  /* 0xff8000001f1f7808 */ /* 0x000fe40000800000 */
[----:B------:R-:W-:Y:S01]  /*26d0*/  FMNMX.FTZ R24, R30, R27, !PT ;  /* 0x0000001b1e187209 */ /* 0x000fe20007810000 */
[----:B------:R0:W1:Y:S01]  /*26e0*/  MUFU.EX2 R15, R95 ;  /* 0x0000005f000f7308 */ /* 0x0000620000000800 */
[----:B------:R-:W-:Y:S02]  /*26f0*/  ISETP.GT.AND P1, PT, R44, 0x11, PT ;  /* 0x000000112c00780c */ /* 0x000fe40003f24270 */
[----:B------:R-:W-:-:S02]  /*2700*/  FSEL R34, R34, -INF , P2 ;  /* 0xff80000022227808 */ /* 0x000fc40001000000 */
[----:B------:R-:W-:Y:S02]  /*2710*/  FMNMX.FTZ R27, R31, R24, !PT ;  /* 0x000000181f1b7209 */ /* 0x000fe40007810000 */
[----:B------:R-:W-:Y:S01]  /*2720*/  ISETP.GT.AND P2, PT, R44, 0x18, PT ;  /* 0x000000182c00780c */ /* 0x000fe20003f44270 */
[----:B------:R-:W2:Y:S01]  /*2730*/  MUFU.EX2 R22, R22 ;  /* 0x0000001600167308 */ /* 0x000ea20000000800 */
[----:B------:R-:W-:Y:S02]  /*2740*/  FSEL R32, R35, -INF , P1 ;  /* 0xff80000023207808 */ /* 0x000fe40000800000 */
[----:B0-----:R-:W-:Y:S02]  /*2750*/  CS2R R94, SRZ ;  /* 0x00000000005e7805 */ /* 0x001fe4000001ff00 */
[----:B------:R-:W-:Y:S02]  /*2760*/  FMNMX.FTZ R27, R34, R27, !PT ;  /* 0x0000001b221b7209 */ /* 0x000fe40007810000 */
[----:B------:R-:W-:-:S02]  /*2770*/  ISETP.GT.AND P1, PT, R44, 0x19, PT ;  /* 0x000000192c00780c */ /* 0x000fc40003f24270 */
[----:B------:R-:W-:Y:S01]  /*2780*/  FSEL R38, R38, -INF , P2 ;  /* 0xff80000026267808 */ /* 0x000fe20001000000 */
[----:B------:R-:W-:Y:S01]  /*2790*/  MUFU.EX2 R19, R19 ;  /* 0x0000001300137308 */ /* 0x000fe20000000800 */
[----:B------:R-:W-:Y:S02]  /*27a0*/  FMNMX.FTZ R27, R32, R27, !PT ;  /* 0x0000001b201b7209 */ /* 0x000fe40007810000 */
[----:B------:R-:W-:Y:S02]  /*27b0*/  ISETP.GT.AND P2, PT, R44, 0x20, PT ;  /* 0x000000202c00780c */ /* 0x000fe40003f44270 */
[----:B------:R-:W-:Y:S02]  /*27c0*/  FSEL R39, R39, -INF , P1 ;  /* 0xff80000027277808 */ /* 0x000fe40000800000 */
[----:B------:R-:W-:Y:S01]  /*27d0*/  FMNMX.FTZ R26, R38, R27, !PT ;  /* 0x0000001b261a7209 */ /* 0x000fe20007810000 */
[----:B------:R0:W-:Y:S01]  /*27e0*/  MUFU.EX2 R24, R93 ;  /* 0x0000005d00187308 */ /* 0x0001e20000000800 */
[----:B------:R-:W-:-:S02]  /*27f0*/  ISETP.GT.AND P1, PT, R44, 0x21, PT ;  /* 0x000000212c00780c */ /* 0x000fc40003f24270 */
[----:B------:R-:W-:Y:S02]  /*2800*/  FSEL R42, R42, -INF , P2 ;  /* 0xff8000002a2a7808 */ /* 0x000fe40001000000 */
[----:B------:R-:W-:Y:S02]  /*2810*/  FMNMX.FTZ R27, R39, R26, !PT ;  /* 0x0000001a271b7209 */ /* 0x000fe40007810000 */
[----:B------:R-:W-:Y:S01]  /*2820*/  ISETP.GT.AND P2, PT, R44, 0x28, PT ;  /* 0x000000282c00780c */ /* 0x000fe20003f44270 */
[----:B------:R-:W-:Y:S01]  /*2830*/  MUFU.EX2 R25, R25 ;  /* 0x0000001900197308 */ /* 0x000fe20000000800 */
[----:B------:R-:W-:Y:S02]  /*2840*/  FSEL R43, R43, -INF , P1 ;  /* 0xff8000002b2b7808 */ /* 0x000fe40000800000 */
[----:B0-----:R-:W-:Y:S02]  /*2850*/  CS2R R92, SRZ ;  /* 0x00000000005c7805 */ /* 0x001fe4000001ff00 */
[----:B------:R-:W-:Y:S01]  /*2860*/  FMNMX.FTZ R28, R42, R27, !PT ;  /* 0x0000001b2a1c7209 */ /* 0x000fe20007810000 */
[----:B------:R-:W-:Y:S01]  /*2870*/  FFMA.FTZ R27, R89, UR31, -R8 ;  /* 0x0000001f591b7c23 */ /* 0x000fe20008010808 */
[----:B------:R-:W-:-:S02]  /*2880*/  ISETP.GT.AND P1, PT, R44, 0x29, PT ;  /* 0x000000292c00780c */ /* 0x000fc40003f24270 */
[----:B------:R-:W-:Y:S01]  /*2890*/  FSEL R46, R46, -INF , P2 ;  /* 0xff8000002e2e7808 */ /* 0x000fe20001000000 */
[----:B------:R0:W-:Y:S01]  /*28a0*/  MUFU.EX2 R26, R91 ;  /* 0x0000005b001a7308 */ /* 0x0001e20000000800 */
[----:B------:R-:W-:Y:S02]  /*28b0*/  FMNMX.FTZ R35, R43, R28, !PT ;  /* 0x0000001c2b237209 */ /* 0x000fe40007810000 */
[----:B------:R-:W-:Y:S02]  /*28c0*/  ISETP.GT.AND P2, PT, R44, 0x30, PT ;  /* 0x000000302c00780c */ /* 0x000fe40003f44270 */
[----:B------:R-:W-:Y:S02]  /*28d0*/  FSEL R47, R47, -INF , P1 ;  /* 0xff8000002f2f7808 */ /* 0x000fe40000800000 */
[----:B------:R-:W-:Y:S01]  /*28e0*/  FMNMX.FTZ R28, R46, R35, !PT ;  /* 0x000000232e1c7209 */ /* 0x000fe20007810000 */
[----:B------:R-:W-:Y:S01]  /*28f0*/  MUFU.EX2 R27, R27 ;  /* 0x0000001b001b7308 */ /* 0x000fe20000000800 */
[----:B------:R-:W-:-:S02]  /*2900*/  ISETP.GT.AND P1, PT, R44, 0x31, PT ;  /* 0x000000312c00780c */ /* 0x000fc40003f24270 */
[----:B0-----:R-:W-:Y:S02]  /*2910*/  CS2R R90, SRZ ;  /* 0x00000000005a7805 */ /* 0x001fe4000001ff00 */
[----:B------:R-:W-:Y:S02]  /*2920*/  FSEL R50, R50, -INF , P2 ;  /* 0xff80000032327808 */ /* 0x000fe40001000000 */
[----:B------:R-:W-:Y:S02]  /*2930*/  FMNMX.FTZ R35, R47, R28, !PT ;  /* 0x0000001c2f237209 */ /* 0x000fe40007810000 */
[----:B------:R-:W-:Y:S01]  /*2940*/  ISETP.GT.AND P2, PT, R44, 0x38, PT ;  /* 0x000000382c00780c */ /* 0x000fe20003f44270 */
[----:B------:R0:W-:Y:S01]  /*2950*/  MUFU.EX2 R28, R40 ;  /* 0x00000028001c7308 */ /* 0x0001e20000000800 */
[----:B------:R-:W-:Y:S02]  /*2960*/  FSEL R51, R51, -INF , P1 ;  /* 0xff80000033337808 */ /* 0x000fe40000800000 */
[----:B------:R-:W-:Y:S01]  /*2970*/  FMNMX.FTZ R36, R50, R35, !PT ;  /* 0x0000002332247209 */ /* 0x000fe20007810000 */
[--C-:B------:R-:W-:Y:S01]  /*2980*/  FFMA.FTZ R35, R41, UR31, -R8.reuse ;  /* 0x0000001f29237c23 */ /* 0x100fe20008010808 */
[----:B------:R-:W-:Y:S01]  /*2990*/  ISETP.GT.AND P1, PT, R44, 0x39, PT ;  /* 0x000000392c00780c */ /* 0x000fe20003f24270 */
[--C-:B------:R-:W-:Y:S01]  /*29a0*/  FFMA.FTZ R41, R29, UR31, -R8.reuse ;  /* 0x0000001f1d297c23 */ /* 0x100fe20008010808 */
[----:B------:R-:W-:Y:S01]  /*29b0*/  FSEL R54, R54, -INF , P2 ;  /* 0xff80000036367808 */ /* 0x000fe20001000000 */
[----:B------:R-:W-:Y:S01]  /*29c0*/  MUFU.EX2 R33, R33 ;  /* 0x0000002100217308 */ /* 0x000fe20000000800 */
[----:B------:R-:W-:Y:S01]  /*29d0*/  FMNMX.FTZ R37, R51, R36, !PT ;  /* 0x0000002433257209 */ /* 0x000fe20007810000 */
[--C-:B0-----:R-:W-:Y:S01]  /*29e0*/  FFMA.FTZ R40, R45, UR31, -R8.reuse ;  /* 0x0000001f2d287c23 */ /* 0x101fe20008010808 */
[----:B------:R-:W-:Y:S01]  /*29f0*/  ISETP.GT.AND P2, PT, R44, 0x40, PT ;  /* 0x000000402c00780c */ /* 0x000fe20003f44270 */
[----:B------:R-:W-:Y:S01]  /*2a00*/  FFMA.FTZ R45, R13, UR31, -R8 ;  /* 0x0000001f0d2d7c23 */ /* 0x000fe20008010808 */
[----:B------:R-:W-:-:S02]  /*2a10*/  FSEL R55, R55, -INF , P1 ;  /* 0xff80000037377808 */ /* 0x000fc40000800000 */
[----:B------:R-:W-:Y:S01]  /*2a20*/  FMNMX.FTZ R36, R54, R37, !PT ;  /* 0x0000002536247209 */ /* 0x000fe20007810000 */
[----:B------:R-:W-:Y:S01]  /*2a30*/  MUFU.EX2 R35, R35 ;  /* 0x0000002300237308 */ /* 0x000fe20000000800 */
[----:B------:R-:W-:Y:S02]  /*2a40*/  ISETP.GT.AND P1, PT, R44, 0x41, PT ;  /* 0x000000412c00780c */ /* 0x000fe40003f24270 */
[----:B------:R-:W-:Y:S02]  /*2a50*/  FSEL R58, R58, -INF , P2 ;  /* 0xff8000003a3a7808 */ /* 0x000fe40001000000 */
[----:B------:R-:W-:Y:S02]  /*2a60*/  FMNMX.FTZ R37, R55, R36, !PT ;  /* 0x0000002437257209 */ /* 0x000fe40007810000 */
[----:B------:R-:W-:Y:S01]  /*2a70*/  ISETP.GT.AND P2, PT, R44, 0x48, PT ;  /* 0x000000482c00780c */ /* 0x000fe20003f44270 */
[----:B------:R-:W-:Y:S01]  /*2a80*/  MUFU.EX2 R40, R40 ;  /* 0x0000002800287308 */ /* 0x000fe20000000800 */
[----:B------:R-:W-:-:S02]  /*2a90*/  FSEL R59, R59, -INF , P1 ;  /* 0xff8000003b3b7808 */ /* 0x000fc40000800000 */
[----:B------:R-:W-:Y:S02]  /*2aa0*/  FMNMX.FTZ R36, R58, R37, !PT ;  /* 0x000000253a247209 */ /* 0x000fe40007810000 */
[----:B------:R-:W-:Y:S02]  /*2ab0*/  ISETP.GT.AND P1, PT, R44, 0x49, PT ;  /* 0x000000492c00780c */ /* 0x000fe40003f24270 */
[----:B------:R-:W-:Y:S01]  /*2ac0*/  FSEL R62, R62, -INF , P2 ;  /* 0xff8000003e3e7808 */ /* 0x000fe20001000000 */
[----:B------:R-:W-:Y:S01]  /*2ad0*/  MUFU.EX2 R45, R45 ;  /* 0x0000002d002d7308 */ /* 0x000fe20000000800 */
[----:B------:R-:W-:Y:S02]  /*2ae0*/  FMNMX.FTZ R37, R59, R36, !PT ;  /* 0x000000243b257209 */ /* 0x000fe40007810000 */
[----:B------:R-:W-:Y:S02]  /*2af0*/  ISETP.GT.AND P2, PT, R44, 0x50, PT ;  /* 0x000000502c00780c */ /* 0x000fe40003f44270 */
[----:B------:R-:W-:-:S02]  /*2b00*/  FSEL R63, R63, -INF , P1 ;  /* 0xff8000003f3f7808 */ /* 0x000fc40000800000 */
[----:B------:R-:W-:Y:S01]  /*2b10*/  FMNMX.FTZ R36, R62, R37, !PT ;  /* 0x000000253e247209 */ /* 0x000fe20007810000 */
[--C-:B------:R-:W-:Y:S01]  /*2b20*/  FFMA.FTZ R37, R49, UR31, -R8.reuse ;  /* 0x0000001f31257c23 */ /* 0x100fe20008010808 */
[----:B------:R-:W-:Y:S01]  /*2b30*/  ISETP.GT.AND P1, PT, R44, 0x51, PT ;  /* 0x000000512c00780c */ /* 0x000fe20003f24270 */
[--C-:B------:R-:W-:Y:S01]  /*2b40*/  FFMA.FTZ R49, R65, UR31, -R8.reuse ;  /* 0x0000001f41317c23 */ /* 0x100fe20008010808 */
[----:B------:R-:W-:Y:S01]  /*2b50*/  FSEL R66, R66, -INF , P2 ;  /* 0xff80000042427808 */ /* 0x000fe20001000000 */
[--C-:B------:R-:W-:Y:S01]  /*2b60*/  FFMA.FTZ R65, R76, UR31, -R8.reuse ;  /* 0x0000001f4c417c23 */ /* 0x100fe20008010808 */
[----:B------:R-:W-:Y:S01]  /*2b70*/  FMNMX.FTZ R29, R63, R36, !PT ;  /* 0x000000243f1d7209 */ /* 0x000fe20007810000 */
[----:B------:R-:W-:Y:S01]  /*2b80*/  FFMA.FTZ R76, R81, UR31, -R8 ;  /* 0x0000001f514c7c23 */ /* 0x000fe20008010808 */
[----:B------:R-:W-:Y:S01]  /*2b90*/  ISETP.GT.AND P2, PT, R44, 0x58, PT ;  /* 0x000000582c00780c */ /* 0x000fe20003f44270 */
[----:B------:R0:W-:Y:S01]  /*2ba0*/  MUFU.EX2 R36, R41 ;  /* 0x0000002900247308 */ /* 0x0001e20000000800 */
[----:B------:R-:W-:-:S02]  /*2bb0*/  FSEL R67, R67, -INF , P1 ;  /* 0xff80000043437808 */ /* 0x000fc40000800000 */
[----:B------:R-:W-:Y:S02]  /*2bc0*/  FMNMX.FTZ R48, R66, R29, !PT ;  /* 0x0000001d42307209 */ /* 0x000fe40007810000 */
[----:B------:R-:W-:Y:S02]  /*2bd0*/  ISETP.GT.AND P1, PT, R44, 0x59, PT ;  /* 0x000000592c00780c */ /* 0x000fe40003f24270 */
[----:B------:R-:W-:Y:S01]  /*2be0*/  FSEL R70, R70, -INF , P2 ;  /* 0xff80000046467808 */ /* 0x000fe20001000000 */
[----:B------:R-:W-:Y:S01]  /*2bf0*/  MUFU.EX2 R37, R37 ;  /* 0x0000002500257308 */ /* 0x000fe20000000800 */
[----:B------:R-:W-:Y:S01]  /*2c00*/  FMNMX.FTZ R29, R67, R48, !PT ;  /* 0x00000030431d7209 */ /* 0x000fe20007810000 */
[----:B0-----:R-:W-:Y:S01]  /*2c10*/  FFMA.FTZ R41, R21, UR31, -R8 ;  /* 0x0000001f15297c23 */ /* 0x001fe20008010808 */
[----:B------:R-:W-:Y:S02]  /*2c20*/  ISETP.GT.AND P2, PT, R44, 0x60, PT ;  /* 0x000000602c00780c */ /* 0x000fe40003f44270 */
        /* <DEDUP_REMOVED lines=19> */
[----:B------:R0:W-:Y:S01]  /*2d60*/  MUFU.EX2 R48, R53 ;  /* 0x0000003500307308 */ /* 0x0001e20000000800 */
[----:B------:R-:W-:Y:S01]  /*2d70*/  FSEL R82, R82, -INF , P2 ;  /* 0xff80000052527808 */ /* 0x000fe20001000000 */
[--C-:B------:R-:W-:Y:S01]  /*2d80*/  FFMA.FTZ R57, R61, UR31, -R8.reuse ;  /* 0x0000001f3d397c23 */ /* 0x100fe20008010808 */
        /* <DEDUP_REMOVED lines=13> */
[----:B------:R-:W-:Y:S02]  /*2e60*/  FSEL R87, R87, -INF , P1 ;  /* 0xff80000057577808 */ /* 0x000fe40000800000 */
[----:B------:R-:W-:-:S04]  /*2e70*/  FMNMX.FTZ R44, R86, R13, !PT ;  /* 0x0000000d562c7209 */ /* 0x000fc80007810000 */
[----:B------:R-:W-:Y:S01]  /*2e80*/  FMNMX.FTZ R13, R87, R44, !PT ;  /* 0x0000002c570d7209 */ /* 0x000fe20007810000 */
[----:B------:R0:W-:Y:S01]  /*2e90*/  MUFU.EX2 R52, R21 ;  /* 0x0000001500347308 */ /* 0x0001e20000000800 */
[--C-:B------:R-:W-:Y:S01]  /*2ea0*/  FFMA.FTZ R44, R64, UR31, -R8.reuse ;  /* 0x0000001f402c7c23 */ /* 0x100fe20008010808 */
[--C-:B------:R-:W-:Y:S01]  /*2eb0*/  FFMA.FTZ R64, R73, UR31, -R8.reuse ;  /* 0x0000001f49407c23 */ /* 0x100fe20008010808 */
[----:B------:R-:W-:Y:S01]  /*2ec0*/  FFMA.FTZ R73, R85, UR31, -R8 ;  /* 0x0000001f55497c23 */ /* 0x000fe20008010808 */
[----:B------:R-:W3:Y:S04]  /*2ed0*/  SHFL.BFLY PT, R88, R13, 0x2, 0x1f ;  /* 0x0c401f000d587f89 */ /* 0x000ee800000e0000 */
[----:B------:R-:W-:Y:S08]  /*2ee0*/  MUFU.EX2 R44, R44 ;  /* 0x0000002c002c7308 */ /* 0x000ff00000000800 */
[----:B------:R-:W-:Y:S08]  /*2ef0*/  MUFU.EX2 R60, R60 ;  /* 0x0000003c003c7308 */ /* 0x000ff00000000800 */
[----:B------:R-:W-:Y:S01]  /*2f00*/  MUFU.EX2 R61, R61 ;  /* 0x0000003d003d7308 */ /* 0x000fe20000000800 */
[----:B---3--:R-:W-:-:S07]  /*2f10*/  FMNMX.FTZ R88, R13, R88, !PT ;  /* 0x000000580d587209 */ /* 0x008fce0007810000 */
[----:B------:R-:W-:Y:S01]  /*2f20*/  MUFU.EX2 R64, R64 ;  /* 0x0000004000407308 */ /* 0x000fe20000000800 */
[----:B------:R-:W3:Y:S07]  /*2f30*/  SHFL.BFLY PT, R13, R88, 0x1, 0x1f ;  /* 0x0c201f00580d7f89 */ /* 0x000eee00000e0000 */
[----:B------:R-:W-:Y:S08]  /*2f40*/  MUFU.EX2 R65, R65 ;  /* 0x0000004100417308 */ /* 0x000ff00000000800 */
[----:B------:R-:W-:Y:S08]  /*2f50*/  MUFU.EX2 R72, R72 ;  /* 0x0000004800487308 */ /* 0x000ff00000000800 */
[----:B------:R-:W-:Y:S01]  /*2f60*/  MUFU.EX2 R69, R69 ;  /* 0x0000004500457308 */ /* 0x000fe20000000800 */
[----:B---3--:R-:W-:-:S02]  /*2f70*/  FMNMX.FTZ R13, R88, R13, !PT ;  /* 0x0000000d580d7209 */ /* 0x008fc40007810000 */
[----:B------:R-:W-:Y:S02]  /*2f80*/  CS2R R88, SRZ ;  /* 0x0000000000587805 */ /* 0x000fe4000001ff00 */
[C---:B------:R-:W-:Y:S01]  /*2f90*/  FSETP.NEU.FTZ.AND P1, PT, R13.reuse, -INF , PT ;  /* 0xff8000000d00780b */ /* 0x040fe20003f3d000 */
[----:B------:R-:W-:Y:S02]  /*2fa0*/  FMUL.FTZ R29, R13, UR31 ;  /* 0x0000001f0d1d7c20 */ /* 0x000fe40008410000 */
[----:B------:R-:W-:Y:S03]  /*2fb0*/  MUFU.EX2 R76, R76 ;  /* 0x0000004c004c7308 */ /* 0x000fe60000000800 */
[----:B------:R-:W-:Y:S02]  /*2fc0*/  FSEL R29, R29, RZ, P1 ;  /* 0x000000ff1d1d7208 */ /* 0x000fe40000800000 */
[----:B------:R-:W-:-:S03]  /*2fd0*/  LOP3.LUT P1, RZ, R5, 0x2, RZ, 0xc0, !PT ;  /* 0x0000000205ff7812 */ /* 0x000fc6000782c0ff */
[--C-:B0-----:R-:W-:Y:S01]  /*2fe0*/  FFMA.FTZ R21, R31, UR31, -R29.reuse ;  /* 0x0000001f1f157c23 */ /* 0x101fe2000801081d */
[--C-:B------:R-:W-:Y:S01]  /*2ff0*/  FFMA.FTZ R8, R34, UR31, -R29.reuse ;  /* 0x0000001f22087c23 */ /* 0x100fe2000801081d */
[--C-:B------:R-:W-:Y:S01]  /*3000*/  FFMA.FTZ R23, R23, UR31, -R29.reuse ;  /* 0x0000001f17177c23 */ /* 0x100fe2000801081d */
[--C-:B------:R-:W-:Y:S01]  /*3010*/  FFMA.FTZ R34, R42, UR31, -R29.reuse ;  /* 0x0000001f2a227c23 */ /* 0x100fe2000801081d */
[----:B------:R0:W-:Y:S01]  /*3020*/  MUFU.EX2 R81, R21 ;  /* 0x0000001500517308 */ /* 0x0001e20000000800 */
[----:B------:R-:W-:Y:S01]  /*3030*/  SHF.R.S32.HI R42, RZ, 0x4, R6 ;  /* 0x00000004ff2a7819 */ /* 0x000fe20000011406 */
[--C-:B------:R-:W-:Y:S01]  /*3040*/  FFMA.FTZ R14, R14, UR31, -R29.reuse ;  /* 0x0000001f0e0e7c23 */ /* 0x100fe2000801081d */
[--C-:B------:R-:W-:Y:S01]  /*3050*/  FFMA.FTZ R30, R30, UR31, -R29.reuse ;  /* 0x0000001f1e1e7c23 */ /* 0x100fe2000801081d */
[--C-:B------:R-:W-:Y:S01]  /*3060*/  FFMA.FTZ R31, R32, UR31, -R29.reuse ;  /* 0x0000001f201f7c23 */ /* 0x100fe2000801081d */
[--C-:B------:R-:W-:Y:S01]  /*3070*/  FFMA.FTZ R32, R38, UR31, -R29.reuse ;  /* 0x0000001f26207c23 */ /* 0x100fe2000801081d */
[--C-:B------:R-:W-:Y:S01]  /*3080*/  FFMA.FTZ R38, R46, UR31, -R29.reuse ;  /* 0x0000001f2e267c23 */ /* 0x100fe2000801081d */
[----:B------:R-:W-:Y:S01]  /*3090*/  IMAD.SHL.U32 R42, R42, 0x8, RZ ;  /* 0x000000082a2a7824 */ /* 0x000fe200078e00ff */
[----:B------:R3:W-:Y:S01]  /*30a0*/  MUFU.EX2 R80, R14 ;  /* 0x0000000e00507308 */ /* 0x0007e20000000800 */
[----:B0-----:R-:W-:Y:S01]  /*30b0*/  IMAD.SHL.U32 R21, R5, 0x40, RZ ;  /* 0x0000004005157824 */ /* 0x001fe200078e00ff */
[----:B------:R-:W-:Y:S01]  /*30c0*/  LEA.HI R46, R18, R17, RZ, 0x5 ;  /* 0x00000011122e7211 */ /* 0x000fe200078f28ff */
[--C-:B------:R-:W-:Y:S01]  /*30d0*/  FFMA.FTZ R77, R39, UR31, -R29.reuse ;  /* 0x0000001f274d7c23 */ /* 0x100fe2000801081d */
[--C-:B------:R-:W-:Y:S01]  /*30e0*/  FFMA.FTZ R39, R51, UR31, -R29.reuse ;  /* 0x0000001f33277c23 */ /* 0x100fe2000801081d */
[--C-:B------:R-:W-:Y:S01]  /*30f0*/  FFMA.FTZ R55, R55, UR31, -R29.reuse ;  /* 0x0000001f37377c23 */ /* 0x100fe2000801081d */
[----:B------:R-:W-:Y:S01]  /*3100*/  LOP3.LUT R21, R21, 0x1c0, RZ, 0xc0, !PT ;  /* 0x000001c015157812 */ /* 0x000fe200078ec0ff */
[----:B------:R-:W-:Y:S01]  /*3110*/  IMAD.SHL.U32 R46, R46, 0x20, RZ ;  /* 0x000000202e2e7824 */ /* 0x000fe200078e00ff */
[----:B------:R-:W0:Y:S01]  /*3120*/  MUFU.EX2 R23, R23 ;  /* 0x0000001700177308 */ /* 0x000e220000000800 */
[--C-:B------:R-:W-:Y:S01]  /*3130*/  FFMA.FTZ R43, R43, UR31, -R29.reuse ;  /* 0x0000001f2b2b7c23 */ /* 0x100fe2000801081d */
[----:B------:R-:W-:Y:S01]  /*3140*/  LOP3.LUT R42, R21, 0x8, R42, 0xf8, !PT ;  /* 0x00000008152a7812 */ /* 0x000fe200078ef82a */
[----:B------:R-:W-:Y:S01]  /*3150*/  FFMA.FTZ R47, R47, UR31, -R29 ;  /* 0x0000001f2f2f7c23 */ /* 0x000fe2000801081d */
[----:B------:R-:W-:Y:S01]  /*3160*/  SHF.R.U32.HI R21, RZ, 0x3, R21 ;  /* 0x00000003ff157819 */ /* 0x000fe20000011615 */
[--C-:B---3--:R-:W-:Y:S01]  /*3170*/  FFMA.FTZ R14, R50, UR31, -R29.reuse ;  /* 0x0000001f320e7c23 */ /* 0x108fe2000801081d */
[----:B------:R-:W-:Y:S01]  /*3180*/  LOP3.LUT R46, R46, 0x7ffffc00, RZ, 0xc0, !PT ;  /* 0x7ffffc002e2e7812 */ /* 0x000fe200078ec0ff */
[--C-:B------:R-:W-:Y:S01]  /*3190*/  FFMA.FTZ R54, R54, UR31, -R29.reuse ;  /* 0x0000001f36367c23 */ /* 0x100fe2000801081d */
[----:B------:R-:W3:Y:S01]  /*31a0*/  MUFU.EX2 R30, R30 ;  /* 0x0000001e001e7308 */ /* 0x000ee20000000800 */
[----:B------:R-:W-:Y:S01]  /*31b0*/  LOP3.LUT R21, R42, R21, RZ, 0x3c, !PT ;  /* 0x000000152a157212 */ /* 0x000fe200078e3cff */
[----:B------:R-:W-:Y:S01]  /*31c0*/  FFMA.FTZ R18, R58, UR31, -R29 ;  /* 0x0000001f3a127c23 */ /* 0x000fe2000801081d */
[----:B------:R-:W-:Y:S01]  /*31d0*/  LOP3.LUT R42, R3, 0x7ffffe00, RZ, 0xc0, !PT ;  /* 0x7ffffe00032a7812 */ /* 0x000fe200078ec0ff */
[----:B-1----:R-:W-:Y:S01]  /*31e0*/  FADD.FTZ R3, R20, R15 ;  /* 0x0000000f14037221 */ /* 0x002fe20000010000 */
[----:B------:R-:W-:Y:S01]  /*31f0*/  F2FP.BF16.F32.PACK_AB R20, R15, R20 ;  /* 0x000000140f14723e */ /* 0x000fe200000010ff */
[----:B------:R-:W-:Y:S01]  /*3200*/  FFMA.FTZ R5, R59, UR31, -R29 ;  /* 0x0000001f3b057c23 */ /* 0x000fe2000801081d */
[----:B------:R-:W-:Y:S01]  /*3210*/  IADD3 R46, R21, R42, R46 ;  /* 0x0000002a152e7210 */ /* 0x000fe20007ffe02e */
[----:B------:R-:W1:Y:S01]  /*3220*/  MUFU.EX2 R8, R8 ;  /* 0x0000000800087308 */ /* 0x000e620000000800 */
[----:B--2---:R-:W-:Y:S01]  /*3230*/  FADD.FTZ R42, R22, R3 ;  /* 0x00000003162a7221 */ /* 0x004fe20000010000 */
[----:B0-----:R-:W-:Y:S01]  /*3240*/  FADD.FTZ R3, R80, R23 ;  /* 0x0000001750037221 */ /* 0x001fe20000010000 */
[----:B------:R-:W-:Y:S01]  /*3250*/  F2FP.BF16.F32.PACK_AB R21, R23, R80 ;  /* 0x000000501715723e */ /* 0x000fe200000010ff */
[--C-:B------:R-:W-:Y:S01]  /*3260*/  FFMA.FTZ R15, R62, UR31, -R29.reuse ;  /* 0x0000001f3e0f7c23 */ /* 0x100fe2000801081d */
[C---:B------:R-:W-:Y:S01]  /*3270*/  FADD.FTZ R51, R19.reuse, R42 ;  /* 0x0000002a13337221 */ /* 0x040fe20000010000 */
[----:B------:R-:W-:Y:S01]  /*3280*/  F2FP.BF16.F32.PACK_AB R22, R19, R22 ;  /* 0x000000161316723e */ /* 0x000fe200000010ff */
[----:B------:R-:W-:Y:S01]  /*3290*/  FFMA.FTZ R19, R66, UR31, -R29 ;  /* 0x0000001f42137c23 */ /* 0x000fe2000801081d */
[----:B------:R-:W-:Y:S01]  /*32a0*/  MUFU.EX2 R31, R31 ;  /* 0x0000001f001f7308 */ /* 0x000fe20000000800 */
[----:B---3--:R-:W-:Y:S01]  /*32b0*/  FADD.FTZ R42, R30, R3 ;  /* 0x000000031e2a7221 */ /* 0x008fe20000010000 */
[----:B------:R-:W-:Y:S01]  /*32c0*/  F2FP.BF16.F32.PACK_AB R23, R81, R30 ;  /* 0x0000001e5117723e */ /* 0x000fe200000010ff */
[----:B------:R-:W-:Y:S01]  /*32d0*/  FADD.FTZ R30, R24, R51 ;  /* 0x00000033181e7221 */ /* 0x000fe20000010000 */
[----:B------:R-:W-:Y:S01]  /*32e0*/  LEA R3, R46, UR7, 0x1 ;  /* 0x000000072e037c11 */ /* 0x000fe2000f8e08ff */
[--C-:B------:R-:W-:Y:S01]  /*32f0*/  FFMA.FTZ R50, R67, UR31, -R29.reuse ;  /* 0x0000001f43327c23 */ /* 0x100fe2000801081d */
[--C-:B------:R-:W-:Y:S01]  /*3300*/  FFMA.FTZ R70, R70, UR31, -R29.reuse ;  /* 0x0000001f46467c23 */ /* 0x100fe2000801081d */
[----:B------:R-:W-:Y:S01]  /*3310*/  FADD.FTZ R51, R25, R30 ;  /* 0x0000001e19337221 */ /* 0x000fe20000010000 */
[----:B------:R-:W-:Y:S01]  /*3320*/  MUFU.EX2 R32, R32 ;  /* 0x0000002000207308 */ /* 0x000fe20000000800 */
[--C-:B------:R-:W-:Y:S01]  /*3330*/  FFMA.FTZ R71, R71, UR31, -R29.reuse ;  /* 0x0000001f47477c23 */ /* 0x100fe2000801081d */
[----:B------:R-:W-:Y:S01]  /*3340*/  FFMA.FTZ R74, R74, UR31, -R29 ;  /* 0x0000001f4a4a7c23 */ /* 0x000fe2000801081d */
[----:B------:R-:W-:Y:S01]  /*3350*/  FADD.FTZ R46, R26, R51 ;  /* 0x000000331a2e7221 */ /* 0x000fe20000010000 */
[--C-:B------:R-:W-:Y:S01]  /*3360*/  FFMA.FTZ R75, R75, UR31, -R29.reuse ;  /* 0x0000001f4b4b7c23 */ /* 0x100fe2000801081d */
[--C-:B------:R-:W-:Y:S01]  /*3370*/  FFMA.FTZ R78, R78, UR31, -R29.reuse ;  /* 0x0000001f4e4e7c23 */ /* 0x100fe2000801081d */
[--C-:B------:R-:W-:Y:S01]  /*3380*/  FFMA.FTZ R79, R79, UR31, -R29.reuse ;  /* 0x0000001f4f4f7c23 */ /* 0x100fe2000801081d */
[--C-:B------:R-:W-:Y:S01]  /*3390*/  FFMA.FTZ R82, R82, UR31, -R29.reuse ;  /* 0x0000001f52527c23 */ /* 0x100fe2000801081d */
[----:B------:R-:W0:Y:S01]  /*33a0*/  MUFU.EX2 R77, R77 ;  /* 0x0000004d004d7308 */ /* 0x000e220000000800 */
[--C-:B------:R-:W-:Y:S01]  /*33b0*/  FFMA.FTZ R83, R83, UR31, -R29.reuse ;  /* 0x0000001f53537c23 */ /* 0x100fe2000801081d */
[--C-:B------:R-:W-:Y:S01]  /*33c0*/  FFMA.FTZ R86, R86, UR31, -R29.reuse ;  /* 0x0000001f56567c23 */ /* 0x100fe2000801081d */
[----:B------:R-:W-:Y:S01]  /*33d0*/  FFMA.FTZ R87, R87, UR31, -R29 ;  /* 0x0000001f57577c23 */ /* 0x000fe2000801081d */
[----:B------:R-:W-:Y:S01]  /*33e0*/  F2FP.BF16.F32.PACK_AB R24, R25, R24 ;  /* 0x000000181918723e */ /* 0x000fe200000010ff */
[----:B------:R2:W-:Y:S01]  /*33f0*/  STSM.16.M88.4 [R3+0x21800], R20 ;  /* 0x0218001403007844 */ /* 0x0005e20000000200 */
[----:B------:R-:W-:Y:S01]  /*3400*/  F2FP.BF16.F32.PACK_AB R26, R27, R26 ;  /* 0x0000001a1b1a723e */ /* 0x000fe200000010ff */
[----:B------:R-:W-:Y:S01]  /*3410*/  UIADD3 UR7, UR39, -0x2, URZ ;  /* 0xfffffffe27077890 */ /* 0x000fe2000fffe03f */
[----:B------:R3:W-:Y:S01]  /*3420*/  MUFU.EX2 R17, R55 ;  /* 0x0000003700117308 */ /* 0x0007e20000000800 */
[----:B------:R-:W-:-:S02]  /*3430*/  F2FP.BF16.F32.PACK_AB R66, R72, R65 ;  /* 0x000000414842723e */ /* 0x000fc400000010ff */
[----:B------:R-:W-:-:S05]  /*3440*/  UISETP.GE.AND UP0, UPT, UR7, UR28, UPT ;  /* 0x0000001c0700728c */ /* 0x000fca000bf06270 */
[----:B------:R-:W4:Y:S01]  /*3450*/  MUFU.EX2 R34, R34 ;  /* 0x0000002200227308 */ /* 0x000f220000000800 */
[----:B---3--:R-:W-:Y:S01]  /*3460*/  FADD.FTZ R55, R81, R42 ;  /* 0x0000002a51377221 */ /* 0x008fe20000010000 */
[----:B------:R-:W-:-:S03]  /*3470*/  FFMA.FTZ R42, R63, UR31, -R29 ;  /* 0x0000001f3f2a7c23 */ /* 0x000fc6000801081d */
[----:B-1----:R-:W-:Y:S01]  /*3480*/  FADD.FTZ R30, R8, R55 ;  /* 0x00000037081e7221 */ /* 0x002fe20000010000 */
[----:B------:R-:W-:Y:S01]  /*3490*/  FADD.FTZ R55, R27, R46 ;  /* 0x0000002e1b377221 */ /* 0x000fe20000010000 */
[----:B0-----:R-:W-:Y:S01]  /*34a0*/  F2FP.BF16.F32.PACK_AB R27, R77, R32 ;  /* 0x000000204d1b723e */ /* 0x001fe200000010ff */
[----:B------:R-:W0:Y:S01]  /*34b0*/  MUFU.EX2 R43, R43 ;  /* 0x0000002b002b7308 */ /* 0x000e220000000800 */
[----:B------:R-:W-:Y:S01]  /*34c0*/  FADD.FTZ R51, R31, R30 ;  /* 0x0000001e1f337221 */ /* 0x000fe20000010000 */
[----:B------:R-:W-:Y:S01]  /*34d0*/  FADD.FTZ R46, R28, R55 ;  /* 0x000000371c2e7221 */ /* 0x000fe20000010000 */
[C---:B------:R-:W-:Y:S02]  /*34e0*/  F2FP.BF16.F32.PACK_AB R28, R35.reuse, R28 ;  /* 0x0000001c231c723e */ /* 0x040fe400000010ff */
[----:B------:R-:W-:Y:S01]  /*34f0*/  FADD.FTZ R30, R32, R51 ;  /* 0x00000033201e7221 */ /* 0x000fe20000010000 */
[----:B------:R-:W-:Y:S02]  /*3500*/  FADD.FTZ R46, R35, R46 ;  /* 0x0000002e232e7221 */ /* 0x000fe40000010000 */
[----:B------:R-:W1:Y:S01]  /*3510*/  MUFU.EX2 R38, R38 ;  /* 0x0000002600267308 */ /* 0x000e620000000800 */
[----:B------:R-:W-:-:S04]  /*3520*/  FADD.FTZ R29, R77, R30 ;  /* 0x0000001e4d1d7221 */ /* 0x000fc80000010000 */
[----:B----4-:R-:W-:Y:S01]  /*3530*/  FADD.FTZ R30, R34, R29 ;  /* 0x0000001d221e7221 */ /* 0x010fe20000010000 */
[----:B------:R-:W-:Y:S01]  /*3540*/  FADD.FTZ R29, R33, R46 ;  /* 0x0000002e211d7221 */ /* 0x000fe20000010000 */
[----:B------:R-:W-:Y:S01]  /*3550*/  F2FP.BF16.F32.PACK_AB R46, R60, R53 ;  /* 0x000000353c2e723e */ /* 0x000fe200000010ff */
[----:B------:R-:W3:Y:S01]  /*3560*/  MUFU.EX2 R47, R47 ;  /* 0x0000002f002f7308 */ /* 0x000ee20000000800 */
[----:B0-----:R-:W-:Y:S01]  /*3570*/  FADD.FTZ R25, R43, R30 ;  /* 0x0000001e2b197221 */ /* 0x001fe20000010000 */
[C---:B------:R-:W-:Y:S01]  /*3580*/  FADD.FTZ R29, R40.reuse, R29 ;  /* 0x0000001d281d7221 */ /* 0x040fe20000010000 */
[----:B------:R-:W-:Y:S01]  /*3590*/  F2FP.BF16.F32.PACK_AB R30, R40, R33 ;  /* 0x00000021281e723e */ /* 0x000fe200000010ff */
[----:B------:R-:W-:Y:S01]  /*35a0*/  VIADD R40, R3, 0x21800 ;  /* 0x0002180003287836 */ /* 0x000fe20000000000 */
[----:B------:R-:W-:Y:S01]  /*35b0*/  SEL R33, R4, 0xffffffe0, !P1 ;  /* 0xffffffe004217807 */ /* 0x000fe20004800000 */
[----:B--2---:R-:W-:Y:S01]  /*35c0*/  FADD.FTZ R22, R36, R29 ;  /* 0x0000001d24167221 */ /* 0x004fe20000010000 */
[----:B------:R-:W-:Y:S01]  /*35d0*/  F2FP.BF16.F32.PACK_AB R29, R43, R34 ;  /* 0x000000222b1d723e */ /* 0x000fe200000010ff */
[----:B------:R-:W0:Y:S01]  /*35e0*/  MUFU.EX2 R14, R14 ;  /* 0x0000000e000e7308 */ /* 0x000e220000000800 */
[----:B-1----:R-:W-:Y:S01]  /*35f0*/  FADD.FTZ R20, R38, R25 ;  /* 0x0000001926147221 */ /* 0x002fe20000010000 */
[----:B------:R-:W-:Y:S01]  /*3600*/  F2FP.BF16.F32.PACK_AB R25, R31, R8 ;  /* 0x000000081f19723e */ /* 0x000fe200000010ff */
[----:B------:R-:W-:Y:S01]  /*3610*/  FADD.FTZ R22, R37, R22 ;  /* 0x0000001625167221 */ /* 0x000fe20000010000 */
[----:B------:R-:W-:-:S03]  /*3620*/  PLOP3.LUT P1, PT, PT, PT, UP0, 0x80, 0x0 ;  /* 0x000000000000781c */ /* 0x000fc60003f2f008 */
[----:B------:R-:W-:Y:S01]  /*3630*/  FADD.FTZ R23, R41, R22 ;  /* 0x0000001629177221 */ /* 0x000fe20000010000 */
[----:B------:R-:W1:Y:S01]  /*3640*/  MUFU.EX2 R39, R39 ;  /* 0x0000002700277308 */ /* 0x000e620000000800 */
[C---:B---3--:R-:W-:Y:S01]  /*3650*/  FADD.FTZ R21, R47.reuse, R20 ;  /* 0x000000142f157221 */ /* 0x048fe20000010000 */
[----:B------:R-:W-:Y:S01]  /*3660*/  F2FP.BF16.F32.PACK_AB R31, R47, R38 ;  /* 0x000000262f1f723e */ /* 0x000fe200000010ff */
[----:B------:R-:W-:Y:S01]  /*3670*/  FADD.FTZ R4, R48, R23 ;  /* 0x0000001730047221 */ /* 0x000fe20000010000 */
[----:B------:R-:W-:-:S03]  /*3680*/  F2FP.BF16.F32.PACK_AB R20, R37, R36 ;  /* 0x000000242514723e */ /* 0x000fc600000010ff */
[----:B------:R-:W-:Y:S01]  /*3690*/  FADD.FTZ R23, R45, R4 ;  /* 0x000000042d177221 */ /* 0x000fe20000010000 */
[----:B------:R-:W2:Y:S01]  /*36a0*/  MUFU.EX2 R6, R54 ;  /* 0x0000003600067308 */ /* 0x000ea20000000800 */
[----:B0-----:R-:W-:Y:S01]  /*36b0*/  FADD.FTZ R8, R14, R21 ;  /* 0x000000150e087221 */ /* 0x001fe20000010000 */
[----:B------:R-:W-:Y:S02]  /*36c0*/  IMAD.IADD R4, R40, 0x1, R33 ;  /* 0x0000000128047824 */ /* 0x000fe400078e0221 */
[----:B------:R-:W-:Y:S01]  /*36d0*/  FADD.FTZ R23, R52, R23 ;  /* 0x0000001734177221 */ /* 0x000fe20000010000 */
[----:B------:R-:W-:-:S03]  /*36e0*/  IMAD R33, R7, 0x2, R3 ;  /* 0x0000000207217824 */ /* 0x000fc600078e0203 */
[----:B------:R-:W-:Y:S01]  /*36f0*/  FADD.FTZ R22, R56, R23 ;  /* 0x0000001738167221 */ /* 0x000fe20000010000 */
[----:B------:R-:W0:Y:S01]  /*3700*/  MUFU.EX2 R18, R18 ;  /* 0x0000001200127308 */ /* 0x000e220000000800 */
[----:B-1----:R-:W-:Y:S01]  /*3710*/  FADD.FTZ R21, R39, R8 ;  /* 0x0000000827157221 */ /* 0x002fe20000010000 */
[----:B------:R1:W-:Y:S01]  /*3720*/  STSM.16.M88.4 [R4], R24 ;  /* 0x0000001804007844 */ /* 0x0003e20000000200 */
[----:B------:R-:W-:Y:S01]  /*3730*/  FADD.FTZ R23, R57, R22 ;  /* 0x0000001639177221 */ /* 0x000fe20000010000 */
[----:B------:R-:W-:Y:S02]  /*3740*/  F2FP.BF16.F32.PACK_AB R22, R48, R41 ;  /* 0x000000293016723e */ /* 0x000fe400000010ff */
[----:B------:R3:W-:Y:S01]  /*3750*/  STSM.16.M88.4 [R33+0x21800], R28 ;  /* 0x0218001c21007844 */ /* 0x0007e20000000200 */
[----:B------:R-:W-:Y:S01]  /*3760*/  FADD.FTZ R34, R44, R23 ;  /* 0x000000172c227221 */ /* 0x000fe20000010000 */
[----:B------:R-:W4:Y:S01]  /*3770*/  MUFU.EX2 R5, R5 ;  /* 0x0000000500057308 */ /* 0x000f220000000800 */
[----:B--2---:R-:W-:Y:S01]  /*3780*/  FADD.FTZ R8, R6, R21 ;  /* 0x0000001506087221 */ /* 0x004fe20000010000 */
[----:B------:R-:W-:Y:S01]  /*3790*/  F2FP.BF16.F32.PACK_AB R23, R17, R6 ;  /* 0x000000061117723e */ /* 0x000fe200000010ff */
[C---:B------:R-:W-:Y:S01]  /*37a0*/  FADD.FTZ R34, R49.reuse, R34 ;  /* 0x0000002231227221 */ /* 0x040fe20000010000 */
[----:B------:R-:W-:Y:S01]  /*37b0*/  F2FP.BF16.F32.PACK_AB R44, R49, R44 ;  /* 0x0000002c312c723e */ /* 0x000fe200000010ff */
[----:B------:R-:W-:-:S03]  /*37c0*/  FADD.FTZ R21, R17, R8 ;  /* 0x0000000811157221 */ /* 0x000fc60000010000 */
[----:B------:R-:W2:Y:S01]  /*37d0*/  MUFU.EX2 R15, R15 ;  /* 0x0000000f000f7308 */ /* 0x000ea20000000800 */
[----:B0-----:R-:W-:Y:S01]  /*37e0*/  FADD.FTZ R8, R18, R21 ;  /* 0x0000001512087221 */ /* 0x001fe20000010000 */
[----:B-1----:R-:W-:Y:S02]  /*37f0*/  F2FP.BF16.F32.PACK_AB R24, R52, R45 ;  /* 0x0000002d3418723e */ /* 0x002fe400000010ff */
[----:B------:R-:W-:Y:S01]  /*3800*/  F2FP.BF16.F32.PACK_AB R26, R57, R56 ;  /* 0x00000038391a723e */ /* 0x000fe200000010ff */
[----:B---3--:R-:W-:-:S03]  /*3810*/  FADD.FTZ R29, R53, R34 ;  /* 0x00000022351d7221 */ /* 0x008fc60000010000 */
[----:B------:R-:W0:Y:S01]  /*3820*/  MUFU.EX2 R42, R42 ;  /* 0x0000002a002a7308 */ /* 0x000e220000000800 */
[C---:B----4-:R-:W-:Y:S01]  /*3830*/  FADD.FTZ R8, R5.reuse, R8 ;  /* 0x0000000805087221 */ /* 0x050fe20000010000 */
[----:B------:R-:W-:Y:S01]  /*3840*/  F2FP.BF16.F32.PACK_AB R25, R5, R18 ;  /* 0x000000120519723e */ /* 0x000fe200000010ff */
[----:B------:R-:W-:-:S04]  /*3850*/  FADD.FTZ R18, R60, R29 ;  /* 0x0000001d3c127221 */ /* 0x000fc80000010000 */
[----:B------:R-:W-:Y:S01]  /*3860*/  FADD.FTZ R17, R61, R18 ;  /* 0x000000123d117221 */ /* 0x000fe20000010000 */
[----:B------:R-:W1:Y:S01]  /*3870*/  MUFU.EX2 R19, R19 ;  /* 0x0000001300137308 */ /* 0x000e620000000800 */
[----:B--2---:R-:W-:Y:S02]  /*3880*/  FADD.FTZ R21, R15, R8 ;  /* 0x000000080f157221 */ /* 0x004fe40000010000 */
[C---:B------:R-:W-:Y:S01]  /*3890*/  FADD.FTZ R18, R64.reuse, R17 ;  /* 0x0000001140127221 */ /* 0x040fe20000010000 */
[----:B------:R-:W-:-:S04]  /*38a0*/  F2FP.BF16.F32.PACK_AB R64, R64, R61 ;  /* 0x0000003d4040723e */ /* 0x000fc800000010ff */
[----:B------:R-:W2:Y:S01]  /*38b0*/  MUFU.EX2 R50, R50 ;  /* 0x0000003200327308 */ /* 0x000ea20000000800 */
[----:B0-----:R-:W-:Y:S01]  /*38c0*/  FADD.FTZ R8, R42, R21 ;  /* 0x000000152a087221 */ /* 0x001fe20000010000 */
[----:B------:R-:W-:-:S06]  /*38d0*/  F2FP.BF16.F32.PACK_AB R21, R39, R14 ;  /* 0x0000000e2715723e */ /* 0x000fcc00000010ff */
[----:B------:R-:W0:Y:S01]  /*38e0*/  MUFU.EX2 R70, R70 ;  /* 0x0000004600467308 */ /* 0x000e220000000800 */
[----:B-1----:R-:W-:Y:S01]  /*38f0*/  FADD.FTZ R27, R19, R8 ;  /* 0x00000008131b7221 */ /* 0x002fe20000010000 */
[C---:B------:R-:W-:Y:S02]  /*3900*/  IMAD R8, R7.reuse, 0x2, R40 ;  /* 0x0000000207087824 */ /* 0x040fe400078e0228 */
[----:B------:R-:W-:-:S04]  /*3910*/  IMAD R7, R7, 0x2, R4 ;  /* 0x0000000207077824 */ /* 0x000fc800078e0204 */
[----:B------:R-:W1:Y:S01]  /*3920*/  MUFU.EX2 R71, R71 ;  /* 0x0000004700477308 */ /* 0x000e620000000800 */
[C---:B--2---:R-:W-:Y:S01]  /*3930*/  FADD.FTZ R27, R50.reuse, R27 ;  /* 0x0000001b321b7221 */ /* 0x044fe20000010000 */
[----:B------:R-:W-:Y:S01]  /*3940*/  F2FP.BF16.F32.PACK_AB R45, R50, R19 ;  /* 0x00000013322d723e */ /* 0x000fe200000010ff */
[----:B------:R2:W-:Y:S05]  /*3950*/  STSM.16.M88.4 [R7], R20 ;  /* 0x0000001407007844 */ /* 0x0005ea0000000200 */
[----:B------:R-:W3:Y:S01]  /*3960*/  MUFU.EX2 R74, R74 ;  /* 0x0000004a004a7308 */ /* 0x000ee20000000800 */
[----:B0-----:R-:W-:Y:S01]  /*3970*/  FADD.FTZ R14, R70, R27 ;  /* 0x0000001b460e7221 */ /* 0x001fe20000010000 */
[----:B------:R-:W-:-:S05]  /*3980*/  F2FP.BF16.F32.PACK_AB R27, R42, R15 ;  /* 0x0000000f2a1b723e */ /* 0x000fca00000010ff */
[----:B------:R2:W-:Y:S01]  /*3990*/  STSM.16.M88.4 [R3+0x27800], R24 ;  /* 0x0278001803007844 */ /* 0x0005e20000000200 */
[----:B------:R-:W0:Y:S01]  /*39a0*/  MUFU.EX2 R75, R75 ;  /* 0x0000004b004b7308 */ /* 0x000e220000000800 */
[C---:B-1----:R-:W-:Y:S01]  /*39b0*/  FADD.FTZ R5, R71.reuse, R14 ;  /* 0x0000000e47057221 */ /* 0x042fe20000010000 */
[----:B------:R-:W-:-:S05]  /*39c0*/  F2FP.BF16.F32.PACK_AB R47, R71, R70 ;  /* 0x00000046472f723e */ /* 0x000fca00000010ff */
[----:B------:R2:W-:Y:S01]  /*39d0*/  STSM.16.M88.4 [R4+0x6000], R44 ;  /* 0x0060002c04007844 */ /* 0x0005e20000000200 */
[----:B------:R-:W1:Y:S01]  /*39e0*/  MUFU.EX2 R67, R78 ;  /* 0x0000004e00437308 */ /* 0x000e620000000800 */
[----:B---3--:R-:W-:Y:S01]  /*39f0*/  FADD.FTZ R14, R74, R5 ;  /* 0x000000054a0e7221 */ /* 0x008fe20000010000 */
[----:B------:R-:W-:-:S04]  /*3a00*/  FADD.FTZ R5, R65, R18 ;  /* 0x0000001241057221 */ /* 0x000fc80000010000 */
[----:B------:R-:W-:Y:S02]  /*3a10*/  FADD.FTZ R18, R72, R5 ;  /* 0x0000000548127221 */ /* 0x000fe40000010000 */
[----:B------:R-:W3:Y:S01]  /*3a20*/  MUFU.EX2 R32, R79 ;  /* 0x0000004f00207308 */ /* 0x000ee20000000800 */
[----:B0-----:R-:W-:Y:S01]  /*3a30*/  FADD.FTZ R14, R75, R14 ;  /* 0x0000000e4b0e7221 */ /* 0x001fe20000010000 */
[----:B------:R-:W-:Y:S01]  /*3a40*/  FADD.FTZ R15, R69, R18 ;  /* 0x00000012450f7221 */ /* 0x000fe20000010000 */
[----:B------:R-:W-:-:S03]  /*3a50*/  F2FP.BF16.F32.PACK_AB R65, R75, R74 ;  /* 0x0000004a4b41723e */ /* 0x000fc600000010ff */
[C---:B------:R-:W-:Y:S01]  /*3a60*/  FADD.FTZ R15, R76.reuse, R15 ;  /* 0x0000000f4c0f7221 */ /* 0x040fe20000010000 */
[----:B------:R-:W-:Y:S01]  /*3a70*/  F2FP.BF16.F32.PACK_AB R76, R76, R69 ;  /* 0x000000454c4c723e */ /* 0x000fe200000010ff */
[----:B------:R-:W0:Y:S01]  /*3a80*/  MUFU.EX2 R77, R82 ;  /* 0x00000052004d7308 */ /* 0x000e220000000800 */
[----:B-1----:R-:W-:-:S07]  /*3a90*/  FADD.FTZ R5, R67, R14 ;  /* 0x0000000e43057221 */ /* 0x002fce0000010000 */
[----:B------:R-:W-:Y:S01]  /*3aa0*/  MUFU.EX2 R68, R68 ;  /* 0x0000004400447308 */ /* 0x000fe20000000800 */
[C---:B---3--:R-:W-:Y:S01]  /*3ab0*/  FADD.FTZ R14, R32.reuse, R5 ;  /* 0x00000005200e7221 */ /* 0x048fe20000010000 */
[----:B------:R-:W-:-:S05]  /*3ac0*/  F2FP.BF16.F32.PACK_AB R67, R32, R67 ;  /* 0x000000432043723e */ /* 0x000fca00000010ff */
[----:B------:R2:W-:Y:S01]  /*3ad0*/  STSM.16.M88.4 [R33+0x27800], R64 ;  /* 0x0278004021007844 */ /* 0x0005e20000000200 */
[----:B------:R-:W1:Y:S01]  /*3ae0*/  MUFU.EX2 R73, R73 ;  /* 0x0000004900497308 */ /* 0x000e620000000800 */
[----:B0-----:R-:W-:-:S07]  /*3af0*/  FADD.FTZ R5, R77, R14 ;  /* 0x0000000e4d057221 */ /* 0x001fce0000010000 */
[----:B------:R-:W0:Y:S08]  /*3b00*/  MUFU.EX2 R6, R83 ;  /* 0x0000005300067308 */ /* 0x000e300000000800 */
[----:B------:R-:W-:Y:S01]  /*3b10*/  MUFU.EX2 R86, R86 ;  /* 0x0000005600567308 */ /* 0x000fe20000000800 */
[----:B-1----:R-:W-:-:S07]  /*3b20*/  F2FP.BF16.F32.PACK_AB R78, R73, R68 ;  /* 0x00000044494e723e */ /* 0x002fce00000010ff */
[----:B------:R-:W1:Y:S01]  /*3b30*/  MUFU.EX2 R87, R87 ;  /* 0x0000005700577308 */ /* 0x000e620000000800 */
[C---:B0-----:R-:W-:Y:S01]  /*3b40*/  F2FP.BF16.F32.PACK_AB R77, R6.reuse, R77 ;  /* 0x0000004d064d723e */ /* 0x041fe200000010ff */
[----:B------:R-:W-:Y:S01]  /*3b50*/  FADD.FTZ R5, R6, R5 ;  /* 0x0000000506057221 */ /* 0x000fe20000010000 */
[----:B------:R-:W-:-:S04]  /*3b60*/  FADD.FTZ R6, R68, R15 ;  /* 0x0000000f44067221 */ /* 0x000fc80000010000 */
[----:B------:R-:W-:Y:S01]  /*3b70*/  FADD.FTZ R6, R73, R6 ;  /* 0x0000000649067221 */ /* 0x000fe20000010000 */
[----:B-1----:R-:W-:Y:S01]  /*3b80*/  F2FP.BF16.F32.PACK_AB R79, R87, R86 ;  /* 0x00000056574f723e */ /* 0x002fe200000010ff */
[----:B------:R-:W-:-:S04]  /*3b90*/  FADD.FTZ R86, R86, R5 ;  /* 0x0000000556567221 */ /* 0x000fc80000010000 */
[----:B------:R2:W-:Y:S01]  /*3ba0*/  STSM.16.M88.4 [R7+0x6000], R76 ;  /* 0x0060004c07007844 */ /* 0x0005e20000000200 */
[----:B------:R-:W-:Y:S01]  /*3bb0*/  FADD.FTZ R5, R87, R86 ;  /* 0x0000005657057221 */ /* 0x000fe20000010000 */
[----:B------:R0:W-:Y:S06]  /*3bc0*/  MEMBAR.ALL.CTA ;  /* 0x0000000000007992 */ /* 0x0001ec0000008000 */
[----:B0-----:R-:W0:Y:S02]  /*3bd0*/  FENCE.VIEW.ASYNC.S ;  /* 0x00000000000073c6 */ /* 0x001e240000000000 */
[----:B0-----:R-:W-:Y:S01]  /*3be0*/  NOP ;  /* 0x0000000000007918 */ /* 0x001fe20000000000 */
[----:B------:R-:W-:Y:S05]  /*3bf0*/  @!P1 BRA `(.L_x_1918) ;  /* 0x0000002800e49947 */ /* 0x000fea0003800000 */
[----:B------:R-:W-:Y:S01]  /*3c00*/  IMAD.MOV.U32 R15, RZ, RZ, R13 ;  /* 0x000000ffff0f7224 */ /* 0x000fe200078e000d */
[----:B------:R-:W-:Y:S01]  /*3c10*/  UMOV UR38, URZ ;  /* 0x0000003f00267c82 */ /* 0x000fe20008000000 */
[----:B------:R-:W-:Y:S01]  /*3c20*/  IMAD.MOV.U32 R14, RZ, RZ, R0 ;  /* 0x000000ffff0e7224 */ /* 0x000fe200078e0000 */
[----:B------:R-:W-:Y:S01]  /*3c30*/  UMOV UR6, URZ ;  /* 0x0000003f00067c82 */ /* 0x000fe20008000000 */
[----:B------:R-:W-:Y:S01]  /*3c40*/  IMAD.MOV.U32 R135, RZ, RZ, RZ ;  /* 0x000000ffff877224 */ /* 0x000fe200078e00ff */
[----:B------:R-:W-:Y:S01]  /*3c50*/  ULDC UR30, c[0x0][0x288] ;  /* 0x0000a200001e7ab9 */ /* 0x000fe20000000800 */
[----:B------:R-:W-:Y:S01]  /*3c60*/  ULDC UR29, c[0x0][0x2f0] ;  /* 0x0000bc00001d7ab9 */ /* 0x000fe20000000800 */
[----:B------:R-:W-:-:S05]  /*3c70*/  ULDC UR31, c[0x0][0x988] ;  /* 0x00026200001f7ab9 */ /* 0x000fca0000000800 */
.L_x_1929:
[----:B------:R-:W-:Y:S01]  /*3c80*/  R2UR UR4, R16 ;  /* 0x00000000100472ca */ /* 0x000fe200000e0000 */
[----:B------:R-:W-:-:S04]  /*3c90*/  UISETP.NE.AND UP0, UPT, UR6, 0x1, UPT ;  /* 0x000000010600788c */ /* 0x000fc8000bf05270 */
[----:B------:R-:W-:-:S04]  /*3ca0*/  USEL UR5, URZ, 0x1, UP0 ;  /* 0x000000013f057887 */ /* 0x000fc80008000000 */
[----:B------:R-:W-:-:S04]  /*3cb0*/  ULOP3.LUT UR5, UR38, UR5, URZ, 0x3c, !UPT ;  /* 0x0000000526057292 */ /* 0x000fc8000f8e3c3f */
[----:B------:R-:W-:-:S13]  /*3cc0*/  ISETP.NE.AND P2, PT, RZ, UR4, PT ;  /* 0x00000004ff007c0c */ /* 0x000fda000bf45270 */
[----:B------:R-:W-:Y:S05]  /*3cd0*/  @P2 BRA `(.L_x_1919) ;  /* 0x00000000003c2947 */ /* 0x000fea0003800000 */
[----:B------:R-:W-:Y:S05]  /*3ce0*/  @!P0 BRA `(.L_x_1920) ;  /* 0x0000000000048947 */ /* 0x000fea0003800000 */
[----:B------:R-:W-:Y:S01]  /*3cf0*/  BPT.TRAP 0x1 ;  /* 0x000000040000795c */ /* 0x000fe20000300000 */
.L_x_1920:
[----:B------:R-:W-:Y:S01]  /*3d00*/  R2UR UR10, R2 ;  /* 0x00000000020a72ca */ /* 0x000fe200000e0000 */
        /* <DEDUP_REMOVED lines=9> */
.L_x_1921:
[----:B-1----:R-:W-:Y:S05]  /*3da0*/  @P1 BRA `(.L_x_1919) ;  /* 0x0000000000081947 */ /* 0x002fea0003800000 */
[----:B------:R-:W1:Y:S02]  /*3db0*/  SYNCS.PHASECHK.TRANS64.TRYWAIT P1, [UR4+0x2d830], R0 ;  /* 0x02d83000ff0075a7 */ /* 0x000e640008020144 */
[----:B-1----:R-:W-:Y:S05]  /*3dc0*/  @!P1 BRA `(.L_x_1922) ;  /* 0x000000a400f49947 */ /* 0x002fea0003800000 */
.L_x_1919:
[----:B-1----:R-:W1:Y:S01]  /*3dd0*/  S2R R13, SR_TID.X ;  /* 0x00000000000d7919 */ /* 0x002e620000002100 */
[----:B------:R-:W-:Y:S01]  /*3de0*/  R2UR UR10, R12 ;  /* 0x000000000c0a72ca */ /* 0x000fe200000e0000 */
        /* <DEDUP_REMOVED lines=17> */
[----:B-1----:R-:W-:-:S05]  /*3f00*/  SHF.R.U32.HI R13, RZ, 0x7, R13 ;  /* 0x00000007ff0d7819 */ /* 0x002fca000001160d */
[----:B0-----:R-:W-:-:S05]  /*3f10*/  VIADD R0, R13, 0x8 ;  /* 0x000000080d007836 */ /* 0x001fca0000000000 */
[----:B------:R0:W-:Y:S06]  /*3f20*/  BAR.SYNC.DEFER_BLOCKING R0, 0x100 ;  /* 0x000400000000751d */ /* 0x0001ec0000010000 */
[----:B--2---:R-:W-:-:S06]  /*3f30*/  WARPGROUP.ARRIVE ;  /* 0x00000000000079c5 */ /* 0x004fcc0000000000 */
        /* <DEDUP_REMOVED lines=20> */
.L_x_1924:
[----:B------:R-:W-:Y:S01]  /*4080*/  R2UR UR10, R2 ;  /* 0x00000000020a72ca */ /* 0x000fe200000e0000 */
[----:B------:R-:W-:-:S05]  /*4090*/  IMAD.U32 R0, RZ, RZ, UR38 ;  /* 0x00000026ff007e24 */ /* 0x000fca000f8e00ff */
[----:B------:R-:W-:-:S07]  /*40a0*/  SHF.L.U32 R0, R0, 0x1f, RZ ;  /* 0x0000001f00007819 */ /* 0x000fce00000006ff */
[----:B------:R-:W-:-:S09]  /*40b0*/  ULEA UR10, UR6, UR10, 0x3 ;  /* 0x0000000a060a7291 */ /* 0x000fd2000f8e183f */
[----:B------:R0:W1:Y:S01]  /*40c0*/  SYNCS.PHASECHK.TRANS64.TRYWAIT P1, [UR10+0x2d850], R0 ;  /* 0x02d85000ff0075a7 */ /* 0x000062000802014a */
[----:B------:R-:W-:Y:S05]  /*40d0*/  @!P0 BRA `(.L_x_1925) ;  /* 0x0000000000048947 */ /* 0x000fea0003800000 */
[----:B------:R-:W-:Y:S01]  /*40e0*/  BPT.TRAP 0x1 ;  /* 0x000000040000795c */ /* 0x000fe20000300000 */
.L_x_1925:
[----:B-1----:R-:W-:Y:S05]  /*40f0*/  @P1 BRA `(.L_x_1923) ;  /* 0x0000000000081947 */ /* 0x002fea0003800000 */
[----:B------:R-:W1:Y:S02]  /*4100*/  SYNCS.PHASECHK.TRANS64.TRYWAIT P1, [UR10+0x2d850], R0 ;  /* 0x02d85000ff0075a7 */ /* 0x000e64000802014a */
[----:B-1----:R-:W-:Y:S05]  /*4110*/  @!P1 BRA `(.L_x_1926) ;  /* 0x000000a400389947 */ /* 0x002fea0003800000 */
.L_x_1923:
[----:B------:R-:W-:Y:S01]  /*4120*/  R2UR UR10, R2 ;  /* 0x00000000020a72ca */ /* 0x000fe200000e0000 */
[----:B------:R-:W-:Y:S01]  /*4130*/  WARPGROUP.ARRIVE ;  /* 0x00000000000079c5 */ /* 0x000fe20000000000 */
[----:B------:R-:W-:Y:S01]  /*4140*/  R2UR UR14, R140 ;  /* 0x000000008c0e72ca */ /* 0x000fe200000e0000 */
[----:B------:R-:W-:Y:S01]  /*4150*/  UMOV UR33, 0x40000040 ;  /* 0x4000004000217882 */ /* 0x000fe20000000000 */
[----:B------:R-:W-:-:S03]  /*4160*/  UMOV UR35, 0x80000020 ;  /* 0x8000002000237882 */ /* 0x000fc60000000000 */
[----:B------:R-:W1:Y:S06]  /*4170*/  S2R R17, SR_TID.X ;  /* 0x0000000000117919 */ /* 0x000e6c0000002100 */
[----:B------:R-:W-:-:S04]  /*4180*/  UIADD3 UR10, UR10, 0x400, URZ ;  /* 0x000004000a0a7890 */ /* 0x000fc8000fffe03f */
[----:B------:R-:W-:-:S04]  /*4190*/  USHF.R.U32.HI UR10, URZ, 0x4, UR10 ;  /* 0x000000043f0a7899 */ /* 0x000fc8000801160a */
[----:B------:R-:W-:-:S04]  /*41a0*/  ULOP3.LUT UR10, UR10, 0x3fff, URZ, 0xc0, !UPT ;  /* 0x00003fff0a0a7892 */ /* 0x000fc8000f8ec03f */
[----:B------:R-:W-:Y:S02]  /*41b0*/  ULOP3.LUT UR11, UR10, 0x2000000, URZ, 0xfc, !UPT ;  /* 0x020000000a0b7892 */ /* 0x000fe4000f8efc3f */
[----:B------:R-:W-:Y:S02]  /*41c0*/  ULOP3.LUT UR10, UR14, 0x10000, URZ, 0xfc, !UPT ;  /* 0x000100000e0a7892 */ /* 0x000fe4000f8efc3f */
[----:B------:R-:W-:-:S05]  /*41d0*/  UIMAD UR11, UR6, 0x600, UR11 ;  /* 0x00000600060b78a4 */ /* 0x000fca000f8e020b */
[----:B------:R-:W-:Y:S02]  /*41e0*/  UMOV UR32, UR10 ;  /* 0x0000000a00207c82 */ /* 0x000fe40008000000 */
[----:B------:R-:W-:Y:S01]  /*41f0*/  UMOV UR34, UR11 ;  /* 0x0000000b00227c82 */ /* 0x000fe20008000000 */
[----:B-1----:R-:W-:Y:S01]  /*4200*/  SHF.R.U32.HI R13, RZ, 0x7, R17 ;  /* 0x00000007ff0d7819 */ /* 0x002fe20000011611 */
[----:B------:R-:W-:Y:S01]  /*4210*/  HGMMA.64x96x16.F32.BF16 R88, gdesc[UR32].tnspB, R88, gsb0 ;  /* 0x41600000205879f0 */ /* 0x000fe20008001858 */
[----:B------:R-:W-:Y:S01]  /*4220*/  UIADD3 UR32, UR10, 0x2, URZ ;  /* 0x000000020a207890 */ /* 0x000fe2000fffe03f */
[----:B------:R-:W-:Y:S01]  /*4230*/  ISETP.GE.U32.AND P1, PT, R17, 0x180, PT ;  /* 0x000001801100780c */ /* 0x000fe20003f26070 */
[----:B------:R-:W-:Y:S01]  /*4240*/  UIADD3 UR34, UR11, 0x40, URZ ;  /* 0x000000400b227890 */ /* 0x000fe2000fffe03f */
[----:B0-----:R-:W-:Y:S01]  /*4250*/  VIADD R0, R13, 0x9 ;  /* 0x000000090d007836 */ /* 0x001fe20000000000 */
[----:B------:R-:W-:Y:S01]  /*4260*/  UMOV UR33, 0x40000040 ;  /* 0x4000004000217882 */ /* 0x000fe20000000000 */
[----:B------:R-:W-:-:S03]  /*4270*/  UMOV UR35, 0x80000020 ;  /* 0x8000002000237882 */ /* 0x000fc60000000000 */
        /* <DEDUP_REMOVED lines=50> */
.L_x_1927:
[----:B------:R-:W-:Y:S01]  /*45a0*/  UISETP.NE.AND UP0, UPT, UR37, URZ, UPT ;  /* 0x0000003f2500728c */ /* 0x000fe2000bf05270 */
[----:B0-----:R-:W-:Y:S01]  /*45b0*/  IMAD.MOV.U32 R0, RZ, RZ, R9 ;  /* 0x000000ffff007224 */ /* 0x001fe200078e0009 */
[----:B------:R-:W-:Y:S01]  /*45c0*/  R2UR UR11, R2 ;  /* 0x00000000020b72ca */ /* 0x000fe200000e0000 */
[----:B------:R-:W-:Y:S02]  /*45d0*/  IMAD.MOV.U32 R22, RZ, RZ, -0x2 ;  /* 0xfffffffeff167424 */ /* 0x000fe400078e00ff */
[----:B------:R-:W-:Y:S01]  /*45e0*/  IMAD.U32 R20, RZ, RZ, UR29 ;  /* 0x0000001dff147e24 */ /* 0x000fe2000f8e00ff */
[----:B------:R-:W-:Y:S02]  /*45f0*/  PLOP3.LUT P1, PT, PT, PT, UP0, 0x80, 0x0 ;  /* 0x000000000000781c */ /* 0x000fe40003f2f008 */
[----:B------:R-:W-:-:S03]  /*4600*/  PLOP3.LUT P2, PT, PT, PT, UP0, 0x80, 0x0 ;  /* 0x000000000000781c */ /* 0x000fc60003f4f008 */
[----:B------:R-:W-:-:S08]  /*4610*/  @UP0 ULDC UR10, c[0x0][0x44c] ;  /* 0x00011300000a0ab9 */ /* 0x000fd00000000800 */
[----:B------:R-:W-:Y:S01]  /*4620*/  @P1 IMAD.HI.U32 R13, R9, UR10, RZ ;  /* 0x0000000a090d1c27 */ /* 0x000fe2000f8e00ff */
[----:B------:R-:W-:-:S04]  /*4630*/  @UP0 ULDC UR10, c[0x0][0x450] ;  /* 0x00011400000a0ab9 */ /* 0x000fc80000000800 */
[----:B------:R-:W-:Y:S01]  /*4640*/  @P2 SHF.R.U32.HI R0, RZ, UR10, R13 ;  /* 0x0000000aff002c19 */ /* 0x000fe2000801160d */
[----:B------:R-:W-:Y:S02]  /*4650*/  UMOV UR10, 0xffffff80 ;  /* 0xffffff80000a7882 */ /* 0x000fe40000000000 */
[----:B------:R-:W-:Y:S02]  /*4660*/  UIMAD UR10, UR7, UR10, 0x1 ;  /* 0x00000001070a74a4 */ /* 0x000fe4000f8e020a */
[----:B------:R-:W0:Y:S04]  /*4670*/  SHFL.IDX PT, R18, R0, RZ, 0x1c1f ;  /* 0x001c1fff00127589 */ /* 0x000e2800000e0000 */
[----:B------:R-:W-:Y:S01]  /*4680*/  IMAD R13, R139, R22, UR10 ;  /* 0x0000000a8b0d7e24 */ /* 0x000fe2000f8e0216 */
[----:B------:R-:W-:Y:S01]  /*4690*/  ULEA UR10, UR4, UR11, 0x3 ;  /* 0x0000000b040a7291 */ /* 0x000fe2000f8e183f */
[----:B------:R-:W1:Y:S02]  /*46a0*/  S2UR UR11, SR_CgaCtaId ;  /* 0x00000000000b79c3 */ /* 0x000e640000008800 */
[----:B------:R-:W-:Y:S01]  /*46b0*/  IMAD R13, R20, UR36, R13 ;  /* 0x00000024140d7c24 */ /* 0x000fe2000f8e020d */
[----:B------:R-:W-:Y:S01]  /*46c0*/  UIADD3 UR10, UR10, 0x2d840, URZ ;  /* 0x0002d8400a0a7890 */ /* 0x000fe2000fffe03f */
[----:B------:R-:W2:Y:S03]  /*46d0*/  SHFL.IDX PT, R20, R0, 0x1, 0x1c1f ;  /* 0x003c1f0000147f89 */ /* 0x000ea600000e0000 */
[----:B0-----:R-:W-:-:S04]  /*46e0*/  IADD3 R17, R18, -UR30, R13 ;  /* 0x8000001e12117c10 */ /* 0x001fc8000fffe00d */
[C---:B------:R-:W-:Y:S02]  /*46f0*/  ISETP.GT.AND P1, PT, R17.reuse, RZ, PT ;  /* 0x000000ff1100720c */ /* 0x040fe40003f24270 */
[C---:B------:R-:W-:Y:S01]  /*4700*/  ISETP.GT.AND P2, PT, R17.reuse, 0x1, PT ;  /* 0x000000011100780c */ /* 0x040fe20003f44270 */
[----:B-1----:R-:W-:Y:S01]  /*4710*/  UPRMT UR10, UR11, 0x654, UR10 ;  /* 0x000006540b0a7896 */ /* 0x002fe2000800000a */
[----:B------:R-:W-:Y:S02]  /*4720*/  FSEL R24, R24, -INF , P1 ;  /* 0xff80000018187808 */ /* 0x000fe40000800000 */
[----:B------:R-:W-:Y:S02]  /*4730*/  ISETP.GT.AND P1, PT, R17, 0x8, PT ;  /* 0x000000081100780c */ /* 0x000fe40003f24270 */
[----:B------:R-:W-:Y:S02]  /*4740*/  FSEL R25, R25, -INF , P2 ;  /* 0xff80000019197808 */ /* 0x000fe40001000000 */
[----:B------:R-:W-:-:S02]  /*4750*/  FMNMX.FTZ R18, R24, R14, !PT ;  /* 0x0000000e18127209 */ /* 0x000fc40007810000 */
[----:B------:R-:W-:Y:S01]  /*4760*/  ISETP.GT.AND P2, PT, R17, 0x9, PT ;  /* 0x000000091100780c */ /* 0x000fe20003f44270 */
[----:B------:R-:W-:Y:S01]  /*4770*/  SYNCS.ARRIVE.TRANS64.RED.A1T0 RZ, [UR10], RZ ;  /* 0x000000ffffff79a7 */ /* 0x000fe2000810040a */
[----:B------:R-:W-:Y:S02]  /*4780*/  FSEL R28, R28, -INF , P1 ;  /* 0xff8000001c1c7808 */ /* 0x000fe40000800000 */
[----:B------:R-:W-:Y:S02]  /*4790*/  FMNMX.FTZ R19, R25, R18, !PT ;  /* 0x0000001219137209 */ /* 0x000fe40007810000 */
[----:B------:R-:W-:Y:S02]  /*47a0*/  ISETP.GT.AND P1, PT, R17, 0x10, PT ;  /* 0x000000101100780c */ /* 0x000fe40003f24270 */
[----:B------:R-:W-:Y:S02]  /*47b0*/  FSEL R29, R29, -INF , P2 ;  /* 0xff8000001d1d7808 */ /* 0x000fe40001000000 */
[----:B------:R-:W-:-:S02]  /*47c0*/  FMNMX.FTZ R18, R28, R19, !PT ;  /* 0x000000131c127209 */ /* 0x000fc40007810000 */
[----:B------:R-:W-:Y:S02]  /*47d0*/  ISETP.GT.AND P2, PT, R17, 0x11, PT ;  /* 0x000000111100780c */ /* 0x000fe40003f44270 */
        /* <DEDUP_REMOVED lines=80> */
[----:B------:R-:W-:Y:S02]  /*4ce0*/  FSEL R85, R85, -INF , P2 ;  /* 0xff80000055557808 */ /* 0x000fe40001000000 */
[----:B------:R-:W-:Y:S02]  /*4cf0*/  FMNMX.FTZ R18, R84, R17, !PT ;  /* 0x0000001154127209 */ /* 0x000fe40007810000 */
[----:B--2---:R-:W-:-:S02]  /*4d00*/  IADD3 R13, R20, -UR30, R13 ;  /* 0x8000001e140d7c10 */ /* 0x004fc4000fffe00d */
[----:B------:R-:W-:Y:S02]  /*4d10*/  FMNMX.FTZ R19, R85, R18, !PT ;  /* 0x0000001255137209 */ /* 0x000fe40007810000 */
[C---:B------:R-:W-:Y:S02]  /*4d20*/  ISETP.GT.AND P2, PT, R13.reuse, RZ, PT ;  /* 0x000000ff0d00720c */ /* 0x040fe40003f44270 */
[C---:B------:R-:W-:Y:S01]  /*4d30*/  ISETP.GT.AND P3, PT, R13.reuse, 0x1, PT ;  /* 0x000000010d00780c */ /* 0x040fe20003f64270 */
[----:B------:R-:W0:Y:S01]  /*4d40*/  SHFL.BFLY PT, R18, R19, 0x2, 0x1f ;  /* 0x0c401f0013127f89 */ /* 0x000e2200000e0000 */
[----:B------:R-:W-:Y:S02]  /*4d50*/  FSEL R26, R26, -INF , P2 ;  /* 0xff8000001a1a7808 */ /* 0x000fe40001000000 */
[----:B------:R-:W-:Y:S02]  /*4d60*/  ISETP.GT.AND P2, PT, R13, 0x8, PT ;  /* 0x000000080d00780c */ /* 0x000fe40003f44270 */
[----:B------:R-:W-:-:S02]  /*4d70*/  FSEL R27, R27, -INF , P3 ;  /* 0xff8000001b1b7808 */ /* 0x000fc40001800000 */
[----:B------:R-:W-:Y:S02]  /*4d80*/  FMNMX.FTZ R22, R26, R15, !PT ;  /* 0x0000000f1a167209 */ /* 0x000fe40007810000 */
[----:B------:R-:W-:Y:S02]  /*4d90*/  ISETP.GT.AND P3, PT, R13, 0x9, PT ;  /* 0x000000090d00780c */ /* 0x000fe40003f64270 */
[----:B------:R-:W-:Y:S02]  /*4da0*/  FSEL R30, R30, -INF , P2 ;  /* 0xff8000001e1e7808 */ /* 0x000fe40001000000 */
[----:B------:R-:W-:Y:S02]  /*4db0*/  FMNMX.FTZ R23, R27, R22, !PT ;  /* 0x000000161b177209 */ /* 0x000fe40007810000 */
[----:B------:R-:W-:Y:S02]  /*4dc0*/  ISETP.GT.AND P2, PT, R13, 0x10, PT ;  /* 0x000000100d00780c */ /* 0x000fe40003f44270 */
[----:B------:R-:W-:-:S02]  /*4dd0*/  FSEL R31, R31, -INF , P3 ;  /* 0xff8000001f1f7808 */ /* 0x000fc40001800000 */
[----:B------:R-:W-:Y:S02]  /*4de0*/  FMNMX.FTZ R22, R30, R23, !PT ;  /* 0x000000171e167209 */ /* 0x000fe40007810000 */
[----:B------:R-:W-:Y:S02]  /*4df0*/  ISETP.GT.AND P3, PT, R13, 0x11, PT ;  /* 0x000000110d00780c */ /* 0x000fe40003f64270 */
[----:B------:R-:W-:Y:S02]  /*4e00*/  FSEL R34, R34, -INF , P2 ;  /* 0xff80000022227808 */ /* 0x000fe40001000000 */
[----:B0-----:R-:W-:Y:S02]  /*4e10*/  FMNMX.FTZ R21, R19, R18, !PT ;  /* 0x0000001213157209 */ /* 0x001fe40007810000 */
[----:B------:R-:W-:Y:S02]  /*4e20*/  FMNMX.FTZ R23, R31, R22, !PT ;  /* 0x000000161f177209 */ /* 0x000fe40007810000 */
[----:B------:R-:W-:Y:S01]  /*4e30*/  ISETP.GT.AND P2, PT, R13, 0x18, PT ;  /* 0x000000180d00780c */ /* 0x000fe20003f44270 */
[----:B------:R-:W0:Y:S01]  /*4e40*/  SHFL.BFLY PT, R18, R21, 0x1, 0x1f ;  /* 0x0c201f0015127f89 */ /* 0x000e2200000e0000 */
[----:B------:R-:W-:-:S02]  /*4e50*/  FSEL R35, R35, -INF , P3 ;  /* 0xff80000023237808 */ /* 0x000fc40001800000 */
[C---:B------:R-:W-:Y:S02]  /*4e60*/  ISETP.GT.AND P3, PT, R13.reuse, 0x19, PT ;  /* 0x000000190d00780c */ /* 0x040fe40003f64270 */
[----:B------:R-:W-:Y:S02]  /*4e70*/  FSEL R38, R38, -INF , P2 ;  /* 0xff80000026267808 */ /* 0x000fe40001000000 */
[----:B------:R-:W-:Y:S02]  /*4e80*/  ISETP.GT.AND P2, PT, R13, 0x20, PT ;  /* 0x000000200d00780c */ /* 0x000fe40003f44270 */
[----:B------:R-:W-:Y:S02]  /*4e90*/  FSEL R39, R39, -INF , P3 ;  /* 0xff80000027277808 */ /* 0x000fe40001800000 */
[----:B------:R-:W-:Y:S02]  /*4ea0*/  ISETP.GT.AND P3, PT, R13, 0x21, PT ;  /* 0x000000210d00780c */ /* 0x000fe40003f64270 */
[----:B------:R-:W-:-:S02]  /*4eb0*/  FSEL R42, R42, -INF , P2 ;  /* 0xff8000002a2a7808 */ /* 0x000fc40001000000 */
[----:B------:R-:W-:Y:S02]  /*4ec0*/  ISETP.GT.AND P2, PT, R13, 0x28, PT ;  /* 0x000000280d00780c */ /* 0x000fe40003f44270 */
[----:B------:R-:W-:Y:S02]  /*4ed0*/  FSEL R43, R43, -INF , P3 ;  /* 0xff8000002b2b7808 */ /* 0x000fe40001800000 */
[C---:B------:R-:W-:Y:S02]  /*4ee0*/  ISETP.GT.AND P3, PT, R13.reuse, 0x29, PT ;  /* 0x000000290d00780c */ /* 0x040fe40003f64270 */
[----:B------:R-:W-:Y:S02]  /*4ef0*/  FSEL R46, R46, -INF , P2 ;  /* 0xff8000002e2e7808 */ /* 0x000fe40001000000 */
[----:B------:R-:W-:Y:S02]  /*4f00*/  ISETP.GT.AND P2, PT, R13, 0x30, PT ;  /* 0x000000300d00780c */ /* 0x000fe40003f44270 */
[----:B0-----:R-:W-:-:S02]  /*4f10*/  FMNMX.FTZ R0, R21, R18, !PT ;  /* 0x0000001215007209 */ /* 0x001fc40007810000 */
[----:B------:R-:W-:Y:S02]  /*4f20*/  FSEL R47, R47, -INF , P3 ;  /* 0xff8000002f2f7808 */ /* 0x000fe40001800000 */
[C---:B------:R-:W-:Y:S01]  /*4f30*/  FSETP.NEU.FTZ.AND P1, PT, R0.reuse, -INF , PT ;  /* 0xff8000000000780b */ /* 0x040fe20003f3d000 */
[----:B------:R-:W-:Y:S01]  /*4f40*/  FMUL.FTZ R17, R0, UR31 ;  /* 0x0000001f00117c20 */ /* 0x000fe20008410000 */
[----:B------:R-:W-:Y:S02]  /*4f50*/  ISETP.GT.AND P3, PT, R13, 0x31, PT ;  /* 0x000000310d00780c */ /* 0x000fe40003f64270 */
[----:B------:R-:W-:Y:S02]  /*4f60*/  FSEL R50, R50, -INF , P2 ;  /* 0xff80000032327808 */ /* 0x000fe40001000000 */
[----:B------:R-:W-:Y:S02]  /*4f70*/  FSEL R17, R17, RZ, P1 ;  /* 0x000000ff11117208 */ /* 0x000fe40000800000 */
[----:B------:R-:W-:-:S02]  /*4f80*/  ISETP.GT.AND P2, PT, R13, 0x38, PT ;  /* 0x000000380d00780c */ /* 0x000fc40003f44270 */
        /* <DEDUP_REMOVED lines=9> */
[----:B------:R-:W-:Y:S01]  /*5020*/  ISETP.GT.AND P3, PT, R13, 0x39, PT ;  /* 0x000000390d00780c */ /* 0x000fe20003f64270 */
[--C-:B------:R-:W-:Y:S01]  /*5030*/  FFMA.FTZ R36, R36, UR31, -R17.reuse ;  /* 0x0000001f24247c23 */ /* 0x100fe20008010811 */
[----:B------:R-:W-:Y:S01]  /*5040*/  FMNMX.FTZ R24, R38, R25, !PT ;  /* 0x0000001926187209 */ /* 0x000fe20007810000 */
[----:B------:R0:W-:Y:S01]  /*5050*/  MUFU.EX2 R22, R32 ;  /* 0x0000002000167308 */ /* 0x0001e20000000800 */
[----:B------:R-:W-:Y:S01]  /*5060*/  FSEL R54, R54, -INF , P2 ;  /* 0xff80000036367808 */ /* 0x000fe20001000000 */
[--C-:B------:R-:W-:Y:S01]  /*5070*/  FFMA.FTZ R40, R40, UR31, -R17.reuse ;  /* 0x0000001f28287c23 */ /* 0x100fe20008010811 */
[----:B------:R-:W-:Y:S01]  /*5080*/  FMNMX.FTZ R25, R39, R24, !PT ;  /* 0x0000001827197209 */ /* 0x000fe20007810000 */
[--C-:B------:R-:W-:Y:S01]  /*5090*/  FFMA.FTZ R44, R44, UR31, -R17.reuse ;  /* 0x0000001f2c2c7c23 */ /* 0x100fe20008010811 */
[----:B------:R-:W-:Y:S01]  /*50a0*/  ISETP.GT.AND P2, PT, R13, 0x40, PT ;  /* 0x000000400d00780c */ /* 0x000fe20003f44270 */
[--C-:B------:R-:W-:Y:S01]  /*50b0*/  FFMA.FTZ R48, R48, UR31, -R17.reuse ;  /* 0x0000001f30307c23 */ /* 0x100fe20008010811 */
[----:B------:R-:W-:Y:S01]  /*50c0*/  FMNMX.FTZ R28, R42, R25, !PT ;  /* 0x000000192a1c7209 */ /* 0x000fe20007810000 */
[----:B------:R1:W-:Y:S01]  /*50d0*/  MUFU.EX2 R24, R36 ;  /* 0x0000002400187308 */ /* 0x0003e20000000800 */
[----:B------:R-:W-:Y:S01]  /*50e0*/  FSEL R55, R55, -INF , P3 ;  /* 0xff80000037377808 */ /* 0x000fe20001800000 */
[----:B------:R-:W-:Y:S01]  /*50f0*/  FFMA.FTZ R25, R37, UR31, -R17 ;  /* 0x0000001f25197c23 */ /* 0x000fe20008010811 */
[----:B------:R-:W-:-:S02]  /*5100*/  FMNMX.FTZ R29, R43, R28, !PT ;  /* 0x0000001c2b1d7209 */ /* 0x000fc40007810000 */
[----:B------:R-:W-:Y:S02]  /*5110*/  ISETP.GT.AND P3, PT, R13, 0x41, PT ;  /* 0x000000410d00780c */ /* 0x000fe40003f64270 */
[----:B------:R-:W-:Y:S01]  /*5120*/  FMNMX.FTZ R28, R46, R29, !PT ;  /* 0x0000001d2e1c7209 */ /* 0x000fe20007810000 */
[----:B------:R-:W-:Y:S01]  /*5130*/  MUFU.EX2 R18, R18 ;  /* 0x0000001200127308 */ /* 0x000fe20000000800 */
[----:B------:R-:W-:Y:S02]  /*5140*/  FSEL R58, R58, -INF , P2 ;  /* 0xff8000003a3a7808 */ /* 0x000fe40001000000 */
[----:B------:R-:W-:Y:S02]  /*5150*/  FMNMX.FTZ R29, R47, R28, !PT ;  /* 0x0000001c2f1d7209 */ /* 0x000fe40007810000 */
[----:B------:R-:W-:Y:S02]  /*5160*/  ISETP.GT.AND P2, PT, R13, 0x48, PT ;  /* 0x000000480d00780c */ /* 0x000fe40003f44270 */
[----:B0-----:R-:W-:Y:S01]  /*5170*/  FMNMX.FTZ R32, R50, R29, !PT ;  /* 0x0000001d32207209 */ /* 0x001fe20007810000 */
[----:B------:R-:W-:Y:S01]  /*5180*/  MUFU.EX2 R28, R40 ;  /* 0x00000028001c7308 */ /* 0x000fe20000000800 */
        /* <DEDUP_REMOVED lines=9> */
[----:B-1----:R-:W-:Y:S01]  /*5220*/  FMNMX.FTZ R36, R58, R33, !PT ;  /* 0x000000213a247209 */ /* 0x002fe20007810000 */
        /* <DEDUP_REMOVED lines=8> */
[--C-:B------:R-:W-:Y:S01]  /*52b0*/  FFMA.FTZ R61, R69, UR31, -R17.reuse ;  /* 0x0000001f453d7c23 */ /* 0x100fe20008010811 */
[----:B------:R-:W-:Y:S01]  /*52c0*/  FSEL R66, R66, -INF , P2 ;  /* 0xff80000042427808 */ /* 0x000fe20001000000 */
[--C-:B0-----:R-:W-:Y:S01]  /*52d0*/  FFMA.FTZ R44, R52, UR31, -R17.reuse ;  /* 0x0000001f342c7c23 */ /* 0x101fe20008010811 */
        /* <DEDUP_REMOVED lines=11> */
[--C-:B------:R-:W-:Y:S01]  /*5390*/  FFMA.FTZ R57, R65, UR31, -R17.reuse ;  /* 0x0000001f41397c23 */ /* 0x100fe20008010811 */
[----:B------:R-:W-:Y:S01]  /*53a0*/  FMNMX.FTZ R41, R67, R40, !PT ;  /* 0x0000002843297209 */ /* 0x000fe20007810000 */
[--C-:B0-----:R-:W-:Y:S01]  /*53b0*/  FFMA.FTZ R48, R56, UR31, -R17.reuse ;  /* 0x0000001f38307c23 */ /* 0x101fe20008010811 */
[----:B------:R-:W-:Y:S01]  /*53c0*/  ISETP.GT.AND P2, PT, R13, 0x60, PT ;  /* 0x000000600d00780c */ /* 0x000fe20003f44270 */
[--C-:B------:R-:W-:Y:S01]  /*53d0*/  FFMA.FTZ R56, R64, UR31, -R17.reuse ;  /* 0x0000001f40387c23 */ /* 0x100fe20008010811 */
        /* <DEDUP_REMOVED lines=35> */
[----:B------:R-:W-:Y:S02]  /*5610*/  FSEL R87, R87, -INF , P3 ;  /* 0xff80000057577808 */ /* 0x000fe40001800000 */
        /* <DEDUP_REMOVED lines=22> */
[----:B------:R-:W-:Y:S01]  /*5780*/  FSEL R39, R0, RZ, P1 ;  /* 0x000000ff00277208 */ /* 0x000fe20000800000 */
[--C-:B------:R-:W-:Y:S01]  /*5790*/  FFMA.FTZ R136, R27, UR31, -R40.reuse ;  /* 0x0000001f1b887c23 */ /* 0x100fe20008010828 */
[----:B------:R-:W-:Y:S01]  /*57a0*/  FSEL R46, R13, RZ, P2 ;  /* 0x000000ff0d2e7208 */ /* 0x000fe20001000000 */
[--C-:B------:R-:W-:Y:S01]  /*57b0*/  FFMA.FTZ R27, R42, UR31, -R40.reuse ;  /* 0x0000001f2a1b7c23 */ /* 0x100fe20008010828 */
[----:B------:R-:W-:Y:S01]  /*57c0*/  FFMA.FTZ R41, R26, UR31, -R40 ;  /* 0x0000001f1a297c23 */ /* 0x000fe20008010828 */
[----:B------:R-:W-:Y:S01]  /*57d0*/  FADD.FTZ R14, -R39, R14 ;  /* 0x0000000e270e7221 */ /* 0x000fe20000010100 */
[--C-:B------:R-:W-:Y:S01]  /*57e0*/  FFMA.FTZ R77, R30, UR31, -R40.reuse ;  /* 0x0000001f1e4d7c23 */ /* 0x100fe20008010828 */
[----:B------:R-:W-:Y:S01]  /*57f0*/  FADD.FTZ R46, -R46, R15 ;  /* 0x0000000f2e2e7221 */ /* 0x000fe20000010100 */
[----:B------:R-:W-:Y:S01]  /*5800*/  MUFU.EX2 R136, R136 ;  /* 0x0000008800887308 */ /* 0x000fe20000000800 */
[----:B------:R-:W-:Y:S01]  /*5810*/  FMUL.FTZ R42, R14, UR31 ;  /* 0x0000001f0e2a7c20 */ /* 0x000fe20008410000 */
[--C-:B------:R-:W-:Y:S01]  /*5820*/  FFMA.FTZ R34, R34, UR31, -R40.reuse ;  /* 0x0000001f22227c23 */ /* 0x100fe20008010828 */
[----:B------:R-:W-:Y:S01]  /*5830*/  FMUL.FTZ R14, R46, UR31 ;  /* 0x0000001f2e0e7c20 */ /* 0x000fe20008410000 */
        /* <DEDUP_REMOVED lines=24> */
[----:B------:R-:W-:Y:S01]  /*59c0*/  FFMA.FTZ R62, R82, UR31, -R40 ;  /* 0x0000001f523e7c23 */ /* 0x000fe20008010828 */
[----:B------:R-:W-:Y:S01]  /*59d0*/  FADD.FTZ R43, R19, R6 ;  /* 0x00000006132b7221 */ /* 0x000fe20000010000 */
[--C-:B------:R-:W-:Y:S01]  /*59e0*/  FFMA.FTZ R70, R83, UR31, -R40.reuse ;  /* 0x0000001f53467c23 */ /* 0x100fe20008010828 */
[--C-:B------:R-:W-:Y:S01]  /*59f0*/  FFMA.FTZ R71, R86, UR31, -R40.reuse ;  /* 0x0000001f56477c23 */ /* 0x100fe20008010828 */
[----:B------:R-:W0:Y:S01]  /*5a00*/  MUFU.EX2 R77, R77 ;  /* 0x0000004d004d7308 */ /* 0x000e220000000800 */
[----:B------:R-:W-:Y:S01]  /*5a10*/  FADD.FTZ R42, R20, R43 ;  /* 0x0000002b142a7221 */ /* 0x000fe20000010000 */
[----:B------:R-:W-:-:S06]  /*5a20*/  FFMA.FTZ R74, R87, UR31, -R40 ;  /* 0x0000001f574a7c23 */ /* 0x000fcc0008010828 */
[----:B------:R-:W2:Y:S01]  /*5a30*/  MUFU.EX2 R85, R85 ;  /* 0x0000005500557308 */ /* 0x000ea20000000800 */
[----:B-1----:R-:W-:-:S04]  /*5a40*/  FFMA.FTZ R5, R14, R5, R41 ;  /* 0x000000050e057223 */ /* 0x002fc80000010029 */
[----:B------:R-:W-:Y:S01]  /*5a50*/  FADD.FTZ R6, R136, R5 ;  /* 0x0000000588067221 */ /* 0x000fe20000010000 */
[----:B------:R-:W-:Y:S02]  /*5a60*/  FADD.FTZ R5, R21, R42 ;  /* 0x0000002a15057221 */ /* 0x000fe40000010000 */
[----:B------:R-:W1:Y:S01]  /*5a70*/  MUFU.EX2 R34, R34 ;  /* 0x0000002200227308 */ /* 0x000e620000000800 */
[----:B0-----:R-:W-:-:S07]  /*5a80*/  FADD.FTZ R6, R77, R6 ;  /* 0x000000064d067221 */ /* 0x001fce0000010000 */
[----:B------:R-:W0:Y:S01]  /*5a90*/  MUFU.EX2 R84, R84 ;  /* 0x0000005400547308 */ /* 0x000e220000000800 */
[----:B--2---:R-:W-:Y:S01]  /*5aa0*/  FADD.FTZ R43, R85, R6 ;  /* 0x00000006552b7221 */ /* 0x004fe20000010000 */
[----:B------:R-:W-:-:S04]  /*5ab0*/  FADD.FTZ R6, R22, R5 ;  /* 0x0000000516067221 */ /* 0x000fc80000010000 */
[----:B------:R-:W-:Y:S02]  /*5ac0*/  FADD.FTZ R5, R23, R6 ;  /* 0x0000000617057221 */ /* 0x000fe40000010000 */
[----:B------:R-:W2:Y:S01]  /*5ad0*/  MUFU.EX2 R30, R30 ;  /* 0x0000001e001e7308 */ /* 0x000ea20000000800 */
[----:B-1----:R-:W-:Y:S01]  /*5ae0*/  FADD.FTZ R43, R34, R43 ;  /* 0x0000002b222b7221 */ /* 0x002fe20000010000 */
[----:B------:R-:W-:-:S04]  /*5af0*/  FADD.FTZ R6, R24, R5 ;  /* 0x0000000518067221 */ /* 0x000fc80000010000 */
[----:B------:R-:W-:Y:S02]  /*5b00*/  FADD.FTZ R5, R25, R6 ;  /* 0x0000000619057221 */ /* 0x000fe40000010000 */
[----:B------:R-:W1:Y:S01]  /*5b10*/  MUFU.EX2 R81, R81 ;  /* 0x0000005100517308 */ /* 0x000e620000000800 */
[----:B0-----:R-:W-:Y:S01]  /*5b20*/  FADD.FTZ R43, R84, R43 ;  /* 0x0000002b542b7221 */ /* 0x001fe20000010000 */
[----:B------:R-:W-:-:S06]  /*5b30*/  FADD.FTZ R6, R28, R5 ;  /* 0x000000051c067221 */ /* 0x000fcc0000010000 */
[----:B------:R-:W0:Y:S01]  /*5b40*/  MUFU.EX2 R27, R27 ;  /* 0x0000001b001b7308 */ /* 0x000e220000000800 */
[----:B--2---:R-:W-:Y:S01]  /*5b50*/  FADD.FTZ R42, R30, R43 ;  /* 0x0000002b1e2a7221 */ /* 0x004fe20000010000 */
[----:B------:R-:W-:-:S06]  /*5b60*/  FADD.FTZ R43, R29, R6 ;  /* 0x000000061d2b7221 */ /* 0x000fcc0000010000 */
[----:B------:R-:W2:Y:S01]  /*5b70*/  MUFU.EX2 R80, R80 ;  /* 0x0000005000507308 */ /* 0x000ea20000000800 */
[----:B-1----:R-:W-:-:S07]  /*5b80*/  FADD.FTZ R42, R81, R42 ;  /* 0x0000002a512a7221 */ /* 0x002fce0000010000 */
[----:B------:R-:W1:Y:S01]  /*5b90*/  MUFU.EX2 R31, R31 ;  /* 0x0000001f001f7308 */ /* 0x000e620000000800 */
[----:B0-----:R-:W-:Y:S01]  /*5ba0*/  FADD.FTZ R5, R27, R42 ;  /* 0x0000002a1b057221 */ /* 0x001fe20000010000 */
[----:B------:R-:W-:-:S04]  /*5bb0*/  FADD.FTZ R42, R32, R43 ;  /* 0x0000002b202a7221 */ /* 0x000fc80000010000 */
[----:B------:R-:W-:Y:S02]  /*5bc0*/  FADD.FTZ R43, R33, R42 ;  /* 0x0000002a212b7221 */ /* 0x000fe40000010000 */
[----:B------:R-:W0:Y:S01]  /*5bd0*/  MUFU.EX2 R38, R38 ;  /* 0x0000002600267308 */ /* 0x000e220000000800 */
[----:B--2---:R-:W-:-:S07]  /*5be0*/  FADD.FTZ R6, R80, R5 ;  /* 0x0000000550067221 */ /* 0x004fce0000010000 */
[----:B------:R-:W2:Y:S01]  /*5bf0*/  MUFU.EX2 R26, R26 ;  /* 0x0000001a001a7308 */ /* 0x000ea20000000800 */
[----:B-1----:R-:W-:Y:S01]  /*5c00*/  FADD.FTZ R5, R31, R6 ;  /* 0x000000061f057221 */ /* 0x002fe20000010000 */
[----:B------:R-:W-:-:S06]  /*5c10*/  FADD.FTZ R6, R36, R43 ;  /* 0x0000002b24067221 */ /* 0x000fcc0000010000 */
        /* <DEDUP_REMOVED lines=12> */
[----:B------:R-:W-:-:S04]  /*5ce0*/  FADD.FTZ R43, R49, R6 ;  /* 0x00000006312b7221 */ /* 0x000fc80000010000 */
[----:B------:R-:W-:Y:S02]  /*5cf0*/  FADD.FTZ R42, R52, R43 ;  /* 0x0000002b342a7221 */ /* 0x000fe40000010000 */
[----:B------:R-:W0:Y:S01]  /*5d00*/  MUFU.EX2 R50, R50 ;  /* 0x0000003200327308 */ /* 0x000e220000000800 */
[----:B--2---:R-:W-:-:S07]  /*5d10*/  FADD.FTZ R5, R138, R5 ;  /* 0x000000058a057221 */ /* 0x004fce0000010000 */
        /* <DEDUP_REMOVED lines=56> */
.L_x_1928:
[----:B------:R-:W0:Y:S01]  /*60a0*/  S2UR UR10, SR_CgaCtaId ;  /* 0x00000000000a79c3 */ /* 0x000e220000008800 */
[----:B------:R-:W-:Y:S01]  /*60b0*/  R2UR UR11, R2 ;  /* 0x00000000020b72ca */ /* 0x000fe200000e0000 */
[----:B------:R-:W-:Y:S01]  /*60c0*/  UISETP.GT.AND UP0, UPT, UR7, UR28, UPT ;  /* 0x0000001c0700728c */ /* 0x000fe2000bf04270 */
[----:B------:R-:W-:Y:S01]  /*60d0*/  F2FP.BF16.F32.PACK_AB R42, R21, R20 ;  /* 0x00000014152a723e */ /* 0x000fe200000010ff */
[----:B------:R-:W-:Y:S01]  /*60e0*/  UMOV UR38, UR5 ;  /* 0x0000000500267c82 */ /* 0x000fe20008000000 */
[----:B------:R-:W-:Y:S01]  /*60f0*/  F2FP.BF16.F32.PACK_AB R40, R19, R18 ;  /* 0x000000121328723e */ /* 0x000fe200000010ff */
[----:B------:R-:W-:Y:S01]  /*6100*/  FMUL.FTZ R88, R88, R15 ;  /* 0x0000000f58587220 */ /* 0x000fe20000410000 */
[----:B------:R-:W-:Y:S01]  /*6110*/  F2FP.BF16.F32.PACK_AB R41, R136, R41 ;  /* 0x000000298829723e */ /* 0x000fe200000010ff */
[----:B------:R-:W-:Y:S01]  /*6120*/  FMUL.FTZ R89, R89, R15 ;  /* 0x0000000f59597220 */ /* 0x000fe20000410000 */
[----:B------:R-:W-:Y:S01]  /*6130*/  F2FP.BF16.F32.PACK_AB R43, R85, R77 ;  /* 0x0000004d552b723e */ /* 0x000fe200000010ff */
[-C--:B------:R-:W-:Y:S01]  /*6140*/  FMUL.FTZ R92, R92, R15.reuse ;  /* 0x0000000f5c5c7220 */ /* 0x080fe20000410000 */
[----:B------:R-:W-:Y:S01]  /*6150*/  F2FP.BF16.F32.PACK_AB R20, R23, R22 ;  /* 0x000000161714723e */ /* 0x000fe200000010ff */
[-C--:B------:R-:W-:Y:S01]  /*6160*/  FMUL.FTZ R93, R93, R15.reuse ;  /* 0x0000000f5d5d7220 */ /* 0x080fe20000410000 */
[----:B------:R-:W-:Y:S01]  /*6170*/  F2FP.BF16.F32.PACK_AB R21, R84, R34 ;  /* 0x000000225415723e */ /* 0x000fe200000010ff */
[----:B------:R-:W-:Y:S01]  /*6180*/  ULEA UR6, UR6, UR11, 0x3 ;  /* 0x0000000b06067291 */ /* 0x000fe2000f8e183f */
[----:B------:R-:W-:Y:S01]  /*6190*/  F2FP.BF16.F32.PACK_AB R22, R25, R24 ;  /* 0x000000181916723e */ /* 0x000fe200000010ff */
[-C--:B------:R-:W-:Y:S01]  /*61a0*/  FMUL.FTZ R96, R96, R15.reuse ;  /* 0x0000000f60607220 */ /* 0x080fe20000410000 */
[----:B------:R-:W-:Y:S01]  /*61b0*/  F2FP.BF16.F32.PACK_AB R23, R81, R30 ;  /* 0x0000001e5117723e */ /* 0x000fe200000010ff */
[----:B------:R-:W-:Y:S01]  /*61c0*/  UIADD3 UR6, UR6, 0x2d860, URZ ;  /* 0x0002d86006067890 */ /* 0x000fe2000fffe03f */
[----:B------:R-:W-:Y:S01]  /*61d0*/  F2FP.BF16.F32.PACK_AB R28, R29, R28 ;  /* 0x0000001c1d1c723e */ /* 0x000fe200000010ff */
[-C--:B------:R-:W-:Y:S01]  /*61e0*/  FMUL.FTZ R97, R97, R15.reuse ;  /* 0x0000000f61617220 */ /* 0x080fe20000410000 */
[----:B------:R-:W-:Y:S01]  /*61f0*/  F2FP.BF16.F32.PACK_AB R48, R49, R48 ;  /* 0x000000303130723e */ /* 0x000fe200000010ff */
[----:B------:R-:W-:Y:S01]  /*6200*/  FMUL.FTZ R100, R100, R15 ;  /* 0x0000000f64647220 */ /* 0x000fe20000410000 */
[----:B------:R-:W-:Y:S01]  /*6210*/  F2FP.BF16.F32.PACK_AB R29, R80, R27 ;  /* 0x0000001b501d723e */ /* 0x000fe200000010ff */
[----:B0-----:R-:W-:Y:S01]  /*6220*/  UPRMT UR6, UR10, 0x654, UR6 ;  /* 0x000006540a067896 */ /* 0x001fe20008000006 */
[----:B------:R-:W-:Y:S01]  /*6230*/  F2FP.BF16.F32.PACK_AB R30, R33, R32 ;  /* 0x00000020211e723e */ /* 0x000fe200000010ff */
[----:B------:R-:W-:Y:S01]  /*6240*/  UIADD3 UR10, UR7, -0x1, URZ ;  /* 0xffffffff070a7890 */ /* 0x000fe2000fffe03f */
        /* <DEDUP_REMOVED lines=40> */
[----:B------:R-:W-:Y:S01]  /*64d0*/  PLOP3.LUT P1, PT, PT, PT, UP0, 0x80, 0x0 ;  /* 0x000000000000781c */ /* 0x000fe20003f2f008 */
        /* <DEDUP_REMOVED lines=39> */
[----:B------:R-:W-:Y:S01]  /*6750*/  IMAD.MOV.U32 R14, RZ, RZ, R0 ;  /* 0x000000ffff0e7224 */ /* 0x000fe200078e0000 */
[----:B-1----:R-:W-:Y:S01]  /*6760*/  NOP ;  /* 0x0000000000007918 */ /* 0x002fe20000000000 */
[----:B0-----:R-:W-:Y:S05]  /*6770*/  @P1 BRA `(.L_x_1929) ;  /* 0xffffffd400401947 */ /* 0x001fea000383ffff */
[----:B------:R-:W-:-:S05]  /*6780*/  UMOV UR7, UR10 ;  /* 0x0000000a00077c82 */ /* 0x000fca0008000000 */
.L_x_1918:
[----:B------:R-:W-:-:S13]  /*6790*/  R2UR UR6, R141 ;  /* 0x000000008d0672ca */ /* 0x000fda00000e0000 */
[----:B------:R-:W-:-:S06]  /*67a0*/  UISETP.GE.AND UP0, UPT, UR7, UR6, UPT ;  /* 0x000000060700728c */ /* 0x000fcc000bf06270 */
[----:B------:R-:W-:-:S13]  /*67b0*/  PLOP3.LUT P1, PT, PT, PT, UP0, 0x80, 0x0 ;  /* 0x000000000000781c */ /* 0x000fda0003f2f008 */
[----:B------:R-:W-:Y:S05]  /*67c0*/  @!P1 BRA `(.L_x_1930) ;  /* 0x00000020006c9947 */ /* 0x000fea0003800000 */
[----:B------:R-:W0:Y:S01]  /*67d0*/  S2R R9, SR_TID.X ;  /* 0x0000000000097919 */ /* 0x000e220000002100 */
[----:B------:R-:W-:Y:S01]  /*67e0*/  R2UR UR6, R140 ;  /* 0x000000008c0672ca */ /* 0x000fe200000e0000 */
[----:B------:R-:W-:Y:S01]  /*67f0*/  IMAD.MOV.U32 R14, RZ, RZ, R13 ;  /* 0x000000ffff0e7224 */ /* 0x000fe200078e000d */
[----:B------:R-:W-:Y:S01]  /*6800*/  UMOV UR30, UR5 ;  /* 0x00000005001e7c82 */ /* 0x000fe20008000000 */
[----:B------:R-:W-:Y:S01]  /*6810*/  IMAD.MOV.U32 R15, RZ, RZ, R0 ;  /* 0x000000ffff0f7224 */ /* 0x000fe200078e0000 */
[----:B------:R-:W-:Y:S01]  /*6820*/  UMOV UR29, 0x40000040 ;  /* 0x40000040001d7882 */ /* 0x000fe20000000000 */
[----:B------:R-:W-:Y:S01]  /*6830*/  UMOV UR33, 0x40000040 ;  /* 0x4000004000217882 */ /* 0x000fe20000000000 */
[----:B------:R-:W-:Y:S01]  /*6840*/  UMOV UR37, 0x40000040 ;  /* 0x4000004000257882 */ /* 0x000fe20000000000 */
[----:B------:R-:W-:Y:S01]  /*6850*/  UMOV UR41, 0x40000040 ;  /* 0x4000004000297882 */ /* 0x000fe20000000000 */
[----:B------:R-:W-:Y:S01]  /*6860*/  UMOV UR45, 0x40000040 ;  /* 0x40000040002d7882 */ /* 0x000fe20000000000 */
[----:B------:R-:W-:Y:S01]  /*6870*/  UMOV UR49, 0x40000040 ;  /* 0x4000004000317882 */ /* 0x000fe20000000000 */
[----:B------:R-:W-:-:S03]  /*6880*/  UMOV UR53, 0x40000040 ;  /* 0x4000004000357882 */ /* 0x000fc60000000000 */
[----:B------:R-:W-:-:S04]  /*6890*/  ULOP3.LUT UR6, UR6, 0x10000, URZ, 0xfc, !UPT ;  /* 0x0001000006067892 */ /* 0x000fc8000f8efc3f */
[----:B------:R-:W-:Y:S02]  /*68a0*/  UIADD3 UR28, UR6, 0x2, URZ ;  /* 0x00000002061c7890 */ /* 0x000fe4000fffe03f */
[----:B------:R-:W-:Y:S01]  /*68b0*/  IMAD.U32 R139, RZ, RZ, UR6 ;  /* 0x00000006ff8b7e24 */ /* 0x000fe2000f8e00ff */
[----:B------:R-:W-:Y:S02]  /*68c0*/  UIADD3 UR32, UR6, 0x4, URZ ;  /* 0x0000000406207890 */ /* 0x000fe4000fffe03f */
[----:B------:R-:W-:Y:S02]  /*68d0*/  UIADD3 UR36, UR6, 0x6, URZ ;  /* 0x0000000606247890 */ /* 0x000fe4000fffe03f */
[----:B------:R-:W-:Y:S02]  /*68e0*/  UIADD3 UR40, UR6, 0x600, URZ ;  /* 0x0000060006287890 */ /* 0x000fe4000fffe03f */
[----:B------:R-:W-:Y:S02]  /*68f0*/  UIADD3 UR44, UR6, 0x602, URZ ;  /* 0x00000602062c7890 */ /* 0x000fe4000fffe03f */
[----:B------:R-:W-:-:S02]  /*6900*/  UIADD3 UR48, UR6, 0x604, URZ ;  /* 0x0000060406307890 */ /* 0x000fc4000fffe03f */
[----:B------:R-:W-:Y:S01]  /*6910*/  UIADD3 UR52, UR6, 0x606, URZ ;  /* 0x0000060606347890 */ /* 0x000fe2000fffe03f */
[----:B0-----:R-:W-:Y:S02]  /*6920*/  SHF.R.U32.HI R17, RZ, 0x7, R9 ;  /* 0x00000007ff117819 */ /* 0x001fe40000011609 */
[----:B------:R-:W-:Y:S01]  /*6930*/  ISETP.GE.U32.AND P1, PT, R9, 0x180, PT ;  /* 0x000001800900780c */ /* 0x000fe20003f26070 */
[----:B------:R-:W-:Y:S02]  /*6940*/  UMOV UR6, UR4 ;  /* 0x0000000400067c82 */ /* 0x000fe40008000000 */
[C---:B------:R-:W-:Y:S02]  /*6950*/  VIADD R9, R17.reuse, 0x9 ;  /* 0x0000000911097836 */ /* 0x040fe40000000000 */
[----:B------:R-:W-:-:S03]  /*6960*/  VIADD R142, R17, 0x8 ;  /* 0x00000008118e7836 */ /* 0x000fc60000000000 */
[----:B------:R-:W-:-:S07]  /*6970*/  SEL R9, R9, 0x9, !P1 ;  /* 0x0000000909097807 */ /* 0x000fce0004800000 */
.L_x_1941:
[----:B------:R-:W-:Y:S01]  /*6980*/  R2UR UR10, R16 ;  /* 0x00000000100a72ca */ /* 0x000fe200000e0000 */
[----:B------:R-:W-:-:S04]  /*6990*/  UIADD3 UR4, UR6, 0x1, URZ ;  /* 0x0000000106047890 */ /* 0x000fc8000fffe03f */
[----:B------:R-:W-:-:S04]  /*69a0*/  UISETP.NE.AND UP0, UPT, UR4, 0x2, UPT ;  /* 0x000000020400788c */ /* 0x000fc8000bf05270 */
[----:B------:R-:W-:Y:S02]  /*69b0*/  USEL UR5, URZ, 0x1, UP0 ;  /* 0x000000013f057887 */ /* 0x000fe40008000000 */
[----:B------:R-:W-:Y:S02]  /*69c0*/  USEL UR4, UR4, URZ, UP0 ;  /* 0x0000003f04047287 */ /* 0x000fe40008000000 */
[----:B------:R-:W-:Y:S01]  /*69d0*/  ISETP.NE.AND P2, PT, RZ, UR10, PT ;  /* 0x0000000aff007c0c */ /* 0x000fe2000bf45270 */
[----:B------:R-:W-:-:S12]  /*69e0*/  ULOP3.LUT UR5, UR30, UR5, URZ, 0x3c, !UPT ;  /* 0x000000051e057292 */ /* 0x000fd8000f8e3c3f */
[----:B--2---:R-:W-:Y:S05]  /*69f0*/  @P2 BRA `(.L_x_1931) ;  /* 0x0000000000302947 */ /* 0x004fea0003800000 */
[----:B------:R-:W-:Y:S05]  /*6a00*/  @!P0 BRA `(.L_x_1932) ;  /* 0x0000000000048947 */ /* 0x000fea0003800000 */
[----:B------:R-:W-:Y:S01]  /*6a10*/  BPT.TRAP 0x1 ;  /* 0x000000040000795c */ /* 0x000fe20000300000 */
.L_x_1932:
[----:B------:R-:W-:Y:S01]  /*6a20*/  R2UR UR10, R2 ;  /* 0x00000000020a72ca */ /* 0x000fe200000e0000 */
[----:B------:R-:W-:-:S05]  /*6a30*/  IMAD.U32 R0, RZ, RZ, UR5 ;  /* 0x00000005ff007e24 */ /* 0x000fca000f8e00ff */
[----:B------:R-:W-:-:S07]  /*6a40*/  SHF.L.U32 R0, R0, 0x1f, RZ ;  /* 0x0000001f00007819 */ /* 0x000fce00000006ff */
[----:B------:R-:W-:-:S09]  /*6a50*/  ULEA UR10, UR4, UR10, 0x3 ;  /* 0x0000000a040a7291 */ /* 0x000fd2000f8e183f */
[----:B------:R0:W1:Y:S01]  /*6a60*/  SYNCS.PHASECHK.TRANS64.TRYWAIT P1, [UR10+0x2d830], R0 ;  /* 0x02d83000ff0075a7 */ /* 0x000062000802014a */
[----:B------:R-:W-:Y:S05]  /*6a70*/  @!P0 BRA `(.L_x_1933) ;  /* 0x0000000000048947 */ /* 0x000fea0003800000 */
[----:B------:R-:W-:Y:S01]  /*6a80*/  BPT.TRAP 0x1 ;  /* 0x000000040000795c */ /* 0x000fe20000300000 */
.L_x_1933:
[----:B-1----:R-:W-:Y:S05]  /*6a90*/  @P1 BRA `(.L_x_1931) ;  /* 0x0000000000081947 */ /* 0x002fea0003800000 */
[----:B------:R-:W1:Y:S02]  /*6aa0*/  SYNCS.PHASECHK.TRANS64.TRYWAIT P1, [UR10+0x2d830], R0 ;  /* 0x02d83000ff0075a7 */ /* 0x000e64000802014a */
[----:B-1----:R-:W-:Y:S05]  /*6ab0*/  @!P1 BRA `(.L_x_1934) ;  /* 0x0000007800e89947 */ /* 0x002fea0003800000 */
.L_x_1931:
[----:B------:R3:W-:Y:S01]  /*6ac0*/  BAR.SYNC.DEFER_BLOCKING R142, 0x100 ;  /* 0x0004008e0000751d */ /* 0x0007e20000010000 */
[----:B------:R-:W-:Y:S02]  /*6ad0*/  R2UR UR10, R12 ;  /* 0x000000000c0a72ca */ /* 0x000fe400000e0000 */
[----:B------:R-:W-:Y:S02]  /*6ae0*/  R2UR UR56, R10 ;  /* 0x000000000a3872ca */ /* 0x000fe400000e0000 */
[----:B------:R-:W-:Y:S01]  /*6af0*/  R2UR UR57, R11 ;  /* 0x000000000b3972ca */ /* 0x000fe200000e0000 */
[----:B------:R-:W-:Y:S01]  /*6b00*/  UMOV UR59, 0x80000020 ;  /* 0x80000020003b7882 */ /* 0x000fe20000000000 */
[----:B------:R-:W-:Y:S01]  /*6b10*/  UMOV UR11, 0x80000020 ;  /* 0x80000020000b7882 */ /* 0x000fe20000000000 */
[----:B------:R-:W-:Y:S01]  /*6b20*/  UMOV UR15, 0x80000020 ;  /* 0x80000020000f7882 */ /* 0x000fe20000000000 */
[----:B------:R-:W-:Y:S01]  /*6b30*/  UMOV UR19, 0x80000020 ;  /* 0x8000002000137882 */ /* 0x000fe20000000000 */
[----:B------:R-:W-:Y:S01]  /*6b40*/  UMOV UR23, 0x80000020 ;  /* 0x8000002000177882 */ /* 0x000fe20000000000 */
[----:B------:R-:W-:-:S03]  /*6b50*/  UMOV UR27, 0x80000020 ;  /* 0x80000020001b7882 */ /* 0x000fc60000000000 */
[----:B------:R-:W-:-:S04]  /*6b60*/  UIMAD UR26, UR4, 0x600, UR10 ;  /* 0x00000600041a78a4 */ /* 0x000fc8000f8e020a */
[----:B------:R-:W-:Y:S02]  /*6b70*/  UIADD3 UR10, UR26, 0x2, URZ ;  /* 0x000000021a0a7890 */ /* 0x000fe4000fffe03f */
[----:B------:R-:W-:Y:S02]  /*6b80*/  UIADD3 UR14, UR26, 0x200, URZ ;  /* 0x000002001a0e7890 */ /* 0x000fe4000fffe03f */
[----:B------:R-:W-:Y:S01]  /*6b90*/  UMOV UR58, UR26 ;  /* 0x0000001a003a7c82 */ /* 0x000fe20008000000 */
[----:B------:R-:W-:Y:S01]  /*6ba0*/  UIADD3 UR18, UR26, 0x202, URZ ;  /* 0x000002021a127890 */ /* 0x000fe2000fffe03f */
[----:B--2---:R-:W-:Y:S01]  /*6bb0*/  WARPGROUP.ARRIVE ;  /* 0x00000000000079c5 */ /* 0x004fe20000000000 */
[----:B------:R-:W-:Y:S02]  /*6bc0*/  UIADD3 UR22, UR26, 0x400, URZ ;  /* 0x000004001a167890 */ /* 0x000fe4000fffe03f */
[----:B------:R-:W-:-:S03]  /*6bd0*/  UIADD3 UR26, UR26, 0x402, URZ ;  /* 0x000004021a1a7890 */ /* 0x000fc6000fffe03f */
        /* <DEDUP_REMOVED lines=20> */
.L_x_1936:
[----:B------:R-:W-:Y:S01]  /*6d20*/  R2UR UR10, R2 ;  /* 0x00000000020a72ca */ /* 0x000fe200000e0000 */
[----:B01----:R-:W-:-:S05]  /*6d30*/  IMAD.U32 R0, RZ, RZ, UR30 ;  /* 0x0000001eff007e24 */ /* 0x003fca000f8e00ff */
[----:B------:R-:W-:-:S07]  /*6d40*/  SHF.L.U32 R0, R0, 0x1f, RZ ;  /* 0x0000001f00007819 */ /* 0x000fce00000006ff */
[----:B------:R-:W-:-:S09]  /*6d50*/  ULEA UR10, UR6, UR10, 0x3 ;  /* 0x0000000a060a7291 */ /* 0x000fd2000f8e183f */
[----:B------:R0:W1:Y:S01]  /*6d60*/  SYNCS.PHASECHK.TRANS64.TRYWAIT P1, [UR10+0x2d850], R0 ;  /* 0x02d85000ff0075a7 */ /* 0x000062000802014a */
[----:B------:R-:W-:Y:S05]  /*6d70*/  @!P0 BRA `(.L_x_1937) ;  /* 0x0000000000048947 */ /* 0x000fea0003800000 */
[----:B------:R-:W-:Y:S01]  /*6d80*/  BPT.TRAP 0x1 ;  /* 0x000000040000795c */ /* 0x000fe20000300000 */
.L_x_1937:
[----:B-1----:R-:W-:Y:S05]  /*6d90*/  @P1 BRA `(.L_x_1935) ;  /* 0x0000000000081947 */ /* 0x002fea0003800000 */
[----:B------:R-:W1:Y:S02]  /*6da0*/  SYNCS.PHASECHK.TRANS64.TRYWAIT P1, [UR10+0x2d850], R0 ;  /* 0x02d85000ff0075a7 */ /* 0x000e64000802014a */
[----:B-1----:R-:W-:Y:S05]  /*6db0*/  @!P1 BRA `(.L_x_1938) ;  /* 0x0000007800409947 */ /* 0x002fea0003800000 */
.L_x_1935:
[----:B------:R-:W-:Y:S01]  /*6dc0*/  R2UR UR10, R2 ;  /* 0x00000000020a72ca */ /* 0x000fe200000e0000 */
[----:B------:R-:W-:Y:S01]  /*6dd0*/  WARPGROUP.ARRIVE ;  /* 0x00000000000079c5 */ /* 0x000fe20000000000 */
[----:B------:R-:W-:Y:S01]  /*6de0*/  R2UR UR11, R139 ;  /* 0x000000008b0b72ca */ /* 0x000fe200000e0000 */
[----:B------:R-:W-:Y:S01]  /*6df0*/  UMOV UR57, 0x40000040 ;  /* 0x4000004000397882 */ /* 0x000fe20000000000 */
[----:B------:R-:W-:Y:S01]  /*6e00*/  UMOV UR59, 0x80000020 ;  /* 0x80000020003b7882 */ /* 0x000fe20000000000 */
[----:B------:R-:W-:Y:S01]  /*6e10*/  UMOV UR31, 0x80000020 ;  /* 0x80000020001f7882 */ /* 0x000fe20000000000 */
[----:B------:R-:W-:Y:S01]  /*6e20*/  UMOV UR35, 0x80000020 ;  /* 0x8000002000237882 */ /* 0x000fe20000000000 */
[----:B------:R-:W-:Y:S01]  /*6e30*/  UMOV UR39, 0x80000020 ;  /* 0x8000002000277882 */ /* 0x000fe20000000000 */
[----:B------:R-:W-:Y:S01]  /*6e40*/  UMOV UR43, 0x80000020 ;  /* 0x80000020002b7882 */ /* 0x000fe20000000000 */
[----:B------:R-:W-:Y:S01]  /*6e50*/  UMOV UR47, 0x80000020 ;  /* 0x80000020002f7882 */ /* 0x000fe20000000000 */
[----:B------:R-:W-:Y:S01]  /*6e60*/  UMOV UR51, 0x80000020 ;  /* 0x8000002000337882 */ /* 0x000fe20000000000 */
[----:B------:R-:W-:-:S02]  /*6e70*/  UMOV UR55, 0x80000020 ;  /* 0x8000002000377882 */ /* 0x000fc40000000000 */
[----:B------:R-:W-:Y:S02]  /*6e80*/  UIADD3 UR10, UR10, 0x400, URZ ;  /* 0x000004000a0a7890 */ /* 0x000fe4000fffe03f */
[----:B------:R-:W-:Y:S02]  /*6e90*/  UMOV UR56, UR11 ;  /* 0x0000000b00387c82 */ /* 0x000fe40008000000 */
[----:B------:R-:W-:-:S04]  /*6ea0*/  USHF.R.U32.HI UR10, URZ, 0x4, UR10 ;  /* 0x000000043f0a7899 */ /* 0x000fc8000801160a */
[----:B------:R-:W-:-:S04]  /*6eb0*/  ULOP3.LUT UR10, UR10, 0x3fff, URZ, 0xc0, !UPT ;  /* 0x00003fff0a0a7892 */ /* 0x000fc8000f8ec03f */
[----:B------:R-:W-:-:S04]  /*6ec0*/  ULOP3.LUT UR10, UR10, 0x2000000, URZ, 0xfc, !UPT ;  /* 0x020000000a0a7892 */ /* 0x000fc8000f8efc3f */
[----:B------:R-:W-:-:S04]  /*6ed0*/  UIMAD UR58, UR6, 0x600, UR10 ;  /* 0x00000600063a78a4 */ /* 0x000fc8000f8e020a */
        /* <DEDUP_REMOVED lines=33> */
.L_x_1939:
[----:B01----:R-:W-:Y:S01]  /*70f0*/  FMNMX.FTZ R0, R24, R15, !PT ;  /* 0x0000000f18007209 */ /* 0x003fe20007810000 */
[----:B------:R-:W-:Y:S01]  /*7100*/  ULDC UR10, c[0x0][0x988] ;  /* 0x00026200000a7ab9 */ /* 0x000fe20000000800 */
[----:B------:R-:W-:Y:S01]  /*7110*/  FMNMX.FTZ R18, R26, R14, !PT ;  /* 0x0000000e1a127209 */ /* 0x000fe20007810000 */
[----:B------:R-:W-:Y:S01]  /*7120*/  UMOV UR31, UR10 ;  /* 0x0000000a001f7c82 */ /* 0x000fe20008000000 */
[----:B------:R-:W-:Y:S01]  /*7130*/  FMNMX.FTZ R13, R25, R0, !PT ;  /* 0x00000000190d7209 */ /* 0x000fe20007810000 */
[----:B------:R-:W0:Y:S01]  /*7140*/  S2UR UR11, SR_CgaCtaId ;  /* 0x00000000000b79c3 */ /* 0x000e220000008800 */
        /* <DEDUP_REMOVED lines=62> */
[----:B------:R-:W1:Y:S04]  /*7530*/  SHFL.BFLY PT, R0, R17, 0x2, 0x1f ;  /* 0x0c401f0011007f89 */ /* 0x000e6800000e0000 */
[----:B------:R-:W3:Y:S08]  /*7540*/  SHFL.BFLY PT, R13, R18, 0x2, 0x1f ;  /* 0x0c401f00120d7f89 */ /* 0x000ef000000e0000 */
[----:B------:R-:W-:-:S04]  /*7550*/  ULEA UR10, UR4, UR10, 0x3 ;  /* 0x0000000a040a7291 */ /* 0x000fc8000f8e183f */
[----:B------:R-:W-:-:S04]  /*7560*/  UIADD3 UR10, UR10, 0x2d840, URZ ;  /* 0x0002d8400a0a7890 */ /* 0x000fc8000fffe03f */
[----:B0-----:R-:W-:Y:S01]  /*7570*/  UPRMT UR10, UR11, 0x654, UR10 ;  /* 0x000006540b0a7896 */ /* 0x001fe2000800000a */
[----:B-1----:R-:W-:Y:S02]  /*7580*/  FMNMX.FTZ R19, R17, R0, !PT ;  /* 0x0000000011137209 */ /* 0x002fe40007810000 */
[----:B---3--:R-:W-:-:S03]  /*7590*/  FMNMX.FTZ R20, R18, R13, !PT ;  /* 0x0000000d12147209 */ /* 0x008fc60007810000 */
[----:B------:R-:W0:Y:S03]  /*75a0*/  SHFL.BFLY PT, R0, R19, 0x1, 0x1f ;  /* 0x0c201f0013007f89 */ /* 0x000e2600000e0000 */
[----:B------:R-:W-:Y:S01]  /*75b0*/  SYNCS.ARRIVE.TRANS64.RED.A1T0 RZ, [UR10], RZ ;  /* 0x000000ffffff79a7 */ /* 0x000fe2000810040a */
[----:B------:R-:W1:Y:S01]  /*75c0*/  SHFL.BFLY PT, R13, R20, 0x1, 0x1f ;  /* 0x0c201f00140d7f89 */ /* 0x000e6200000e0000 */
[----:B0-----:R-:W-:Y:S02]  /*75d0*/  FMNMX.FTZ R0, R19, R0, !PT ;  /* 0x0000000013007209 */ /* 0x001fe40007810000 */
[----:B-1----:R-:W-:-:S03]  /*75e0*/  FMNMX.FTZ R13, R20, R13, !PT ;  /* 0x0000000d140d7209 */ /* 0x002fc60007810000 */
[C---:B------:R-:W-:Y:S01]  /*75f0*/  FMUL.FTZ R17, R0.reuse, UR31 ;  /* 0x0000001f00117c20 */ /* 0x040fe20008410000 */
[----:B------:R-:W-:-:S03]  /*7600*/  FADD.FTZ R15, -R0, R15 ;  /* 0x0000000f000f7221 */ /* 0x000fc60000010100 */
[--C-:B------:R-:W-:Y:S01]  /*7610*/  FFMA.FTZ R18, R24, UR31, -R17.reuse ;  /* 0x0000001f18127c23 */ /* 0x100fe20008010811 */
[--C-:B------:R-:W-:Y:S01]  /*7620*/  FFMA.FTZ R24, R36, UR31, -R17.reuse ;  /* 0x0000001f24187c23 */ /* 0x100fe20008010811 */
[C---:B------:R-:W-:Y:S01]  /*7630*/  FADD.FTZ R14, -R13.reuse, R14 ;  /* 0x0000000e0d0e7221 */ /* 0x040fe20000010100 */
[----:B------:R-:W-:Y:S01]  /*7640*/  FMUL.FTZ R36, R13, UR31 ;  /* 0x0000001f0d247c20 */ /* 0x000fe20008410000 */
[--C-:B------:R-:W-:Y:S01]  /*7650*/  FFMA.FTZ R19, R25, UR31, -R17.reuse ;  /* 0x0000001f19137c23 */ /* 0x100fe20008010811 */
        /* <DEDUP_REMOVED lines=26> */
[----:B------:R-:W-:Y:S01]  /*7800*/  FFMA.FTZ R136, R35, UR31, -R36 ;  /* 0x0000001f23887c23 */ /* 0x000fe20008010824 */
        /* <DEDUP_REMOVED lines=9> */
[----:B0-----:R-:W-:Y:S01]  /*78a0*/  FFMA.FTZ R6, R15, R6, R18 ;  /* 0x000000060f067223 */ /* 0x001fe20000010012 */
[----:B------:R-:W0:Y:S01]  /*78b0*/  MUFU.EX2 R19, R19 ;  /* 0x0000001300137308 */ /* 0x000e220000000800 */
[--C-:B------:R-:W-:Y:S01]  /*78c0*/  FFMA.FTZ R69, R77, UR31, -R17.reuse ;  /* 0x0000001f4d457c23 */ /* 0x100fe20008010811 */
[--C-:B------:R-:W-:Y:S01]  /*78d0*/  FFMA.FTZ R72, R80, UR31, -R17.reuse ;  /* 0x0000001f50487c23 */ /* 0x100fe20008010811 */
[--C-:B------:R-:W-:Y:S01]  /*78e0*/  FFMA.FTZ R73, R81, UR31, -R17.reuse ;  /* 0x0000001f51497c23 */ /* 0x100fe20008010811 */
[--C-:B------:R-:W-:Y:S01]  /*78f0*/  FFMA.FTZ R76, R84, UR31, -R17.reuse ;  /* 0x0000001f544c7c23 */ /* 0x100fe20008010811 */
[----:B------:R-:W-:Y:S01]  /*7900*/  FFMA.FTZ R17, R85, UR31, -R17 ;  /* 0x0000001f55117c23 */ /* 0x000fe20008010811 */
[--C-:B------:R-:W-:Y:S01]  /*7910*/  FFMA.FTZ R30, R38, UR31, -R36.reuse ;  /* 0x0000001f261e7c23 */ /* 0x100fe20008010824 */
[--C-:B------:R-:W-:Y:S01]  /*7920*/  FFMA.FTZ R85, R39, UR31, -R36.reuse ;  /* 0x0000001f27557c23 */ /* 0x100fe20008010824 */
[----:B------:R-:W3:Y:S01]  /*7930*/  MUFU.EX2 R138, R138 ;  /* 0x0000008a008a7308 */ /* 0x000ee20000000800 */
        /* <DEDUP_REMOVED lines=32> */
[----:B0-----:R-:W-:-:S07]  /*7b40*/  FADD.FTZ R38, R26, R5 ;  /* 0x000000051a267221 */ /* 0x001fce0000010000 */
[----:B------:R-:W0:Y:S01]  /*7b50*/  MUFU.EX2 R22, R22 ;  /* 0x0000001600167308 */ /* 0x000e220000000800 */
[----:B---3--:R-:W-:-:S07]  /*7b60*/  FADD.FTZ R5, R21, R6 ;  /* 0x0000000615057221 */ /* 0x008fce0000010000 */
[----:B------:R-:W3:Y:S01]  /*7b70*/  MUFU.EX2 R27, R27 ;  /* 0x0000001b001b7308 */ /* 0x000ee20000000800 */
[----:B-1----:R-:W-:-:S07]  /*7b80*/  FADD.FTZ R38, R137, R38 ;  /* 0x0000002689267221 */ /* 0x002fce0000010000 */
        /* <DEDUP_REMOVED lines=107> */
[----:B-1----:R-:W-:Y:S01]  /*8240*/  FADD.FTZ R5, R71, R6 ;  /* 0x0000000647057221 */ /* 0x002fe20000010000 */
[----:B0-----:R-:W-:-:S03]  /*8250*/  FADD.FTZ R6, R17, R36 ;  /* 0x0000002411067221 */ /* 0x001fc60000010000 */
[----:B---3--:R-:W-:Y:S01]  /*8260*/  FADD.FTZ R5, R74, R5 ;  /* 0x000000054a057221 */ /* 0x008fe20000010000 */
[----:B------:R-:W-:Y:S06]  /*8270*/  @!P0 BRA `(.L_x_1940) ;  /* 0x0000000000048947 */ /* 0x000fec0003800000 */
[----:B------:R-:W-:Y:S01]  /*8280*/  BPT.TRAP 0x1 ;  /* 0x000000040000795c */ /* 0x000fe20000300000 */
.L_x_1940:
[----:B------:R-:W0:Y:S01]  /*8290*/  S2UR UR10, SR_CgaCtaId ;  /* 0x00000000000a79c3 */ /* 0x000e220000008800 */
[----:B------:R-:W-:Y:S01]  /*82a0*/  R2UR UR11, R2 ;  /* 0x00000000020b72ca */ /* 0x000fe200000e0000 */
[----:B------:R-:W-:Y:S01]  /*82b0*/  UMOV UR30, UR5 ;  /* 0x00000005001e7c82 */ /* 0x000fe20008000000 */
        /* <DEDUP_REMOVED lines=19> */
[-C--:B------:R-:W-:Y:S01]  /*83f0*/  FMUL.FTZ R101, R101, R15.reuse ;  /* 0x0000000f65657220 */ /* 0x080fe20000410000 */
[----:B------:R-:W-:Y:S01]  /*8400*/  F2FP.BF16.F32.PACK_AB R40, R41, R40 ;  /* 0x000000282928723e */ /* 0x000fe200000010ff */
[----:B0-----:R-:W-:Y:S01]  /*8410*/  UPRMT UR6, UR10, 0x654, UR6 ;  /* 0x000006540a067896 */ /* 0x001fe20008000006 */
        /* <DEDUP_REMOVED lines=13> */
[----:B------:R-:W-:Y:S01]  /*84f0*/  UIADD3 UR6, UR7, -0x1, URZ ;  /* 0xffffffff07067890 */ /* 0x000fe2000fffe03f */
        /* <DEDUP_REMOVED lines=15> */
[-C--:B------:R-:W-:Y:S01]  /*85f0*/  FMUL.FTZ R117, R117, R15.reuse ;  /* 0x0000000f75757220 */ /* 0x080fe20000410000 */
[----:B------:R-:W-:Y:S01]  /*8600*/  R2UR UR10, R141 ;  /* 0x000000008d0a72ca */ /* 0x000fe200000e0000 */
        /* <DEDUP_REMOVED lines=12> */
[----:B------:R-:W-:Y:S01]  /*86d0*/  UISETP.GT.AND UP0, UPT, UR7, UR10, UPT ;  /* 0x0000000a0700728c */ /* 0x000fe2000bf04270 */
[-C--:B------:R-:W-:Y:S01]  /*86e0*/  FMUL.FTZ R128, R128, R15.reuse ;  /* 0x0000000f80807220 */ /* 0x080fe20000410000 */
[-C--:B------:R-:W-:Y:S01]  /*86f0*/  FMUL.FTZ R129, R129, R15.reuse ;  /* 0x0000000f81817220 */ /* 0x080fe20000410000 */
[----:B------:R-:W-:Y:S01]  /*8700*/  UMOV UR7, UR6 ;  /* 0x0000000600077c82 */ /* 0x000fe20008000000 */
[----:B------:R0:W-:Y:S01]  /*8710*/  STSM.16.M88.4 [R7+0x6000], R68 ;  /* 0x0060004407007844 */ /* 0x0001e20000000200 */
[----:B------:R-:W-:Y:S01]  /*8720*/  UMOV UR6, UR4 ;  /* 0x0000000400067c82 */ /* 0x000fe20008000000 */
[----:B------:R-:W-:Y:S01]  /*8730*/  PLOP3.LUT P1, PT, PT, PT, UP0, 0x80, 0x0 ;  /* 0x000000000000781c */ /* 0x000fe20003f2f008 */
[-C--:B------:R-:W-:Y:S01]  /*8740*/  FMUL.FTZ R132, R132, R15.reuse ;  /* 0x0000000f84847220 */ /* 0x080fe20000410000 */
[----:B------:R-:W-:Y:S01]  /*8750*/  @!PT LDS RZ, [RZ] ;  /* 0x00000000fffff984 */ /* 0x000fe20000000800 */
[----:B------:R-:W-:Y:S01]  /*8760*/  @!PT LDS RZ, [RZ] ;  /* 0x00000000fffff984 */ /* 0x000fe20000000800 */
[----:B------:R-:W-:Y:S01]  /*8770*/  @!PT LDS RZ, [RZ] ;  /* 0x00000000fffff984 */ /* 0x000fe20000000800 */
[----:B------:R-:W-:Y:S01]  /*8780*/  @!PT LDS RZ, [RZ] ;  /* 0x00000000fffff984 */ /* 0x000fe20000000800 */
[----:B------:R1:W-:Y:S06]  /*8790*/  MEMBAR.ALL.CTA ;  /* 0x0000000000007992 */ /* 0x0003ec0000008000 */
[----:B-1----:R-:W1:Y:S01]  /*87a0*/  FENCE.VIEW.ASYNC.S ;  /* 0x00000000000073c6 */ /* 0x002e620000000000 */
        /* <DEDUP_REMOVED lines=29> */
.L_x_1930:
[----:B------:R-:W-:Y:S06]  /*8980*/  BAR.ARV 0x8, 0x200 ;  /* 0x0208000000007b1d */ /* 0x000fec0000002000 */
[----:B------:R-:W-:Y:S05]  /*8990*/  @!P0 BRA `(.L_x_1942) ;  /* 0x0000000000048947 */ /* 0x000fea0003800000 */
[----:B------:R-:W-:Y:S01]  /*89a0*/  BPT.TRAP 0x1 ;  /* 0x000000040000795c */ /* 0x000fe20000300000 */
.L_x_1942:
[----:B------:R-:W-:Y:S01]  /*89b0*/  R2UR UR6, R2 ;  /* 0x00000000020672ca */ /* 0x000fe200000e0000 */
[----:B--2---:R-:W-:-:S05]  /*89c0*/  IMAD.U32 R3, RZ, RZ, UR5 ;  /* 0x00000005ff037e24 */ /* 0x004fca000f8e00ff */
[----:B------:R-:W-:-:S07]  /*89d0*/  SHF.L.U32 R3, R3, 0x1f, RZ ;  /* 0x0000001f03037819 */ /* 0x000fce00000006ff */
[----:B------:R-:W-:-:S09]  /*89e0*/  ULEA UR6, UR4, UR6, 0x3 ;  /* 0x0000000604067291 */ /* 0x000fd2000f8e183f */
[----:B------:R0:W1:Y:S01]  /*89f0*/  SYNCS.PHASECHK.TRANS64.TRYWAIT P1, [UR6+0x2d850], R3 ;  /* 0x02d85003ff0075a7 */ /* 0x0000620008020146 */
[----:B------:R-:W-:Y:S05]  /*8a00*/  @!P0 BRA `(.L_x_1943) ;  /* 0x0000000000048947 */ /* 0x000fea0003800000 */
[----:B------:R-:W-:Y:S01]  /*8a10*/  BPT.TRAP 0x1 ;  /* 0x000000040000795c */ /* 0x000fe20000300000 */
.L_x_1943:
[----:B-1----:R-:W-:Y:S05]  /*8a20*/  @P1 BRA `(.L_x_1944) ;  /* 0x0000000000081947 */ /* 0x002fea0003800000 */
[----:B------:R-:W1:Y:S02]  /*8a30*/  SYNCS.PHASECHK.TRANS64.TRYWAIT P1, [UR6+0x2d850], R3 ;  /* 0x02d85003ff0075a7 */ /* 0x000e640008020146 */
[----:B-1----:R-:W-:Y:S05]  /*8a40*/  @!P1 BRA `(.L_x_1945) ;  /* 0x0000005c00349947 */ /* 0x002fea0003800000 */
.L_x_1944:
[----:B------:R-:W-:Y:S01]  /*8a50*/  R2UR UR5, R2 ;  /* 0x00000000020572ca */ /* 0x000fe200000e0000 */
[----:B------:R-:W-:Y:S01]  /*8a60*/  WARPGROUP.ARRIVE ;  /* 0x00000000000079c5 */ /* 0x000fe20000000000 */
[----:B------:R-:W-:Y:S01]  /*8a70*/  R2UR UR7, R140 ;  /* 0x000000008c0772ca */ /* 0x000fe200000e0000 */
[----:B------:R-:W-:Y:S01]  /*8a80*/  UMOV UR9, 0x40000040 ;  /* 0x4000004000097882 */ /* 0x000fe20000000000 */
[----:B------:R-:W-:Y:S01]  /*8a90*/  UMOV UR11, 0x80000020 ;  /* 0x80000020000b7882 */ /* 0x000fe20000000000 */
[----:B01----:R-:W0:Y:S01]  /*8aa0*/  SHFL.BFLY PT, R3, R6, 0x2, 0x1f ;  /* 0x0c401f0006037f89 */ /* 0x003e2200000e0000 */
[----:B------:R-:W-:Y:S02]  /*8ab0*/  IMAD.MOV.U32 R8, RZ, RZ, RZ ;  /* 0x000000ffff087224 */ /* 0x000fe400078e00ff */
[----:B------:R-:W-:Y:S01]  /*8ac0*/  IMAD.U32 R15, RZ, RZ, UR31 ;  /* 0x0000001fff0f7e24 */ /* 0x000fe2000f8e00ff */
[----:B------:R-:W1:Y:S04]  /*8ad0*/  SHFL.BFLY PT, R2, R5, 0x2, 0x1f ;  /* 0x0c401f0005027f89 */ /* 0x000e6800000e0000 */
[----:B------:R-:W-:-:S02]  /*8ae0*/  UIADD3 UR5, UR5, 0x400, URZ ;  /* 0x0000040005057890 */ /* 0x000fc4000fffe03f */
[----:B------:R-:W-:Y:S02]  /*8af0*/  ULOP3.LUT UR7, UR7, 0x10000, URZ, 0xfc, !UPT ;  /* 0x0001000007077892 */ /* 0x000fe4000f8efc3f */
[----:B------:R-:W-:-:S04]  /*8b00*/  USHF.R.U32.HI UR5, URZ, 0x4, UR5 ;  /* 0x000000043f057899 */ /* 0x000fc80008011605 */
[----:B------:R-:W-:Y:S01]  /*8b10*/  ULOP3.LUT UR5, UR5, 0x3fff, URZ, 0xc0, !UPT ;  /* 0x00003fff05057892 */ /* 0x000fe2000f8ec03f */
[----:B------:R-:W-:-:S03]  /*8b20*/  UMOV UR8, UR7 ;  /* 0x0000000700087c82 */ /* 0x000fc60008000000 */
[----:B------:R-:W-:-:S04]  /*8b30*/  ULOP3.LUT UR5, UR5, 0x2000000, URZ, 0xfc, !UPT ;  /* 0x0200000005057892 */ /* 0x000fc8000f8efc3f */
[----:B------:R-:W-:Y:S01]  /*8b40*/  UIMAD UR4, UR4, 0x600, UR5 ;  /* 0x00000600040478a4 */ /* 0x000fe2000f8e0205 */
[----:B0-----:R-:W-:Y:S01]  /*8b50*/  FADD.FTZ R3, R3, R6 ;  /* 0x0000000603037221 */ /* 0x001fe20000010000 */
[----:B-1----:R-:W-:Y:S01]  /*8b60*/  FADD.FTZ R4, R2, R5 ;  /* 0x0000000502047221 */ /* 0x002fe20000010000 */
[----:B------:R-:W-:-:S03]  /*8b70*/  IMAD.MOV.U32 R5, RZ, RZ, RZ ;  /* 0x000000ffff057224 */ /* 0x000fc600078e00ff */
[----:B------:R-:W0:Y:S01]  /*8b80*/  SHFL.BFLY PT, R2, R3, 0x1, 0x1f ;  /* 0x0c201f0003027f89 */ /* 0x000e2200000e0000 */
[----:B------:R-:W-:Y:S02]  /*8b90*/  UMOV UR10, UR4 ;  /* 0x00000004000a7c82 */ /* 0x000fe40008000000 */
[----:B------:R-:W-:Y:S01]  /*8ba0*/  HGMMA.64x96x16.F32.BF16 R88, gdesc[UR8].tnspB, R88, gsb0 ;  /* 0x41600000085879f0 */ /* 0x000fe20008001858 */
[----:B------:R-:W-:Y:S01]  /*8bb0*/  UIADD3 UR8, UR7, 0x2, URZ ;  /* 0x0000000207087890 */ /* 0x000fe2000fffe03f */
[----:B------:R-:W1:Y:S01]  /*8bc0*/  SHFL.BFLY PT, R7, R4, 0x1, 0x1f ;  /* 0x0c201f0004077f89 */ /* 0x000e6200000e0000 */
[----:B------:R-:W-:Y:S01]  /*8bd0*/  UIADD3 UR10, UR4, 0x40, URZ ;  /* 0x00000040040a7890 */ /* 0x000fe2000fffe03f */
[----:B------:R-:W-:Y:S01]  /*8be0*/  UMOV UR9, 0x40000040 ;  /* 0x4000004000097882 */ /* 0x000fe20000000000 */
[----:B------:R-:W-:Y:S01]  /*8bf0*/  UMOV UR11, 0x80000020 ;  /* 0x80000020000b7882 */ /* 0x000fe20000000000 */
[----:B0-----:R-:W-:Y:S01]  /*8c00*/  FADD.FTZ R10, R3, R2 ;  /* 0x00000002030a7221 */ /* 0x001fe20000010000 */
[----:B------:R-:W-:-:S02]  /*8c10*/  IMAD.MOV.U32 R3, RZ, RZ, -0x800000 ;  /* 0xff800000ff037424 */ /* 0x000fc400078e00ff */
[----:B------:R-:W-:Y:S02]  /*8c20*/  IMAD.MOV.U32 R2, RZ, RZ, -0x800000 ;  /* 0xff800000ff027424 */ /* 0x000fe400078e00ff */
[----:B-1----:R-:W-:Y:S01]  /*8c30*/  FADD.FTZ R11, R4, R7 ;  /* 0x00000007040b7221 */ /* 0x002fe20000010000 */
[----:B------:R-:W-:Y:S01]  /*8c40*/  FSETP.NE.FTZ.AND P1, PT, R10, RZ, PT ;  /* 0x000000ff0a00720b */ /* 0x000fe20003f35000 */
[----:B------:R-:W-:-:S03]  /*8c50*/  IMAD.U32 R7, RZ, RZ, UR31 ;  /* 0x0000001fff077e24 */ /* 0x000fc6000f8e00ff */
[----:B------:R-:W-:-:S09]  /*8c60*/  FSETP.NE.FTZ.AND P2, PT, R11, RZ, PT ;  /* 0x000000ff0b00720b */ /* 0x000fd20003f55000 */
[----:B------:R-:W0:Y:S01]  /*8c70*/  @P1 MUFU.LG2 R6, R10 ;  /* 0x0000000a00061308 */ /* 0x000e220000000c00 */
[----:B------:R-:W-:-:S03]  /*8c80*/  @P1 FMUL.FTZ R7, R7, 0.69314718246459960938 ;  /* 0x3f31721807071820 */ /* 0x000fc60000410000 */
[----:B------:R-:W-:-:S04]  /*8c90*/  @P2 FMUL.FTZ R15, R15, 0.69314718246459960938 ;  /* 0x3f3172180f0f2820 */ /* 0x000fc80000410000 */
        /* <DEDUP_REMOVED lines=55> */
.L_x_1946:
        /* <DEDUP_REMOVED lines=53> */
.L_x_1910:
[----:B------:R-:W-:Y:S05]  /*9360*/  @P0 BRA `(.L_x_1947) ;  /* 0x0000001000940947 */ /* 0x000fea0003800000 */
[----:B------:R-:W2:Y:S01]  /*9370*/  LDL R4, [R1] ;  /* 0x0000000001047983 */ /* 0x000ea20000100800 */
[----:B------:R-:W0:Y:S01]  /*9380*/  S2UR UR12, SR_CTAID.Z ;  /* 0x00000000000c79c3 */ /* 0x000e220000002700 */
[----:B------:R-:W-:Y:S01]  /*9390*/  ULDC.64 UR8, c[0x0][0xbd0] ;  /* 0x0002f40000087ab9 */ /* 0x000fe20000000a00 */
[----:B------:R-:W-:Y:S01]  /*93a0*/  BSSY B0, `(.L_x_1948) ;  /* 0x00000d5000007945 */ /* 0x000fe20003800000 */
[----:B------:R-:W1:Y:S01]  /*93b0*/  S2R R0, SR_TID.X ;  /* 0x0000000000007919 */ /* 0x000e620000002100 */
[----:B------:R-:W3:Y:S04]  /*93c0*/  S2R R21, SR_CTAID.X ;  /* 0x0000000000157919 */ /* 0x000ee80000002500 */
[----:B------:R-:W4:Y:S08]  /*93d0*/  S2UR UR11, SR_CTAID.Y ;  /* 0x00000000000b79c3 */ /* 0x000f300000002600 */
[----:B------:R-:W4:Y:S08]  /*93e0*/  LDC R20, c[0x0][0xc50] ;  /* 0x00031400ff147b82 */ /* 0x000f300000000800 */
[----:B------:R-:W5:Y:S01]  /*93f0*/  LDC.64 R18, c[0x0][0xb40] ;  /* 0x0002d000ff127b82 */ /* 0x000f620000000a00 */
        /* <DEDUP_REMOVED lines=50> */
[----:B---3--:R-:W-:Y:S01]  /*9720*/  IMAD R12, R21, 0xc0, R8 ;  /* 0x000000c0150c7824 */ /* 0x008fe200078e0208 */
[----:B------:R-:W-:Y:S01]  /*9730*/  ULDC.64 UR8, c[0x0][0xb28] ;  /* 0x0002ca0000087ab9 */ /* 0x000fe20000000a00 */
[----:B------:R-:W-:Y:S02]  /*9740*/  IMAD R17, RZ, RZ, -UR13 ;  /* 0x8000000dff117e24 */ /* 0x000fe4000f8e02ff */
[----:B------:R-:W-:Y:S01]  /*9750*/  IMAD.WIDE.U32 R4, R14, UR12, R4 ;  /* 0x0000000c0e047c25 */ /* 0x000fe2000f8e0004 */
[----:B------:R-:W2:Y:S03]  /*9760*/  @P0 LDC R25, c[0x0][0xbec] ;  /* 0x0002fb00ff190b82 */ /* 0x000ea60000000800 */
[----:B------:R-:W-:-:S02]  /*9770*/  IMAD.U32 R9, RZ, RZ, UR5 ;  /* 0x00000005ff097e24 */ /* 0x000fc4000f8e00ff */
[----:B----4-:R-:W-:Y:S02]  /*9780*/  IMAD R23, R20, R17, UR11 ;  /* 0x0000000b14177e24 */ /* 0x010fe4000f8e0211 */
[----:B------:R-:W-:Y:S01]  /*9790*/  IMAD.U32 R8, RZ, RZ, UR4 ;  /* 0x00000004ff087e24 */ /* 0x000fe2000f8e00ff */
[----:B------:R-:W3:Y:S01]  /*97a0*/  @P0 LDC R22, c[0x0][0xbf0] ;  /* 0x0002fc00ff160b82 */ /* 0x000ee20000000800 */
[----:B0-----:R-:W-:Y:S01]  /*97b0*/  @P0 IMAD.HI.U32 R13, R12, R13, RZ ;  /* 0x0000000d0c0d0227 */ /* 0x001fe200078e00ff */
[----:B------:R-:W-:-:S03]  /*97c0*/  ULDC.64 UR4, c[0x0][0xbe0] ;  /* 0x0002f80000047ab9 */ /* 0x000fc60000000a00 */
[----:B------:R-:W-:Y:S01]  /*97d0*/  IMAD.U32 R9, RZ, RZ, UR6 ;  /* 0x00000006ff097e24 */ /* 0x000fe2000f8e00ff */
[----:B------:R-:W-:Y:S01]  /*97e0*/  ULDC.64 UR6, c[0x0][0xb48] ;  /* 0x0002d20000067ab9 */ /* 0x000fe20000000a00 */
[C---:B-----5:R-:W-:Y:S02]  /*97f0*/  IMAD R14, R18.reuse, UR10, RZ ;  /* 0x0000000a120e7c24 */ /* 0x060fe4000f8e02ff */
        /* <DEDUP_REMOVED lines=11> */
[----:B---3--:R-:W-:Y:S01]  /*98b0*/  @P0 SHF.R.U32.HI R13, RZ, R22, R25 ;  /* 0x00000016ff0d0219 */ /* 0x008fe20000011619 */
        /* <DEDUP_REMOVED lines=131> */
.L_x_1949:
[----:B------:R-:W-:Y:S05]  /*a0f0*/  BSYNC B0 ;  /* 0x0000000000007941 */ /* 0x000fea0003800000 */
.L_x_1948:
[----:B------:R-:W-:Y:S01]  /*a100*/  ISETP.GE.AND P0, PT, R18, R19, PT ;  /* 0x000000131200720c */ /* 0x000fe20003f06270 */
[----:B0-----:R0:W1:Y:S04]  /*a110*/  SHFL.IDX PT, R15, R22, 0x1, 0x1c1f ;  /* 0x003c1f00160f7f89 */ /* 0x00106800000e0000 */
[----:B------:R0:W0:Y:S08]  /*a120*/  SHFL.IDX PT, R14, R20, 0x1, 0x1c1f ;  /* 0x003c1f00140e7f89 */ /* 0x00003000000e0000 */
        /* <DEDUP_REMOVED lines=24> */
[--C-:B01----:R-:W-:Y:S01]  /*a2b0*/  @!P2 IMAD.WIDE R2, R7, 0x4, R14.reuse ;  /* 0x000000040702a825 */ /* 0x103fe200078e020e */
        /* <DEDUP_REMOVED lines=44> */
[----:B0-----:R-:W-:-:S05]  /*a580*/  LOP3.LUT R3, R7, 0xfffffffe, RZ, 0xc0, !PT ;  /* 0xfffffffe07037812 */ /* 0x001fca00078ec0ff */
[----:B------:R-:W-:-:S05]  /*a590*/  IMAD.WIDE R2, R3, 0x4, R14 ;  /* 0x0000000403027825 */ /* 0x000fca00078e020e */
[----:B------:R0:W-:Y:S01]  /*a5a0*/  ST.E.64 desc[UR60][R2.64], R134 ;  /* 0x0000008602007985 */ /* 0x0001e2000c101b3c */
[----:B------:R-:W-:Y:S05]  /*a5b0*/  BRA `(.L_x_1908) ;  /* 0x0000003c00b87947 */ /* 0x000fea0003800000 */
.L_x_1947:
        /* <DEDUP_REMOVED lines=12> */
[----:B------:R-:W2:Y:S01]  /*a680*/  LDL R2, [R1] ;  /* 0x0000000001027983 */ /* 0x000ea20000100800 */
[----:B------:R-:W-:Y:S01]  /*a690*/  ISETP.NE.AND P0, PT, R6, 0x1, PT ;  /* 0x000000010600780c */ /* 0x000fe20003f05270 */
[----:B------:R-:W-:Y:S01]  /*a6a0*/  S2UR UR7, SR_CTAID.Z ;  /* 0x00000000000779c3 */ /* 0x000fe20000002700 */
[----:B------:R-:W-:Y:S01]  /*a6b0*/  ULDC.64 UR8, c[0x0][0xbd0] ;  /* 0x0002f40000087ab9 */ /* 0x000fe20000000a00 */
[----:B------:R-:W-:-:S06]  /*a6c0*/  IMAD.MOV.U32 R5, RZ, RZ, R0 ;  /* 0x000000ffff057224 */ /* 0x000fcc00078e0000 */
[----:B------:R-:W0:Y:S08]  /*a6d0*/  LDC.64 R10, c[0x0][0xbd8] ;  /* 0x0002f600ff0a7b82 */ /* 0x000e300000000a00 */
[----:B------:R-:W1:Y:S08]  /*a6e0*/  @P0 LDC R7, c[0x0][0xbec] ;  /* 0x0002fb00ff070b82 */ /* 0x000e700000000800 */
[----:B------:R-:W3:Y:S08]  /*a6f0*/  @P0 LDC R9, c[0x0][0xbf0] ;  /* 0x0002fc00ff090b82 */ /* 0x000ef00000000800 */
[----:B------:R-:W4:Y:S08]  /*a700*/  S2UR UR10, SR_CTAID.Y ;  /* 0x00000000000a79c3 */ /* 0x000f300000002600 */
[----:B------:R-:W4:Y:S01]  /*a710*/  LDC R8, c[0x0][0xc50] ;  /* 0x00031400ff087b82 */ /* 0x000f220000000800 */
[----:B-1----:R-:W-:-:S05]  /*a720*/  @P0 IMAD.HI.U32 R4, R0, R7, RZ ;  /* 0x0000000700040227 */ /* 0x002fca00078e00ff */
[----:B---3--:R-:W-:Y:S02]  /*a730*/  @P0 SHF.R.U32.HI R5, RZ, R9, R4 ;  /* 0x00000009ff050219 */ /* 0x008fe40000011604 */
[----:B--2---:R-:W-:-:S13]  /*a740*/  R2UR UR11, R2 ;  /* 0x00000000020b72ca */ /* 0x004fda00000e0000 */
[----:B------:R-:W-:Y:S02]  /*a750*/  USHF.R.S32.HI UR6, URZ, 0x1f, UR11 ;  /* 0x0000001f3f067899 */ /* 0x000fe4000801140b */
[----:B------:R-:W-:Y:S01]  /*a760*/  IMAD R7, RZ, RZ, -UR11 ;  /* 0x8000000bff077e24 */ /* 0x000fe2000f8e02ff */
[----:B------:R-:W-:Y:S02]  /*a770*/  UIMAD.WIDE.U32 UR4, UR11, UR8, URZ ;  /* 0x000000080b0472a5 */ /* 0x000fe4000f8e003f */
[----:B------:R-:W-:Y:S01]  /*a780*/  UIMAD UR6, UR6, UR8, URZ ;  /* 0x00000008060672a4 */ /* 0x000fe2000f8e023f */
[----:B----4-:R-:W-:Y:S01]  /*a790*/  IMAD R9, R8, R7, UR10 ;  /* 0x0000000a08097e24 */ /* 0x010fe2000f8e0207 */
        /* <DEDUP_REMOVED lines=32> */
.L_x_1906:
        /* <DEDUP_REMOVED lines=18> */
.L_x_1950:
[----:B------:R-:W-:Y:S01]  /*aac0*/  ULDC UR42, c[0x0][0xc50] ;  /* 0x00031400002a7ab9 */ /* 0x000fe20000000800 */
[----:B------:R-:W-:Y:S01]  /*aad0*/  UMOV UR39, UR6 ;  /* 0x0000000600277c82 */ /* 0x000fe20008000000 */
[----:B------:R-:W-:-:S11]  /*aae0*/  UISETP.NE.AND UP0, UPT, UR42, 0x1, UPT ;  /* 0x000000012a00788c */ /* 0x000fd6000bf05270 */
[----:B------:R-:W-:Y:S01]  /*aaf0*/  @UP0 ULDC UR4, c[0x0][0xc54] ;  /* 0x0003150000040ab9 */ /* 0x000fe20000000800 */
[----:B------:R-:W-:Y:S01]  /*ab00*/  @UP0 ULDC UR7, c[0x0][0xc58] ;  /* 0x0003160000070ab9 */ /* 0x000fe20000000800 */
[----:B------:R-:W-:-:S04]  /*ab10*/  UIMAD.WIDE.U32 UR4, UR6, UR4, URZ ;  /* 0x00000004060472a5 */ /* 0x000fc8000f8e003f */
[----:B------:R-:W-:-:S12]  /*ab20*/  @UP0 USHF.R.U32.HI UR39, URZ, UR7, UR5 ;  /* 0x000000073f270299 */ /* 0x000fd80008011605 */
.L_x_1951:
        /* <DEDUP_REMOVED lines=8> */
[----:B------:R-:W-:Y:S01]  /*abb0*/  ULDC UR6, c[0x0][0x448] ;  /* 0x0001120000067ab9 */ /* 0x000fe20000000800 */
[----:B------:R-:W-:Y:S01]  /*abc0*/  ULDC.64 UR4, c[0x0][0x418] ;  /* 0x0001060000047ab9 */ /* 0x000fe20000000a00 */
[----:B------:R-:W-:-:S05]  /*abd0*/  IMAD.MOV.U32 R22, RZ, RZ, RZ ;  /* 0x000000ffff167224 */ /* 0x000fca00078e00ff */
[----:B------:R-:W1:Y:S01]  /*abe0*/  S2UR UR46, SR_CTAID.X ;  /* 0x00000000002e79c3 */ /* 0x000e620000002500 */
[----:B------:R-:W-:Y:S02]  /*abf0*/  UISETP.NE.AND UP1, UPT, UR6, 0x1, UPT ;  /* 0x000000010600788c */ /* 0x000fe4000bf25270 */
[----:B------:R-:W-:Y:S01]  /*ac00*/  UISETP.NE.U32.AND UP0, UPT, UR4, URZ, UPT ;  /* 0x0000003f0400728c */ /* 0x000fe2000bf05070 */
[----:B------:R-:W-:Y:S02]  /*ac10*/  UMOV UR6, 0xc0 ;  /* 0x000000c000067882 */ /* 0x000fe40000000000 */
[----:B------:R-:W-:Y:S01]  /*ac20*/  ULDC UR4, c[0x0][0x424] ;  /* 0x0001090000047ab9 */ /* 0x000fe20000000800 */
[----:B------:R-:W-:Y:S01]  /*ac30*/  UISETP.NE.AND.EX UP0, UPT, UR5, URZ, UPT, UP0 ;  /* 0x0000003f0500728c */ /* 0x000fe2000bf05300 */
[----:B------:R-:W-:Y:S01]  /*ac40*/  ULDC UR7, c[0x0][0x2f0] ;  /* 0x0000bc0000077ab9 */ /* 0x000fe20000000800 */
[----:B------:R-:W-:Y:S02]  /*ac50*/  ULDC UR8, c[0x0][0x288] ;  /* 0x0000a20000087ab9 */ /* 0x000fe40000000800 */
[----:B------:R-:W-:Y:S01]  /*ac60*/  USEL UR40, UR4, 0x1, UP0 ;  /* 0x0000000104287887 */ /* 0x000fe20008000000 */
[----:B------:R-:W-:Y:S01]  /*ac70*/  @UP1 ULDC UR5, c[0x0][0x44c] ;  /* 0x0001130000051ab9 */ /* 0x000fe20000000800 */
[----:B0-----:R-:W-:-:S04]  /*ac80*/  ISETP.NE.U32.AND P0, PT, R2, RZ, PT ;  /* 0x000000ff0200720c */ /* 0x001fc80003f05070 */
[----:B------:R-:W-:Y:S01]  /*ac90*/  ISETP.NE.AND.EX P0, PT, R3, RZ, PT, P0 ;  /* 0x000000ff0300720c */ /* 0x000fe20003f05300 */
[----:B-1----:R-:W-:Y:S02]  /*aca0*/  UIMAD UR6, UR46, UR6, 0xbf ;  /* 0x000000bf2e0674a4 */ /* 0x002fe4000f8e0206 */
[----:B------:R-:W-:Y:S02]  /*acb0*/  UIMAD UR40, UR40, UR7, URZ ;  /* 0x00000007282872a4 */ /* 0x000fe4000f8e023f */
[----:B------:R-:W-:Y:S01]  /*acc0*/  UIMAD.WIDE.U32 UR4, UR6, UR5, URZ ;  /* 0x00000005060472a5 */ /* 0x000fe2000f8e003f */
[----:B------:R-:W-:-:S03]  /*acd0*/  @UP1 ULDC UR7, c[0x0][0x450] ;  /* 0x0001140000071ab9 */ /* 0x000fc60000000800 */
[----:B------:R-:W-:-:S04]  /*ace0*/  @UP1 USHF.R.U32.HI UR6, URZ, UR7, UR5 ;  /* 0x000000073f061299 */ /* 0x000fc80008011605 */
[----:B------:R-:W0:Y:S01]  /*acf0*/  @P0 LDC.64 R2, c[0x0][0xa28] ;  /* 0x00028a00ff020b82 */ /* 0x000e220000000a00 */
[----:B------:R-:W-:Y:S02]  /*ad00*/  UIADD3 UR5, UR40, 0x80, -UR8 ;  /* 0x0000008028057890 */ /* 0x000fe4000fffe808 */
[----:B------:R-:W-:Y:S02]  /*ad10*/  UIADD3 UR4, UR40, 0x7f, URZ ;  /* 0x0000007f28047890 */ /* 0x000fe4000fffe03f */
[----:B------:R-:W-:Y:S02]  /*ad20*/  UIADD3 UR6, UR5, UR6, URZ ;  /* 0x0000000605067290 */ /* 0x000fe4000fffe03f */
[----:B------:R-:W-:Y:S02]  /*ad30*/  USHF.R.S32.HI UR5, URZ, 0x1f, UR4 ;  /* 0x0000001f3f057899 */ /* 0x000fe40008011404 */
[----:B------:R-:W-:Y:S02]  /*ad40*/  USHF.R.S32.HI UR7, URZ, 0x1f, UR6 ;  /* 0x0000001f3f077899 */ /* 0x000fe40008011406 */
[----:B------:R-:W-:-:S02]  /*ad50*/  ULEA.HI UR5, UR5, UR4, URZ, 0x7 ;  /* 0x0000000405057291 */ /* 0x000fc4000f8f383f */
[----:B------:R-:W-:Y:S02]  /*ad60*/  ULEA.HI UR7, UR7, UR6, URZ, 0x7 ;  /* 0x0000000607077291 */ /* 0x000fe4000f8f383f */
[----:B------:R-:W-:Y:S02]  /*ad70*/  USHF.R.S32.HI UR41, URZ, 0x7, UR5 ;  /* 0x000000073f297899 */ /* 0x000fe40008011405 */
[----:B------:R-:W-:-:S04]  /*ad80*/  USHF.R.S32.HI UR43, URZ, 0x7, UR7 ;  /* 0x000000073f2b7899 */ /* 0x000fc80008011407 */
[----:B------:R-:W-:Y:S02]  /*ad90*/  UISETP.LT.AND UP0, UPT, UR41, UR43, UPT ;  /* 0x0000002b2900728c */ /* 0x000fe4000bf01270 */
[----:B------:R-:W-:Y:S01]  /*ada0*/  UP2UR UR47, UPR, URZ, 0x2 ;  /* 0x000000023f2f7883 */ /* 0x000fe20008000000 */
[----:B0-----:R-:W-:Y:S01]  /*adb0*/  @P0 IMAD.WIDE R2, R24, 0x4, R2 ;  /* 0x0000000418020825 */ /* 0x001fe200078e0202 */
[----:B------:R-:W-:-:S04]  /*adc0*/  USEL UR11, UR41, UR43, UP0 ;  /* 0x0000002b290b7287 */ /* 0x000fc80008000000 */
[----:B------:R-:W-:Y:S01]  /*add0*/  UISETP.GE.AND UP1, UPT, UR11, 0x1, UPT ;  /* 0x000000010b00788c */ /* 0x000fe2000bf26270 */
[----:B------:R0:W5:Y:S01]  /*ade0*/  @P0 LDG.E R22, desc[UR60][R2.64] ;  /* 0x0000003c02160981 */ /* 0x000162000c1e1900 */
[----:B------:R-:W-:Y:S02]  /*adf0*/  USHF.R.U32.HI UR9, URZ, 0x10, UR42 ;  /* 0x000000103f097899 */ /* 0x000fe4000801162a */
[----:B------:R-:W-:Y:S02]  /*ae00*/  ULOP3.LUT UR42, UR42, 0xffff, URZ, 0xc0, !UPT ;  /* 0x0000ffff2a2a7892 */ /* 0x000fe4000f8ec03f */
[----:B------:R-:W-:Y:S01]  /*ae10*/  PLOP3.LUT P0, PT, PT, PT, UP1, 0x80, 0x0 ;  /* 0x000000000000781c */ /* 0x000fe20003f0f018 */
[----:B------:R-:W-:Y:S01]  /*ae20*/  UISETP.NE.AND UP0, UPT, UR9, URZ, UPT ;  /* 0x0000003f0900728c */ /* 0x000fe2000bf05270 */
[----:B------:R-:W-:-:S10]  /*ae30*/  UMOV UR38, URZ ;  /* 0x0000003f00267c82 */ /* 0x000fd40008000000 */
[----:B------:R-:W-:Y:S01]  /*ae40*/  @!UP0 ULDC UR9, c[0x0][0x9f0] ;  /* 0x00027c0000098ab9 */ /* 0x000fe20000000800 */
[----:B0-----:R-:W-:Y:S05]  /*ae50*/  @!P0 BRA `(.L_x_1953) ;  /* 0x0000000000788947 */ /* 0x001fea0003800000 */
[----:B------:R-:W-:Y:S01]  /*ae60*/  IABS R2, UR9 ;  /* 0x0000000900027c13 */ /* 0x000fe20008000000 */
[----:B------:R-:W-:Y:S02]  /*ae70*/  UIADD3 UR6, UR9, -0x1, UR11 ;  /* 0xffffffff09067890 */ /* 0x000fe4000fffe00b */
[----:B------:R-:W-:Y:S01]  /*ae80*/  IABS R5, UR9 ;  /* 0x0000000900057c13 */ /* 0x000fe20008000000 */
[----:B------:R-:W-:Y:S01]  /*ae90*/  UMOV UR4, URZ ;  /* 0x0000003f00047c82 */ /* 0x000fe20008000000 */
[----:B------:R-:W-:Y:S02]  /*aea0*/  R2UR UR10, R2 ;  /* 0x00000000020a72ca */ /* 0x000fe400000e0000 */
[----:B------:R-:W-:Y:S01]  /*aeb0*/  IABS R4, UR6 ;  /* 0x0000000600047c13 */ /* 0x000fe20008000000 */
[----:B------:R-:W-:-:S03]  /*aec0*/  ULOP3.LUT UR6, UR6, UR9, URZ, 0x3c, !UPT ;  /* 0x0000000906067292 */ /* 0x000fc6000f8e3c3f */
[----:B------:R-:W-:-:S07]  /*aed0*/  R2UR UR8, R4 ;  /* 0x00000000040872ca */ /* 0x000fce00000e0000 */
        /* <DEDUP_REMOVED lines=22> */
.L_x_1953:
[----:B------:R-:W-:Y:S02]  /*b040*/  UIMAD UR48, UR42, UR38, URZ ;  /* 0x000000262a3072a4 */ /* 0x000fe4000f8e023f */
[----:B------:R-:W-:Y:S02]  /*b050*/  IMAD.U32 R2, RZ, RZ, UR38 ;  /* 0x00000026ff027e24 */ /* 0x000fe4000f8e00ff */
[----:B------:R-:W-:Y:S02]  /*b060*/  IMAD.MOV.U32 R6, RZ, RZ, 0x1 ;  /* 0x00000001ff067424 */ /* 0x000fe400078e00ff */
[----:B------:R-:W-:-:S05]  /*b070*/  IMAD.U32 R19, RZ, RZ, UR48 ;  /* 0x00000030ff137e24 */ /* 0x000fca000f8e00ff */
[----:B------:R-:W-:Y:S01]  /*b080*/  VIADDMNMX R19, R19, R2, UR11, PT ;  /* 0x0000000b13137e46 */ /* 0x000fe2000b800102 */
[----:B------:R-:W-:-:S03]  /*b090*/  IMAD.MOV.U32 R2, RZ, RZ, RZ ;  /* 0x000000ffff027224 */ /* 0x000fc600078e00ff */
        /* <DEDUP_REMOVED lines=25> */
.L_x_1954:
        /* <DEDUP_REMOVED lines=20> */
.L_x_1956:
        /* <DEDUP_REMOVED lines=15> */
.L_x_1955:
        /* <DEDUP_REMOVED lines=57> */
.L_x_1999:
        /* <DEDUP_REMOVED lines=14> */
.L_x_1958:
        /* <DEDUP_REMOVED lines=26> */
.L_x_2000:
        /* <DEDUP_REMOVED lines=76> */
.L_x_2010:
        /* <DEDUP_REMOVED lines=20> */
.L_x_1961:
        /* <DEDUP_REMOVED lines=30> */
.L_x_1962:
[----:B------:R-:W0:Y:S01]  /*c250*/  S2R R13, SR_TID.X ;  /* 0x00000000000d7919 */ /* 0x000e220000002100 */
[----:B------:R-:W-:Y:S01]  /*c260*/  UISETP.NE.AND UP0, UPT, UR47, URZ, UPT ;  /* 0x0000003f2f00728c */ /* 0x000fe2000bf05270 */
[----:B------:R-:W-:Y:S01]  /*c270*/  IMAD.U32 R4, RZ, RZ, UR36 ;  /* 0x00000024ff047e24 */ /* 0x000fe2000f8e00ff */
[----:B------:R-:W-:Y:S01]  /*c280*/  ULDC.64 UR4, c[0x0][0x2e0] ;  /* 0x0000b80000047ab9 */ /* 0x000fe20000000a00 */
[----:B------:R-:W-:Y:S01]  /*c290*/  IMAD.U32 R7, RZ, RZ, UR46 ;  /* 0x0000002eff077e24 */ /* 0x000fe2000f8e00ff */
[----:B------:R-:W1:Y:S01]  /*c2a0*/  LDC R20, c[0x0][0x448] ;  /* 0x00011200ff147b82 */ /* 0x000e620000000800 */
[----:B------:R-:W-:Y:S01]  /*c2b0*/  IMAD.U32 R3, RZ, RZ, UR45 ;  /* 0x0000002dff037e24 */ /* 0x000fe2000f8e00ff */
[----:B------:R-:W-:Y:S01]  /*c2c0*/  PLOP3.LUT P1, PT, PT, PT, UP0, 0x80, 0x0 ;  /* 0x000000000000781c */ /* 0x000fe20003f2f008 */
[----:B------:R-:W-:Y:S01]  /*c2d0*/  IMAD.MOV.U32 R2, RZ, RZ, R4 ;  /* 0x000000ffff027224 */ /* 0x000fe200078e0004 */
[----:B------:R-:W-:Y:S01]  /*c2e0*/  PLOP3.LUT P0, PT, PT, PT, UP0, 0x80, 0x0 ;  /* 0x000000000000781c */ /* 0x000fe20003f0f008 */
[----:B------:R-:W-:-:S02]  /*c2f0*/  IMAD R25, R25, UR4, RZ ;  /* 0x0000000419197c24 */ /* 0x000fc4000f8e02ff */
[----:B------:R-:W-:Y:S01]  /*c300*/  IMAD.WIDE.U32 R2, R24, UR4, R2 ;  /* 0x0000000418027c25 */ /* 0x000fe2000f8e0002 */
[----:B------:R-:W-:-:S03]  /*c310*/  @UP0 ULDC UR4, c[0x0][0x44c] ;  /* 0x0001130000040ab9 */ /* 0x000fc60000000800 */
[----:B------:R-:W-:Y:S02]  /*c320*/  IMAD.U32 R5, RZ, RZ, UR37 ;  /* 0x00000025ff057e24 */ /* 0x000fe4000f8e00ff */
[----:B------:R-:W-:-:S04]  /*c330*/  IMAD R25, R24, UR5, R25 ;  /* 0x0000000518197c24 */ /* 0x000fc8000f8e0219 */
[----:B------:R-:W-:Y:S01]  /*c340*/  IMAD.IADD R3, R3, 0x1, R25 ;  /* 0x0000000103037824 */ /* 0x000fe200078e0219 */
[C---:B0-----:R-:W-:Y:S01]  /*c350*/  LOP3.LUT R21, R13.reuse, 0x7f, RZ, 0xc0, !PT ;  /* 0x0000007f0d157812 */ /* 0x041fe200078ec0ff */
[----:B------:R-:W-:-:S03]  /*c360*/  IMAD.SHL.U32 R13, R13, 0x8, RZ ;  /* 0x000000080d0d7824 */ /* 0x000fc600078e00ff */
[----:B------:R-:W-:Y:S02]  /*c370*/  SHF.R.U32.HI R21, RZ, 0x2, R21 ;  /* 0x00000002ff157819 */ /* 0x000fe40000011615 */
[----:B------:R-:W-:-:S03]  /*c380*/  LOP3.LUT R13, R13, 0x18, RZ, 0xc0, !PT ;  /* 0x000000180d0d7812 */ /* 0x000fc600078ec0ff */
[----:B------:R-:W-:Y:S01]  /*c390*/  IMAD.IADD R0, R23, 0x1, R21 ;  /* 0x0000000117007824 */ /* 0x000fe200078e0215 */
[C---:B------:R-:W-:Y:S02]  /*c3a0*/  LOP3.LUT R14, R13.reuse, 0x20, RZ, 0xfc, !PT ;  /* 0x000000200d0e7812 */ /* 0x040fe400078efcff */
[----:B------:R-:W-:Y:S01]  /*c3b0*/  LOP3.LUT R13, R13, 0x40, RZ, 0xfc, !PT ;  /* 0x000000400d0d7812 */ /* 0x000fe200078efcff */
[----:B------:R-:W-:-:S04]  /*c3c0*/  IMAD R7, R7, 0xc0, R0 ;  /* 0x000000c007077824 */ /* 0x000fc800078e0200 */
[C---:B------:R-:W-:Y:S01]  /*c3d0*/  @P1 IMAD.HI.U32 R0, R7.reuse, UR4, RZ ;  /* 0x0000000407001c27 */ /* 0x040fe2000f8e00ff */
[----:B------:R-:W-:Y:S01]  /*c3e0*/  PLOP3.LUT P1, PT, PT, PT, UP0, 0x80, 0x0 ;  /* 0x000000000000781c */ /* 0x000fe20003f2f008 */
[----:B------:R-:W-:Y:S02]  /*c3f0*/  @UP0 ULDC UR4, c[0x0][0x450] ;  /* 0x0001140000040ab9 */ /* 0x000fe40000000800 */
[----:B------:R-:W-:Y:S01]  /*c400*/  IMAD.MOV.U32 R5, RZ, RZ, R7 ;  /* 0x000000ffff057224 */ /* 0x000fe200078e0007 */
[----:B------:R-:W-:Y:S01]  /*c410*/  @P0 SHF.R.U32.HI R5, RZ, UR4, R0 ;  /* 0x00000004ff050c19 */ /* 0x000fe20008011600 */
[----:B------:R-:W-:Y:S01]  /*c420*/  VIADD R0, R7, 0x80 ;  /* 0x0000008007007836 */ /* 0x000fe20000000000 */
[----:B------:R-:W-:Y:S01]  /*c430*/  PLOP3.LUT P0, PT, PT, PT, UP0, 0x80, 0x0 ;  /* 0x000000000000781c */ /* 0x000fe20003f0f008 */
[----:B------:R-:W-:Y:S02]  /*c440*/  @UP0 ULDC UR4, c[0x0][0x44c] ;  /* 0x0001130000040ab9 */ /* 0x000fe40000000800 */
[----:B------:R-:W-:-:S02]  /*c450*/  IMAD.MOV.U32 R10, RZ, RZ, R0 ;  /* 0x000000ffff0a7224 */ /* 0x000fc400078e0000 */
        /* <DEDUP_REMOVED lines=43> */
[----:B------:R-:W-:Y:S01]  /*c710*/  IMAD.U32 R0, RZ, RZ, UR46 ;  /* 0x0000002eff007e24 */ /* 0x000fe2000f8e00ff */
        /* <DEDUP_REMOVED lines=9> */
[----:B------:R-:W-:Y:S02]  /*c7b0*/  IMAD R0, R0, 0xc0, R3 ;  /* 0x000000c000007824 */ /* 0x000fe400078e0203 */
        /* <DEDUP_REMOVED lines=48> */
.L_x_2023:
        /* <DEDUP_REMOVED lines=14> */
.L_x_1965:
[----:B------:R-:W-:Y:S05]  /*cba0*/  BSYNC B0 ;  /* 0x0000000000007941 */ /* 0x000fea0003800000 */
.L_x_1964:
        /* <DEDUP_REMOVED lines=11> */
.L_x_2024:
[----:B------:R-:W-:Y:S01]  /*cc60*/  IMAD.MOV.U32 R21, RZ, RZ, RZ ;  /* 0x000000ffff157224 */ /* 0x000fe200078e00ff */
[----:B------:R-:W-:Y:S06]  /*cc70*/  @!P0 BRA `(.L_x_1967) ;  /* 0x0000000c00c88947 */ /* 0x000fec0003800000 */
[----:B0-----:R-:W0:Y:S01]  /*cc80*/  S2R R2, SR_TID.X ;  /* 0x0000000000027919 */ /* 0x001e220000002100 */
[----:B------:R-:W-:Y:S01]  /*cc90*/  UIADD3 UR4, UR42, 0x1, URZ ;  /* 0x000000012a047890 */ /* 0x000fe2000fffe03f */
[----:B------:R-:W-:Y:S01]  /*cca0*/  LOP3.LUT R0, RZ, UR41, RZ, 0x33, !PT ;  /* 0x00000029ff007c12 */ /* 0x000fe2000f8e33ff */
[----:B------:R-:W-:Y:S01]  /*ccb0*/  ULOP3.LUT UR5, URZ, UR43, URZ, 0x33, !UPT ;  /* 0x0000002b3f057292 */ /* 0x000fe2000f8e333f */
[----:B------:R-:W1:Y:S01]  /*ccc0*/  S2R R4, SR_TID.X ;  /* 0x0000000000047919 */ /* 0x000e620000002100 */
[----:B------:R-:W-:Y:S01]  /*ccd0*/  UIMAD UR4, UR4, UR38, URZ ;  /* 0x00000026040472a4 */ /* 0x000fe2000f8e023f */
[----:B------:R-:W-:Y:S01]  /*cce0*/  BSSY B0, `(.L_x_1967) ;  /* 0x00000eb000007945 */ /* 0x000fe20003800000 */
[----:B------:R-:W-:-:S04]  /*ccf0*/  IMAD.MOV.U32 R20, RZ, RZ, RZ ;  /* 0x000000ffff147224 */ /* 0x000fc800078e00ff */
[----:B------:R-:W-:Y:S01]  /*cd00*/  LOP3.LUT R3, RZ, UR4, RZ, 0x33, !PT ;  /* 0x00000004ff037c12 */ /* 0x000fe2000f8e33ff */
[----:B------:R-:W-:-:S03]  /*cd10*/  ULDC UR4, c[0x0][0x2f4] ;  /* 0x0000bd0000047ab9 */ /* 0x000fc60000000800 */
[----:B------:R-:W-:-:S04]  /*cd20*/  VIMNMX3 R0, R0, UR5, R3, !PT ;  /* 0x0000000500007c0f */ /* 0x000fc8000f800103 */
        /* <DEDUP_REMOVED lines=19> */
.L_x_1980:
        /* <DEDUP_REMOVED lines=29> */
.L_x_1968:
[----:B------:R-:W-:Y:S01]  /*d030*/  LEA R7, R21, UR44, 0x3 ;  /* 0x0000002c15077c11 */ /* 0x000fe2000f8e18ff */
[----:B------:R-:W-:Y:S01]  /*d040*/  BSSY B1, `(.L_x_1969) ;  /* 0x0000004000017945 */ /* 0x000fe20003800000 */
[----:B------:R-:W-:-:S04]  /*d050*/  SHF.L.U32 R2, R24, 0x1f, RZ ;  /* 0x0000001f18027819 */ /* 0x000fc800000006ff */
[----:B------:R-:W0:Y:S02]  /*d060*/  SYNCS.PHASECHK.TRANS64.TRYWAIT P0, [R7+URZ+0x2d840], R2 ;  /* 0x02d84002070075a7 */ /* 0x000e24000800017f */
[----:B0-----:R-:W-:Y:S05]  /*d070*/  @!P0 BRA `(.L_x_1970) ;  /* 0x00000024006c8947 */ /* 0x001fea0003800000 */
.L_x_2025:
[----:B------:R-:W-:Y:S05]  /*d080*/  BSYNC B1 ;  /* 0x0000000000017941 */ /* 0x000fea0003800000 */
.L_x_1969:
        /* <DEDUP_REMOVED lines=58> */
.L_x_2035:
        /* <DEDUP_REMOVED lines=11> */
.L_x_1972:
        /* <DEDUP_REMOVED lines=10> */
.L_x_1973:
[----:B------:R2:W-:Y:S01]  /*d580*/  SYNCS.ARRIVE.TRANS64.A1T0 RZ, [R7+URZ+0x2d830], RZ ;  /* 0x02d830ff07ff79a7 */ /* 0x0005e2000810003f */
[----:B------:R-:W-:Y:S05]  /*d590*/  @!P5 BRA `(.L_x_1974) ;  /* 0x000000000004d947 */ /* 0x000fea0003800000 */
[----:B------:R-:W-:Y:S01]  /*d5a0*/  BPT.TRAP 0x1 ;  /* 0x000000040000795c */ /* 0x000fe20000300000 */
.L_x_1974:
[----:B-1----:R-:W-:Y:S01]  /*d5b0*/  SHF.L.U32 R2, R22, 0x1f, RZ ;  /* 0x0000001f16027819 */ /* 0x002fe200000006ff */
[----:B------:R-:W-:Y:S01]  /*d5c0*/  BSSY B1, `(.L_x_1975) ;  /* 0x0000004000017945 */ /* 0x000fe20003800000 */
[----:B--2---:R-:W-:-:S04]  /*d5d0*/  LEA R7, R20, UR44, 0x3 ;  /* 0x0000002c14077c11 */ /* 0x004fc8000f8e18ff */
[----:B------:R-:W1:Y:S02]  /*d5e0*/  SYNCS.PHASECHK.TRANS64.TRYWAIT P0, [R7+URZ+0x2d860], R2 ;  /* 0x02d86002070075a7 */ /* 0x000e64000800017f */
[----:B-1----:R-:W-:Y:S05]  /*d5f0*/  @!P0 BRA `(.L_x_1976) ;  /* 0x0000002400748947 */ /* 0x002fea0003800000 */
.L_x_2036:
[----:B------:R-:W-:Y:S05]  /*d600*/  BSYNC B1 ;  /* 0x0000000000017941 */ /* 0x000fea0003800000 */
.L_x_1975:
        /* <DEDUP_REMOVED lines=36> */
.L_x_2046:
        /* <DEDUP_REMOVED lines=23> */
.L_x_1978:
        /* <DEDUP_REMOVED lines=10> */
.L_x_1979:
        /* <DEDUP_REMOVED lines=20> */
.L_x_1967:
[----:B------:R-:W-:-:S13]  /*dba0*/  LOP3.LUT P0, RZ, R16, 0x8, RZ, 0xc0, !PT ;  /* 0x0000000810ff7812 */ /* 0x000fda000780c0ff */
[----:B------:R-:W-:Y:S05]  /*dbb0*/  @!P0 BRA `(.L_x_1981) ;  /* 0x0000000000048947 */ /* 0x000fea0003800000 */
[----:B------:R-:W-:Y:S01]  /*dbc0*/  BPT.TRAP 0x1 ;  /* 0x000000040000795c */ /* 0x000fe20000300000 */
.L_x_1981:
        /* <DEDUP_REMOVED lines=12> */
.L_x_2047:
[----:B------:R-:W-:Y:S05]  /*dc90*/  BSYNC B0 ;  /* 0x0000000000007941 */ /* 0x000fea0003800000 */
.L_x_1982:
        /* <DEDUP_REMOVED lines=48> */
.L_x_2057:
        /* <DEDUP_REMOVED lines=14> */
.L_x_1985:
        /* <DEDUP_REMOVED lines=10> */
.L_x_1986:
[----:B0-----:R-:W-:Y:S01]  /*e120*/  VIADD R2, R21, 0x1 ;  /* 0x0000000115027836 */ /* 0x001fe20000000000 */
[----:B------:R0:W-:Y:S04]  /*e130*/  SYNCS.ARRIVE.TRANS64.A1T0 RZ, [R0+URZ+0x2d850], RZ ;  /* 0x02d850ff00ff79a7 */ /* 0x0001e8000810003f */
[----:B------:R-:W-:-:S04]  /*e140*/  ISETP.NE.AND P0, PT, R2, 0x2, PT ;  /* 0x000000020200780c */ /* 0x000fc80003f05270 */
[----:B------:R-:W-:Y:S02]  /*e150*/  SEL R3, RZ, 0x1, P0 ;  /* 0x00000001ff037807 */ /* 0x000fe40000000000 */
[----:B------:R-:W-:Y:S02]  /*e160*/  SEL R2, R2, RZ, P0 ;  /* 0x000000ff02027207 */ /* 0x000fe40000000000 */
[----:B0-----:R-:W-:-:S07]  /*e170*/  LOP3.LUT R0, R24, R3, RZ, 0x3c, !PT ;  /* 0x0000000318007212 */ /* 0x001fce00078e3cff */
.L_x_1952:
[----:B------:R-:W0:Y:S01]  /*e180*/  S2R R4, SR_CgaCtaId ;  /* 0x0000000000047919 */ /* 0x000e220000008800 */
[----:B------:R-:W-:Y:S02]  /*e190*/  MOV R3, 0x400 ;  /* 0x0000040000037802 */ /* 0x000fe40000000f00 */
[----:B------:R-:W-:Y:S02]  /*e1a0*/  SHF.L.U32 R6, R6, 0x1f, RZ ;  /* 0x0000001f06067819 */ /* 0x000fe400000006ff */
[----:B0-----:R-:W-:-:S04]  /*e1b0*/  LEA R7, R4, R3, 0x18 ;  /* 0x0000000304077211 */ /* 0x001fc800078ec0ff */
[----:B------:R-:W0:Y:S02]  /*e1c0*/  SYNCS.PHASECHK.TRANS64.TRYWAIT P0, [R7+URZ+0x2d820], R6 ;  /* 0x02d82006070075a7 */ /* 0x000e24000800017f */
[----:B0-----:R-:W-:Y:S05]  /*e1d0*/  @!P0 BRA `(.L_x_1987) ;  /* 0x0000002400748947 */ /* 0x001fea0003800000 */
.L_x_2058:
[----:B------:R-:W-:-:S03]  /*e1e0*/  UMOV UR4, 0xffffffff ;  /* 0xffffffff00047882 */ /* 0x000fc60000000000 */
[----:B------:R-:W-:Y:S05]  /*e1f0*/  BRA.DIV UR4, `(.L_x_1988) ;  /* 0x0000002604807947 */ /* 0x000fea000b800000 */
[----:B------:R-:W1:Y:S02]  /*e200*/  S2R R3, SR_TID.X ;  /* 0x0000000000037919 */ /* 0x000e640000002100 */
[----:B-1----:R-:W-:-:S04]  /*e210*/  SHF.R.U32.HI R3, RZ, 0x5, R3 ;  /* 0x00000005ff037819 */ /* 0x002fc80000011603 */
[----:B------:R-:W-:-:S05]  /*e220*/  LOP3.LUT R3, R3, 0x3, RZ, 0xc0, !PT ;  /* 0x0000000303037812 */ /* 0x000fca00078ec0ff */
[----:B------:R1:W2:Y:S02]  /*e230*/  SHFL.IDX PT, R14, R3, RZ, 0x1f ;  /* 0x00001fff030e7589 */ /* 0x0002a400000e0000 */
.L_x_2061:
[----:B--2---:R-:W-:-:S13]  /*e240*/  ISETP.NE.AND P0, PT, R14, RZ, PT ;  /* 0x000000ff0e00720c */ /* 0x004fda0003f05270 */
[----:B------:R-:W-:Y:S05]  /*e250*/  @P0 BRA `(.L_x_1908) ;  /* 0x0000000000900947 */ /* 0x000fea0003800000 */
[----:B------:R-:W-:-:S03]  /*e260*/  UMOV UR4, 0xffffffff ;  /* 0xffffffff00047882 */ /* 0x000fc60000000000 */
[----:B------:R-:W-:Y:S05]  /*e270*/  BRA.DIV UR4, `(.L_x_1989) ;  /* 0x0000002604947947 */ /* 0x000fea000b800000 */
[----:B------:R-:W-:-:S13]  /*e280*/  ELECT P6, URZ, PT ;  /* 0x00000000003f782f */ /* 0x000fda00038c0000 */
.L_x_2064:
        /* <DEDUP_REMOVED lines=8> */
.L_x_1990:
[----:B------:R-:W-:Y:S01]  /*e310*/  IMAD R5, R2, 0x8, R7 ;  /* 0x0000000802057824 */ /* 0x000fe200078e0207 */
[----:B------:R-:W-:Y:S01]  /*e320*/  SHF.L.U32 R4, R0, 0x1f, RZ ;  /* 0x0000001f00047819 */ /* 0x000fe200000006ff */
[----:B------:R-:W-:-:S03]  /*e330*/  VIADD R2, R2, 0x1 ;  /* 0x0000000102027836 */ /* 0x000fc60000000000 */
[----:B------:R-:W1:Y:S02]  /*e340*/  SYNCS.PHASECHK.TRANS64.TRYWAIT P1, [R5+URZ+0x2d840], R4 ;  /* 0x02d84004050075a7 */ /* 0x000e64000802017f */
[----:B------:R-:W-:-:S04]  /*e350*/  ISETP.NE.AND P2, PT, R2, 0x2, PT ;  /* 0x000000020200780c */ /* 0x000fc80003f45270 */
[----:B------:R-:W-:Y:S01]  /*e360*/  SEL R3, RZ, 0x1, P2 ;  /* 0x00000001ff037807 */ /* 0x000fe20001000000 */
[----:B-1----:R-:W-:Y:S08]  /*e370*/  @!P1 BRA `(.L_x_1991) ;  /* 0x0000002400749947 */ /* 0x002ff00003800000 */
.L_x_2065:
[----:B------:R-:W-:Y:S02]  /*e380*/  SEL R2, R2, RZ, P2 ;  /* 0x000000ff02027207 */ /* 0x000fe40001000000 */
[----:B------:R-:W-:Y:S01]  /*e390*/  LOP3.LUT R0, R0, R3, RZ, 0x3c, !PT ;  /* 0x0000000300007212 */ /* 0x000fe200078e3cff */
[----:B------:R-:W-:Y:S06]  /*e3a0*/  @!P0 BRA `(.L_x_1992) ;  /* 0x0000000000048947 */ /* 0x000fec0003800000 */
[----:B------:R-:W-:Y:S01]  /*e3b0*/  BPT.TRAP 0x1 ;  /* 0x000000040000795c */ /* 0x000fe20000300000 */
.L_x_1992:
[----:B------:R-:W-:Y:S01]  /*e3c0*/  IMAD R3, R2, 0x8, R7 ;  /* 0x0000000802037824 */ /* 0x000fe200078e0207 */
[----:B------:R-:W-:-:S04]  /*e3d0*/  SHF.L.U32 R0, R0, 0x1f, RZ ;  /* 0x0000001f00007819 */ /* 0x000fc800000006ff */
[----:B------:R-:W2:Y:S02]  /*e3e0*/  SYNCS.PHASECHK.TRANS64.TRYWAIT P1, [R3+URZ+0x2d840], R0 ;  /* 0x02d84000030075a7 */ /* 0x000ea4000802017f */
[----:B--2---:R-:W-:Y:S05]  /*e3f0*/  @!P1 BRA `(.L_x_1993) ;  /* 0x0000002400689947 */ /* 0x004fea0003800000 */
.L_x_2066:
[----:B------:R-:W-:Y:S05]  /*e400*/  @!P0 BRA `(.L_x_1994) ;  /* 0x0000000000048947 */ /* 0x000fea0003800000 */
[----:B------:R-:W-:Y:S01]  /*e410*/  BPT.TRAP 0x1 ;  /* 0x000000040000795c */ /* 0x000fe20000300000 */
.L_x_1994:
[----:B------:R-:W3:Y:S02]  /*e420*/  SYNCS.PHASECHK.TRANS64.TRYWAIT P1, [R5+URZ+0x2d860], R4 ;  /* 0x02d86004050075a7 */ /* 0x000ee4000802017f */
[----:B---3--:R-:W-:Y:S05]  /*e430*/  @!P1 BRA `(.L_x_1995) ;  /* 0x00000024006c9947 */ /* 0x008fea0003800000 */
.L_x_2067:
[----:B------:R-:W-:Y:S05]  /*e440*/  @!P0 BRA `(.L_x_1996) ;  /* 0x0000000000048947 */ /* 0x000fea0003800000 */
[----:B------:R-:W-:Y:S01]  /*e450*/  BPT.TRAP 0x1 ;  /* 0x000000040000795c */ /* 0x000fe20000300000 */
.L_x_1996:
[----:B----4-:R4:W0:Y:S02]  /*e460*/  SYNCS.PHASECHK.TRANS64.TRYWAIT P0, [R3+URZ+0x2d860], R0 ;  /* 0x02d86000030075a7 */ /* 0x010824000800017f */
[----:B0-----:R-:W-:Y:S05]  /*e470*/  @!P0 NANOSLEEP.SYNCS 0x989680 ;  /* 0x009896800000895d */ /* 0x001fea0003900000 */
[----:B------:R-:W0:Y:S02]  /*e480*/  @!P0 SYNCS.PHASECHK.TRANS64 P0, [R3+URZ+0x2d860], R0 ;  /* 0x02d86000030085a7 */ /* 0x000e24000800007f */
[----:B0-----:R-:W-:Y:S05]  /*e490*/  @!P0 BRA `(.L_x_1996) ;  /* 0xfffffffc00f08947 */ /* 0x001fea000383ffff */
.L_x_1908:
[----:B------:R-:W-:Y:S05]  /*e4a0*/  BSYNC B6 ;  /* 0x0000000000067941 */ /* 0x000fea0003800000 */
.L_x_1905:
[----:B------:R-:W-:Y:S05]  /*e4b0*/  EXIT ;  /* 0x000000000000794d */ /* 0x000fea0003800000 */
.L_x_1912:
[----:B------:R-:W-:-:S13]  /*e4c0*/  R2UR UR4, R2 ;  /* 0x00000000020472ca */ /* 0x000fda00000e0000 */
[----:B0-----:R-:W-:-:S04]  /*e4d0*/  IMAD.U32 R5, RZ, RZ, UR4 ;  /* 0x00000004ff057e24 */ /* 0x001fc8000f8e00ff */
[----:B------:R0:W1:Y:S03]  /*e4e0*/  SYNCS.PHASECHK.TRANS64.TRYWAIT P0, [R5+URZ+0x2d800], R8 ;  /* 0x02d80008050075a7 */ /* 0x000066000800017f */
[----:B-1----:R-:W-:Y:S05]  /*e4f0*/  @!P0 NANOSLEEP.SYNCS 0x989680 ;  /* 0x009896800000895d */ /* 0x002fea0003900000 */
[----:B------:R-:W1:Y:S02]  /*e500*/  @!P0 SYNCS.PHASECHK.TRANS64 P0, [R5+URZ+0x2d800], R8 ;  /* 0x02d80008050085a7 */ /* 0x000e64000800007f */
[----:B-1----:R-:W-:Y:S05]  /*e510*/  @!P0 BRA `(.L_x_1912) ;  /* 0xfffffffc00e88947 */ /* 0x002fea000383ffff */
[----:B------:R-:W-:Y:S05]  /*e520*/  BRA `(.L_x_1997) ;  /* 0xffffff2c00bc7947 */ /* 0x000fea000383ffff */
.L_x_1916:
[----:B------:R-:W-:-:S13]  /*e530*/  R2UR UR4, R2 ;  /* 0x00000000020472ca */ /* 0x000fda00000e0000 */
[----:B-1----:R-:W-:-:S04]  /*e540*/  IMAD.U32 R9, RZ, RZ, UR4 ;  /* 0x00000004ff097e24 */ /* 0x002fc8000f8e00ff */
[----:B------:R1:W2:Y:S03]  /*e550*/  SYNCS.PHASECHK.TRANS64.TRYWAIT P1, [R9+URZ+0x2d830], R8 ;  /* 0x02d83008090075a7 */ /* 0x0002a6000802017f */
[----:B--2---:R-:W-:Y:S05]  /*e560*/  @!P1 NANOSLEEP.SYNCS 0x989680 ;  /* 0x009896800000995d */ /* 0x004fea0003900000 */
[----:B------:R-:W2:Y:S02]  /*e570*/  @!P1 SYNCS.PHASECHK.TRANS64 P1, [R9+URZ+0x2d830], R8 ;  /* 0x02d83008090095a7 */ /* 0x000ea4000802007f */
[----:B--2---:R-:W-:Y:S05]  /*e580*/  @!P1 BRA `(.L_x_1916) ;  /* 0xfffffffc00e89947 */ /* 0x004fea000383ffff */
[----:B------:R-:W-:Y:S05]  /*e590*/  BRA `(.L_x_1915) ;  /* 0xffffff2c00f87947 */ /* 0x000fea000383ffff */
.L_x_1922:
[----:B-1----:R-:W-:-:S04]  /*e5a0*/  IMAD.U32 R13, RZ, RZ, UR4 ;  /* 0x00000004ff0d7e24 */ /* 0x002fc8000f8e00ff */
[----:B------:R1:W3:Y:S03]  /*e5b0*/  SYNCS.PHASECHK.TRANS64.TRYWAIT P1, [R13+URZ+0x2d830], R0 ;  /* 0x02d830000d0075a7 */ /* 0x0002e6000802017f */
[----:B---3--:R-:W-:Y:S05]  /*e5c0*/  @!P1 NANOSLEEP.SYNCS 0x989680 ;  /* 0x009896800000995d */ /* 0x008fea0003900000 */
[----:B------:R-:W3:Y:S02]  /*e5d0*/  @!P1 SYNCS.PHASECHK.TRANS64 P1, [R13+URZ+0x2d830], R0 ;  /* 0x02d830000d0095a7 */ /* 0x000ee4000802007f */
[----:B---3--:R-:W-:Y:S05]  /*e5e0*/  @!P1 BRA `(.L_x_1922) ;  /* 0xfffffffc00ec9947 */ /* 0x008fea000383ffff */
[----:B------:R-:W-:Y:S05]  /*e5f0*/  BRA `(.L_x_1919) ;  /* 0xffffff5400f47947 */ /* 0x000fea000383ffff */
.L_x_1926:
[----:B-1----:R-:W-:-:S04]  /*e600*/  IMAD.U32 R13, RZ, RZ, UR10 ;  /* 0x0000000aff0d7e24 */ /* 0x002fc8000f8e00ff */
[----:B------:R1:W2:Y:S03]  /*e610*/  SYNCS.PHASECHK.TRANS64.TRYWAIT P1, [R13+URZ+0x2d850], R0 ;  /* 0x02d850000d0075a7 */ /* 0x0002a6000802017f */
[----:B--2---:R-:W-:Y:S05]  /*e620*/  @!P1 NANOSLEEP.SYNCS 0x989680 ;  /* 0x009896800000995d */ /* 0x004fea0003900000 */
[----:B------:R-:W2:Y:S02]  /*e630*/  @!P1 SYNCS.PHASECHK.TRANS64 P1, [R13+URZ+0x2d850], R0 ;  /* 0x02d850000d0095a7 */ /* 0x000ea4000802007f */
[----:B--2---:R-:W-:Y:S05]  /*e640*/  @!P1 BRA `(.L_x_1926) ;  /* 0xfffffffc00ec9947 */ /* 0x004fea000383ffff */
[----:B------:R-:W-:Y:S05]  /*e650*/  BRA `(.L_x_1923) ;  /* 0xffffff5800b07947 */ /* 0x000fea000383ffff */
.L_x_1934:
[----:B-1----:R-:W-:-:S04]  /*e660*/  IMAD.U32 R13, RZ, RZ, UR10 ;  /* 0x0000000aff0d7e24 */ /* 0x002fc8000f8e00ff */
[----:B------:R1:W3:Y:S03]  /*e670*/  SYNCS.PHASECHK.TRANS64.TRYWAIT P1, [R13+URZ+0x2d830], R0 ;  /* 0x02d830000d0075a7 */ /* 0x0002e6000802017f */
[----:B---3--:R-:W-:Y:S05]  /*e680*/  @!P1 NANOSLEEP.SYNCS 0x989680 ;  /* 0x009896800000995d */ /* 0x008fea0003900000 */
[----:B------:R-:W3:Y:S02]  /*e690*/  @!P1 SYNCS.PHASECHK.TRANS64 P1, [R13+URZ+0x2d830], R0 ;  /* 0x02d830000d0095a7 */ /* 0x000ee4000802007f */
[----:B---3--:R-:W-:Y:S05]  /*e6a0*/  @!P1 BRA `(.L_x_1934) ;  /* 0xfffffffc00ec9947 */ /* 0x008fea000383ffff */
[----:B------:R-:W-:Y:S05]  /*e6b0*/  BRA `(.L_x_1931) ;  /* 0xffffff8400007947 */ /* 0x000fea000383ffff */
.L_x_1938:
[----:B-1----:R-:W-:-:S04]  /*e6c0*/  IMAD.U32 R13, RZ, RZ, UR10 ;  /* 0x0000000aff0d7e24 */ /* 0x002fc8000f8e00ff */
[----:B------:R1:W2:Y:S03]  /*e6d0*/  SYNCS.PHASECHK.TRANS64.TRYWAIT P1, [R13+URZ+0x2d850], R0 ;  /* 0x02d850000d0075a7 */ /* 0x0002a6000802017f */
[----:B--2---:R-:W-:Y:S05]  /*e6e0*/  @!P1 NANOSLEEP.SYNCS 0x989680 ;  /* 0x009896800000995d */ /* 0x004fea0003900000 */
[----:B------:R-:W2:Y:S02]  /*e6f0*/  @!P1 SYNCS.PHASECHK.TRANS64 P1, [R13+URZ+0x2d850], R0 ;  /* 0x02d850000d0095a7 */ /* 0x000ea4000802007f */
[----:B--2---:R-:W-:Y:S05]  /*e700*/  @!P1 BRA `(.L_x_1938) ;  /* 0xfffffffc00ec9947 */ /* 0x004fea000383ffff */
[----:B------:R-:W-:Y:S05]  /*e710*/  BRA `(.L_x_1935) ;  /* 0xffffff8400a87947 */ /* 0x000fea000383ffff */
.L_x_1945:
[----:B-1----:R-:W-:-:S04]  /*e720*/  IMAD.U32 R4, RZ, RZ, UR6 ;  /* 0x00000006ff047e24 */ /* 0x002fc8000f8e00ff */
[----:B------:R1:W2:Y:S03]  /*e730*/  SYNCS.PHASECHK.TRANS64.TRYWAIT P1, [R4+URZ+0x2d850], R3 ;  /* 0x02d85003040075a7 */ /* 0x0002a6000802017f */
[----:B--2---:R-:W-:Y:S05]  /*e740*/  @!P1 NANOSLEEP.SYNCS 0x989680 ;  /* 0x009896800000995d */ /* 0x004fea0003900000 */
[----:B------:R-:W2:Y:S02]  /*e750*/  @!P1 SYNCS.PHASECHK.TRANS64 P1, [R4+URZ+0x2d850], R3 ;  /* 0x02d85003040095a7 */ /* 0x000ea4000802007f */
[----:B--2---:R-:W-:Y:S05]  /*e760*/  @!P1 BRA `(.L_x_1945) ;  /* 0xfffffffc00ec9947 */ /* 0x004fea000383ffff */
[----:B------:R-:W-:Y:S05]  /*e770*/  BRA `(.L_x_1944) ;  /* 0xffffffa000b47947 */ /* 0x000fea000383ffff */
.L_x_1957:
[----:B------:R-:W-:Y:S02]  /*e780*/  IMAD.MOV.U32 R13, RZ, RZ, R18 ;  /* 0x000000ffff0d7224 */ /* 0x000fe400078e0012 */
[----:B------:R-:W-:Y:S02]  /*e790*/  IMAD.MOV.U32 R12, RZ, RZ, RZ ;  /* 0x000000ffff0c7224 */ /* 0x000fe400078e00ff */
[----:B------:R-:W-:Y:S02]  /*e7a0*/  IMAD.MOV.U32 R11, RZ, RZ, 0x1f ;  /* 0x0000001fff0b7424 */ /* 0x000fe400078e00ff */
[----:B------:R-:W-:-:S07]  /*e7b0*/  IMAD.MOV.U32 R15, RZ, RZ, -0x1 ;  /* 0xffffffffff0f7424 */ /* 0x000fce00078e00ff */
[----:B-----5:R-:W-:Y:S05]  /*e7c0*/  WARPSYNC.COLLECTIVE R15, `(.L_x_1998) ;  /* 0x000000000f087348 */ /* 0x020fea0003c00000 */
[----:B------:R0:W1:Y:S02]  /*e7d0*/  SHFL.IDX P6, R14, R13, R12, R11 ;  /* 0x0000000c0d0e7389 */ /* 0x00006400000c000b */
[----:B01---5:R-:W-:Y:S01]  /*e7e0*/  ENDCOLLECTIVE ;  /* 0x000000000000791b */ /* 0x023fe20003800000 */
.L_x_1998:
[----:B------:R-:W-:Y:S05]  /*e7f0*/  BRA `(.L_x_1999) ;  /* 0xffffffcc00fc7947 */ /* 0x000fea000383ffff */
.L_x_1959:
[----:B0-----:R-:W-:-:S04]  /*e800*/  IMAD.U32 R3, RZ, RZ, UR44 ;  /* 0x0000002cff037e24 */ /* 0x001fc8000f8e00ff */
[----:B------:R0:W1:Y:S03]  /*e810*/  SYNCS.PHASECHK.TRANS64.TRYWAIT P0, [R3+URZ+0x2d840], R10 ;  /* 0x02d8400a030075a7 */ /* 0x000066000800017f */
[----:B-1----:R-:W-:Y:S05]  /*e820*/  @!P0 NANOSLEEP.SYNCS 0x989680 ;  /* 0x009896800000895d */ /* 0x002fea0003900000 */
[----:B------:R-:W1:Y:S02]  /*e830*/  @!P0 SYNCS.PHASECHK.TRANS64 P0, [R3+URZ+0x2d840], R10 ;  /* 0x02d8400a030085a7 */ /* 0x000e64000800007f */
[----:B-1----:R-:W-:Y:S05]  /*e840*/  @!P0 BRA `(.L_x_1959) ;  /* 0xfffffffc00ec8947 */ /* 0x002fea000383ffff */
[----:B------:R-:W-:Y:S05]  /*e850*/  BRA `(.L_x_2000) ;  /* 0xffffffd000847947 */ /* 0x000fea000383ffff */
.L_x_1960:
        /* <DEDUP_REMOVED lines=8> */
.L_x_2002:
[----:B------:R-:W-:Y:S05]  /*e8e0*/  BSYNC B0 ;  /* 0x0000000000007941 */ /* 0x000fea0003800000 */
.L_x_2001:
        /* <DEDUP_REMOVED lines=9> */
.L_x_2003:
        /* <DEDUP_REMOVED lines=9> */
.L_x_2004:
        /* <DEDUP_REMOVED lines=14> */
.L_x_2005:
[----:B------:R-:W-:Y:S01]  /*eaf0*/  @P0 LEA R25, R28, UR44, 0x1 ;  /* 0x0000002c1c190c11 */ /* 0x000fe2000f8e08ff */
[----:B------:R-:W-:Y:S02]  /*eb00*/  IMAD.MOV.U32 R13, RZ, RZ, R9 ;  /* 0x000000ffff0d7224 */ /* 0x000fe400078e0009 */
[----:B------:R-:W-:Y:S02]  /*eb10*/  IMAD.MOV.U32 R12, RZ, RZ, 0x2 ;  /* 0x00000002ff0c7424 */ /* 0x000fe400078e00ff */
[----:B------:R-:W-:-:S07]  /*eb20*/  IMAD.MOV.U32 R5, RZ, RZ, R14 ;  /* 0x000000ffff057224 */ /* 0x000fce00078e000e */
[----:B------:R-:W-:Y:S05]  /*eb30*/  WARPSYNC.COLLECTIVE R15, `(.L_x_2006) ;  /* 0x000000000f087348 */ /* 0x000fea0003c00000 */
[----:B------:R0:W1:Y:S02]  /*eb40*/  SHFL.IDX P6, R14, R13, R12, R11 ;  /* 0x0000000c0d0e7389 */ /* 0x00006400000c000b */
[----:B01----:R-:W-:Y:S01]  /*eb50*/  ENDCOLLECTIVE ;  /* 0x000000000000791b */ /* 0x003fe20003800000 */
.L_x_2006:
        /* <DEDUP_REMOVED lines=14> */
.L_x_2007:
        /* <DEDUP_REMOVED lines=11> */
.L_x_2008:
        /* <DEDUP_REMOVED lines=16> */
.L_x_2009:
[----:B------:R-:W-:Y:S05]  /*edf0*/  BRA `(.L_x_2010) ;  /* 0xffffffd0004c7947 */ /* 0x000fea000383ffff */
.L_x_1963:
[----:B------:R-:W-:Y:S02]  /*ee00*/  IMAD.MOV.U32 R13, RZ, RZ, R9 ;  /* 0x000000ffff0d7224 */ /* 0x000fe400078e0009 */
[----:B------:R-:W-:Y:S02]  /*ee10*/  IMAD.MOV.U32 R12, RZ, RZ, RZ ;  /* 0x000000ffff0c7224 */ /* 0x000fe400078e00ff */
[----:B------:R-:W-:Y:S02]  /*ee20*/  IMAD.MOV.U32 R11, RZ, RZ, 0x1c1f ;  /* 0x00001c1fff0b7424 */ /* 0x000fe400078e00ff */
[----:B------:R-:W-:Y:S02]  /*ee30*/  IMAD.MOV.U32 R15, RZ, RZ, -0x1 ;  /* 0xffffffffff0f7424 */ /* 0x000fe400078e00ff */
[----:B------:R-:W-:Y:S02]  /*ee40*/  IMAD.U32 R0, RZ, RZ, UR46 ;  /* 0x0000002eff007e24 */ /* 0x000fe4000f8e00ff */
[----:B------:R-:W-:-:S07]  /*ee50*/  IMAD.MOV.U32 R24, RZ, RZ, 0x1 ;  /* 0x00000001ff187424 */ /* 0x000fce00078e00ff */
[----:B------:R-:W-:Y:S05]  /*ee60*/  WARPSYNC.COLLECTIVE R15, `(.L_x_2011) ;  /* 0x000000000f087348 */ /* 0x000fea0003c00000 */
[----:B------:R0:W1:Y:S02]  /*ee70*/  SHFL.IDX P6, R14, R13, R12, R11 ;  /* 0x0000000c0d0e7389 */ /* 0x00006400000c000b */
[----:B01----:R-:W-:Y:S01]  /*ee80*/  ENDCOLLECTIVE ;  /* 0x000000000000791b */ /* 0x003fe20003800000 */
.L_x_2011:
[----:B------:R-:W-:-:S04]  /*ee90*/  IMAD R0, R0, 0xc0, R21 ;  /* 0x000000c000007824 */ /* 0x000fc800078e0215 */
[----:B------:R-:W-:Y:S02]  /*eea0*/  VIADD R5, R0, 0x20 ;  /* 0x0000002000057836 */ /* 0x000fe40000000000 */
[----:B------:R-:W-:Y:S02]  /*eeb0*/  IMAD.MOV.U32 R13, RZ, RZ, R7 ;  /* 0x000000ffff0d7224 */ /* 0x000fe400078e0007 */
[----:B------:R-:W-:-:S07]  /*eec0*/  IMAD.MOV.U32 R2, RZ, RZ, R14 ;  /* 0x000000ffff027224 */ /* 0x000fce00078e000e */
[----:B------:R-:W-:Y:S05]  /*eed0*/  WARPSYNC.COLLECTIVE R15, `(.L_x_2012) ;  /* 0x000000000f087348 */ /* 0x000fea0003c00000 */
[----:B------:R0:W1:Y:S02]  /*eee0*/  SHFL.IDX P6, R14, R13, R12, R11 ;  /* 0x0000000c0d0e7389 */ /* 0x00006400000c000b */
[----:B01----:R-:W-:Y:S01]  /*eef0*/  ENDCOLLECTIVE ;  /* 0x000000000000791b */ /* 0x003fe20003800000 */
.L_x_2012:
        /* <DEDUP_REMOVED lines=11> */
.L_x_2013:
        /* <DEDUP_REMOVED lines=13> */
.L_x_2014:
        /* <DEDUP_REMOVED lines=9> */
.L_x_2015:
        /* <DEDUP_REMOVED lines=13> */
.L_x_2016:
        /* <DEDUP_REMOVED lines=8> */
.L_x_2017:
        /* <DEDUP_REMOVED lines=12> */
.L_x_2018:
        /* <DEDUP_REMOVED lines=10> */
.L_x_2019:
        /* <DEDUP_REMOVED lines=13> */
.L_x_2020:
[----:B------:R-:W-:Y:S01]  /*f490*/  @!P2 LEA R7, R28, UR44, 0x1 ;  /* 0x0000002c1c07ac11 */ /* 0x000fe2000f8e08ff */
[----:B------:R-:W-:Y:S02]  /*f4a0*/  IMAD.MOV.U32 R13, RZ, RZ, R8 ;  /* 0x000000ffff0d7224 */ /* 0x000fe400078e0008 */
[----:B------:R-:W-:Y:S02]  /*f4b0*/  IMAD.MOV.U32 R12, RZ, RZ, 0x1 ;  /* 0x00000001ff0c7424 */ /* 0x000fe400078e00ff */
[----:B------:R-:W-:-:S07]  /*f4c0*/  IMAD.MOV.U32 R2, RZ, RZ, R14 ;  /* 0x000000ffff027224 */ /* 0x000fce00078e000e */
[----:B------:R-:W-:Y:S05]  /*f4d0*/  WARPSYNC.COLLECTIVE R15, `(.L_x_2021) ;  /* 0x000000000f087348 */ /* 0x000fea0003c00000 */
[----:B------:R0:W1:Y:S02]  /*f4e0*/  SHFL.IDX P6, R14, R13, R12, R11 ;  /* 0x0000000c0d0e7389 */ /* 0x00006400000c000b */
[----:B01----:R-:W-:Y:S01]  /*f4f0*/  ENDCOLLECTIVE ;  /* 0x000000000000791b */ /* 0x003fe20003800000 */
.L_x_2021:
        /* <DEDUP_REMOVED lines=12> */
.L_x_2022:
[----:B------:R-:W-:Y:S05]  /*f5c0*/  BRA `(.L_x_2023) ;  /* 0xffffffd4003c7947 */ /* 0x000fea000383ffff */
.L_x_1966:
[----:B0-----:R-:W-:-:S04]  /*f5d0*/  IMAD.U32 R3, RZ, RZ, UR44 ;  /* 0x0000002cff037e24 */ /* 0x001fc8000f8e00ff */
[----:B------:R0:W1:Y:S03]  /*f5e0*/  SYNCS.PHASECHK.TRANS64.TRYWAIT P1, [R3+URZ+0x2d820], R0 ;  /* 0x02d82000030075a7 */ /* 0x000066000802017f */
[----:B-1----:R-:W-:Y:S05]  /*f5f0*/  @!P1 NANOSLEEP.SYNCS 0x989680 ;  /* 0x009896800000995d */ /* 0x002fea0003900000 */
[----:B------:R-:W1:Y:S02]  /*f600*/  @!P1 SYNCS.PHASECHK.TRANS64 P1, [R3+URZ+0x2d820], R0 ;  /* 0x02d82000030095a7 */ /* 0x000e64000802007f */
[----:B-1----:R-:W-:Y:S05]  /*f610*/  @!P1 BRA `(.L_x_1966) ;  /* 0xfffffffc00ec9947 */ /* 0x002fea000383ffff */
[----:B------:R-:W-:Y:S05]  /*f620*/  BRA `(.L_x_2024) ;  /* 0xffffffd4008c7947 */ /* 0x000fea000383ffff */
.L_x_1970:
[----:B0-----:R0:W1:Y:S02]  /*f630*/  SYNCS.PHASECHK.TRANS64.TRYWAIT P0, [R7+URZ+0x2d840], R2 ;  /* 0x02d84002070075a7 */ /* 0x001064000800017f */
[----:B-1----:R-:W-:Y:S05]  /*f640*/  @!P0 NANOSLEEP.SYNCS 0x989680 ;  /* 0x009896800000895d */ /* 0x002fea0003900000 */
[----:B------:R-:W1:Y:S02]  /*f650*/  @!P0 SYNCS.PHASECHK.TRANS64 P0, [R7+URZ+0x2d840], R2 ;  /* 0x02d84002070085a7 */ /* 0x000e64000800007f */
[----:B-1----:R-:W-:Y:S05]  /*f660*/  @!P0 BRA `(.L_x_1970) ;  /* 0xfffffffc00f08947 */ /* 0x002fea000383ffff */
[----:B------:R-:W-:Y:S05]  /*f670*/  BRA `(.L_x_2025) ;  /* 0xffffffd800807947 */ /* 0x000fea000383ffff */
.L_x_1971:
        /* <DEDUP_REMOVED lines=8> */
.L_x_2027:
[----:B------:R-:W-:Y:S05]  /*f700*/  BSYNC B1 ;  /* 0x0000000000017941 */ /* 0x000fea0003800000 */
.L_x_2026:
        /* <DEDUP_REMOVED lines=13> */
.L_x_2028:
        /* <DEDUP_REMOVED lines=8> */
.L_x_2029:
        /* <DEDUP_REMOVED lines=14> */
.L_x_2030:
[----:B------:R-:W-:Y:S02]  /*f940*/  IMAD.MOV.U32 R13, RZ, RZ, R19 ;  /* 0x000000ffff0d7224 */ /* 0x000fe400078e0013 */
[----:B------:R-:W-:Y:S02]  /*f950*/  IMAD.MOV.U32 R12, RZ, RZ, 0x2 ;  /* 0x00000002ff0c7424 */ /* 0x000fe400078e00ff */
[----:B------:R-:W-:-:S07]  /*f960*/  IMAD.MOV.U32 R2, RZ, RZ, R14 ;  /* 0x000000ffff027224 */ /* 0x000fce00078e000e */
[----:B------:R-:W-:Y:S05]  /*f970*/  WARPSYNC.COLLECTIVE R15, `(.L_x_2031) ;  /* 0x000000000f087348 */ /* 0x000fea0003c00000 */
[----:B------:R0:W1:Y:S02]  /*f980*/  SHFL.IDX P6, R14, R13, R12, R11 ;  /* 0x0000000c0d0e7389 */ /* 0x00006400000c000b */
[----:B01----:R-:W-:Y:S01]  /*f990*/  ENDCOLLECTIVE ;  /* 0x000000000000791b */ /* 0x003fe20003800000 */
.L_x_2031:
        /* <DEDUP_REMOVED lines=13> */
.L_x_2032:
[----:B------:R-:W-:Y:S02]  /*fa70*/  IMAD.MOV.U32 R13, RZ, RZ, R19 ;  /* 0x000000ffff0d7224 */ /* 0x000fe400078e0013 */
[----:B------:R-:W-:Y:S02]  /*fa80*/  IMAD.MOV.U32 R12, RZ, RZ, 0x3 ;  /* 0x00000003ff0c7424 */ /* 0x000fe400078e00ff */
[----:B------:R-:W-:-:S07]  /*fa90*/  IMAD.MOV.U32 R2, RZ, RZ, R14 ;  /* 0x000000ffff027224 */ /* 0x000fce00078e000e */
[----:B------:R-:W-:Y:S05]  /*faa0*/  WARPSYNC.COLLECTIVE R15, `(.L_x_2033) ;  /* 0x000000000f087348 */ /* 0x000fea0003c00000 */
[----:B------:R0:W1:Y:S02]  /*fab0*/  SHFL.IDX P6, R14, R13, R12, R11 ;  /* 0x0000000c0d0e7389 */ /* 0x00006400000c000b */
[----:B01----:R-:W-:Y:S01]  /*fac0*/  ENDCOLLECTIVE ;  /* 0x000000000000791b */ /* 0x003fe20003800000 */
.L_x_2033:
        /* <DEDUP_REMOVED lines=14> */
.L_x_2034:
[----:B------:R-:W-:Y:S01]  /*fbb0*/  IMAD.MOV.U32 R2, RZ, RZ, R14 ;  /* 0x000000ffff027224 */ /* 0x000fe200078e000e */
[----:B------:R-:W-:Y:S06]  /*fbc0*/  BRA `(.L_x_2035) ;  /* 0xffffffd800187947 */ /* 0x000fec000383ffff */
.L_x_1976:
[----:B-1----:R1:W2:Y:S02]  /*fbd0*/  SYNCS.PHASECHK.TRANS64.TRYWAIT P0, [R7+URZ+0x2d860], R2 ;  /* 0x02d86002070075a7 */ /* 0x0022a4000800017f */
[----:B--2---:R-:W-:Y:S05]  /*fbe0*/  @!P0 NANOSLEEP.SYNCS 0x989680 ;  /* 0x009896800000895d */ /* 0x004fea0003900000 */
[----:B------:R-:W2:Y:S02]  /*fbf0*/  @!P0 SYNCS.PHASECHK.TRANS64 P0, [R7+URZ+0x2d860], R2 ;  /* 0x02d86002070085a7 */ /* 0x000ea4000800007f */
[----:B--2---:R-:W-:Y:S05]  /*fc00*/  @!P0 BRA `(.L_x_1976) ;  /* 0xfffffffc00f08947 */ /* 0x004fea000383ffff */
[----:B------:R-:W-:Y:S05]  /*fc10*/  BRA `(.L_x_2036) ;  /* 0xffffffd800787947 */ /* 0x000fea000383ffff */
.L_x_1977:
        /* <DEDUP_REMOVED lines=8> */
.L_x_2038:
[----:B------:R-:W-:Y:S05]  /*fca0*/  BSYNC B1 ;  /* 0x0000000000017941 */ /* 0x000fea0003800000 */
.L_x_2037:
        /* <DEDUP_REMOVED lines=9> */
.L_x_2039:
[----:B------:R-:W-:Y:S02]  /*fd40*/  IMAD.MOV.U32 R13, RZ, RZ, R18 ;  /* 0x000000ffff0d7224 */ /* 0x000fe400078e0012 */
[----:B------:R-:W-:Y:S01]  /*fd50*/  IMAD.MOV.U32 R12, RZ, RZ, 0x1 ;  /* 0x00000001ff0c7424 */ /* 0x000fe200078e00ff */
[----:B------:R-:W-:-:S13]  /*fd60*/  IADD3 R2, P0, R14, R4, RZ ;  /* 0x000000040e027210 */ /* 0x000fda0007f1e0ff */
[----:B------:R-:W-:Y:S05]  /*fd70*/  WARPSYNC.COLLECTIVE R15, `(.L_x_2040) ;  /* 0x000000000f087348 */ /* 0x000fea0003c00000 */
[----:B------:R0:W1:Y:S02]  /*fd80*/  SHFL.IDX P6, R14, R13, R12, R11 ;  /* 0x0000000c0d0e7389 */ /* 0x00006400000c000b */
[----:B01----:R-:W-:Y:S01]  /*fd90*/  ENDCOLLECTIVE ;  /* 0x000000000000791b */ /* 0x003fe20003800000 */
.L_x_2040:
        /* <DEDUP_REMOVED lines=15> */
.L_x_2041:
[----:B------:R-:W-:Y:S02]  /*fe90*/  IMAD.MOV.U32 R13, RZ, RZ, R18 ;  /* 0x000000ffff0d7224 */ /* 0x000fe400078e0012 */
[----:B------:R-:W-:Y:S01]  /*fea0*/  IMAD.MOV.U32 R12, RZ, RZ, 0x2 ;  /* 0x00000002ff0c7424 */ /* 0x000fe200078e00ff */
[----:B------:R-:W-:-:S13]  /*feb0*/  IADD3 R2, P0, R14, R4, RZ ;  /* 0x000000040e027210 */ /* 0x000fda0007f1e0ff */
[----:B------:R-:W-:Y:S05]  /*fec0*/  WARPSYNC.COLLECTIVE R15, `(.L_x_2042) ;  /* 0x000000000f087348 */ /* 0x000fea0003c00000 */
[----:B------:R0:W1:Y:S02]  /*fed0*/  SHFL.IDX P6, R14, R13, R12, R11 ;  /* 0x0000000c0d0e7389 */ /* 0x00006400000c000b */
[----:B01----:R-:W-:Y:S01]  /*fee0*/  ENDCOLLECTIVE ;  /* 0x000000000000791b */ /* 0x003fe20003800000 */
.L_x_2042:
        /* <DEDUP_REMOVED lines=15> */
.L_x_2043:
[----:B------:R-:W-:Y:S02]  /*ffe0*/  IMAD.MOV.U32 R13, RZ, RZ, R18 ;  /* 0x000000ffff0d7224 */ /* 0x000fe400078e0012 */
[----:B------:R-:W-:Y:S01]  /*fff0*/  IMAD.MOV.U32 R12, RZ, RZ, 0x3 ;  /* 0x00000003ff0c7424 */ /* 0x000fe200078e00ff */
[----:B------:R-:W-:-:S13]  /*10000*/  IADD3 R2, P0, R14, R4, RZ ;  /* 0x000000040e027210 */ /* 0x000fda0007f1e0ff */
[----:B------:R-:W-:Y:S05]  /*10010*/  WARPSYNC.COLLECTIVE R15, `(.L_x_2044) ;  /* 0x000000000f087348 */ /* 0x000fea0003c00000 */
[----:B------:R0:W1:Y:S02]  /*10020*/  SHFL.IDX P6, R14, R13, R12, R11 ;  /* 0x0000000c0d0e7389 */ /* 0x00006400000c000b */
[----:B01----:R-:W-:Y:S01]  /*10030*/  ENDCOLLECTIVE ;  /* 0x000000000000791b */ /* 0x003fe20003800000 */
.L_x_2044:
        /* <DEDUP_REMOVED lines=12> */
.L_x_2045:
[----:B------:R-:W-:Y:S01]  /*10100*/  @!PT LDS RZ, [RZ] ;  /* 0x00000000fffff984 */ /* 0x000fe20000000800 */
[----:B------:R-:W-:Y:S01]  /*10110*/  @!PT LDS RZ, [RZ] ;  /* 0x00000000fffff984 */ /* 0x000fe20000000800 */
[----:B------:R-:W-:Y:S01]  /*10120*/  @!PT LDS RZ, [RZ] ;  /* 0x00000000fffff984 */ /* 0x000fe20000000800 */
[----:B------:R0:W-:Y:S01]  /*10130*/  LDGSTS.E.BYPASS.LTC128B.128 [R8+0x3400], desc[UR60][R2.64+0x40], !P0 ;  /* 0x0340004002087fae */ /* 0x0001e2000c101d7c */
[----:B------:R-:W-:-:S13]  /*10140*/  ISETP.LT.OR P0, PT, R0, 0x41, P1 ;  /* 0x000000410000780c */ /* 0x000fda0000f01670 */
[----:B------:R0:W-:Y:S01]  /*10150*/  LDGSTS.E.BYPASS.LTC128B.128 [R8+0x5400], desc[UR60][R2.64+0x80], !P0 ;  /* 0x0540008002087fae */ /* 0x0001e2000c101d7c */
[----:B------:R-:W-:Y:S05]  /*10160*/  BRA `(.L_x_2046) ;  /* 0xffffffd400b87947 */ /* 0x000fea000383ffff */
.L_x_1983:
[----:B0-----:R0:W1:Y:S02]  /*10170*/  SYNCS.PHASECHK.TRANS64.TRYWAIT P0, [R0+URZ+0x2d860], R3 ;  /* 0x02d86003000075a7 */ /* 0x001064000800017f */
[----:B-1----:R-:W-:Y:S05]  /*10180*/  @!P0 NANOSLEEP.SYNCS 0x989680 ;  /* 0x009896800000895d */ /* 0x002fea0003900000 */
[----:B------:R-:W1:Y:S02]  /*10190*/  @!P0 SYNCS.PHASECHK.TRANS64 P0, [R0+URZ+0x2d860], R3 ;  /* 0x02d86003000085a7 */ /* 0x000e64000800007f */
[----:B-1----:R-:W-:Y:S05]  /*101a0*/  @!P0 BRA `(.L_x_1983) ;  /* 0xfffffffc00f08947 */ /* 0x002fea000383ffff */
[----:B------:R-:W-:Y:S05]  /*101b0*/  BRA `(.L_x_2047) ;  /* 0xffffffd800b47947 */ /* 0x000fea000383ffff */
.L_x_1984:
        /* <DEDUP_REMOVED lines=8> */
.L_x_2049:
[----:B------:R-:W-:Y:S05]  /*10240*/  BSYNC B0 ;  /* 0x0000000000007941 */ /* 0x000fea0003800000 */
.L_x_2048:
        /* <DEDUP_REMOVED lines=10> */
.L_x_2050:
        /* <DEDUP_REMOVED lines=15> */
.L_x_2051:
        /* <DEDUP_REMOVED lines=17> */
.L_x_2052:
        /* <DEDUP_REMOVED lines=8> */
.L_x_2053:
        /* <DEDUP_REMOVED lines=15> */
.L_x_2054:
[----:B------:R-:W-:Y:S02]  /*10660*/  IMAD.MOV.U32 R3, RZ, RZ, R7 ;  /* 0x000000ffff037224 */ /* 0x000fe400078e0007 */
[----:B------:R-:W-:Y:S02]  /*10670*/  IMAD.MOV.U32 R13, RZ, RZ, R18 ;  /* 0x000000ffff0d7224 */ /* 0x000fe400078e0012 */
[----:B------:R-:W-:Y:S02]  /*10680*/  IMAD.MOV.U32 R12, RZ, RZ, 0x3 ;  /* 0x00000003ff0c7424 */ /* 0x000fe400078e00ff */
[----:B------:R-:W-:-:S07]  /*10690*/  IMAD.MOV.U32 R8, RZ, RZ, R14 ;  /* 0x000000ffff087224 */ /* 0x000fce00078e000e */
[----:B------:R-:W-:Y:S05]  /*106a0*/  WARPSYNC.COLLECTIVE R15, `(.L_x_2055) ;  /* 0x000000000f087348 */ /* 0x000fea0003c00000 */
[----:B------:R0:W1:Y:S02]  /*106b0*/  SHFL.IDX P6, R14, R13, R12, R11 ;  /* 0x0000000c0d0e7389 */ /* 0x00006400000c000b */
[----:B01----:R-:W-:Y:S01]  /*106c0*/  ENDCOLLECTIVE ;  /* 0x000000000000791b */ /* 0x003fe20003800000 */
.L_x_2055:
        /* <DEDUP_REMOVED lines=13> */
.L_x_2056:
[----:B------:R-:W-:Y:S05]  /*107a0*/  BRA `(.L_x_2057) ;  /* 0xffffffd400fc7947 */ /* 0x000fea000383ffff */
.L_x_1987:
[----:B0-----:R0:W1:Y:S02]  /*107b0*/  SYNCS.PHASECHK.TRANS64.TRYWAIT P0, [R7+URZ+0x2d820], R6 ;  /* 0x02d82006070075a7 */ /* 0x001064000800017f */
[----:B-1----:R-:W-:Y:S05]  /*107c0*/  @!P0 NANOSLEEP.SYNCS 0x989680 ;  /* 0x009896800000895d */ /* 0x002fea0003900000 */
[----:B------:R-:W1:Y:S02]  /*107d0*/  @!P0 SYNCS.PHASECHK.TRANS64 P0, [R7+URZ+0x2d820], R6 ;  /* 0x02d82006070085a7 */ /* 0x000e64000800007f */
[----:B-1----:R-:W-:Y:S05]  /*107e0*/  @!P0 BRA `(.L_x_1987) ;  /* 0xfffffffc00f08947 */ /* 0x002fea000383ffff */
[----:B------:R-:W-:Y:S05]  /*107f0*/  BRA `(.L_x_2058) ;  /* 0xffffffd800787947 */ /* 0x000fea000383ffff */
.L_x_1988:
        /* <DEDUP_REMOVED lines=11> */
.L_x_2060:
[----:B------:R-:W-:Y:S05]  /*108b0*/  BSYNC B0 ;  /* 0x0000000000007941 */ /* 0x000fea0003800000 */
.L_x_2059:
[----:B------:R-:W-:Y:S05]  /*108c0*/  BRA `(.L_x_2061) ;  /* 0xffffffd8005c7947 */ /* 0x000fea000383ffff */
.L_x_1989:
[----:B------:R-:W-:Y:S01]  /*108d0*/  BSSY B0, `(.L_x_2062) ;  /* 0x0000006000007945 */ /* 0x000fe20003800000 */
[----:B------:R-:W-:-:S07]  /*108e0*/  IMAD.MOV.U32 R15, RZ, RZ, -0x1 ;  /* 0xffffffffff0f7424 */ /* 0x000fce00078e00ff */
[----:B01---5:R-:W-:Y:S05]  /*108f0*/  WARPSYNC.COLLECTIVE R15, `(.L_x_2063) ;  /* 0x000000000f0c7348 */ /* 0x023fea0003c00000 */
[----:B------:R-:W-:Y:S02]  /*10900*/  ELECT P6, UR62, PT ;  /* 0x00000000003e782f */ /* 0x000fe400038c0000 */
[----:B------:R-:W-:Y:S01]  /*10910*/  MOV R14, UR62 ;  /* 0x0000003e000e7c02 */ /* 0x000fe20008000f00 */
[----:B01---5:R-:W-:Y:S10]  /*10920*/  ENDCOLLECTIVE ;  /* 0x000000000000791b */ /* 0x023ff40003800000 */
.L_x_2063:
[----:B------:R-:W-:Y:S05]  /*10930*/  BSYNC B0 ;  /* 0x0000000000007941 */ /* 0x000fea0003800000 */
.L_x_2062:
[----:B------:R-:W-:Y:S05]  /*10940*/  BRA `(.L_x_2064) ;  /* 0xffffffd800507947 */ /* 0x000fea000383ffff */
.L_x_1991:
[----:B-1----:R1:W2:Y:S02]  /*10950*/  SYNCS.PHASECHK.TRANS64.TRYWAIT P1, [R5+URZ+0x2d840], R4 ;  /* 0x02d84004050075a7 */ /* 0x0022a4000802017f */
[----:B--2---:R-:W-:Y:S05]  /*10960*/  @!P1 NANOSLEEP.SYNCS 0x989680 ;  /* 0x009896800000995d */ /* 0x004fea0003900000 */
[----:B------:R-:W2:Y:S02]  /*10970*/  @!P1 SYNCS.PHASECHK.TRANS64 P1, [R5+URZ+0x2d840], R4 ;  /* 0x02d84004050095a7 */ /* 0x000ea4000802007f */
[----:B--2---:R-:W-:Y:S05]  /*10980*/  @!P1 BRA `(.L_x_1991) ;  /* 0xfffffffc00f09947 */ /* 0x004fea000383ffff */
[----:B------:R-:W-:Y:S05]  /*10990*/  BRA `(.L_x_2065) ;  /* 0xffffffd800787947 */ /* 0x000fea000383ffff */
.L_x_1993:
[----:B--2---:R2:W3:Y:S02]  /*109a0*/  SYNCS.PHASECHK.TRANS64.TRYWAIT P1, [R3+URZ+0x2d840], R0 ;  /* 0x02d84000030075a7 */ /* 0x0044e4000802017f */
[----:B---3--:R-:W-:Y:S05]  /*109b0*/  @!P1 NANOSLEEP.SYNCS 0x989680 ;  /* 0x009896800000995d */ /* 0x008fea0003900000 */
[----:B------:R-:W3:Y:S02]  /*109c0*/  @!P1 SYNCS.PHASECHK.TRANS64 P1, [R3+URZ+0x2d840], R0 ;  /* 0x02d84000030095a7 */ /* 0x000ee4000802007f */
[----:B---3--:R-:W-:Y:S05]  /*109d0*/  @!P1 BRA `(.L_x_1993) ;  /* 0xfffffffc00f09947 */ /* 0x008fea000383ffff */
[----:B------:R-:W-:Y:S05]  /*109e0*/  BRA `(.L_x_2066) ;  /* 0xffffffd800847947 */ /* 0x000fea000383ffff */
.L_x_1995:
[----:B---3--:R3:W4:Y:S02]  /*109f0*/  SYNCS.PHASECHK.TRANS64.TRYWAIT P1, [R5+URZ+0x2d860], R4 ;  /* 0x02d86004050075a7 */ /* 0x008724000802017f */
[----:B----4-:R-:W-:Y:S05]  /*10a00*/  @!P1 NANOSLEEP.SYNCS 0x989680 ;  /* 0x009896800000995d */ /* 0x010fea0003900000 */
[----:B------:R-:W4:Y:S02]  /*10a10*/  @!P1 SYNCS.PHASECHK.TRANS64 P1, [R5+URZ+0x2d860], R4 ;  /* 0x02d86004050095a7 */ /* 0x000f24000802007f */
[----:B----4-:R-:W-:Y:S05]  /*10a20*/  @!P1 BRA `(.L_x_1995) ;  /* 0xfffffffc00f09947 */ /* 0x010fea000383ffff */
[----:B------:R-:W-:Y:S05]  /*10a30*/  BRA `(.L_x_2067) ;  /* 0xffffffd800807947 */ /* 0x000fea000383ffff */
.L_x_2068:
        /* <DEDUP_REMOVED lines=12> */
.L_x_2786:


//--------------------- .text._ZN7cutlass13device_kernelIN5flash11enable_sm90INS1_16FlashAttnFwdSm90INS1_25CollectiveMainloopFwdSm90ILi2EN4cute5tupleIJNS5_1CILi1EEES8_S8_EEENS6_IJNS7_ILi192EEENS7_ILi128EEENS7_ILi96EEEEEELi96ENS_10bfloat16_tEfNS_4arch4Sm90ELb1ELb0ELb0ELb1ELb1ELb0ELb0ELb0ELb1ELb1ELb1ELb0EEENS1_21CollectiveEpilogueFwdINS6_IJSA_SC_SB_EEES9_SE_SG_Li384ELb1ELb1ELb1ELb0EEENS1_36VarlenDynamicPersistentTileSchedulerILi192ELi128ELi384ELi128ELb1ELb1ELb1ELb1ELb1ELb1EEEEEEEEEvNT_6ParamsE --------------------------
	.section	.text._ZN7cutlass13device_kernelIN5flash11enable_sm90INS1_16FlashAttnFwdSm90INS1_25CollectiveMainloopFwdSm90ILi2EN4cute5tupleIJNS5_1CILi1EEES8_S8_EEENS6_IJNS7_ILi192EEENS7_ILi128EEENS7_ILi96EEEEEELi96ENS_10bfloat16_tEfNS_4arch4Sm90ELb1ELb0ELb0ELb1ELb1ELb0ELb0ELb0ELb1ELb1ELb1ELb0EEENS1_21CollectiveEpilogueFwdINS6_IJSA_SC_SB_EEES9_SE_SG_Li384ELb1ELb1ELb1ELb0EEENS1_36VarlenDynamicPersistentTileSchedulerILi192ELi128ELi384ELi128ELb1ELb1ELb1ELb1ELb1ELb1EEEEEEEEEvNT_6ParamsE,"ax",@progbits
	.align	128
.text._ZN7cutlass13device_kernelIN5flash11enable_sm90INS1_16FlashAttnFwdSm90INS1_25CollectiveMainloopFwdSm90ILi2EN4cute5tupleIJNS5_1CILi1EEES8_S8_EEENS6_IJNS7_ILi192EEENS7_ILi128EEENS7_ILi96EEEEEELi96ENS_10bfloat16_tEfNS_4arch4Sm90ELb1ELb0ELb0ELb1ELb1ELb0ELb0ELb0ELb1ELb1ELb1ELb0EEENS1_21CollectiveEpilogueFwdINS6_IJSA_SC_SB_EEES9_SE_SG_Li384ELb1ELb1ELb1ELb0EEENS1_36VarlenDynamicPersistentTileSchedulerILi192ELi128ELi384ELi128ELb1ELb1ELb1ELb1ELb1ELb1EEEEEEEEEvNT_6ParamsE:
        .type           _ZN7cutlass13device_kernelIN5flash11enable_sm90INS1_16FlashAttnFwdSm90INS1_25CollectiveMainloopFwdSm90ILi2EN4cute5tupleIJNS5_1CILi1EEES8_S8_EEENS6_IJNS7_ILi192EEENS7_ILi128EEENS7_ILi96EEEEEELi96ENS_10bfloat16_tEfNS_4arch4Sm90ELb1ELb0ELb0ELb1ELb1ELb0ELb0ELb0ELb1ELb1ELb1ELb0EEENS1_21CollectiveEpilogueFwdINS6_IJSA_SC_SB_EEES9_SE_SG_Li384ELb1ELb1ELb1ELb0EEENS1_36VarlenDynamicPersistentTileSchedulerILi192ELi128ELi384ELi128ELb1ELb1ELb1ELb1ELb1ELb1EEEEEEEEEvNT_6ParamsE,@function
        .size           _ZN7cutlass13device_kernelIN5flash11enable_sm90INS1_16FlashAttnFwdSm90INS1_25CollectiveMainloopFwdSm90ILi2EN4cute5tupleIJNS5_1CILi1EEES8_S8_EEENS6_IJNS7_ILi192EEENS7_ILi128EEENS7_ILi96EEEEEELi96ENS_10bfloat16_tEfNS_4arch4Sm90ELb1ELb0ELb0ELb1ELb1ELb0ELb0ELb0ELb1ELb1ELb1ELb0EEENS1_21CollectiveEpilogueFwdINS6_IJSA_SC_SB_EEES9_SE_SG_Li384ELb1ELb1ELb1ELb0EEENS1_36VarlenDynamicPersistentTileSchedulerILi192ELi128ELi384ELi128ELb1ELb1ELb1ELb1ELb1ELb1EEEEEEEEEvNT_6ParamsE,(.L_x_2787 - _ZN7cutlass13device_kernelIN5flash11enable_sm90INS1_16FlashAttnFwdSm90INS1_25CollectiveMainloopFwdSm90ILi2EN4cute5tupleIJNS5_1CILi1EEES8_S8_EEENS6_IJNS7_ILi192EEENS7_ILi128EEENS7_ILi96EEEEEELi96ENS_10bfloat16_tEfNS_4arch4Sm90ELb1ELb0ELb0ELb1ELb1ELb0ELb0ELb0ELb1ELb1ELb1ELb0EEENS1_21CollectiveEpilogueFwdINS6_IJSA_SC_SB_EEES9_SE_SG_Li384ELb1ELb1ELb1ELb0EEENS1_36VarlenDynamicPersistentTileSchedulerILi192ELi128ELi384ELi128ELb1ELb1ELb1ELb1ELb1ELb1EEEEEEEEEvNT_6ParamsE)
        .other          _ZN7cutlass13device_kernelIN5flash11enable_sm90INS1_16FlashAttnFwdSm90INS1_25CollectiveMainloopFwdSm90ILi2EN4cute5tupleIJNS5_1CILi1EEES8_S8_EEENS6_IJNS7_ILi192EEENS7_ILi128EEENS7_ILi96EEEEEELi96ENS_10bfloat16_tEfNS_4arch4Sm90ELb1ELb0ELb0ELb1ELb1ELb0ELb0ELb0ELb1ELb1ELb1ELb0EEENS1_21CollectiveEpilogueFwdINS6_IJSA_SC_SB_EEES9_SE_SG_Li384ELb1ELb1ELb1ELb0EEENS1_36VarlenDynamicPersistentTileSchedulerILi192ELi128ELi384ELi128ELb1ELb1ELb1ELb1ELb1ELb1EEEEEEEEEvNT_6ParamsE,@"STO_CUDA_ENTRY STV_DEFAULT"
_ZN7cutlass13device_kernelIN5flash11enable_sm90INS1_16FlashAttnFwdSm90INS1_25CollectiveMainloopFwdSm90ILi2EN4cute5tupleIJNS5_1CILi1EEES8_S8_EEENS6_IJNS7_ILi192EEENS7_ILi128EEENS7_ILi96EEEEEELi96ENS_10bfloat16_tEfNS_4arch4Sm90ELb1ELb0ELb0ELb1ELb1ELb0ELb0ELb0ELb1ELb1ELb1ELb0EEENS1_21CollectiveEpilogueFwdINS6_IJSA_SC_SB_EEES9_SE_SG_Li384ELb1ELb1ELb1ELb0EEENS1_36VarlenDynamicPersistentTileSchedulerILi192ELi128ELi384ELi128ELb1ELb1ELb1ELb1ELb1ELb1EEEEEEEEEvNT_6ParamsE:
        /* <DEDUP_REMOVED lines=45> */
.L_x_2069:
        /* <DEDUP_REMOVED lines=22> */
.L_x_2070:
        /* <DEDUP_REMOVED lines=18> */
.L_x_2071:
        /* <DEDUP_REMOVED lines=22> */
.L_x_2072:
        /* <DEDUP_REMOVED lines=22> */
.L_x_2073:
        /* <DEDUP_REMOVED lines=8> */
.L_x_2075:
        /* <DEDUP_REMOVED lines=38> */
[----:B------:R-:W-:Y:S01]  /*0af0*/  IMAD.IADD R3, R4, 0x1, -R3 ;  /* 0x0000000104037824 */ /* 0x000fe200078e0a03 */
[----:B------:R-:W-:Y:S01]  /*0b00*/  LEA.HI R13, R12, R16, RZ, 0x2 ;  /* 0x000000100c0d7211 */ /* 0x000fe200078f10ff */
[----:B------:R-:W-:Y:S02]  /*0b10*/  IMAD.IADD R7, R6, 0x1, -R7 ;  /* 0x0000000106077824 */ /* 0x000fe400078e0a07 */
[----:B------:R-:W-:Y:S01]  /*0b20*/  IMAD R6, R8, 0x10, R4 ;  /* 0x0000001008067824 */ /* 0x000fe200078e0204 */
[----:B------:R-:W-:Y:S01]  /*0b30*/  LEA.HI R4, R2, R2, RZ, 0x1 ;  /* 0x0000000202047211 */ /* 0x000fe200078f08ff */
[----:B------:R-:W-:Y:S01]  /*0b40*/  IMAD.SHL.U32 R2, R3, 0x40, RZ ;  /* 0x0000004003027824 */ /* 0x000fe200078e00ff */
[--C-:B------:R-:W-:Y:S02]  /*0b50*/  SHF.R.S32.HI R14, RZ, 0x2, R13.reuse ;  /* 0x00000002ff0e7819 */ /* 0x100fe4000001140d */
[----:B------:R-:W-:Y:S01]  /*0b60*/  SHF.R.S32.HI R15, RZ, 0x1f, R13 ;  /* 0x0000001fff0f7819 */ /* 0x000fe2000001140d */
[----:B------:R-:W-:Y:S01]  /*0b70*/  IMAD.SHL.U32 R7, R7, 0x8, RZ ;  /* 0x0000000807077824 */ /* 0x000fe200078e00ff */
[----:B------:R-:W-:Y:S01]  /*0b80*/  LOP3.LUT R2, R2, 0x1c0, RZ, 0xc0, !PT ;  /* 0x000001c002027812 */ /* 0x000fe200078ec0ff */
[----:B------:R-:W-:Y:S01]  /*0b90*/  IMAD.SHL.U32 R5, R5, 0x40, RZ ;  /* 0x0000004005057824 */ /* 0x000fe200078e00ff */
[----:B------:R-:W-:Y:S01]  /*0ba0*/  LEA.HI R15, R15, R14, RZ, 0x3 ;  /* 0x0000000e0f0f7211 */ /* 0x000fe200078f18ff */
[----:B------:R-:W-:Y:S01]  /*0bb0*/  IMAD.U32 R6, R6, 0x20, R7 ;  /* 0x0000002006067824 */ /* 0x000fe200078e0007 */
[----:B------:R-:W-:-:S02]  /*0bc0*/  LEA.HI R12, R12, R16, RZ, 0x5 ;  /* 0x000000100c0c7211 */ /* 0x000fc400078f28ff */
[----:B------:R-:W-:Y:S02]  /*0bd0*/  LOP3.LUT R15, R15, 0xfffffff8, RZ, 0xc0, !PT ;  /* 0xfffffff80f0f7812 */ /* 0x000fe400078ec0ff */
[----:B------:R-:W-:Y:S02]  /*0be0*/  LOP3.LUT R7, R2, 0x8, R7, 0xf8, !PT ;  /* 0x0000000802077812 */ /* 0x000fe400078ef807 */
[----:B------:R-:W-:Y:S02]  /*0bf0*/  LOP3.LUT R5, R5, 0x7ffffe00, RZ, 0xc0, !PT ;  /* 0x7ffffe0005057812 */ /* 0x000fe400078ec0ff */
[----:B------:R-:W-:Y:S01]  /*0c00*/  SHF.R.U32.HI R2, RZ, 0x3, R2 ;  /* 0x00000003ff027819 */ /* 0x000fe20000011602 */
[----:B------:R-:W-:Y:S01]  /*0c10*/  IMAD.IADD R15, R14, 0x1, -R15 ;  /* 0x000000010e0f7824 */ /* 0x000fe200078e0a0f */
[----:B------:R-:W-:Y:S01]  /*0c20*/  SHF.R.S32.HI R12, RZ, 0x5, R12 ;  /* 0x00000005ff0c7819 */ /* 0x000fe2000001140c */
[----:B------:R-:W-:Y:S01]  /*0c30*/  IMAD R5, R8, 0x400, R5 ;  /* 0x0000040008057824 */ /* 0x000fe200078e0205 */
[----:B------:R-:W-:-:S02]  /*0c40*/  LOP3.LUT R2, R7, R2, RZ, 0x3c, !PT ;  /* 0x0000000207027212 */ /* 0x000fc400078e3cff */
[----:B------:R-:W-:Y:S01]  /*0c50*/  LEA.HI R0, R0, R18, RZ, 0x2 ;  /* 0x0000001200007211 */ /* 0x000fe200078f10ff */
[----:B------:R-:W-:Y:S02]  /*0c60*/  IMAD R4, R4, -0x3, R17 ;  /* 0xfffffffd04047824 */ /* 0x000fe400078e0211 */
[----:B------:R-:W-:Y:S02]  /*0c70*/  IMAD R15, R12, 0x10, R15 ;  /* 0x000000100c0f7824 */ /* 0x000fe400078e020f */
[----:B------:R-:W-:Y:S01]  /*0c80*/  IMAD.IADD R17, R5, 0x1, R2 ;  /* 0x0000000105117824 */ /* 0x000fe200078e0202 */
[----:B------:R-:W-:Y:S01]  /*0c90*/  LOP3.LUT R2, R0, 0xfffffffc, RZ, 0xc0, !PT ;  /* 0xfffffffc00027812 */ /* 0x000fe200078ec0ff */
[----:B------:R-:W-:Y:S01]  /*0ca0*/  IMAD R8, R4, 0x40, R15 ;  /* 0x0000004004087824 */ /* 0x000fe200078e020f */
[----:B------:R0:W-:Y:S01]  /*0cb0*/  STL [R1+0x48], R6 ;  /* 0x0000480601007387 */ /* 0x0001e20000100800 */
[----:B------:R-:W-:Y:S02]  /*0cc0*/  LOP3.LUT R13, R13, 0x7ffffffc, RZ, 0xc0, !PT ;  /* 0x7ffffffc0d0d7812 */ /* 0x000fe400078ec0ff */
[----:B------:R-:W-:Y:S01]  /*0cd0*/  IMAD.IADD R4, R18, 0x1, -R2 ;  /* 0x0000000112047824 */ /* 0x000fe200078e0a02 */
[----:B------:R1:W-:Y:S01]  /*0ce0*/  STL [R1+0x44], R8 ;  /* 0x0000440801007387 */ /* 0x0003e20000100800 */
[----:B------:R-:W-:-:S03]  /*0cf0*/  R2P PR, R3, 0x6 ;  /* 0x0000000603007804 */ /* 0x000fc60000000000 */
[----:B------:R1:W-:Y:S01]  /*0d00*/  STL [R1+0x10], RZ ;  /* 0x000010ff01007387 */ /* 0x0003e20000100800 */
[C---:B------:R-:W-:Y:S01]  /*0d10*/  LEA.HI R3, R4.reuse, R4, RZ, 0x1 ;  /* 0x0000000404037211 */ /* 0x040fe200078f08ff */
[----:B------:R-:W-:Y:S02]  /*0d20*/  IMAD.SHL.U32 R145, R4, 0x8, RZ ;  /* 0x0000000804917824 */ /* 0x000fe400078e00ff */
[----:B------:R-:W-:Y:S01]  /*0d30*/  IMAD.IADD R13, R16, 0x1, -R13 ;  /* 0x00000001100d7824 */ /* 0x000fe200078e0a0d */
[----:B------:R-:W-:Y:S01]  /*0d40*/  LOP3.LUT R3, R3, 0x1ffffffe, RZ, 0xc0, !PT ;  /* 0x1ffffffe03037812 */ /* 0x000fe200078ec0ff */
[----:B------:R-:W-:Y:S01]  /*0d50*/  VIADD R150, R145, 0x40 ;  /* 0x0000004091967836 */ /* 0x000fe20000000000 */
[----:B------:R-:W-:Y:S01]  /*0d60*/  LEA R17, R17, UR40, 0x1 ;  /* 0x0000002811117c11 */ /* 0x000fe2000f8e08ff */
[----:B------:R-:W-:Y:S02]  /*0d70*/  VIADD R148, R145, 0x20 ;  /* 0x0000002091947836 */ /* 0x000fe40000000000 */
[----:B------:R-:W-:Y:S01]  /*0d80*/  IMAD.SHL.U32 R141, R13, 0x2, RZ ;  /* 0x000000020d8d7824 */ /* 0x000fe200078e00ff */
[----:B------:R-:W-:Y:S01]  /*0d90*/  SHF.R.S32.HI R0, RZ, 0x2, R0 ;  /* 0x00000002ff007819 */ /* 0x000fe20000011400 */
[----:B------:R-:W-:Y:S01]  /*0da0*/  IMAD.MOV.U32 R18, RZ, RZ, 0x40 ;  /* 0x00000040ff127424 */ /* 0x000fe200078e00ff */
[----:B------:R-:W-:Y:S01]  /*0db0*/  SHF.R.S32.HI R0, RZ, 0x1f, R150 ;  /* 0x0000001fff007819 */ /* 0x000fe20000011496 */
[----:B------:R-:W-:Y:S01]  /*0dc0*/  IMAD.IADD R3, R4, 0x1, -R3 ;  /* 0x0000000104037824 */ /* 0x000fe200078e0a03 */
[----:B------:R-:W-:Y:S01]  /*0dd0*/  SHF.R.S32.HI R4, RZ, 0x1f, R148 ;  /* 0x0000001fff047819 */ /* 0x000fe20000011494 */
[----:B------:R-:W-:-:S02]  /*0de0*/  IMAD.MOV.U32 R5, RZ, RZ, R9 ;  /* 0x000000ffff057224 */ /* 0x000fc400078e0009 */
[C---:B------:R-:W-:Y:S01]  /*0df0*/  VIADD R0, R141.reuse, 0x20 ;  /* 0x000000208d007836 */ /* 0x040fe20000000000 */
[----:B------:R-:W-:Y:S01]  /*0e00*/  SEL R18, R18, 0xffffffc0, !P2 ;  /* 0xffffffc012127807 */ /* 0x000fe20005000000 */
[C---:B------:R-:W-:Y:S02]  /*0e10*/  VIADD R9, R141.reuse, 0x10 ;  /* 0x000000108d097836 */ /* 0x040fe40000000000 */
[C---:B------:R-:W-:Y:S02]  /*0e20*/  VIADD R4, R141.reuse, 0x18 ;  /* 0x000000188d047836 */ /* 0x040fe40000000000 */
[C---:B------:R-:W-:Y:S02]  /*0e30*/  VIADD R155, R141.reuse, 0x38 ;  /* 0x000000388d9b7836 */ /* 0x040fe40000000000 */
[----:B0-----:R-:W-:Y:S02]  /*0e40*/  IMAD.MOV.U32 R6, RZ, RZ, R10 ;  /* 0x000000ffff067224 */ /* 0x001fe400078e000a */
[----:B------:R-:W-:-:S02]  /*0e50*/  VIADD R157, R141, 0x28 ;  /* 0x000000288d9d7836 */ /* 0x000fc40000000000 */
[C---:B------:R-:W-:Y:S02]  /*0e60*/  VIADD R156, R141.reuse, 0x30 ;  /* 0x000000308d9c7836 */ /* 0x040fe40000000000 */
[C---:B------:R-:W-:Y:S02]  /*0e70*/  VIADD R153, R141.reuse, 0x48 ;  /* 0x000000488d997836 */ /* 0x040fe40000000000 */
[C---:B------:R-:W-:Y:S02]  /*0e80*/  VIADD R10, R141.reuse, 0x8 ;  /* 0x000000088d0a7836 */ /* 0x040fe40000000000 */
[C---:B------:R-:W-:Y:S02]  /*0e90*/  VIADD R154, R141.reuse, 0x40 ;  /* 0x000000408d9a7836 */ /* 0x040fe40000000000 */
[C---:B------:R-:W-:Y:S02]  /*0ea0*/  VIADD R152, R141.reuse, 0x50 ;  /* 0x000000508d987836 */ /* 0x040fe40000000000 */
[----:B------:R-:W-:-:S02]  /*0eb0*/  VIADD R151, R141, 0x58 ;  /* 0x000000588d977836 */ /* 0x000fc40000000000 */
[----:B------:R-:W-:Y:S01]  /*0ec0*/  VIADD R23, R17, 0x21820 ;  /* 0x0002182011177836 */ /* 0x000fe20000000000 */
[----:B------:R-:W-:Y:S02]  /*0ed0*/  SHF.R.S32.HI R0, RZ, 0x1f, R0 ;  /* 0x0000001fff007819 */ /* 0x000fe40000011400 */
[----:B------:R-:W-:Y:S02]  /*0ee0*/  SHF.R.S32.HI R9, RZ, 0x1f, R9 ;  /* 0x0000001fff097819 */ /* 0x000fe40000011409 */
[----:B------:R-:W-:Y:S02]  /*0ef0*/  SHF.R.S32.HI R4, RZ, 0x1f, R4 ;  /* 0x0000001fff047819 */ /* 0x000fe40000011404 */
[----:B------:R-:W-:Y:S01]  /*0f00*/  SHF.R.S32.HI R0, RZ, 0x1f, R155 ;  /* 0x0000001fff007819 */ /* 0x000fe2000001149b */
[----:B------:R-:W-:Y:S01]  /*0f10*/  IMAD.MOV.U32 R7, RZ, RZ, R11 ;  /* 0x000000ffff077224 */ /* 0x000fe200078e000b */
[----:B------:R-:W-:Y:S01]  /*0f20*/  SHF.R.S32.HI R9, RZ, 0x1f, R157 ;  /* 0x0000001fff097819 */ /* 0x000fe2000001149d */
[----:B------:R-:W-:Y:S01]  /*0f30*/  IMAD.MOV.U32 R2, RZ, RZ, RZ ;  /* 0x000000ffff027224 */ /* 0x000fe200078e00ff */
[----:B------:R-:W-:Y:S01]  /*0f40*/  SHF.R.S32.HI R4, RZ, 0x1f, R156 ;  /* 0x0000001fff047819 */ /* 0x000fe2000001149c */
[----:B------:R-:W-:Y:S01]  /*0f50*/  IMAD R143, R3, 0x8, R8 ;  /* 0x00000008038f7824 */ /* 0x000fe200078e0208 */
[----:B------:R-:W-:-:S02]  /*0f60*/  SHF.R.S32.HI R0, RZ, 0x1f, R153 ;  /* 0x0000001fff007819 */ /* 0x000fc40000011499 */
[----:B------:R-:W-:Y:S02]  /*0f70*/  SHF.R.S32.HI R10, RZ, 0x1f, R10 ;  /* 0x0000001fff0a7819 */ /* 0x000fe4000001140a */
[----:B------:R-:W-:Y:S02]  /*0f80*/  SHF.R.S32.HI R9, RZ, 0x1f, R154 ;  /* 0x0000001fff097819 */ /* 0x000fe4000001149a */
[----:B------:R-:W-:Y:S02]  /*0f90*/  SHF.R.S32.HI R4, RZ, 0x1f, R152 ;  /* 0x0000001fff047819 */ /* 0x000fe40000011498 */
[----:B------:R-:W-:Y:S01]  /*0fa0*/  SHF.R.S32.HI R0, RZ, 0x1f, R151 ;  /* 0x0000001fff007819 */ /* 0x000fe20000011497 */
[----:B------:R-:W-:Y:S01]  /*0fb0*/  UMOV UR38, URZ ;  /* 0x0000003f00267c82 */ /* 0x000fe20008000000 */
[----:B--2---:R-:W-:Y:S01]  /*0fc0*/  LOP3.LUT R22, R19, 0x1, RZ, 0xfc, !PT ;  /* 0x0000000113167812 */ /* 0x004fe200078efcff */
[----:B------:R-:W-:-:S04]  /*0fd0*/  VIADD R19, R17, 0x21800 ;  /* 0x0002180011137836 */ /* 0x000fc80000000000 */
[C---:B------:R-:W-:Y:S02]  /*0fe0*/  @P1 VIADD R23, R19.reuse, 0xffffffe0 ;  /* 0xffffffe013171836 */ /* 0x040fe40000000000 */
[----:B------:R-:W-:Y:S02]  /*0ff0*/  IMAD.IADD R19, R19, 0x1, R18 ;  /* 0x0000000113137824 */ /* 0x000fe400078e0212 */
[----:B------:R-:W-:Y:S02]  /*1000*/  IMAD.IADD R18, R18, 0x1, R23 ;  /* 0x0000000112127824 */ /* 0x000fe400078e0217 */
[----:B-1----:R-:W-:-:S07]  /*1010*/  VIADD R136, R23, 0x6000 ;  /* 0x0000600017887836 */ /* 0x002fce0000000000 */
.L_x_2131:
[----:B012-4-:R-:W0:Y:S01]  /*1020*/  LDC.64 R8, c[0x0][0xc88] ;  /* 0x00032200ff087b82 */ /* 0x017e220000000a00 */
[----:B------:R-:W-:Y:S01]  /*1030*/  ULDC.64 UR4, c[0x0][0xa28] ;  /* 0x00028a0000047ab9 */ /* 0x000fe20000000a00 */
[----:B------:R-:W-:-:S06]  /*1040*/  ULDC.64 UR6, c[0x0][0xa18] ;  /* 0x0002860000067ab9 */ /* 0x000fcc0000000a00 */
[----:B------:R-:W1:Y:S08]  /*1050*/  LDC.64 R12, c[0x0][0x418] ;  /* 0x00010600ff0c7b82 */ /* 0x000e700000000a00 */
[----:B------:R-:W2:Y:S01]  /*1060*/  LDC R0, c[0x0][0x424] ;  /* 0x00010900ff007b82 */ /* 0x000ea20000000800 */
[----:B0-----:R-:W-:-:S07]  /*1070*/  IMAD.WIDE R8, R7, 0x4, R8 ;  /* 0x0000000407087825 */ /* 0x001fce00078e0208 */
[----:B------:R-:W0:Y:S01]  /*1080*/  LDC R15, c[0x0][0x2f0] ;  /* 0x0000bc00ff0f7b82 */ /* 0x000e220000000800 */
[----:B------:R-:W3:Y:S01]  /*1090*/  LDG.E R144, desc[UR36][R8.64] ;  /* 0x0000002408907981 */ /* 0x000ee2000c1e1900 */
[----:B------:R-:W-:Y:S01]  /*10a0*/  ISETP.NE.U32.AND P1, PT, RZ, UR4, PT ;  /* 0x00000004ff007c0c */ /* 0x000fe2000bf25070 */
[----:B------:R-:W-:Y:S01]  /*10b0*/  IMAD.MOV.U32 R3, RZ, RZ, RZ ;  /* 0x000000ffff037224 */ /* 0x000fe200078e00ff */
[----:B------:R-:W-:Y:S02]  /*10c0*/  ISETP.NE.U32.AND P0, PT, RZ, UR6, PT ;  /* 0x00000006ff007c0c */ /* 0x000fe4000bf05070 */
[----:B------:R-:W-:Y:S02]  /*10d0*/  ISETP.NE.AND.EX P1, PT, RZ, UR5, PT, P1 ;  /* 0x00000005ff007c0c */ /* 0x000fe4000bf25310 */
[----:B------:R-:W-:Y:S02]  /*10e0*/  ISETP.NE.AND.EX P0, PT, RZ, UR7, PT, P0 ;  /* 0x00000007ff007c0c */ /* 0x000fe4000bf05300 */
[----:B---3--:R-:W-:-:S09]  /*10f0*/  SHF.R.S32.HI R149, RZ, 0x1f, R144 ;  /* 0x0000001fff957819 */ /* 0x008fd20000011490 */
[----:B------:R-:W-:-:S04]  /*1100*/  @P1 LEA R10, P2, R144, UR4, 0x2 ;  /* 0x00000004900a1c11 */ /* 0x000fc8000f8410ff */
[C---:B------:R-:W-:Y:S02]  /*1110*/  @P1 LEA.HI.X R11, R144.reuse, UR5, R149, 0x2, P2 ;  /* 0x00000005900b1c11 */ /* 0x040fe400090f1495 */
[----:B------:R-:W-:-:S03]  /*1120*/  @P0 LEA R8, P2, R144, UR6, 0x2 ;  /* 0x0000000690080c11 */ /* 0x000fc6000f8410ff */
[----:B------:R3:W5:Y:S01]  /*1130*/  @P1 LDG.E R3, desc[UR36][R10.64] ;  /* 0x000000240a031981 */ /* 0x000762000c1e1900 */
[----:B------:R-:W-:Y:S01]  /*1140*/  @P0 LEA.HI.X R9, R144, UR7, R149, 0x2, P2 ;  /* 0x0000000790090c11 */ /* 0x000fe200090f1495 */
[----:B------:R-:W-:-:S04]  /*1150*/  ULDC.64 UR6, c[0x0][0xa20] ;  /* 0x0002880000067ab9 */ /* 0x000fc80000000a00 */
[----:B------:R3:W5:Y:S01]  /*1160*/  @P0 LDG.E R140, desc[UR36][R8.64] ;  /* 0x00000024088c0981 */ /* 0x000762000c1e1900 */
[----:B-1----:R-:W-:Y:S02]  /*1170*/  ISETP.NE.U32.AND P1, PT, R12, RZ, PT ;  /* 0x000000ff0c00720c */ /* 0x002fe40003f25070 */
[----:B------:R-:W-:Y:S02]  /*1180*/  ISETP.NE.U32.AND P2, PT, RZ, UR6, PT ;  /* 0x00000006ff007c0c */ /* 0x000fe4000bf45070 */
[----:B------:R-:W-:Y:S02]  /*1190*/  ISETP.NE.AND.EX P1, PT, R13, RZ, PT, P1 ;  /* 0x000000ff0d00720c */ /* 0x000fe40003f25310 */
[----:B------:R-:W-:Y:S02]  /*11a0*/  ISETP.NE.AND.EX P2, PT, RZ, UR7, PT, P2 ;  /* 0x00000007ff007c0c */ /* 0x000fe4000bf45320 */
[----:B--2---:R-:W-:Y:S01]  /*11b0*/  SEL R0, R0, 0x1, P1 ;  /* 0x0000000100007807 */ /* 0x004fe20000800000 */
[----:B0--3--:R-:W-:Y:S10]  /*11c0*/  @P0 BRA `(.L_x_2076) ;  /* 0x0000000000280947 */ /* 0x009ff40003800000 */
[----:B------:R-:W-:Y:S01]  /*11d0*/  ULDC.64 UR4, c[0x0][0xa00] ;  /* 0x0002800000047ab9 */ /* 0x000fe20000000a00 */
[----:B-----5:R-:W0:Y:S01]  /*11e0*/  LDC R140, c[0x0][0x288] ;  /* 0x0000a200ff8c7b82 */ /* 0x020e220000000800 */
[----:B------:R-:W-:-:S04]  /*11f0*/  ISETP.NE.U32.AND P0, PT, RZ, UR4, PT ;  /* 0x00000004ff007c0c */ /* 0x000fc8000bf05070 */
[----:B------:R-:W-:-:S13]  /*1200*/  ISETP.NE.AND.EX P0, PT, RZ, UR5, PT, P0 ;  /* 0x00000005ff007c0c */ /* 0x000fda000bf05300 */
[----:B------:R-:W-:Y:S05]  /*1210*/  @!P0 BRA `(.L_x_2076) ;  /* 0x0000000000148947 */ /* 0x000fea0003800000 */
[----:B------:R-:W1:Y:S02]  /*1220*/  LDC.64 R8, c[0x0][0xa00] ;  /* 0x00028000ff087b82 */ /* 0x000e640000000a00 */
[----:B-1----:R-:W-:-:S05]  /*1230*/  IMAD.WIDE R8, R144, 0x4, R8 ;  /* 0x0000000490087825 */ /* 0x002fca00078e0208 */
[----:B0-----:R-:W2:Y:S04]  /*1240*/  LDG.E R140, desc[UR36][R8.64] ;  /* 0x00000024088c7981 */ /* 0x001ea8000c1e1900 */
[----:B------:R-:W2:Y:S02]  /*1250*/  LDG.E R7, desc[UR36][R8.64+0x4] ;  /* 0x0000042408077981 */ /* 0x000ea4000c1e1900 */
[----:B--2---:R-:W-:-:S07]  /*1260*/  IMAD.IADD R140, R7, 0x1, -R140 ;  /* 0x00000001078c7824 */ /* 0x004fce00078e0a8c */
.L_x_2076:
[----:B------:R-:W-:Y:S01]  /*1270*/  IMAD R138, R0, R15, RZ ;  /* 0x0000000f008a7224 */ /* 0x000fe200078e02ff */
[----:B------:R-:W-:Y:S01]  /*1280*/  LOP3.LUT R146, R6, 0xffff, RZ, 0xc0, !PT ;  /* 0x0000ffff06927812 */ /* 0x000fe200078ec0ff */
[----:B------:R-:W-:Y:S06]  /*1290*/  @!P2 BRA `(.L_x_2077) ;  /* 0x000000000010a947 */ /* 0x000fec0003800000 */
[----:B------:R-:W-:-:S04]  /*12a0*/  LEA R8, P0, R144, UR6, 0x2 ;  /* 0x0000000690087c11 */ /* 0x000fc8000f8010ff */
[----:B------:R-:W-:-:S05]  /*12b0*/  LEA.HI.X R9, R144, UR7, R149, 0x2, P0 ;  /* 0x0000000790097c11 */ /* 0x000fca00080f1495 */
[----:B------:R1:W5:Y:S01]  /*12c0*/  LDG.E R138, desc[UR36][R8.64] ;  /* 0x00000024088a7981 */ /* 0x000362000c1e1900 */
[----:B------:R-:W-:Y:S05]  /*12d0*/  BRA `(.L_x_2078) ;  /* 0x0000000000247947 */ /* 0x000fea0003800000 */
.L_x_2077:
[----:B------:R-:W-:Y:S02]  /*12e0*/  ULDC.64 UR4, c[0x0][0xa08] ;  /* 0x0002820000047ab9 */ /* 0x000fe40000000a00 */
[----:B------:R-:W-:-:S04]  /*12f0*/  ISETP.NE.U32.AND P0, PT, RZ, UR4, PT ;  /* 0x00000004ff007c0c */ /* 0x000fc8000bf05070 */
[----:B------:R-:W-:-:S13]  /*1300*/  ISETP.NE.AND.EX P0, PT, RZ, UR5, PT, P0 ;  /* 0x00000005ff007c0c */ /* 0x000fda000bf05300 */
[----:B------:R-:W-:Y:S05]  /*1310*/  @!P0 BRA `(.L_x_2078) ;  /* 0x0000000000148947 */ /* 0x000fea0003800000 */
[----:B------:R-:W1:Y:S02]  /*1320*/  LDC.64 R8, c[0x0][0xa08] ;  /* 0x00028200ff087b82 */ /* 0x000e640000000a00 */
[----:B-1----:R-:W-:-:S05]  /*1330*/  IMAD.WIDE R8, R144, 0x4, R8 ;  /* 0x0000000490087825 */ /* 0x002fca00078e0208 */
[----:B------:R-:W2:Y:S04]  /*1340*/  LDG.E R138, desc[UR36][R8.64] ;  /* 0x00000024088a7981 */ /* 0x000ea8000c1e1900 */
[----:B------:R-:W2:Y:S02]  /*1350*/  LDG.E R7, desc[UR36][R8.64+0x4] ;  /* 0x0000042408077981 */ /* 0x000ea4000c1e1900 */
[----:B--2---:R-:W-:-:S07]  /*1360*/  IMAD.IADD R138, R7, 0x1, -R138 ;  /* 0x00000001078a7824 */ /* 0x004fce00078e0a8a */
.L_x_2078:
[----:B------:R-:W2:Y:S01]  /*1370*/  LDC R0, c[0x0][0x448] ;  /* 0x00011200ff007b82 */ /* 0x000ea20000000800 */
[----:B------:R-:W-:Y:S01]  /*1380*/  IMAD R137, R5, 0xc0, RZ ;  /* 0x000000c005897824 */ /* 0x000fe200078e02ff */
[----:B------:R-:W-:Y:S01]  /*1390*/  LOP3.LUT R16, R16, 0xffffffef, RZ, 0xc0, !PT ;  /* 0xffffffef10107812 */ /* 0x000fe200078ec0ff */
[----:B-----5:R-:W-:-:S05]  /*13a0*/  IMAD.IADD R138, R138, 0x1, -R3 ;  /* 0x000000018a8a7824 */ /* 0x020fca00078e0a03 */
[----:B0-----:R-:W-:Y:S02]  /*13b0*/  IADD3 R5, R138, 0x80, -R140 ;  /* 0x000000808a057810 */ /* 0x001fe40007ffe88c */
[----:B--2---:R-:W-:Y:S01]  /*13c0*/  ISETP.NE.AND P0, PT, R0, 0x1, PT ;  /* 0x000000010000780c */ /* 0x004fe20003f05270 */
[----:B------:R-:W-:-:S12]  /*13d0*/  VIADD R0, R137, 0xbf ;  /* 0x000000bf89007836 */ /* 0x000fd80000000000 */
[----:B------:R-:W0:Y:S01]  /*13e0*/  @P0 LDC R7, c[0x0][0x44c] ;  /* 0x00011300ff070b82 */ /* 0x000e220000000800 */
[----:B------:R-:W-:-:S07]  /*13f0*/  @P0 LOP3.LUT R16, R16, 0x10, RZ, 0xfc, !PT ;  /* 0x0000001010100812 */ /* 0x000fce00078efcff */
[----:B------:R-:W2:Y:S01]  /*1400*/  @P0 LDC R4, c[0x0][0x450] ;  /* 0x00011400ff040b82 */ /* 0x000ea20000000800 */
[----:B0-----:R-:W-:-:S05]  /*1410*/  @P0 IMAD.HI.U32 R3, R0, R7, RZ ;  /* 0x0000000700030227 */ /* 0x001fca00078e00ff */
[----:B--2---:R-:W-:Y:S01]  /*1420*/  @P0 SHF.R.U32.HI R0, RZ, R4, R3 ;  /* 0x00000004ff000219 */ /* 0x004fe20000011603 */
[----:B------:R-:W-:-:S04]  /*1430*/  VIADD R3, R138, 0x7f ;  /* 0x0000007f8a037836 */ /* 0x000fc80000000000 */
[----:B------:R-:W-:Y:S01]  /*1440*/  IMAD.IADD R5, R5, 0x1, R0 ;  /* 0x0000000105057824 */ /* 0x000fe200078e0200 */
[----:B------:R-:W-:-:S04]  /*1450*/  SHF.R.S32.HI R0, RZ, 0x1f, R3 ;  /* 0x0000001fff007819 */ /* 0x000fc80000011403 */
[----:B------:R-:W-:Y:S02]  /*1460*/  SHF.R.S32.HI R4, RZ, 0x1f, R5 ;  /* 0x0000001fff047819 */ /* 0x000fe40000011405 */
[----:B------:R-:W-:Y:S02]  /*1470*/  LEA.HI R0, R0, R3, RZ, 0x7 ;  /* 0x0000000300007211 */ /* 0x000fe400078f38ff */
[----:B------:R-:W-:Y:S01]  /*1480*/  LEA.HI R4, R4, R5, RZ, 0x7 ;  /* 0x0000000504047211 */ /* 0x000fe200078f38ff */
[----:B------:R-:W-:Y:S01]  /*1490*/  IMAD.MOV.U32 R5, RZ, RZ, RZ ;  /* 0x000000ffff057224 */ /* 0x000fe200078e00ff */
[----:B------:R-:W-:Y:S02]  /*14a0*/  SHF.R.S32.HI R3, RZ, 0x7, R0 ;  /* 0x00000007ff037819 */ /* 0x000fe40000011400 */
[----:B------:R-:W-:Y:S02]  /*14b0*/  SHF.R.S32.HI R4, RZ, 0x7, R4 ;  /* 0x00000007ff047819 */ /* 0x000fe40000011404 */
[----:B------:R-:W-:-:S02]  /*14c0*/  LOP3.LUT R0, R6, 0xff000000, RZ, 0xc0, !PT ;  /* 0xff00000006007812 */ /* 0x000fc400078ec0ff */
[----:B------:R-:W-:Y:S02]  /*14d0*/  VIMNMX R88, R3, R4, PT ;  /* 0x0000000403587248 */ /* 0x000fe40003fe0100 */
[----:B------:R-:W-:Y:S02]  /*14e0*/  LOP3.LUT R6, R6, 0xff0000, RZ, 0xc0, !PT ;  /* 0x00ff000006067812 */ /* 0x000fe400078ec0ff */
[----:B------:R-:W-:Y:S02]  /*14f0*/  SHF.R.U32.HI R3, RZ, 0x8, R0 ;  /* 0x00000008ff037819 */ /* 0x000fe40000011600 */
[----:B------:R-:W-:Y:S02]  /*1500*/  ISETP.GE.AND P0, PT, R88, 0x1, PT ;  /* 0x000000015800780c */ /* 0x000fe40003f06270 */
[----:B------:R-:W-:-:S04]  /*1510*/  LEA.HI R3, R6, R3, RZ, 0x10 ;  /* 0x0000000306037211 */ /* 0x000fc800078f80ff */
[----:B------:R-:W-:Y:S02]  /*1520*/  LOP3.LUT R11, R3, 0xff, RZ, 0xc0, !PT ;  /* 0x000000ff030b7812 */ /* 0x000fe400078ec0ff */
[----:B------:R-:W-:-:S03]  /*1530*/  SHF.R.U32.HI R147, RZ, 0x10, R3 ;  /* 0x00000010ff937819 */ /* 0x000fc60000011603 */
[----:B------:R0:W-:Y:S02]  /*1540*/  STL [R1+0x8], R11 ;  /* 0x0000080b01007387 */ /* 0x0001e40000100800 */
[----:B------:R-:W-:Y:S05]  /*1550*/  @!P0 BRA `(.L_x_2079) ;  /* 0x0000000000708947 */ /* 0x000fea0003800000 */
[----:B------:R-:W1:Y:S01]  /*1560*/  LDC R0, c[0x0][0x9f0] ;  /* 0x00027c00ff007b82 */ /* 0x000e620000000800 */
[----:B------:R-:W-:-:S04]  /*1570*/  ISETP.NE.AND P0, PT, R147, RZ, PT ;  /* 0x000000ff9300720c */ /* 0x000fc80003f05270 */
[----:B-1----:R-:W-:-:S04]  /*1580*/  SEL R9, R147, R0, P0 ;  /* 0x0000000093097207 */ /* 0x002fc80000000000 */
        /* <DEDUP_REMOVED lines=25> */
.L_x_2079:
[-C--:B------:R-:W-:Y:S01]  /*1720*/  IMAD R142, R11, R5.reuse, RZ ;  /* 0x000000050b8e7224 */ /* 0x080fe200078e02ff */
[----:B------:R-:W-:Y:S01]  /*1730*/  PLOP3.LUT P0, PT, PT, PT, PT, 0x80, 0x0 ;  /* 0x000000000000781c */ /* 0x000fe20003f0f070 */
[----:B------:R-:W-:Y:S01]  /*1740*/  IMAD.MOV.U32 R20, RZ, RZ, RZ ;  /* 0x000000ffff147224 */ /* 0x000fe200078e00ff */
[----:B------:R-:W-:Y:S01]  /*1750*/  CS2R R134, SRZ ;  /* 0x0000000000867805 */ /* 0x000fe2000001ff00 */
[----:B------:R-:W-:Y:S01]  /*1760*/  IMAD.MOV.U32 R0, RZ, RZ, RZ ;  /* 0x000000ffff007224 */ /* 0x000fe200078e00ff */
[----:B------:R-:W-:Y:S02]  /*1770*/  VIADDMNMX R88, R142, R5, R88, PT ;  /* 0x000000058e587246 */ /* 0x000fe40003800158 */
[----:B------:R-:W-:Y:S02]  /*1780*/  CS2R R132, SRZ ;  /* 0x0000000000847805 */ /* 0x000fe4000001ff00 */
[----:B------:R-:W-:Y:S02]  /*1790*/  CS2R R130, SRZ ;  /* 0x0000000000827805 */ /* 0x000fe4000001ff00 */
[----:B------:R-:W-:-:S02]  /*17a0*/  CS2R R128, SRZ ;  /* 0x0000000000807805 */ /* 0x000fc4000001ff00 */
[----:B------:R-:W-:Y:S02]  /*17b0*/  ISETP.GT.AND P1, PT, R88, R142, PT ;  /* 0x0000008e5800720c */ /* 0x000fe40003f24270 */
        /* <DEDUP_REMOVED lines=20> */
[----:B------:R-:W-:Y:S06]  /*1900*/  @!P1 BRA `(.L_x_2080) ;  /* 0x0000007800dc9947 */ /* 0x000fec0003800000 */
[----:B------:R-:W2:Y:S01]  /*1910*/  S2R R3, SR_TID.X ;  /* 0x0000000000037919 */ /* 0x000ea20000002100 */
[----:B------:R-:W-:-:S04]  /*1920*/  UIADD3 UR6, UR40, 0x21800, URZ ;  /* 0x0002180028067890 */ /* 0x000fc8000fffe03f */
[----:B------:R-:W-:-:S06]  /*1930*/  ULOP3.LUT UP0, URZ, UR6, 0x3ff, URZ, 0xc0, !UPT ;  /* 0x000003ff063f7892 */ /* 0x000fcc000f80c03f */
[----:B------:R-:W-:Y:S01]  /*1940*/  PLOP3.LUT P0, PT, PT, PT, UP0, 0x80, 0x0 ;  /* 0x000000000000781c */ /* 0x000fe20003f0f008 */
[----:B--2---:R-:W-:-:S05]  /*1950*/  VIADD R4, R3, 0xffffff80 ;  /* 0xffffff8003047836 */ /* 0x004fca0000000000 */
[----:B------:R-:W-:-:S04]  /*1960*/  SHF.R.S32.HI R3, RZ, 0x1f, R4 ;  /* 0x0000001fff037819 */ /* 0x000fc80000011404 */
[----:B------:R-:W-:-:S04]  /*1970*/  LEA.HI R3, R3, R4, RZ, 0x7 ;  /* 0x0000000403037211 */ /* 0x000fc800078f38ff */
[----:B------:R-:W-:-:S05]  /*1980*/  SHF.R.S32.HI R3, RZ, 0x7, R3 ;  /* 0x00000007ff037819 */ /* 0x000fca0000011403 */
[----:B------:R-:W2:Y:S02]  /*1990*/  SHFL.IDX PT, R0, R3, RZ, 0x1f ;  /* 0x00001fff03007589 */ /* 0x000ea400000e0000 */
[----:B--2---:R-:W-:-:S13]  /*19a0*/  R2UR UR42, R0 ;  /* 0x00000000002a72ca */ /* 0x004fda00000e0000 */
        /* <DEDUP_REMOVED lines=9> */
[----:B------:R-:W-:Y:S01]  /*1a40*/  ULOP3.LUT UR43, UR4, 0x3fff, URZ, 0xc0, !UPT ;  /* 0x00003fff042b7892 */ /* 0x000fe2000f8ec03f */
[----:B------:R-:W-:Y:S11]  /*1a50*/  @!P0 BRA `(.L_x_2081) ;  /* 0x0000000000408947 */ /* 0x000ff60003800000 */
[----:B------:R-:W-:Y:S01]  /*1a60*/  MOV R0, 0x0 ;  /* 0x0000000000007802 */ /* 0x000fe20000000f00 */
[----:B------:R-:W-:Y:S01]  /*1a70*/  ULDC.64 UR4, c[0x4][0x88] ;  /* 0x0100220000047ab9 */ /* 0x000fe20000000a00 */
[----:B------:R-:W-:Y:S01]  /*1a80*/  ULDC.64 UR6, c[0x4][0x28] ;  /* 0x01000a0000067ab9 */ /* 0x000fe20000000a00 */
[----:B------:R-:W-:Y:S01]  /*1a90*/  IMAD.U32 R4, RZ, RZ, UR4 ;  /* 0x00000004ff047e24 */ /* 0x000fe2000f8e00ff */
[----:B------:R2:W3:Y:S01]  /*1aa0*/  LDC.64 R14, c[0x4][R0] ;  /* 0x01000000000e7b82 */ /* 0x0004e20000000a00 */
[----:B------:R-:W-:Y:S01]  /*1ab0*/  IMAD.U32 R5, RZ, RZ, UR5 ;  /* 0x00000005ff057e24 */ /* 0x000fe2000f8e00ff */
[----:B------:R-:W-:Y:S01]  /*1ac0*/  ULDC.64 UR4, c[0x4][0x90] ;  /* 0x0100240000047ab9 */ /* 0x000fe20000000a00 */
[----:B------:R-:W-:Y:S02]  /*1ad0*/  IMAD.U32 R10, RZ, RZ, UR6 ;  /* 0x00000006ff0a7e24 */ /* 0x000fe4000f8e00ff */
[----:B------:R-:W-:Y:S02]  /*1ae0*/  IMAD.U32 R6, RZ, RZ, UR4 ;  /* 0x00000004ff067e24 */ /* 0x000fe4000f8e00ff */
[----:B------:R-:W-:-:S02]  /*1af0*/  IMAD.U32 R7, RZ, RZ, UR5 ;  /* 0x00000005ff077e24 */ /* 0x000fc4000f8e00ff */
[----:B0-----:R-:W-:Y:S02]  /*1b00*/  IMAD.U32 R11, RZ, RZ, UR7 ;  /* 0x00000007ff0b7e24 */ /* 0x001fe4000f8e00ff */
[----:B-1----:R-:W-:Y:S02]  /*1b10*/  IMAD.MOV.U32 R8, RZ, RZ, 0x70 ;  /* 0x00000070ff087424 */ /* 0x002fe400078e00ff */
[----:B------:R-:W-:Y:S02]  /*1b20*/  IMAD.MOV.U32 R12, RZ, RZ, 0x1 ;  /* 0x00000001ff0c7424 */ /* 0x000fe400078e00ff */
[----:B--2---:R-:W-:-:S07]  /*1b30*/  IMAD.MOV.U32 R13, RZ, RZ, RZ ;  /* 0x000000ffff0d7224 */ /* 0x004fce00078e00ff */
[----:B------:R-:W-:-:S07]  /*1b40*/  LEPC R20, `(.L_x_2081) ;  /* 0x000000001014794e */ /* 0x000fce0000000000 */
[----:B---3--:R-:W-:Y:S05]  /*1b50*/  CALL.ABS.NOINC R14 ;  /* 0x000000000e007343 */ /* 0x008fea0003c00000 */
.L_x_2081:
[----:B------:R-:W2:Y:S01]  /*1b60*/  LDL R20, [R1+0x10] ;  /* 0x0000100001147983 */ /* 0x000ea20000100800 */
[----:B------:R-:W-:Y:S02]  /*1b70*/  ISETP.NE.AND P0, PT, R22, 0x3, PT ;  /* 0x000000031600780c */ /* 0x000fe40003f05270 */
[----:B--2---:R-:W-:-:S04]  /*1b80*/  LEA.HI R0, R20, R20, RZ, 0x1 ;  /* 0x0000001414007211 */ /* 0x004fc800078f08ff */
[----:B------:R-:W-:-:S05]  /*1b90*/  LOP3.LUT R0, R0, 0xfffffffe, RZ, 0xc0, !PT ;  /* 0xfffffffe00007812 */ /* 0x000fca00078ec0ff */
[----:B------:R-:W-:-:S05]  /*1ba0*/  IMAD.IADD R0, R20, 0x1, -R0 ;  /* 0x0000000114007824 */ /* 0x000fca00078e0a00 */
[----:B------:R-:W-:-:S04]  /*1bb0*/  SHF.L.U32 R0, R0, 0x1f, RZ ;  /* 0x0000001f00007819 */ /* 0x000fc800000006ff */
[----:B------:R-:W2:Y:S02]  /*1bc0*/  SYNCS.PHASECHK.TRANS64.TRYWAIT P1, [UR40+0x2d800], R0 ;  /* 0x02d80000ff0075a7 */ /* 0x000ea40008020168 */
[----:B--2---:R-:W-:Y:S05]  /*1bd0*/  @!P1 BRA `(.L_x_2082) ;  /* 0x0000010000e89947 */ /* 0x004fea0003800000 */
.L_x_2218:
[----:B------:R-:W-:Y:S05]  /*1be0*/  @!P0 BRA `(.L_x_2083) ;  /* 0x0000000000048947 */ /* 0x000fea0003800000 */
[----:B------:R-:W-:Y:S01]  /*1bf0*/  BPT.TRAP 0x1 ;  /* 0x000000040000795c */ /* 0x000fe20000300000 */
.L_x_2083:
[----:B--2---:R-:W-:Y:S01]  /*1c00*/  IMAD.U32 R0, RZ, RZ, UR38 ;  /* 0x00000026ff007e24 */ /* 0x004fe2000f8e00ff */
[----:B------:R-:W-:-:S04]  /*1c10*/  SHF.L.U32 R3, R2, 0x1f, RZ ;  /* 0x0000001f02037819 */ /* 0x000fc800000006ff */
[----:B------:R-:W-:-:S04]  /*1c20*/  LEA R0, R0, UR40, 0x3 ;  /* 0x0000002800007c11 */ /* 0x000fc8000f8e18ff */
[----:B------:R2:W3:Y:S01]  /*1c30*/  SYNCS.PHASECHK.TRANS64.TRYWAIT P1, [R0+URZ+0x2d830], R3 ;  /* 0x02d83003000075a7 */ /* 0x0004e2000802017f */
[----:B------:R-:W-:Y:S05]  /*1c40*/  @!P0 BRA `(.L_x_2084) ;  /* 0x0000000000048947 */ /* 0x000fea0003800000 */
[----:B------:R-:W-:Y:S01]  /*1c50*/  BPT.TRAP 0x1 ;  /* 0x000000040000795c */ /* 0x000fe20000300000 */
.L_x_2084:
[----:B---3--:R-:W-:Y:S05]  /*1c60*/  @P1 BRA `(.L_x_2085) ;  /* 0x0000000000081947 */ /* 0x008fea0003800000 */
[----:B------:R-:W3:Y:S02]  /*1c70*/  SYNCS.PHASECHK.TRANS64.TRYWAIT P1, [R0+URZ+0x2d830], R3 ;  /* 0x02d83003000075a7 */ /* 0x000ee4000802017f */
[----:B---3--:R-:W-:Y:S05]  /*1c80*/  @!P1 BRA `(.L_x_2086) ;  /* 0x0000010000d49947 */ /* 0x008fea0003800000 */
.L_x_2085:
        /* <DEDUP_REMOVED lines=49> */
.L_x_2087:
[----:B--23--:R-:W2:Y:S01]  /*1fa0*/  LDC R3, c[0x0][0x448] ;  /* 0x00011200ff037b82 */ /* 0x00cea20000000800 */
[----:B------:R-:W-:Y:S01]  /*1fb0*/  IMAD.IADD R6, R143, 0x1, R137 ;  /* 0x000000018f067824 */ /* 0x000fe200078e0289 */
[----:B------:R-:W-:Y:S01]  /*1fc0*/  ULDC UR6, c[0x0][0x988] ;  /* 0x0002620000067ab9 */ /* 0x000fe20000000800 */
[----:B------:R-:W-:Y:S02]  /*1fd0*/  CS2R R134, SRZ ;  /* 0x0000000000867805 */ /* 0x000fe4000001ff00 */
[----:B--2---:R-:W-:-:S13]  /*1fe0*/  ISETP.NE.AND P4, PT, R3, 0x1, PT ;  /* 0x000000010300780c */ /* 0x004fda0003f85270 */
[----:B------:R-:W2:Y:S08]  /*1ff0*/  @P4 LDC R3, c[0x0][0x44c] ;  /* 0x00011300ff034b82 */ /* 0x000eb00000000800 */
[----:B------:R-:W3:Y:S01]  /*2000*/  @P4 LDC R4, c[0x0][0x450] ;  /* 0x00011400ff044b82 */ /* 0x000ee20000000800 */
[----:B--2---:R-:W-:-:S05]  /*2010*/  @P4 IMAD.HI.U32 R3, R6, R3, RZ ;  /* 0x0000000306034227 */ /* 0x004fca00078e00ff */
[----:B---3--:R-:W-:Y:S01]  /*2020*/  @P4 SHF.R.U32.HI R6, RZ, R4, R3 ;  /* 0x00000004ff064219 */ /* 0x008fe20000011603 */
[----:B------:R-:W-:-:S04]  /*2030*/  IMAD.MOV.U32 R3, RZ, RZ, -0x80 ;  /* 0xffffff80ff037424 */ /* 0x000fc800078e00ff */
[----:B------:R-:W2:Y:S01]  /*2040*/  SHFL.IDX PT, R5, R6, 0x1, 0x1c1f ;  /* 0x003c1f0006057f89 */ /* 0x000ea200000e0000 */
[----:B------:R-:W-:-:S03]  /*2050*/  IMAD R4, R88, R3, 0x80 ;  /* 0x0000008058047424 */ /* 0x000fc600078e0203 */
[----:B------:R-:W3:Y:S02]  /*2060*/  SHFL.IDX PT, R6, R6, RZ, 0x1c1f ;  /* 0x001c1fff06067589 */ /* 0x000ee400000e0000 */
[C-C-:B------:R-:W-:Y:S02]  /*2070*/  IADD3 R3, -R141.reuse, 0x1, R4.reuse ;  /* 0x000000018d037810 */ /* 0x140fe40007ffe104 */
[----:B------:R-:W-:Y:S02]  /*2080*/  IADD3 R7, -R141, R138, R4 ;  /* 0x0000008a8d077210 */ /* 0x000fe40007ffe104 */
[----:B------:R-:W-:-:S04]  /*2090*/  IADD3 R4, -R140, R3, R138 ;  /* 0x000000038c047210 */ /* 0x000fc80007ffe18a */
[----:B--2---:R-:W-:-:S04]  /*20a0*/  VIADDMNMX R3, R5, R4, R7, PT ;  /* 0x0000000405037246 */ /* 0x004fc80003800107 */
[C---:B------:R-:W-:Y:S02]  /*20b0*/  ISETP.GT.AND P1, PT, R3.reuse, RZ, PT ;  /* 0x000000ff0300720c */ /* 0x040fe40003f24270 */
[C---:B------:R-:W-:Y:S02]  /*20c0*/  ISETP.GT.AND P2, PT, R3.reuse, 0x1, PT ;  /* 0x000000010300780c */ /* 0x040fe40003f44270 */
[----:B------:R-:W-:Y:S02]  /*20d0*/  ISETP.GT.AND P3, PT, R3, 0x8, PT ;  /* 0x000000080300780c */ /* 0x000fe40003f64270 */
[----:B------:R-:W-:Y:S02]  /*20e0*/  FSEL R26, R26, -INF , P1 ;  /* 0xff8000001a1a7808 */ /* 0x000fe40000800000 */
[----:B------:R-:W-:Y:S02]  /*20f0*/  FSEL R27, R27, -INF , P2 ;  /* 0xff8000001b1b7808 */ /* 0x000fe40001000000 */
[----:B------:R-:W-:-:S02]  /*2100*/  ISETP.GT.AND P1, PT, R3, 0x9, PT ;  /* 0x000000090300780c */ /* 0x000fc40003f24270 */
[----:B------:R-:W-:Y:S02]  /*2110*/  FSEL R30, R30, -INF , P3 ;  /* 0xff8000001e1e7808 */ /* 0x000fe40001800000 */
[----:B------:R-:W-:Y:S02]  /*2120*/  FMNMX.FTZ R5, R26, R27, !PT ;  /* 0x0000001b1a057209 */ /* 0x000fe40007810000 */
[----:B------:R-:W-:Y:S02]  /*2130*/  ISETP.GT.AND P2, PT, R3, 0x10, PT ;  /* 0x000000100300780c */ /* 0x000fe40003f44270 */
[----:B-1----:R-:W-:Y:S02]  /*2140*/  FSEL R8, R31, -INF , P1 ;  /* 0xff8000001f087808 */ /* 0x002fe40000800000 */
        /* <DEDUP_REMOVED lines=79> */
[----:B------:R-:W-:Y:S01]  /*2640*/  ISETP.GT.AND P1, PT, R3, 0x79, PT ;  /* 0x000000790300780c */ /* 0x000fe20003f24270 */
[----:B------:R-:W-:Y:S01]  /*2650*/  IMAD.U32 R3, RZ, RZ, UR6 ;  /* 0x00000006ff037e24 */ /* 0x000fe2000f8e00ff */
[----:B------:R-:W-:-:S02]  /*2660*/  FSEL R86, R86, -INF , P2 ;  /* 0xff80000056567808 */ /* 0x000fc40001000000 */
[----:B------:R-:W-:Y:S02]  /*2670*/  FMNMX.FTZ R5, R106, R5, !PT ;  /* 0x000000056a057209 */ /* 0x000fe40007810000 */
[----:B------:R-:W-:Y:S02]  /*2680*/  FSEL R108, R87, -INF , P1 ;  /* 0xff800000576c7808 */ /* 0x000fe40000800000 */
[----:B------:R-:W-:Y:S02]  /*2690*/  FMNMX.FTZ R5, R86, R5, !PT ;  /* 0x0000000556057209 */ /* 0x000fe40007810000 */
[----:B---3--:R-:W-:Y:S02]  /*26a0*/  VIADDMNMX R4, R6, R4, R7, PT ;  /* 0x0000000406047246 */ /* 0x008fe40003800107 */
[----:B0-----:R-:W-:Y:S02]  /*26b0*/  FMNMX.FTZ R11, R108, R5, !PT ;  /* 0x000000056c0b7209 */ /* 0x001fe40007810000 */
[----:B------:R-:W-:-:S02]  /*26c0*/  ISETP.GT.AND P2, PT, R4, 0x1, PT ;  /* 0x000000010400780c */ /* 0x000fc40003f44270 */
[----:B------:R-:W-:Y:S01]  /*26d0*/  ISETP.GT.AND P3, PT, R4, 0x8, PT ;  /* 0x000000080400780c */ /* 0x000fe20003f64270 */
[----:B------:R-:W0:Y:S01]  /*26e0*/  SHFL.BFLY PT, R110, R11, 0x2, 0x1f ;  /* 0x0c401f000b6e7f89 */ /* 0x000e2200000e0000 */
[----:B------:R-:W-:Y:S02]  /*26f0*/  FSEL R25, R25, -INF , P2 ;  /* 0xff80000019197808 */ /* 0x000fe40001000000 */
[----:B------:R-:W-:Y:S02]  /*2700*/  FSEL R28, R28, -INF , P3 ;  /* 0xff8000001c1c7808 */ /* 0x000fe40001800000 */
[----:B------:R-:W-:Y:S02]  /*2710*/  ISETP.GT.AND P2, PT, R4, 0x10, PT ;  /* 0x000000100400780c */ /* 0x000fe40003f44270 */
[----:B------:R-:W-:Y:S02]  /*2720*/  R2UR UR6, R0 ;  /* 0x00000000000672ca */ /* 0x000fe400000e0000 */
[----:B------:R-:W-:-:S02]  /*2730*/  FSEL R32, R32, -INF , P2 ;  /* 0xff80000020207808 */ /* 0x000fc40001000000 */
[----:B------:R-:W-:-:S04]  /*2740*/  ISETP.GT.AND P2, PT, R4, 0x18, PT ;  /* 0x000000180400780c */ /* 0x000fc80003f44270 */
[----:B------:R-:W-:Y:S02]  /*2750*/  FSEL R36, R36, -INF , P2 ;  /* 0xff80000024247808 */ /* 0x000fe40001000000 */
[----:B------:R-:W-:-:S03]  /*2760*/  ISETP.GT.AND P2, PT, R4, 0x20, PT ;  /* 0x000000200400780c */ /* 0x000fc60003f44270 */
[----:B------:R-:W-:Y:S01]  /*2770*/  UIADD3 UR6, UR6, 0x2d840, URZ ;  /* 0x0002d84006067890 */ /* 0x000fe2000fffe03f */
[----:B------:R-:W-:Y:S02]  /*2780*/  FSEL R40, R40, -INF , P2 ;  /* 0xff80000028287808 */ /* 0x000fe40001000000 */
[----:B------:R-:W-:Y:S01]  /*2790*/  ISETP.GT.AND P2, PT, R4, 0x28, PT ;  /* 0x000000280400780c */ /* 0x000fe20003f44270 */
[----:B------:R-:W-:Y:S01]  /*27a0*/  UPRMT UR6, UR41, 0x654, UR6 ;  /* 0x0000065429067896 */ /* 0x000fe20008000006 */
[----:B0-----:R-:W-:Y:S02]  /*27b0*/  FMNMX.FTZ R110, R11, R110, !PT ;  /* 0x0000006e0b6e7209 */ /* 0x001fe40007810000 */
[----:B------:R-:W-:Y:S02]  /*27c0*/  FSEL R44, R44, -INF , P2 ;  /* 0xff8000002c2c7808 */ /* 0x000fe40001000000 */
[----:B------:R-:W-:Y:S01]  /*27d0*/  ISETP.GT.AND P2, PT, R4, 0x30, PT ;  /* 0x000000300400780c */ /* 0x000fe20003f44270 */
[----:B------:R-:W0:Y:S03]  /*27e0*/  SHFL.BFLY PT, R5, R110, 0x1, 0x1f ;  /* 0x0c201f006e057f89 */ /* 0x000e2600000e0000 */
[----:B------:R-:W-:Y:S01]  /*27f0*/  FSEL R48, R48, -INF , P2 ;  /* 0xff80000030307808 */ /* 0x000fe20001000000 */
[----:B------:R-:W-:Y:S01]  /*2800*/  SYNCS.ARRIVE.TRANS64.RED.A1T0 RZ, [UR6], RZ ;  /* 0x000000ffffff79a7 */ /* 0x000fe20008100406 */
[----:B------:R-:W-:-:S04]  /*2810*/  ISETP.GT.AND P2, PT, R4, 0x38, PT ;  /* 0x000000380400780c */ /* 0x000fc80003f44270 */
[----:B------:R-:W-:Y:S02]  /*2820*/  FSEL R52, R52, -INF , P2 ;  /* 0xff80000034347808 */ /* 0x000fe40001000000 */
[----:B------:R-:W-:-:S04]  /*2830*/  ISETP.GT.AND P2, PT, R4, 0x40, PT ;  /* 0x000000400400780c */ /* 0x000fc80003f44270 */
[----:B------:R-:W-:Y:S02]  /*2840*/  FSEL R56, R56, -INF , P2 ;  /* 0xff80000038387808 */ /* 0x000fe40001000000 */
[----:B------:R-:W-:-:S04]  /*2850*/  ISETP.GT.AND P2, PT, R4, 0x48, PT ;  /* 0x000000480400780c */ /* 0x000fc80003f44270 */
[----:B------:R-:W-:Y:S02]  /*2860*/  FSEL R60, R60, -INF , P2 ;  /* 0xff8000003c3c7808 */ /* 0x000fe40001000000 */
[----:B------:R-:W-:Y:S02]  /*2870*/  ISETP.GT.AND P2, PT, R4, 0x50, PT ;  /* 0x000000500400780c */ /* 0x000fe40003f44270 */
[----:B0-----:R-:W-:Y:S02]  /*2880*/  FMNMX.FTZ R5, R110, R5, !PT ;  /* 0x000000056e057209 */ /* 0x001fe40007810000 */
[----:B------:R-:W-:Y:S02]  /*2890*/  FSEL R64, R64, -INF , P2 ;  /* 0xff80000040407808 */ /* 0x000fe40001000000 */
[C---:B------:R-:W-:Y:S01]  /*28a0*/  FSETP.NEU.FTZ.AND P1, PT, R5.reuse, -INF , PT ;  /* 0xff8000000500780b */ /* 0x040fe20003f3d000 */
[----:B------:R-:W-:Y:S01]  /*28b0*/  FMUL.FTZ R9, R5, R3 ;  /* 0x0000000305097220 */ /* 0x000fe20000410000 */
[----:B------:R-:W-:-:S04]  /*28c0*/  ISETP.GT.AND P2, PT, R4, 0x58, PT ;  /* 0x000000580400780c */ /* 0x000fc80003f44270 */
[----:B------:R-:W-:Y:S02]  /*28d0*/  FSEL R9, R9, RZ, P1 ;  /* 0x000000ff09097208 */ /* 0x000fe40000800000 */
[----:B------:R-:W-:Y:S02]  /*28e0*/  ISETP.GT.AND P1, PT, R4, RZ, PT ;  /* 0x000000ff0400720c */ /* 0x000fe40003f24270 */
[----:B------:R-:W-:Y:S01]  /*28f0*/  FSEL R122, R68, -INF , P2 ;  /* 0xff800000447a7808 */ /* 0x000fe20001000000 */
[-CC-:B------:R-:W-:Y:S01]  /*2900*/  FFMA.FTZ R6, R30, R3.reuse, -R9.reuse ;  /* 0x000000031e067223 */ /* 0x180fe20000010809 */
[----:B------:R-:W-:Y:S01]  /*2910*/  FSEL R24, R24, -INF , P1 ;  /* 0xff80000018187808 */ /* 0x000fe20000800000 */
[-CC-:B------:R-:W-:Y:S01]  /*2920*/  FFMA.FTZ R7, R26, R3.reuse, -R9.reuse ;  /* 0x000000031a077223 */ /* 0x180fe20000010809 */
[----:B------:R-:W-:Y:S01]  /*2930*/  ISETP.GT.AND P1, PT, R4, 0x9, PT ;  /* 0x000000090400780c */ /* 0x000fe20003f24270 */
[--C-:B------:R-:W-:Y:S01]  /*2940*/  FFMA.FTZ R26, R27, R3, -R9.reuse ;  /* 0x000000031b1a7223 */ /* 0x100fe20000010809 */
[----:B------:R-:W-:Y:S01]  /*2950*/  FMNMX.FTZ R11, R24, R25, !PT ;  /* 0x00000019180b7209 */ /* 0x000fe20007810000 */
[-CC-:B------:R-:W-:Y:S01]  /*2960*/  FFMA.FTZ R46, R46, R3.reuse, -R9.reuse ;  /* 0x000000032e2e7223 */ /* 0x180fe20000010809 */
[----:B------:R-:W-:Y:S01]  /*2970*/  FSEL R110, R29, -INF , P1 ;  /* 0xff8000001d6e7808 */ /* 0x000fe20000800000 */
[--C-:B------:R-:W-:Y:S01]  /*2980*/  FFMA.FTZ R50, R50, R3, -R9.reuse ;  /* 0x0000000332327223 */ /* 0x100fe20000010809 */
[----:B------:R-:W-:Y:S01]  /*2990*/  FMNMX.FTZ R13, R28, R11, !PT ;  /* 0x0000000b1c0d7209 */ /* 0x000fe20007810000 */
[--C-:B------:R-:W-:Y:S01]  /*29a0*/  FFMA.FTZ R70, R70, R3, -R9.reuse ;  /* 0x0000000346467223 */ /* 0x100fe20000010809 */
[----:B------:R-:W-:Y:S01]  /*29b0*/  ISETP.GT.AND P1, PT, R4, 0x11, PT ;  /* 0x000000110400780c */ /* 0x000fe20003f24270 */
[----:B------:R0:W-:Y:S01]  /*29c0*/  MUFU.EX2 R11, R6 ;  /* 0x00000006000b7308 */ /* 0x0001e20000000800 */
[----:B------:R-:W-:Y:S01]  /*29d0*/  FMNMX.FTZ R13, R110, R13, !PT ;  /* 0x0000000d6e0d7209 */ /* 0x000fe20007810000 */
[-CC-:B------:R-:W-:Y:S01]  /*29e0*/  FFMA.FTZ R8, R8, R3.reuse, -R9.reuse ;  /* 0x0000000308087223 */ /* 0x180fe20000010809 */
[----:B------:R-:W-:Y:S01]  /*29f0*/  FSEL R30, R33, -INF , P1 ;  /* 0xff800000211e7808 */ /* 0x000fe20000800000 */
[--C-:B------:R-:W-:Y:S01]  /*2a00*/  FFMA.FTZ R10, R10, R3, -R9.reuse ;  /* 0x000000030a0a7223 */ /* 0x100fe20000010809 */
[----:B------:R-:W-:Y:S01]  /*2a10*/  FMNMX.FTZ R13, R32, R13, !PT ;  /* 0x0000000d200d7209 */ /* 0x000fe20007810000 */
[--C-:B------:R-:W-:Y:S01]  /*2a20*/  FFMA.FTZ R54, R54, R3, -R9.reuse ;  /* 0x0000000336367223 */ /* 0x100fe20000010809 */
[----:B------:R-:W-:Y:S01]  /*2a30*/  ISETP.GT.AND P1, PT, R4, 0x19, PT ;  /* 0x000000190400780c */ /* 0x000fe20003f24270 */
[----:B------:R-:W-:Y:S01]  /*2a40*/  MUFU.EX2 R7, R7 ;  /* 0x0000000700077308 */ /* 0x000fe20000000800 */
[----:B------:R-:W-:Y:S01]  /*2a50*/  FMNMX.FTZ R13, R30, R13, !PT ;  /* 0x0000000d1e0d7209 */ /* 0x000fe20007810000 */
[-CC-:B0-----:R-:W-:Y:S01]  /*2a60*/  FFMA.FTZ R6, R34, R3.reuse, -R9.reuse ;  /* 0x0000000322067223 */ /* 0x181fe20000010809 */
        /* <DEDUP_REMOVED lines=13> */
[----:B------:R-:W1:Y:S01]  /*2b40*/  MUFU.EX2 R26, R26 ;  /* 0x0000001a001a7308 */ /* 0x000e620000000800 */
        /* <DEDUP_REMOVED lines=11> */
[----:B------:R-:W-:Y:S01]  /*2c00*/  FFMA.FTZ R108, R108, R3, -R9 ;  /* 0x000000036c6c7223 */ /* 0x000fe20000010809 */
[----:B------:R-:W-:-:S02]  /*2c10*/  FMNMX.FTZ R21, R48, R21, !PT ;  /* 0x0000001530157209 */ /* 0x000fc40007810000 */
[----:B------:R-:W-:Y:S02]  /*2c20*/  CS2R R106, SRZ ;  /* 0x00000000006a7805 */ /* 0x000fe4000001ff00 */
[----:B------:R-:W-:Y:S01]  /*2c30*/  ISETP.GT.AND P1, PT, R4, 0x39, PT ;  /* 0x000000390400780c */ /* 0x000fe20003f24270 */
[----:B------:R-:W2:Y:S01]  /*2c40*/  MUFU.EX2 R8, R8 ;  /* 0x0000000800087308 */ /* 0x000ea20000000800 */
[----:B------:R-:W-:Y:S01]  /*2c50*/  FMNMX.FTZ R21, R38, R21, !PT ;  /* 0x0000001526157209 */ /* 0x000fe20007810000 */
[-CC-:B0-----:R-:W-:Y:S01]  /*2c60*/  FFMA.FTZ R6, R42, R3.reuse, -R9.reuse ;  /* 0x000000032a067223 */ /* 0x181fe20000010809 */
[----:B------:R-:W-:Y:S01]  /*2c70*/  FSEL R116, R53, -INF , P1 ;  /* 0xff80000035747808 */ /* 0x000fe20000800000 */
[----:B------:R-:W-:Y:S01]  /*2c80*/  FFMA.FTZ R42, R14, R3, -R9 ;  /* 0x000000030e2a7223 */ /* 0x000fe20000010809 */
[----:B------:R-:W-:Y:S02]  /*2c90*/  FMNMX.FTZ R27, R52, R21, !PT ;  /* 0x00000015341b7209 */ /* 0x000fe40007810000 */
[----:B------:R-:W-:-:S02]  /*2ca0*/  CS2R R94, SRZ ;  /* 0x00000000005e7805 */ /* 0x000fc4000001ff00 */
[----:B------:R-:W-:Y:S01]  /*2cb0*/  ISETP.GT.AND P1, PT, R4, 0x41, PT ;  /* 0x000000410400780c */ /* 0x000fe20003f24270 */
[----:B------:R-:W-:Y:S01]  /*2cc0*/  MUFU.EX2 R21, R6 ;  /* 0x0000000600157308 */ /* 0x000fe20000000800 */
[----:B------:R-:W-:Y:S02]  /*2cd0*/  FMNMX.FTZ R27, R116, R27, !PT ;  /* 0x0000001b741b7209 */ /* 0x000fe40007810000 */
[----:B------:R-:W-:Y:S02]  /*2ce0*/  FSEL R118, R57, -INF , P1 ;  /* 0xff80000039767808 */ /* 0x000fe40000800000 */
[----:B------:R-:W-:Y:S02]  /*2cf0*/  FMNMX.FTZ R27, R56, R27, !PT ;  /* 0x0000001b381b7209 */ /* 0x000fe40007810000 */
[----:B------:R-:W-:Y:S01]  /*2d00*/  ISETP.GT.AND P1, PT, R4, 0x49, PT ;  /* 0x000000490400780c */ /* 0x000fe20003f24270 */
[----:B------:R-:W-:Y:S01]  /*2d10*/  MUFU.EX2 R10, R10 ;  /* 0x0000000a000a7308 */ /* 0x000fe20000000800 */
[----:B------:R-:W-:-:S02]  /*2d20*/  FMNMX.FTZ R27, R118, R27, !PT ;  /* 0x0000001b761b7209 */ /* 0x000fc40007810000 */
[----:B------:R-:W-:Y:S02]  /*2d30*/  FSEL R14, R61, -INF , P1 ;  /* 0xff8000003d0e7808 */ /* 0x000fe40000800000 */
[----:B------:R-:W-:Y:S02]  /*2d40*/  FMNMX.FTZ R29, R60, R27, !PT ;  /* 0x0000001b3c1d7209 */ /* 0x000fe40007810000 */
[----:B------:R-:W-:Y:S01]  /*2d50*/  ISETP.GT.AND P1, PT, R4, 0x51, PT ;  /* 0x000000510400780c */ /* 0x000fe20003f24270 */
[----:B------:R0:W-:Y:S01]  /*2d60*/  MUFU.EX2 R27, R46 ;  /* 0x0000002e001b7308 */ /* 0x0001e20000000800 */
[----:B------:R-:W-:Y:S02]  /*2d70*/  FMNMX.FTZ R29, R14, R29, !PT ;  /* 0x0000001d0e1d7209 */ /* 0x000fe40007810000 */
[----:B------:R-:W-:Y:S02]  /*2d80*/  FSEL R120, R65, -INF , P1 ;  /* 0xff80000041787808 */ /* 0x000fe40000800000 */
[----:B------:R-:W-:-:S02]  /*2d90*/  FMNMX.FTZ R29, R64, R29, !PT ;  /* 0x0000001d401d7209 */ /* 0x000fc40007810000 */
[----:B------:R-:W-:Y:S01]  /*2da0*/  ISETP.GT.AND P1, PT, R4, 0x59, PT ;  /* 0x000000590400780c */ /* 0x000fe20003f24270 */
[----:B------:R-:W-:Y:S01]  /*2db0*/  MUFU.EX2 R12, R12 ;  /* 0x0000000c000c7308 */ /* 0x000fe20000000800 */
[----:B------:R-:W-:Y:S01]  /*2dc0*/  FMNMX.FTZ R29, R120, R29, !PT ;  /* 0x0000001d781d7209 */ /* 0x000fe20007810000 */
[----:B0-----:R-:W-:Y:S01]  /*2dd0*/  FFMA.FTZ R46, R90, R3, -R9 ;  /* 0x000000035a2e7223 */ /* 0x001fe20000010809 */
[----:B------:R-:W-:Y:S02]  /*2de0*/  ISETP.GT.AND P2, PT, R4, 0x60, PT ;  /* 0x000000600400780c */ /* 0x000fe40003f44270 */
[----:B------:R-:W-:Y:S02]  /*2df0*/  FSEL R124, R69, -INF , P1 ;  /* 0xff800000457c7808 */ /* 0x000fe40000800000 */
[----:B------:R-:W-:Y:S01]  /*2e00*/  FMNMX.FTZ R31, R122, R29, !PT ;  /* 0x0000001d7a1f7209 */ /* 0x000fe20007810000 */
[----:B------:R-:W-:Y:S01]  /*2e10*/  MUFU.EX2 R42, R42 ;  /* 0x0000002a002a7308 */ /* 0x000fe20000000800 */
[----:B------:R-:W-:-:S02]  /*2e20*/  ISETP.GT.AND P1, PT, R4, 0x61, PT ;  /* 0x000000610400780c */ /* 0x000fc40003f24270 */
[----:B------:R-:W-:Y:S01]  /*2e30*/  FSEL R126, R72, -INF , P2 ;  /* 0xff800000487e7808 */ /* 0x000fe20001000000 */
[----:B------:R-:W-:Y:S01]  /*2e40*/  FFMA.FTZ R72, R96, R3, -R9 ;  /* 0x0000000360487223 */ /* 0x000fe20000010809 */
[----:B------:R-:W-:Y:S02]  /*2e50*/  FMNMX.FTZ R31, R124, R31, !PT ;  /* 0x0000001f7c1f7209 */ /* 0x000fe40007810000 */
[----:B------:R-:W-:Y:S02]  /*2e60*/  CS2R R96, SRZ ;  /* 0x0000000000607805 */ /* 0x000fe4000001ff00 */
[----:B------:R-:W-:Y:S01]  /*2e70*/  ISETP.GT.AND P2, PT, R4, 0x68, PT ;  /* 0x000000680400780c */ /* 0x000fe20003f44270 */
[----:B------:R0:W-:Y:S01]  /*2e80*/  MUFU.EX2 R29, R50 ;  /* 0x00000032001d7308 */ /* 0x0001e20000000800 */
[----:B------:R-:W-:Y:S02]  /*2e90*/  FSEL R128, R73, -INF , P1 ;  /* 0xff80000049807808 */ /* 0x000fe40000800000 */
[----:B------:R-:W-:-:S02]  /*2ea0*/  FMNMX.FTZ R31, R126, R31, !PT ;  /* 0x0000001f7e1f7209 */ /* 0x000fc40007810000 */
[----:B------:R-:W-:Y:S02]  /*2eb0*/  ISETP.GT.AND P1, PT, R4, 0x69, PT ;  /* 0x000000690400780c */ /* 0x000fe40003f24270 */
[----:B------:R-:W-:Y:S01]  /*2ec0*/  FSEL R90, R76, -INF , P2 ;  /* 0xff8000004c5a7808 */ /* 0x000fe20001000000 */
[--C-:B------:R-:W-:Y:S01]  /*2ed0*/  FFMA.FTZ R76, R98, R3, -R9.reuse ;  /* 0x00000003624c7223 */ /* 0x100fe20000010809 */
[----:B------:R-:W-:Y:S01]  /*2ee0*/  FMNMX.FTZ R31, R128, R31, !PT ;  /* 0x0000001f801f7209 */ /* 0x000fe20007810000 */
[----:B0-----:R-:W-:Y:S01]  /*2ef0*/  FFMA.FTZ R50, R92, R3, -R9 ;  /* 0x000000035c327223 */ /* 0x001fe20000010809 */
[----:B------:R-:W-:Y:S01]  /*2f00*/  ISETP.GT.AND P2, PT, R4, 0x70, PT ;  /* 0x000000700400780c */ /* 0x000fe20003f44270 */
[----:B------:R-:W-:Y:S01]  /*2f10*/  MUFU.EX2 R20, R20 ;  /* 0x0000001400147308 */ /* 0x000fe20000000800 */
[----:B------:R-:W-:Y:S02]  /*2f20*/  FSEL R130, R77, -INF , P1 ;  /* 0xff8000004d827808 */ /* 0x000fe40000800000 */
[----:B------:R-:W-:-:S02]  /*2f30*/  CS2R R98, SRZ ;  /* 0x0000000000627805 */ /* 0x000fc4000001ff00 */
[----:B------:R-:W-:Y:S02]  /*2f40*/  FMNMX.FTZ R33, R90, R31, !PT ;  /* 0x0000001f5a217209 */ /* 0x000fe40007810000 */
[----:B------:R-:W-:Y:S02]  /*2f50*/  ISETP.GT.AND P1, PT, R4, 0x71, PT ;  /* 0x000000710400780c */ /* 0x000fe40003f24270 */
[----:B------:R-:W-:Y:S01]  /*2f60*/  FSEL R80, R80, -INF , P2 ;  /* 0xff80000050507808 */ /* 0x000fe20001000000 */
[----:B------:R0:W-:Y:S01]  /*2f70*/  MUFU.EX2 R31, R54 ;  /* 0x00000036001f7308 */ /* 0x0001e20000000800 */
[----:B------:R-:W-:Y:S02]  /*2f80*/  FMNMX.FTZ R33, R130, R33, !PT ;  /* 0x0000002182217209 */ /* 0x000fe40007810000 */
[----:B------:R-:W-:Y:S02]  /*2f90*/  ISETP.GT.AND P2, PT, R4, 0x78, PT ;  /* 0x000000780400780c */ /* 0x000fe40003f44270 */
[----:B------:R-:W-:-:S02]  /*2fa0*/  FSEL R132, R81, -INF , P1 ;  /* 0xff80000051847808 */ /* 0x000fc40000800000 */
[----:B------:R-:W-:Y:S01]  /*2fb0*/  FMNMX.FTZ R33, R80, R33, !PT ;  /* 0x0000002150217209 */ /* 0x000fe20007810000 */
[----:B------:R-:W-:Y:S01]  /*2fc0*/  MUFU.EX2 R46, R46 ;  /* 0x0000002e002e7308 */ /* 0x000fe20000000800 */
[----:B------:R-:W-:Y:S01]  /*2fd0*/  ISETP.GT.AND P1, PT, R4, 0x79, PT ;  /* 0x000000790400780c */ /* 0x000fe20003f24270 */
[----:B0-----:R-:W-:Y:S01]  /*2fe0*/  FFMA.FTZ R54, R102, R3, -R9 ;  /* 0x0000000366367223 */ /* 0x001fe20000010809 */
[----:B------:R-:W-:Y:S02]  /*2ff0*/  FSEL R84, R84, -INF , P2 ;  /* 0xff80000054547808 */ /* 0x000fe40001000000 */
[----:B------:R-:W-:Y:S02]  /*3000*/  CS2R R102, SRZ ;  /* 0x0000000000667805 */ /* 0x000fe4000001ff00 */
[----:B------:R-:W-:Y:S02]  /*3010*/  FMNMX.FTZ R33, R132, R33, !PT ;  /* 0x0000002184217209 */ /* 0x000fe40007810000 */
[----:B------:R-:W-:Y:S01]  /*3020*/  FSEL R92, R85, -INF , P1 ;  /* 0xff800000555c7808 */ /* 0x000fe20000800000 */
[----:B------:R-:W-:Y:S01]  /*3030*/  MUFU.EX2 R50, R50 ;  /* 0x0000003200327308 */ /* 0x000fe20000000800 */
[----:B------:R-:W-:-:S04]  /*3040*/  FMNMX.FTZ R35, R84, R33, !PT ;  /* 0x0000002154237209 */ /* 0x000fc80007810000 */
[----:B------:R-:W-:Y:S01]  /*3050*/  FMNMX.FTZ R4, R92, R35, !PT ;  /* 0x000000235c047209 */ /* 0x000fe20007810000 */
[-CC-:B------:R-:W-:Y:S01]  /*3060*/  FFMA.FTZ R35, R62, R3.reuse, -R9.reuse ;  /* 0x000000033e237223 */ /* 0x180fe20000010809 */
[-CC-:B------:R-:W-:Y:S01]  /*3070*/  FFMA.FTZ R62, R104, R3.reuse, -R9.reuse ;  /* 0x00000003683e7223 */ /* 0x180fe20000010809 */
[----:B------:R0:W-:Y:S01]  /*3080*/  MUFU.EX2 R33, R58 ;  /* 0x0000003a00217308 */ /* 0x0001e20000000800 */
[----:B------:R-:W-:Y:S01]  /*3090*/  CS2R R104, SRZ ;  /* 0x0000000000687805 */ /* 0x000fe2000001ff00 */
[----:B------:R-:W3:Y:S06]  /*30a0*/  SHFL.BFLY PT, R39, R4, 0x2, 0x1f ;  /* 0x0c401f0004277f89 */ /* 0x000eec00000e0000 */
[----:B------:R-:W-:Y:S01]  /*30b0*/  MUFU.EX2 R68, R68 ;  /* 0x0000004400447308 */ /* 0x000fe20000000800 */
[----:B0-----:R-:W-:Y:S01]  /*30c0*/  FFMA.FTZ R58, R100, R3, -R9 ;  /* 0x00000003643a7223 */ /* 0x001fe20000010809 */
[----:B------:R-:W-:-:S06]  /*30d0*/  CS2R R100, SRZ ;  /* 0x0000000000647805 */ /* 0x000fcc000001ff00 */
[----:B------:R-:W-:Y:S08]  /*30e0*/  MUFU.EX2 R35, R35 ;  /* 0x0000002300237308 */ /* 0x000ff00000000800 */
[----:B------:R-:W-:Y:S01]  /*30f0*/  MUFU.EX2 R72, R72 ;  /* 0x0000004800487308 */ /* 0x000fe20000000800 */
[----:B---3--:R-:W-:Y:S01]  /*3100*/  FMNMX.FTZ R45, R4, R39, !PT ;  /* 0x00000027042d7209 */ /* 0x008fe20007810000 */
[----:B------:R-:W-:-:S04]  /*3110*/  FFMA.FTZ R4, R86, R3, -R9 ;  /* 0x0000000356047223 */ /* 0x000fc80000010809 */
[----:B------:R-:W0:Y:S02]  /*3120*/  SHFL.BFLY PT, R6, R45, 0x1, 0x1f ;  /* 0x0c201f002d067f89 */ /* 0x000e2400000e0000 */
[----:B------:R3:W-:Y:S08]  /*3130*/  MUFU.EX2 R39, R70 ;  /* 0x0000004600277308 */ /* 0x0007f00000000800 */
[----:B------:R-:W-:Y:S08]  /*3140*/  MUFU.EX2 R37, R37 ;  /* 0x0000002500257308 */ /* 0x000ff00000000800 */
[----:B------:R-:W-:Y:S01]  /*3150*/  MUFU.EX2 R76, R76 ;  /* 0x0000004c004c7308 */ /* 0x000fe20000000800 */
[----:B0-----:R-:W-:Y:S01]  /*3160*/  FMNMX.FTZ R6, R45, R6, !PT ;  /* 0x000000062d067209 */ /* 0x001fe20007810000 */
[----:B------:R-:W-:-:S06]  /*3170*/  FFMA.FTZ R45, R82, R3, -R9 ;  /* 0x00000003522d7223 */ /* 0x000fcc0000010809 */
[----:B------:R-:W-:Y:S01]  /*3180*/  MUFU.EX2 R58, R58 ;  /* 0x0000003a003a7308 */ /* 0x000fe20000000800 */
[C---:B------:R-:W-:Y:S01]  /*3190*/  FSETP.NEU.FTZ.AND P1, PT, R6.reuse, -INF , PT ;  /* 0xff8000000600780b */ /* 0x040fe20003f3d000 */
[----:B------:R-:W-:-:S05]  /*31a0*/  FMUL.FTZ R55, R6, R3 ;  /* 0x0000000306377220 */ /* 0x000fca0000410000 */
[----:B------:R-:W-:Y:S01]  /*31b0*/  FSEL R55, R55, RZ, P1 ;  /* 0x000000ff37377208 */ /* 0x000fe20000800000 */
[----:B------:R-:W-:Y:S04]  /*31c0*/  MUFU.EX2 R41, R41 ;  /* 0x0000002900297308 */ /* 0x000fe80000000800 */
[-CC-:B------:R-:W-:Y:S01]  /*31d0*/  FFMA.FTZ R24, R24, R3.reuse, -R55.reuse ;  /* 0x0000000318187223 */ /* 0x180fe20000010837 */
[-CC-:B------:R-:W-:Y:S01]  /*31e0*/  FFMA.FTZ R25, R25, R3.reuse, -R55.reuse ;  /* 0x0000000319197223 */ /* 0x180fe20000010837 */
[-CC-:B------:R-:W-:Y:S01]  /*31f0*/  FFMA.FTZ R47, R28, R3.reuse, -R55.reuse ;  /* 0x000000031c2f7223 */ /* 0x180fe20000010837 */
[-CC-:B---3--:R-:W-:Y:S01]  /*3200*/  FFMA.FTZ R70, R110, R3.reuse, -R55.reuse ;  /* 0x000000036e467223 */ /* 0x188fe20000010837 */
[-CC-:B------:R-:W-:Y:S01]  /*3210*/  FFMA.FTZ R32, R32, R3.reuse, -R55.reuse ;  /* 0x0000000320207223 */ /* 0x180fe20000010837 */
[-CC-:B------:R-:W-:Y:S01]  /*3220*/  FFMA.FTZ R51, R30, R3.reuse, -R55.reuse ;  /* 0x000000031e337223 */ /* 0x180fe20000010837 */
[----:B------:R-:W-:Y:S01]  /*3230*/  MUFU.EX2 R24, R24 ;  /* 0x0000001800187308 */ /* 0x000fe20000000800 */
[-CC-:B------:R-:W-:Y:S01]  /*3240*/  FFMA.FTZ R36, R36, R3.reuse, -R55.reuse ;  /* 0x0000000324247223 */ /* 0x180fe20000010837 */
[-CC-:B------:R-:W-:Y:S01]  /*3250*/  FFMA.FTZ R28, R40, R3.reuse, -R55.reuse ;  /* 0x00000003281c7223 */ /* 0x180fe20000010837 */
[-CC-:B------:R-:W-:Y:S01]  /*3260*/  FFMA.FTZ R40, R52, R3.reuse, -R55.reuse ;  /* 0x0000000334287223 */ /* 0x180fe20000010837 */
[-CC-:B------:R-:W-:Y:S01]  /*3270*/  FFMA.FTZ R65, R14, R3.reuse, -R55.reuse ;  /* 0x000000030e417223 */ /* 0x180fe20000010837 */
[----:B-1----:R-:W-:Y:S01]  /*3280*/  FADD.FTZ R52, R7, R26 ;  /* 0x0000001a07347221 */ /* 0x002fe20000010000 */
[-CC-:B------:R-:W-:Y:S01]  /*3290*/  FFMA.FTZ R59, R112, R3.reuse, -R55.reuse ;  /* 0x00000003703b7223 */ /* 0x180fe20000010837 */
[-CC-:B------:R-:W-:Y:S01]  /*32a0*/  FFMA.FTZ R49, R34, R3.reuse, -R55.reuse ;  /* 0x0000000322317223 */ /* 0x180fe20000010837 */
[----:B------:R-:W0:Y:S01]  /*32b0*/  MUFU.EX2 R25, R25 ;  /* 0x0000001900197308 */ /* 0x000e220000000800 */
[----:B------:R-:W-:Y:S01]  /*32c0*/  FADD.FTZ R67, R11, R52 ;  /* 0x000000340b437221 */ /* 0x000fe20000010000 */
[-CC-:B------:R-:W-:Y:S01]  /*32d0*/  FFMA.FTZ R30, R44, R3.reuse, -R55.reuse ;  /* 0x000000032c1e7223 */ /* 0x180fe20000010837 */
[-CC-:B------:R-:W-:Y:S01]  /*32e0*/  FFMA.FTZ R53, R114, R3.reuse, -R55.reuse ;  /* 0x0000000372357223 */ /* 0x180fe20000010837 */
[--C-:B------:R-:W-:Y:S01]  /*32f0*/  FFMA.FTZ R34, R48, R3, -R55.reuse ;  /* 0x0000000330227223 */ /* 0x100fe20000010837 */
[----:B--2---:R-:W-:Y:S01]  /*3300*/  F2FP.BF16.F32.PACK_AB R11, R8, R11 ;  /* 0x0000000b080b723e */ /* 0x004fe200000010ff */
        /* <DEDUP_REMOVED lines=17> */
[-C--:B------:R-:W-:Y:S01]  /*3420*/  FFMA.FTZ R132, R132, R3.reuse, -R55 ;  /* 0x0000000384847223 */ /* 0x080fe20000010837 */
[----:B------:R-:W0:Y:S01]  /*3430*/  MUFU.EX2 R32, R32 ;  /* 0x0000002000207308 */ /* 0x000e220000000800 */
[----:B-1----:R-:W-:Y:S01]  /*3440*/  FADD.FTZ R9, R47, R14 ;  /* 0x0000000e2f097221 */ /* 0x002fe20000010000 */
[----:B------:R-:W-:Y:S01]  /*3450*/  FADD.FTZ R14, R8, R67 ;  /* 0x00000043080e7221 */ /* 0x000fe20000010000 */
[----:B------:R-:W-:Y:S01]  /*3460*/  F2FP.BF16.F32.PACK_AB R8, R25, R24 ;  /* 0x000000181908723e */ /* 0x000fe200000010ff */
[-CC-:B------:R-:W-:Y:S01]  /*3470*/  FFMA.FTZ R84, R84, R3.reuse, -R55.reuse ;  /* 0x0000000354547223 */ /* 0x180fe20000010837 */
[----:B------:R-:W-:Y:S01]  /*3480*/  FFMA.FTZ R55, R92, R3, -R55 ;  /* 0x000000035c377223 */ /* 0x000fe20000010837 */
[----:B------:R-:W-:Y:S01]  /*3490*/  FADD.FTZ R69, R13, R14 ;  /* 0x0000000e0d457221 */ /* 0x000fe20000010000 */
[----:B------:R-:W-:Y:S01]  /*34a0*/  F2FP.BF16.F32.PACK_AB R13, R10, R13 ;  /* 0x0000000d0a0d723e */ /* 0x000fe200000010ff */
[----:B------:R-:W1:Y:S01]  /*34b0*/  MUFU.EX2 R51, R51 ;  /* 0x0000003300337308 */ /* 0x000e620000000800 */
[----:B--2---:R-:W-:Y:S01]  /*34c0*/  FADD.FTZ R67, R70, R9 ;  /* 0x0000000946437221 */ /* 0x004fe20000010000 */
[----:B------:R-:W-:Y:S01]  /*34d0*/  F2FP.BF16.F32.PACK_AB R9, R26, R7 ;  /* 0x000000071a09723e */ /* 0x000fe200000010ff */
[----:B------:R-:W-:Y:S01]  /*34e0*/  FADD.FTZ R26, R10, R69 ;  /* 0x000000450a1a7221 */ /* 0x000fe20000010000 */
[----:B------:R-:W-:-:S02]  /*34f0*/  CS2R R122, SRZ ;  /* 0x00000000007a7805 */ /* 0x000fc4000001ff00 */
[----:B------:R-:W-:Y:S02]  /*3500*/  CS2R R118, SRZ ;  /* 0x0000000000767805 */ /* 0x000fe4000001ff00 */
[----:B------:R-:W-:Y:S01]  /*3510*/  CS2R R116, SRZ ;  /* 0x0000000000747805 */ /* 0x000fe2000001ff00 */
[----:B------:R-:W-:Y:S01]  /*3520*/  FADD.FTZ R69, R15, R26 ;  /* 0x0000001a0f457221 */ /* 0x000fe20000010000 */
[----:B------:R-:W2:Y:S01]  /*3530*/  MUFU.EX2 R36, R36 ;  /* 0x0000002400247308 */ /* 0x000ea20000000800 */
[----:B0-----:R-:W-:Y:S01]  /*3540*/  FADD.FTZ R14, R32, R67 ;  /* 0x00000043200e7221 */ /* 0x001fe20000010000 */
[----:B------:R-:W-:Y:S02]  /*3550*/  F2FP.BF16.F32.PACK_AB R15, R12, R15 ;  /* 0x0000000f0c0f723e */ /* 0x000fe400000010ff */
[----:B------:R-:W-:Y:S02]  /*3560*/  CS2R R114, SRZ ;  /* 0x0000000000727805 */ /* 0x000fe4000001ff00 */
[----:B------:R-:W-:-:S02]  /*3570*/  CS2R R112, SRZ ;  /* 0x0000000000707805 */ /* 0x000fc4000001ff00 */
[----:B------:R-:W-:Y:S02]  /*3580*/  CS2R R110, SRZ ;  /* 0x00000000006e7805 */ /* 0x000fe4000001ff00 */
[----:B------:R-:W-:Y:S01]  /*3590*/  CS2R R92, SRZ ;  /* 0x00000000005c7805 */ /* 0x000fe2000001ff00 */
[----:B------:R-:W0:Y:S01]  /*35a0*/  MUFU.EX2 R59, R59 ;  /* 0x0000003b003b7308 */ /* 0x000e220000000800 */
[C---:B-1----:R-:W-:Y:S01]  /*35b0*/  FADD.FTZ R67, R51.reuse, R14 ;  /* 0x0000000e33437221 */ /* 0x042fe20000010000 */
[----:B------:R-:W-:Y:S01]  /*35c0*/  FADD.FTZ R14, R12, R69 ;  /* 0x000000450c0e7221 */ /* 0x000fe20000010000 */
[----:B------:R-:W-:-:S05]  /*35d0*/  F2FP.BF16.F32.PACK_AB R12, R51, R32 ;  /* 0x00000020330c723e */ /* 0x000fca00000010ff */
[----:B------:R-:W1:Y:S01]  /*35e0*/  MUFU.EX2 R28, R28 ;  /* 0x0000001c001c7308 */ /* 0x000e620000000800 */
[----:B--2---:R-:W-:Y:S01]  /*35f0*/  FADD.FTZ R10, R36, R67 ;  /* 0x00000043240a7221 */ /* 0x004fe20000010000 */
[----:B------:R-:W-:-:S04]  /*3600*/  FADD.FTZ R67, R21, R14 ;  /* 0x0000000e15437221 */ /* 0x000fc80000010000 */
[----:B------:R-:W-:Y:S02]  /*3610*/  FADD.FTZ R24, R42, R67 ;  /* 0x000000432a187221 */ /* 0x000fe40000010000 */
[----:B------:R-:W2:Y:S01]  /*3620*/  MUFU.EX2 R49, R49 ;  /* 0x0000003100317308 */ /* 0x000ea20000000800 */
[----:B0-----:R-:W-:Y:S01]  /*3630*/  FADD.FTZ R25, R59, R10 ;  /* 0x0000000a3b197221 */ /* 0x001fe20000010000 */
[----:B------:R-:W-:Y:S01]  /*3640*/  FADD.FTZ R51, R27, R24 ;  /* 0x000000181b337221 */ /* 0x000fe20000010000 */
[----:B------:R-:W-:Y:S02]  /*3650*/  F2FP.BF16.F32.PACK_AB R10, R70, R47 ;  /* 0x0000002f460a723e */ /* 0x000fe400000010ff */
[C---:B------:R-:W-:Y:S01]  /*3660*/  F2FP.BF16.F32.PACK_AB R27, R20.reuse, R27 ;  /* 0x0000001b141b723e */ /* 0x040fe200000010ff */
[----:B------:R-:W-:Y:S02]  /*3670*/  FADD.FTZ R26, R20, R51 ;  /* 0x00000033141a7221 */ /* 0x000fe40000010000 */
[----:B------:R-:W0:Y:S01]  /*3680*/  MUFU.EX2 R30, R30 ;  /* 0x0000001e001e7308 */ /* 0x000e220000000800 */
[----:B-1----:R-:W-:Y:S01]  /*3690*/  FADD.FTZ R14, R28, R25 ;  /* 0x000000191c0e7221 */ /* 0x002fe20000010000 */
[----:B------:R1:W-:Y:S06]  /*36a0*/  STSM.16.M88.4 [R17+0x21800], R8 ;  /* 0x0218000811007844 */ /* 0x0003ec0000000200 */
[----:B------:R-:W3:Y:S01]  /*36b0*/  MUFU.EX2 R53, R53 ;  /* 0x0000003500357308 */ /* 0x000ee20000000800 */
[----:B--2---:R-:W-:Y:S01]  /*36c0*/  FADD.FTZ R25, R49, R14 ;  /* 0x0000000e31197221 */ /* 0x004fe20000010000 */
[----:B------:R-:W-:Y:S01]  /*36d0*/  F2FP.BF16.F32.PACK_AB R14, R59, R36 ;  /* 0x000000243b0e723e */ /* 0x000fe200000010ff */
[----:B------:R-:W-:-:S04]  /*36e0*/  FADD.FTZ R59, R29, R26 ;  /* 0x0000001a1d3b7221 */ /* 0x000fc80000010000 */
[----:B------:R-:W-:Y:S01]  /*36f0*/  FADD.FTZ R20, R46, R59 ;  /* 0x0000003b2e147221 */ /* 0x000fe20000010000 */
[----:B------:R-:W2:Y:S01]  /*3700*/  MUFU.EX2 R34, R34 ;  /* 0x0000002200227308 */ /* 0x000ea20000000800 */
[----:B0-----:R-:W-:Y:S01]  /*3710*/  FADD.FTZ R24, R30, R25 ;  /* 0x000000191e187221 */ /* 0x001fe20000010000 */
[----:B------:R0:W-:Y:S01]  /*3720*/  STSM.16.M88.4 [R23], R12 ;  /* 0x0000000c17007844 */ /* 0x0001e20000000200 */
[----:B-1----:R-:W-:Y:S01]  /*3730*/  FADD.FTZ R11, R31, R20 ;  /* 0x000000141f0b7221 */ /* 0x002fe20000010000 */
[----:B------:R-:W-:Y:S02]  /*3740*/  F2FP.BF16.F32.PACK_AB R25, R42, R21 ;  /* 0x000000152a19723e */ /* 0x000fe400000010ff */
[----:B------:R-:W-:Y:S02]  /*3750*/  F2FP.BF16.F32.PACK_AB R9, R46, R29 ;  /* 0x0000001d2e09723e */ /* 0x000fe400000010ff */
[----:B------:R-:W1:Y:S01]  /*3760*/  MUFU.EX2 R57, R57 ;  /* 0x0000003900397308 */ /* 0x000e620000000800 */
[C---:B---3--:R-:W-:Y:S01]  /*3770*/  FADD.FTZ R51, R53.reuse, R24 ;  /* 0x0000001835337221 */ /* 0x048fe20000010000 */
[----:B------:R-:W-:-:S06]  /*3780*/  F2FP.BF16.F32.PACK_AB R26, R53, R30 ;  /* 0x0000001e351a723e */ /* 0x000fcc00000010ff */
[----:B------:R-:W3:Y:S01]  /*3790*/  MUFU.EX2 R40, R40 ;  /* 0x0000002800287308 */ /* 0x000ee20000000800 */
[----:B--2---:R-:W-:Y:S01]  /*37a0*/  FADD.FTZ R24, R34, R51 ;  /* 0x0000003322187221 */ /* 0x004fe20000010000 */
[C---:B0-----:R-:W-:Y:S01]  /*37b0*/  FADD.FTZ R12, R50.reuse, R11 ;  /* 0x0000000b320c7221 */ /* 0x041fe20000010000 */
[----:B------:R-:W-:Y:S01]  /*37c0*/  F2FP.BF16.F32.PACK_AB R11, R50, R31 ;  /* 0x0000001f320b723e */ /* 0x000fe200000010ff */
[----:B------:R-:W-:-:S04]  /*37d0*/  IMAD.MOV.U32 R31, RZ, RZ, R137 ;  /* 0x000000ffff1f7224 */ /* 0x000fc800078e0089 */
[----:B------:R-:W0:Y:S01]  /*37e0*/  MUFU.EX2 R63, R63 ;  /* 0x0000003f003f7308 */ /* 0x000e220000000800 */
[----:B-1----:R-:W-:Y:S01]  /*37f0*/  FADD.FTZ R51, R57, R24 ;  /* 0x0000001839337221 */ /* 0x002fe20000010000 */
[----:B------:R-:W-:Y:S02]  /*3800*/  F2FP.BF16.F32.PACK_AB R24, R49, R28 ;  /* 0x0000001c3118723e */ /* 0x000fe400000010ff */
[----:B------:R-:W-:Y:S01]  /*3810*/  F2FP.BF16.F32.PACK_AB R8, R57, R34 ;  /* 0x000000223908723e */ /* 0x000fe200000010ff */
[----:B------:R-:W1:Y:S02]  /*3820*/  @P4 LDC R28, c[0x0][0x44c] ;  /* 0x00011300ff1c4b82 */ /* 0x000e640000000800 */
[----:B------:R1:W-:Y:S01]  /*3830*/  STSM.16.M88.4 [R19], R24 ;  /* 0x0000001813007844 */ /* 0x0003e20000000200 */
[----:B------:R-:W2:Y:S01]  /*3840*/  MUFU.EX2 R38, R38 ;  /* 0x0000002600267308 */ /* 0x000ea20000000800 */
[----:B---3--:R-:W-:-:S07]  /*3850*/  FADD.FTZ R10, R40, R51 ;  /* 0x00000033280a7221 */ /* 0x008fce0000010000 */
[----:B------:R-:W3:Y:S01]  /*3860*/  MUFU.EX2 R61, R61 ;  /* 0x0000003d003d7308 */ /* 0x000ee20000000800 */
[C---:B0-----:R-:W-:Y:S01]  /*3870*/  FADD.FTZ R13, R63.reuse, R10 ;  /* 0x0000000a3f0d7221 */ /* 0x041fe20000010000 */
[----:B------:R-:W-:-:S05]  /*3880*/  F2FP.BF16.F32.PACK_AB R10, R63, R40 ;  /* 0x000000283f0a723e */ /* 0x000fca00000010ff */
[----:B------:R0:W-:Y:S01]  /*3890*/  STSM.16.M88.4 [R18], R8 ;  /* 0x0000000812007844 */ /* 0x0001e20000000200 */
[----:B------:R-:W4:Y:S01]  /*38a0*/  MUFU.EX2 R0, R60 ;  /* 0x0000003c00007308 */ /* 0x000f220000000800 */
[----:B--2---:R-:W-:Y:S01]  /*38b0*/  FADD.FTZ R14, R38, R13 ;  /* 0x0000000d260e7221 */ /* 0x004fe20000010000 */
[----:B------:R-:W-:Y:S01]  /*38c0*/  FADD.FTZ R13, R33, R12 ;  /* 0x0000000c210d7221 */ /* 0x000fe20000010000 */
[----:B-1----:R-:W-:-:S04]  /*38d0*/  @P4 IMAD.HI.U32 R24, R137, R28, RZ ;  /* 0x0000001c89184227 */ /* 0x002fc800078e00ff */
[----:B------:R-:W-:Y:S01]  /*38e0*/  FADD.FTZ R12, R68, R13 ;  /* 0x0000000d440c7221 */ /* 0x000fe20000010000 */
[----:B------:R-:W1:Y:S01]  /*38f0*/  MUFU.EX2 R65, R65 ;  /* 0x0000004100417308 */ /* 0x000e620000000800 */
[----:B---3--:R-:W-:Y:S02]  /*3900*/  FADD.FTZ R15, R61, R14 ;  /* 0x0000000e3d0f7221 */ /* 0x008fe40000010000 */
[----:B------:R-:W-:-:S04]  /*3910*/  FADD.FTZ R13, R35, R12 ;  /* 0x0000000c230d7221 */ /* 0x000fc80000010000 */
[----:B------:R-:W-:Y:S01]  /*3920*/  FADD.FTZ R12, R72, R13 ;  /* 0x0000000d480c7221 */ /* 0x000fe20000010000 */
[----:B0-----:R-:W-:Y:S01]  /*3930*/  F2FP.BF16.F32.PACK_AB R9, R68, R33 ;  /* 0x000000214409723e */ /* 0x001fe200000010ff */
[----:B------:R-:W0:Y:S01]  /*3940*/  MUFU.EX2 R44, R44 ;  /* 0x0000002c002c7308 */ /* 0x000e220000000800 */
[----:B----4-:R-:W-:Y:S01]  /*3950*/  FADD.FTZ R14, R0, R15 ;  /* 0x0000000f000e7221 */ /* 0x010fe20000010000 */
[----:B------:R-:W-:Y:S01]  /*3960*/  FADD.FTZ R13, R37, R12 ;  /* 0x0000000c250d7221 */ /* 0x000fe20000010000 */
[----:B------:R-:W2:Y:S01]  /*3970*/  @P4 LDC R33, c[0x0][0x450] ;  /* 0x00011400ff214b82 */ /* 0x000ea20000000800 */
[----:B------:R-:W-:Y:S02]  /*3980*/  F2FP.BF16.F32.PACK_AB R8, R61, R38 ;  /* 0x000000263d08723e */ /* 0x000fe400000010ff */
[----:B------:R-:W-:Y:S02]  /*3990*/  F2FP.BF16.F32.PACK_AB R11, R72, R35 ;  /* 0x00000023480b723e */ /* 0x000fe400000010ff */
[----:B------:R3:W4:Y:S01]  /*39a0*/  MUFU.EX2 R7, R120 ;  /* 0x0000007800077308 */ /* 0x0007220000000800 */
[C---:B-1----:R-:W-:Y:S01]  /*39b0*/  FADD.FTZ R15, R65.reuse, R14 ;  /* 0x0000000e410f7221 */ /* 0x042fe20000010000 */
[----:B------:R-:W-:-:S05]  /*39c0*/  F2FP.BF16.F32.PACK_AB R10, R65, R0 ;  /* 0x00000000410a723e */ /* 0x000fca00000010ff */
[----:B------:R1:W-:Y:S01]  /*39d0*/  STSM.16.M88.4 [R17+0x27800], R8 ;  /* 0x0278000811007844 */ /* 0x0003e20000000200 */
[----:B------:R-:W5:Y:S01]  /*39e0*/  MUFU.EX2 R48, R48 ;  /* 0x0000003000307308 */ /* 0x000f620000000800 */
[----:B0-----:R-:W-:Y:S01]  /*39f0*/  FADD.FTZ R0, R44, R15 ;  /* 0x0000000f2c007221 */ /* 0x001fe20000010000 */
[----:B---3--:R-:W-:-:S06]  /*3a00*/  CS2R R120, SRZ ;  /* 0x0000000000787805 */ /* 0x008fcc000001ff00 */
[----:B------:R0:W3:Y:S01]  /*3a10*/  MUFU.EX2 R47, R124 ;  /* 0x0000007c002f7308 */ /* 0x0000e20000000800 */
[C---:B----4-:R-:W-:Y:S01]  /*3a20*/  FADD.FTZ R15, R7.reuse, R0 ;  /* 0x00000000070f7221 */ /* 0x050fe20000010000 */
[C---:B------:R-:W-:Y:S01]  /*3a30*/  FADD.FTZ R0, R76.reuse, R13 ;  /* 0x0000000d4c007221 */ /* 0x040fe20000010000 */
[----:B------:R-:W-:Y:S02]  /*3a40*/  F2FP.BF16.F32.PACK_AB R12, R7, R44 ;  /* 0x0000002c070c723e */ /* 0x000fe400000010ff */
[----:B------:R-:W-:Y:S01]  /*3a50*/  F2FP.BF16.F32.PACK_AB R13, R76, R37 ;  /* 0x000000254c0d723e */ /* 0x000fe200000010ff */
[----:B------:R-:W-:Y:S01]  /*3a60*/  FADD.FTZ R7, R39, R0 ;  /* 0x0000000027077221 */ /* 0x000fe20000010000 */
[----:B--2---:R-:W-:Y:S01]  /*3a70*/  @P4 SHF.R.U32.HI R31, RZ, R33, R24 ;  /* 0x00000021ff1f4219 */ /* 0x004fe20000011618 */
[----:B------:R-:W2:Y:S01]  /*3a80*/  MUFU.EX2 R126, R126 ;  /* 0x0000007e007e7308 */ /* 0x000ea20000000800 */
[----:B-----5:R-:W-:Y:S01]  /*3a90*/  FADD.FTZ R14, R48, R15 ;  /* 0x0000000f300e7221 */ /* 0x020fe20000010000 */
[C---:B------:R-:W-:Y:S01]  /*3aa0*/  FADD.FTZ R0, R58.reuse, R7 ;  /* 0x000000073a007221 */ /* 0x040fe20000010000 */
[----:B------:R-:W-:-:S02]  /*3ab0*/  F2FP.BF16.F32.PACK_AB R15, R58, R39 ;  /* 0x000000273a0f723e */ /* 0x000fc400000010ff */
[----:B0-----:R-:W-:Y:S01]  /*3ac0*/  CS2R R124, SRZ ;  /* 0x00000000007c7805 */ /* 0x001fe2000001ff00 */
[----:B------:R-:W-:Y:S02]  /*3ad0*/  FADD.FTZ R7, R41, R0 ;  /* 0x0000000029077221 */ /* 0x000fe40000010000 */
[----:B------:R0:W4:Y:S01]  /*3ae0*/  MUFU.EX2 R21, R128 ;  /* 0x0000008000157308 */ /* 0x0001220000000800 */
[C---:B---3--:R-:W-:Y:S01]  /*3af0*/  FADD.FTZ R27, R47.reuse, R14 ;  /* 0x0000000e2f1b7221 */ /* 0x048fe20000010000 */
[----:B------:R-:W-:-:S05]  /*3b00*/  F2FP.BF16.F32.PACK_AB R14, R47, R48 ;  /* 0x000000302f0e723e */ /* 0x000fca00000010ff */
[----:B------:R3:W-:Y:S01]  /*3b10*/  STSM.16.M88.4 [R136], R12 ;  /* 0x0000000c88007844 */ /* 0x0007e20000000200 */
[----:B------:R-:W5:Y:S01]  /*3b20*/  MUFU.EX2 R54, R54 ;  /* 0x0000003600367308 */ /* 0x000f620000000800 */
[----:B--2---:R-:W-:Y:S01]  /*3b30*/  FADD.FTZ R20, R126, R27 ;  /* 0x0000001b7e147221 */ /* 0x004fe20000010000 */
[----:B0-----:R-:W-:-:S06]  /*3b40*/  CS2R R128, SRZ ;  /* 0x0000000000807805 */ /* 0x001fcc000001ff00 */
[----:B------:R-:W0:Y:S01]  /*3b50*/  MUFU.EX2 R90, R90 ;  /* 0x0000005a005a7308 */ /* 0x000e220000000800 */
[C---:B----4-:R-:W-:Y:S01]  /*3b60*/  FADD.FTZ R27, R21.reuse, R20 ;  /* 0x00000014151b7221 */ /* 0x050fe20000010000 */
[----:B-1----:R-:W-:Y:S02]  /*3b70*/  F2FP.BF16.F32.PACK_AB R8, R21, R126 ;  /* 0x0000007e1508723e */ /* 0x002fe400000010ff */
[----:B------:R-:W-:-:S04]  /*3b80*/  CS2R R126, SRZ ;  /* 0x00000000007e7805 */ /* 0x000fc8000001ff00 */
[----:B------:R-:W1:Y:S01]  /*3b90*/  MUFU.EX2 R43, R43 ;  /* 0x0000002b002b7308 */ /* 0x000e620000000800 */
[----:B-----5:R-:W-:-:S07]  /*3ba0*/  FADD.FTZ R0, R54, R7 ;  /* 0x0000000736007221 */ /* 0x020fce0000010000 */
[----:B------:R2:W4:Y:S01]  /*3bb0*/  MUFU.EX2 R29, R130 ;  /* 0x00000082001d7308 */ /* 0x0005220000000800 */
[----:B0-----:R-:W-:-:S07]  /*3bc0*/  FADD.FTZ R20, R90, R27 ;  /* 0x0000001b5a147221 */ /* 0x001fce0000010000 */
[----:B------:R-:W0:Y:S01]  /*3bd0*/  MUFU.EX2 R62, R62 ;  /* 0x0000003e003e7308 */ /* 0x000e220000000800 */
[----:B-1----:R-:W-:Y:S01]  /*3be0*/  FADD.FTZ R9, R43, R0 ;  /* 0x000000002b097221 */ /* 0x002fe20000010000 */
[----:B--2---:R-:W-:-:S06]  /*3bf0*/  CS2R R130, SRZ ;  /* 0x0000000000827805 */ /* 0x004fcc000001ff00 */
[----:B------:R-:W3:Y:S01]  /*3c00*/  MUFU.EX2 R80, R80 ;  /* 0x0000005000507308 */ /* 0x000ee20000000800 */
[----:B----4-:R-:W-:Y:S01]  /*3c10*/  FADD.FTZ R11, R29, R20 ;  /* 0x000000141d0b7221 */ /* 0x010fe20000010000 */
[----:B------:R-:W-:Y:S02]  /*3c20*/  IADD3 R20, R31, R138, -R140 ;  /* 0x0000008a1f147210 */ /* 0x000fe40007ffe88c */
[----:B------:R-:W-:Y:S02]  /*3c30*/  F2FP.BF16.F32.PACK_AB R10, R29, R90 ;  /* 0x0000005a1d0a723e */ /* 0x000fe400000010ff */
[----:B------:R-:W-:Y:S02]  /*3c40*/  CS2R R90, SRZ ;  /* 0x00000000005a7805 */ /* 0x000fe4000001ff00 */
[----:B------:R-:W1:Y:S01]  /*3c50*/  MUFU.EX2 R45, R45 ;  /* 0x0000002d002d7308 */ /* 0x000e620000000800 */
[----:B0-----:R-:W-:Y:S01]  /*3c60*/  FADD.FTZ R0, R62, R9 ;  /* 0x000000093e007221 */ /* 0x001fe20000010000 */
[----:B------:R-:W-:-:S06]  /*3c70*/  F2FP.BF16.F32.PACK_AB R9, R54, R41 ;  /* 0x000000293609723e */ /* 0x000fcc00000010ff */
[----:B------:R0:W2:Y:S01]  /*3c80*/  MUFU.EX2 R25, R132 ;  /* 0x0000008400197308 */ /* 0x0000a20000000800 */
[----:B---3--:R-:W-:Y:S01]  /*3c90*/  FADD.FTZ R12, R80, R11 ;  /* 0x0000000b500c7221 */ /* 0x008fe20000010000 */
[----:B------:R-:W-:-:S05]  /*3ca0*/  F2FP.BF16.F32.PACK_AB R11, R62, R43 ;  /* 0x0000002b3e0b723e */ /* 0x000fca00000010ff */
[----:B------:R3:W-:Y:S01]  /*3cb0*/  STSM.16.M88.4 [R19+0x6000], R8 ;  /* 0x0060000813007844 */ /* 0x0007e20000000200 */
[----:B------:R-:W4:Y:S01]  /*3cc0*/  MUFU.EX2 R66, R66 ;  /* 0x0000004200427308 */ /* 0x000f220000000800 */
[----:B-1----:R-:W-:Y:S01]  /*3cd0*/  FADD.FTZ R13, R45, R0 ;  /* 0x000000002d0d7221 */ /* 0x002fe20000010000 */
[----:B0-----:R-:W-:-:S06]  /*3ce0*/  CS2R R132, SRZ ;  /* 0x0000000000847805 */ /* 0x001fcc000001ff00 */
[----:B------:R-:W0:Y:S01]  /*3cf0*/  MUFU.EX2 R4, R4 ;  /* 0x0000000400047308 */ /* 0x000e220000000800 */
[C---:B--2---:R-:W-:Y:S01]  /*3d00*/  FADD.FTZ R21, R25.reuse, R12 ;  /* 0x0000000c19157221 */ /* 0x044fe20000010000 */
[----:B------:R-:W-:Y:S01]  /*3d10*/  F2FP.BF16.F32.PACK_AB R12, R25, R80 ;  /* 0x00000050190c723e */ /* 0x000fe200000010ff */
[----:B---3--:R-:W-:-:S05]  /*3d20*/  VIADD R8, R88, 0xfffffffe ;  /* 0xfffffffe58087836 */ /* 0x008fca0000000000 */
[----:B------:R-:W-:Y:S01]  /*3d30*/  MUFU.EX2 R84, R84 ;  /* 0x0000005400547308 */ /* 0x000fe20000000800 */
[C---:B----4-:R-:W-:Y:S01]  /*3d40*/  FADD.FTZ R25, R66.reuse, R13 ;  /* 0x0000000d42197221 */ /* 0x050fe20000010000 */
[----:B------:R-:W-:Y:S02]  /*3d50*/  F2FP.BF16.F32.PACK_AB R13, R66, R45 ;  /* 0x0000002d420d723e */ /* 0x000fe400000010ff */
[----:B------:R-:W-:-:S04]  /*3d60*/  CS2R R88, SRZ ;  /* 0x0000000000587805 */ /* 0x000fc8000001ff00 */
[----:B------:R-:W1:Y:S01]  /*3d70*/  MUFU.EX2 R55, R55 ;  /* 0x0000003700377308 */ /* 0x000e620000000800 */
[----:B0-----:R-:W-:-:S07]  /*3d80*/  FADD.FTZ R0, R4, R25 ;  /* 0x0000001904007221 */ /* 0x001fce0000010000 */
[----:B------:R0:W2:Y:S01]  /*3d90*/  MUFU.EX2 R7, R108 ;  /* 0x0000006c00077308 */ /* 0x0000a20000000800 */
[----:B-1----:R-:W-:Y:S02]  /*3da0*/  F2FP.BF16.F32.PACK_AB R14, R55, R84 ;  /* 0x00000054370e723e */ /* 0x002fe400000010ff */
[----:B0-----:R-:W-:Y:S02]  /*3db0*/  CS2R R108, SRZ ;  /* 0x00000000006c7805 */ /* 0x001fe4000001ff00 */
[C---:B--2---:R-:W-:Y:S01]  /*3dc0*/  F2FP.BF16.F32.PACK_AB R15, R7.reuse, R4 ;  /* 0x00000004070f723e */ /* 0x044fe200000010ff */
[----:B------:R-:W-:Y:S01]  /*3dd0*/  FADD.FTZ R4, R84, R21 ;  /* 0x0000001554047221 */ /* 0x000fe20000010000 */
[----:B------:R-:W-:Y:S01]  /*3de0*/  SHF.R.S32.HI R21, RZ, 0x1f, R20 ;  /* 0x0000001fff157819 */ /* 0x000fe20000011414 */
[----:B------:R-:W-:Y:S02]  /*3df0*/  FADD.FTZ R0, R7, R0 ;  /* 0x0000000007007221 */ /* 0x000fe40000010000 */
[----:B------:R0:W-:Y:S01]  /*3e00*/  STSM.16.M88.4 [R18+0x6000], R12 ;  /* 0x0060000c12007844 */ /* 0x0001e20000000200 */
[----:B------:R-:W-:Y:S01]  /*3e10*/  LEA.HI R21, R21, R20, RZ, 0x7 ;  /* 0x0000001415157211 */ /* 0x000fe200078f38ff */
[----:B------:R-:W-:Y:S01]  /*3e20*/  FADD.FTZ R4, R55, R4 ;  /* 0x0000000437047221 */ /* 0x000fe20000010000 */
[----:B------:R1:W-:Y:S06]  /*3e30*/  MEMBAR.ALL.CTA ;  /* 0x0000000000007992 */ /* 0x0003ec0000008000 */
[----:B-1----:R-:W1:Y:S01]  /*3e40*/  FENCE.VIEW.ASYNC.S ;  /* 0x00000000000073c6 */ /* 0x002e620000000000 */
[----:B------:R-:W-:-:S04]  /*3e50*/  SHF.R.S32.HI R21, RZ, 0x7, R21 ;  /* 0x00000007ff157819 */ /* 0x000fc80000011415 */
[----:B------:R-:W-:-:S04]  /*3e60*/  VIMNMX R139, R142, R21, !PT ;  /* 0x000000158e8b7248 */ /* 0x000fc80007fe0100 */
[----:B------:R-:W-:Y:S01]  /*3e70*/  ISETP.GE.AND P1, PT, R8, R139, PT ;  /* 0x0000008b0800720c */ /* 0x000fe20003f26270 */
[----:B-1----:R-:W-:-:S12]  /*3e80*/  NOP ;  /* 0x0000000000007918 */ /* 0x002fd80000000000 */
[----:B0-----:R-:W-:Y:S05]  /*3e90*/  @!P1 BRA `(.L_x_2088) ;  /* 0x0000002800b89947 */ /* 0x001fea0003800000 */
[----:B------:R-:W-:Y:S01]  /*3ea0*/  IMAD.MOV.U32 R9, RZ, RZ, R5 ;  /* 0x000000ffff097224 */ /* 0x000fe200078e0005 */
[----:B------:R-:W-:Y:S01]  /*3eb0*/  UMOV UR6, UR38 ;  /* 0x0000002600067c82 */ /* 0x000fe20008000000 */
[----:B------:R-:W-:Y:S02]  /*3ec0*/  IMAD.MOV.U32 R7, RZ, RZ, R6 ;  /* 0x000000ffff077224 */ /* 0x000fe400078e0006 */
[----:B------:R-:W-:Y:S02]  /*3ed0*/  IMAD.MOV.U32 R10, RZ, RZ, R2 ;  /* 0x000000ffff0a7224 */ /* 0x000fe400078e0002 */
[----:B------:R-:W-:-:S07]  /*3ee0*/  IMAD.MOV.U32 R135, RZ, RZ, RZ ;  /* 0x000000ffff877224 */ /* 0x000fce00078e00ff */
.L_x_2099:
[----:B------:R-:W-:Y:S01]  /*3ef0*/  ISETP.NE.AND P2, PT, RZ, UR42, PT ;  /* 0x0000002aff007c0c */ /* 0x000fe2000bf45270 */
[----:B------:R-:W-:-:S04]  /*3f00*/  UISETP.NE.AND UP0, UPT, UR6, 0x1, UPT ;  /* 0x000000010600788c */ /* 0x000fc8000bf05270 */
[----:B------:R-:W-:-:S06]  /*3f10*/  USEL UR7, URZ, 0x1, UP0 ;  /* 0x000000013f077887 */ /* 0x000fcc0008000000 */
[----:B------:R-:W-:Y:S02]  /*3f20*/  LOP3.LUT R2, R10, UR7, RZ, 0x3c, !PT ;  /* 0x000000070a027c12 */ /* 0x000fe4000f8e3cff */
[----:B------:R-:W-:Y:S05]  /*3f30*/  @P2 BRA `(.L_x_2089) ;  /* 0x0000000000342947 */ /* 0x000fea0003800000 */
[----:B------:R-:W-:Y:S05]  /*3f40*/  @!P0 BRA `(.L_x_2090) ;  /* 0x0000000000048947 */ /* 0x000fea0003800000 */
[----:B------:R-:W-:Y:S01]  /*3f50*/  BPT.TRAP 0x1 ;  /* 0x000000040000795c */ /* 0x000fe20000300000 */
.L_x_2090:
[----:B------:R-:W-:Y:S01]  /*3f60*/  UIADD3 UR7, UR6, 0x1, URZ ;  /* 0x0000000106077890 */ /* 0x000fe2000fffe03f */
[----:B------:R-:W-:-:S03]  /*3f70*/  SHF.L.U32 R3, R2, 0x1f, RZ ;  /* 0x0000001f02037819 */ /* 0x000fc600000006ff */
[----:B------:R-:W-:-:S04]  /*3f80*/  UISETP.NE.AND UP0, UPT, UR7, 0x2, UPT ;  /* 0x000000020700788c */ /* 0x000fc8000bf05270 */
[----:B------:R-:W-:-:S04]  /*3f90*/  USEL UR7, UR7, URZ, UP0 ;  /* 0x0000003f07077287 */ /* 0x000fc80008000000 */
[----:B------:R-:W-:-:S09]  /*3fa0*/  ULEA UR7, UR7, UR40, 0x3 ;  /* 0x0000002807077291 */ /* 0x000fd2000f8e183f */
[----:B------:R0:W1:Y:S01]  /*3fb0*/  SYNCS.PHASECHK.TRANS64.TRYWAIT P1, [UR7+0x2d830], R3 ;  /* 0x02d83003ff0075a7 */ /* 0x0000620008020147 */
[----:B------:R-:W-:Y:S05]  /*3fc0*/  @!P0 BRA `(.L_x_2091) ;  /* 0x0000000000048947 */ /* 0x000fea0003800000 */
[----:B------:R-:W-:Y:S01]  /*3fd0*/  BPT.TRAP 0x1 ;  /* 0x000000040000795c */ /* 0x000fe20000300000 */
.L_x_2091:
[----:B-1----:R-:W-:Y:S05]  /*3fe0*/  @P1 BRA `(.L_x_2089) ;  /* 0x0000000000081947 */ /* 0x002fea0003800000 */
[----:B------:R-:W1:Y:S02]  /*3ff0*/  SYNCS.PHASECHK.TRANS64.TRYWAIT P1, [UR7+0x2d830], R3 ;  /* 0x02d83003ff0075a7 */ /* 0x000e640008020147 */
[----:B-1----:R-:W-:Y:S05]  /*4000*/  @!P1 BRA `(.L_x_2092) ;  /* 0x000000e000089947 */ /* 0x002fea0003800000 */
.L_x_2089:
[----:B------:R-:W2:Y:S01]  /*4010*/  S2R R5, SR_TID.X ;  /* 0x0000000000057919 */ /* 0x000ea20000002100 */
        /* <DEDUP_REMOVED lines=41> */
.L_x_2094:
[----:B------:R-:W-:Y:S01]  /*42b0*/  ULEA UR7, UR6, UR40, 0x3 ;  /* 0x0000002806077291 */ /* 0x000fe2000f8e183f */
[----:B------:R-:W-:-:S08]  /*42c0*/  SHF.L.U32 R3, R10, 0x1f, RZ ;  /* 0x0000001f0a037819 */ /* 0x000fd000000006ff */
[----:B------:R0:W1:Y:S01]  /*42d0*/  SYNCS.PHASECHK.TRANS64.TRYWAIT P1, [UR7+0x2d850], R3 ;  /* 0x02d85003ff0075a7 */ /* 0x0000620008020147 */
[----:B------:R-:W-:Y:S05]  /*42e0*/  @!P0 BRA `(.L_x_2095) ;  /* 0x0000000000048947 */ /* 0x000fea0003800000 */
[----:B------:R-:W-:Y:S01]  /*42f0*/  BPT.TRAP 0x1 ;  /* 0x000000040000795c */ /* 0x000fe20000300000 */
.L_x_2095:
[----:B-1----:R-:W-:Y:S05]  /*4300*/  @P1 BRA `(.L_x_2093) ;  /* 0x0000000000081947 */ /* 0x002fea0003800000 */
[----:B------:R-:W1:Y:S02]  /*4310*/  SYNCS.PHASECHK.TRANS64.TRYWAIT P1, [UR7+0x2d850], R3 ;  /* 0x02d85003ff0075a7 */ /* 0x000e640008020147 */
[----:B-1----:R-:W-:Y:S05]  /*4320*/  @!P1 BRA `(.L_x_2096) ;  /* 0x000000dc00589947 */ /* 0x002fea0003800000 */
.L_x_2093:
        /* <DEDUP_REMOVED lines=70> */
.L_x_2097:
[----:B0-----:R-:W0:Y:S01]  /*4790*/  LDC R3, c[0x0][0x448] ;  /* 0x00011200ff037b82 */ /* 0x001e220000000800 */
[----:B------:R-:W-:Y:S01]  /*47a0*/  IMAD.IADD R5, R143, 0x1, R137 ;  /* 0x000000018f057824 */ /* 0x000fe200078e0289 */
[----:B------:R-:W-:Y:S01]  /*47b0*/  LOP3.LUT R16, R16, 0xfffffeff, RZ, 0xc0, !PT ;  /* 0xfffffeff10107812 */ /* 0x000fe200078ec0ff */
[----:B------:R-:W-:-:S03]  /*47c0*/  ULEA UR7, UR38, UR40, 0x3 ;  /* 0x0000002826077291 */ /* 0x000fc6000f8e183f */
[----:B------:R-:W-:Y:S01]  /*47d0*/  @P0 LOP3.LUT R16, R16, 0x100, RZ, 0xfc, !PT ;  /* 0x0000010010100812 */ /* 0x000fe200078efcff */
[----:B------:R-:W-:-:S03]  /*47e0*/  UIADD3 UR7, UR7, 0x2d840, URZ ;  /* 0x0002d84007077890 */ /* 0x000fc6000fffe03f */
[----:B------:R-:W-:Y:S01]  /*47f0*/  LOP3.LUT R16, R16, 0xfffffdff, RZ, 0xc0, !PT ;  /* 0xfffffdff10107812 */ /* 0x000fe200078ec0ff */
[----:B------:R-:W-:-:S09]  /*4800*/  UPRMT UR7, UR41, 0x654, UR7 ;  /* 0x0000065429077896 */ /* 0x000fd20008000007 */
[----:B------:R-:W-:Y:S01]  /*4810*/  SYNCS.ARRIVE.TRANS64.RED.A1T0 RZ, [UR7], RZ ;  /* 0x000000ffffff79a7 */ /* 0x000fe20008100407 */
[----:B0-----:R-:W-:-:S13]  /*4820*/  ISETP.NE.AND P1, PT, R3, 0x1, PT ;  /* 0x000000010300780c */ /* 0x001fda0003f25270 */
[----:B------:R-:W0:Y:S08]  /*4830*/  @P1 LDC R6, c[0x0][0x44c] ;  /* 0x00011300ff061b82 */ /* 0x000e300000000800 */
[----:B------:R-:W1:Y:S01]  /*4840*/  @P1 LDC R3, c[0x0][0x450] ;  /* 0x00011400ff031b82 */ /* 0x000e620000000800 */
[----:B0-----:R-:W-:-:S05]  /*4850*/  @P1 IMAD.HI.U32 R6, R5, R6, RZ ;  /* 0x0000000605061227 */ /* 0x001fca00078e00ff */
[----:B-1----:R-:W-:Y:S01]  /*4860*/  @P1 SHF.R.U32.HI R5, RZ, R3, R6 ;  /* 0x00000003ff051219 */ /* 0x002fe20000011606 */
[----:B------:R-:W-:-:S04]  /*4870*/  IMAD.MOV.U32 R6, RZ, RZ, -0x80 ;  /* 0xffffff80ff067424 */ /* 0x000fc800078e00ff */
[----:B------:R-:W0:Y:S01]  /*4880*/  SHFL.IDX PT, R3, R5, RZ, 0x1c1f ;  /* 0x001c1fff05037589 */ /* 0x000e2200000e0000 */
[----:B------:R-:W-:-:S03]  /*4890*/  IMAD R6, R8, R6, 0x1 ;  /* 0x0000000108067424 */ /* 0x000fc600078e0206 */
[----:B------:R-:W1:Y:S02]  /*48a0*/  SHFL.IDX PT, R5, R5, 0x1, 0x1c1f ;  /* 0x003c1f0005057f89 */ /* 0x000e6400000e0000 */
[----:B------:R-:W-:-:S05]  /*48b0*/  IADD3 R6, R138, R6, -R141 ;  /* 0x000000068a067210 */ /* 0x000fca0007ffe88d */
[----:B------:R-:W-:-:S04]  /*48c0*/  IMAD.IADD R6, R6, 0x1, -R140 ;  /* 0x0000000106067824 */ /* 0x000fc800078e0a8c */
[C---:B0-----:R-:W-:Y:S02]  /*48d0*/  IMAD.IADD R3, R6.reuse, 0x1, R3 ;  /* 0x0000000106037824 */ /* 0x041fe400078e0203 */
[----:B-1----:R-:W-:-:S03]  /*48e0*/  IMAD.IADD R5, R6, 0x1, R5 ;  /* 0x0000000106057824 */ /* 0x002fc600078e0205 */
[C---:B------:R-:W-:Y:S02]  /*48f0*/  ISETP.GT.AND P5, PT, R3.reuse, RZ, PT ;  /* 0x000000ff0300720c */ /* 0x040fe40003fa4270 */
[----:B------:R-:W-:Y:S02]  /*4900*/  ISETP.GT.AND P4, PT, R3, 0x1, PT ;  /* 0x000000010300780c */ /* 0x000fe40003f84270 */
[----:B------:R-:W-:Y:S02]  /*4910*/  FSEL R24, R24, -INF , P5 ;  /* 0xff80000018187808 */ /* 0x000fe40002800000 */
[----:B------:R-:W-:Y:S02]  /*4920*/  FSEL R25, R25, -INF , P4 ;  /* 0xff80000019197808 */ /* 0x000fe40002000000 */
[C---:B------:R-:W-:Y:S02]  /*4930*/  ISETP.GT.AND P3, PT, R3.reuse, 0x8, PT ;  /* 0x000000080300780c */ /* 0x040fe40003f64270 */
[----:B------:R-:W-:-:S02]  /*4940*/  ISETP.GT.AND P2, PT, R3, 0x9, PT ;  /* 0x000000090300780c */ /* 0x000fc40003f44270 */
[C---:B------:R-:W-:Y:S02]  /*4950*/  ISETP.GT.AND P1, PT, R3.reuse, 0x10, PT ;  /* 0x000000100300780c */ /* 0x040fe40003f24270 */
[C---:B------:R-:W-:Y:S02]  /*4960*/  ISETP.GT.AND P5, PT, R3.reuse, 0x11, PT ;  /* 0x000000110300780c */ /* 0x040fe40003fa4270 */
[----:B------:R-:W-:Y:S02]  /*4970*/  ISETP.GT.AND P4, PT, R3, 0x18, PT ;  /* 0x000000180300780c */ /* 0x000fe40003f84270 */
[----:B------:R-:W-:Y:S02]  /*4980*/  FSEL R28, R28, -INF , P3 ;  /* 0xff8000001c1c7808 */ /* 0x000fe40001800000 */
[----:B------:R-:W-:Y:S02]  /*4990*/  FSEL R29, R29, -INF , P2 ;  /* 0xff8000001d1d7808 */ /* 0x000fe40001000000 */
[----:B------:R-:W-:-:S02]  /*49a0*/  FSEL R32, R32, -INF , P1 ;  /* 0xff80000020207808 */ /* 0x000fc40000800000 */
[----:B------:R-:W-:Y:S02]  /*49b0*/  FSEL R33, R33, -INF , P5 ;  /* 0xff80000021217808 */ /* 0x000fe40002800000 */
[----:B------:R-:W-:Y:S02]  /*49c0*/  FSEL R36, R36, -INF , P4 ;  /* 0xff80000024247808 */ /* 0x000fe40002000000 */
[C---:B------:R-:W-:Y:S02]  /*49d0*/  ISETP.GT.AND P3, PT, R3.reuse, 0x19, PT ;  /* 0x000000190300780c */ /* 0x040fe40003f64270 */
[C---:B------:R-:W-:Y:S02]  /*49e0*/  ISETP.GT.AND P2, PT, R3.reuse, 0x20, PT ;  /* 0x000000200300780c */ /* 0x040fe40003f44270 */
[C---:B------:R-:W-:Y:S02]  /*49f0*/  ISETP.GT.AND P1, PT, R3.reuse, 0x21, PT ;  /* 0x000000210300780c */ /* 0x040fe40003f24270 */
[----:B------:R-:W-:-:S02]  /*4a00*/  ISETP.GT.AND P5, PT, R3, 0x28, PT ;  /* 0x000000280300780c */ /* 0x000fc40003fa4270 */
[----:B------:R-:W-:Y:S02]  /*4a10*/  ISETP.GT.AND P4, PT, R3, 0x29, PT ;  /* 0x000000290300780c */ /* 0x000fe40003f84270 */
[----:B------:R-:W-:Y:S02]  /*4a20*/  FSEL R37, R37, -INF , P3 ;  /* 0xff80000025257808 */ /* 0x000fe40001800000 */
[----:B------:R-:W-:Y:S02]  /*4a30*/  FSEL R40, R40, -INF , P2 ;  /* 0xff80000028287808 */ /* 0x000fe40001000000 */
[----:B------:R-:W-:Y:S02]  /*4a40*/  FSEL R41, R41, -INF , P1 ;  /* 0xff80000029297808 */ /* 0x000fe40000800000 */
[----:B------:R-:W-:Y:S02]  /*4a50*/  FSEL R44, R44, -INF , P5 ;  /* 0xff8000002c2c7808 */ /* 0x000fe40002800000 */
[----:B------:R-:W-:-:S02]  /*4a60*/  FSEL R45, R45, -INF , P4 ;  /* 0xff8000002d2d7808 */ /* 0x000fc40002000000 */
[C---:B------:R-:W-:Y:S02]  /*4a70*/  ISETP.GT.AND P3, PT, R3.reuse, 0x30, PT ;  /* 0x000000300300780c */ /* 0x040fe40003f64270 */
[C---:B------:R-:W-:Y:S02]  /*4a80*/  ISETP.GT.AND P2, PT, R3.reuse, 0x31, PT ;  /* 0x000000310300780c */ /* 0x040fe40003f44270 */
[C---:B------:R-:W-:Y:S02]  /*4a90*/  ISETP.GT.AND P1, PT, R3.reuse, 0x38, PT ;  /* 0x000000380300780c */ /* 0x040fe40003f24270 */
[C---:B------:R-:W-:Y:S02]  /*4aa0*/  ISETP.GT.AND P5, PT, R3.reuse, 0x39, PT ;  /* 0x000000390300780c */ /* 0x040fe40003fa4270 */
[----:B------:R-:W-:Y:S02]  /*4ab0*/  ISETP.GT.AND P4, PT, R3, 0x40, PT ;  /* 0x000000400300780c */ /* 0x000fe40003f84270 */
        /* <DEDUP_REMOVED lines=30> */
[----:B------:R-:W-:-:S02]  /*4ca0*/  FMNMX.FTZ R3, R24, R7, !PT ;  /* 0x0000000718037209 */ /* 0x000fc40007810000 */
[----:B------:R-:W-:Y:S02]  /*4cb0*/  FSEL R77, R77, -INF , P3 ;  /* 0xff8000004d4d7808 */ /* 0x000fe40001800000 */
[----:B------:R-:W-:Y:S02]  /*4cc0*/  FMNMX.FTZ R3, R25, R3, !PT ;  /* 0x0000000319037209 */ /* 0x000fe40007810000 */
[----:B------:R-:W-:Y:S02]  /*4cd0*/  FSEL R80, R80, -INF , P2 ;  /* 0xff80000050507808 */ /* 0x000fe40001000000 */
[----:B------:R-:W-:Y:S02]  /*4ce0*/  FMNMX.FTZ R3, R28, R3, !PT ;  /* 0x000000031c037209 */ /* 0x000fe40007810000 */
[----:B------:R-:W-:Y:S02]  /*4cf0*/  FSEL R81, R81, -INF , P1 ;  /* 0xff80000051517808 */ /* 0x000fe40000800000 */
[----:B------:R-:W-:-:S02]  /*4d00*/  FMNMX.FTZ R3, R29, R3, !PT ;  /* 0x000000031d037209 */ /* 0x000fc40007810000 */
[----:B------:R-:W-:Y:S02]  /*4d10*/  FSEL R84, R84, -INF , P5 ;  /* 0xff80000054547808 */ /* 0x000fe40002800000 */
[----:B------:R-:W-:Y:S02]  /*4d20*/  FMNMX.FTZ R3, R32, R3, !PT ;  /* 0x0000000320037209 */ /* 0x000fe40007810000 */
[----:B------:R-:W-:Y:S02]  /*4d30*/  FSEL R85, R85, -INF , P4 ;  /* 0xff80000055557808 */ /* 0x000fe40002000000 */
[----:B------:R-:W-:Y:S02]  /*4d40*/  FMNMX.FTZ R3, R33, R3, !PT ;  /* 0x0000000321037209 */ /* 0x000fe40007810000 */
[----:B------:R-:W-:Y:S02]  /*4d50*/  ISETP.GT.AND P1, PT, R5, 0x8, PT ;  /* 0x000000080500780c */ /* 0x000fe40003f24270 */
[----:B------:R-:W-:-:S02]  /*4d60*/  FMNMX.FTZ R3, R36, R3, !PT ;  /* 0x0000000324037209 */ /* 0x000fc40007810000 */
[----:B------:R-:W-:Y:S02]  /*4d70*/  FSEL R30, R30, -INF , P1 ;  /* 0xff8000001e1e7808 */ /* 0x000fe40000800000 */
[----:B------:R-:W-:Y:S02]  /*4d80*/  FMNMX.FTZ R3, R37, R3, !PT ;  /* 0x0000000325037209 */ /* 0x000fe40007810000 */
[----:B------:R-:W-:Y:S02]  /*4d90*/  ISETP.GT.AND P1, PT, R5, 0x19, PT ;  /* 0x000000190500780c */ /* 0x000fe40003f24270 */
[----:B------:R-:W-:Y:S02]  /*4da0*/  FMNMX.FTZ R3, R40, R3, !PT ;  /* 0x0000000328037209 */ /* 0x000fe40007810000 */
[----:B------:R-:W-:Y:S02]  /*4db0*/  FSEL R39, R39, -INF , P1 ;  /* 0xff80000027277808 */ /* 0x000fe40000800000 */
[----:B------:R-:W-:-:S02]  /*4dc0*/  FMNMX.FTZ R3, R41, R3, !PT ;  /* 0x0000000329037209 */ /* 0x000fc40007810000 */
[C---:B------:R-:W-:Y:S02]  /*4dd0*/  ISETP.GT.AND P1, PT, R5.reuse, 0x30, PT ;  /* 0x000000300500780c */ /* 0x040fe40003f24270 */
[----:B------:R-:W-:Y:S02]  /*4de0*/  FMNMX.FTZ R3, R44, R3, !PT ;  /* 0x000000032c037209 */ /* 0x000fe40007810000 */
[----:B------:R-:W-:Y:S02]  /*4df0*/  ISETP.GT.AND P3, PT, R5, RZ, PT ;  /* 0x000000ff0500720c */ /* 0x000fe40003f64270 */
[----:B------:R-:W-:Y:S02]  /*4e00*/  FMNMX.FTZ R3, R45, R3, !PT ;  /* 0x000000032d037209 */ /* 0x000fe40007810000 */
[----:B------:R-:W-:Y:S02]  /*4e10*/  ISETP.GT.AND P2, PT, R5, 0x1, PT ;  /* 0x000000010500780c */ /* 0x000fe40003f44270 */
[----:B------:R-:W-:-:S02]  /*4e20*/  FMNMX.FTZ R3, R48, R3, !PT ;  /* 0x0000000330037209 */ /* 0x000fc40007810000 */
[----:B------:R-:W-:Y:S02]  /*4e30*/  FSEL R50, R50, -INF , P1 ;  /* 0xff80000032327808 */ /* 0x000fe40000800000 */
[----:B------:R-:W-:Y:S02]  /*4e40*/  FMNMX.FTZ R3, R49, R3, !PT ;  /* 0x0000000331037209 */ /* 0x000fe40007810000 */
[C---:B------:R-:W-:Y:S02]  /*4e50*/  ISETP.GT.AND P1, PT, R5.reuse, 0x41, PT ;  /* 0x000000410500780c */ /* 0x040fe40003f24270 */
[----:B------:R-:W-:Y:S02]  /*4e60*/  FMNMX.FTZ R3, R52, R3, !PT ;  /* 0x0000000334037209 */ /* 0x000fe40007810000 */
[----:B------:R-:W-:Y:S02]  /*4e70*/  ISETP.GT.AND P0, PT, R5, 0x61, PT ;  /* 0x000000610500780c */ /* 0x000fe40003f04270 */
[----:B------:R-:W-:-:S02]  /*4e80*/  FMNMX.FTZ R3, R53, R3, !PT ;  /* 0x0000000335037209 */ /* 0x000fc40007810000 */
[----:B------:R-:W-:Y:S02]  /*4e90*/  FSEL R26, R26, -INF , P3 ;  /* 0xff8000001a1a7808 */ /* 0x000fe40001800000 */
[----:B------:R-:W-:Y:S02]  /*4ea0*/  FMNMX.FTZ R3, R56, R3, !PT ;  /* 0x0000000338037209 */ /* 0x000fe40007810000 */
[----:B------:R-:W-:Y:S02]  /*4eb0*/  FSEL R27, R27, -INF , P2 ;  /* 0xff8000001b1b7808 */ /* 0x000fe40001000000 */
[----:B------:R-:W-:Y:S02]  /*4ec0*/  FMNMX.FTZ R3, R57, R3, !PT ;  /* 0x0000000339037209 */ /* 0x000fe40007810000 */
[----:B------:R-:W-:Y:S02]  /*4ed0*/  ISETP.GT.AND P5, PT, R5, 0x9, PT ;  /* 0x000000090500780c */ /* 0x000fe40003fa4270 */
[----:B------:R-:W-:-:S02]  /*4ee0*/  FMNMX.FTZ R3, R60, R3, !PT ;  /* 0x000000033c037209 */ /* 0x000fc40007810000 */
[----:B------:R-:W-:Y:S02]  /*4ef0*/  ISETP.GT.AND P4, PT, R5, 0x10, PT ;  /* 0x000000100500780c */ /* 0x000fe40003f84270 */
[----:B------:R-:W-:Y:S02]  /*4f00*/  FMNMX.FTZ R3, R61, R3, !PT ;  /* 0x000000033d037209 */ /* 0x000fe40007810000 */
[C---:B------:R-:W-:Y:S02]  /*4f10*/  ISETP.GT.AND P3, PT, R5.reuse, 0x11, PT ;  /* 0x000000110500780c */ /* 0x040fe40003f64270 */
        /* <DEDUP_REMOVED lines=9> */
[----:B------:R-:W-:Y:S02]  /*4fb0*/  FSEL R34, R34, -INF , P4 ;  /* 0xff80000022227808 */ /* 0x000fe40002000000 */
[----:B------:R-:W-:Y:S02]  /*4fc0*/  FMNMX.FTZ R3, R73, R3, !PT ;  /* 0x0000000349037209 */ /* 0x000fe40007810000 */
[----:B------:R-:W-:Y:S02]  /*4fd0*/  FSEL R35, R35, -INF , P3 ;  /* 0xff80000023237808 */ /* 0x000fe40001800000 */
[----:B------:R-:W-:Y:S02]  /*4fe0*/  FMNMX.FTZ R3, R76, R3, !PT ;  /* 0x000000034c037209 */ /* 0x000fe40007810000 */
[----:B------:R-:W-:Y:S02]  /*4ff0*/  FSEL R38, R38, -INF , P2 ;  /* 0xff80000026267808 */ /* 0x000fe40001000000 */
[----:B------:R-:W-:-:S02]  /*5000*/  FMNMX.FTZ R3, R77, R3, !PT ;  /* 0x000000034d037209 */ /* 0x000fc40007810000 */
[C---:B------:R-:W-:Y:S02]  /*5010*/  ISETP.GT.AND P5, PT, R5.reuse, 0x20, PT ;  /* 0x000000200500780c */ /* 0x040fe40003fa4270 */
[----:B------:R-:W-:Y:S02]  /*5020*/  FMNMX.FTZ R3, R80, R3, !PT ;  /* 0x0000000350037209 */ /* 0x000fe40007810000 */
[----:B------:R-:W-:Y:S02]  /*5030*/  ISETP.GT.AND P4, PT, R5, 0x21, PT ;  /* 0x000000210500780c */ /* 0x000fe40003f84270 */
[----:B------:R-:W-:Y:S02]  /*5040*/  FMNMX.FTZ R3, R81, R3, !PT ;  /* 0x0000000351037209 */ /* 0x000fe40007810000 */
[----:B------:R-:W-:Y:S02]  /*5050*/  ISETP.GT.AND P3, PT, R5, 0x28, PT ;  /* 0x000000280500780c */ /* 0x000fe40003f64270 */
[----:B------:R-:W-:-:S02]  /*5060*/  FMNMX.FTZ R3, R84, R3, !PT ;  /* 0x0000000354037209 */ /* 0x000fc40007810000 */
[----:B------:R-:W-:Y:S02]  /*5070*/  ISETP.GT.AND P2, PT, R5, 0x29, PT ;  /* 0x000000290500780c */ /* 0x000fe40003f44270 */
[----:B------:R-:W-:Y:S02]  /*5080*/  FMNMX.FTZ R3, R85, R3, !PT ;  /* 0x0000000355037209 */ /* 0x000fe40007810000 */
[----:B------:R-:W-:Y:S02]  /*5090*/  FSEL R70, R70, -INF , P1 ;  /* 0xff80000046467808 */ /* 0x000fe40000800000 */
[----:B------:R-:W-:Y:S01]  /*50a0*/  ISETP.GT.AND P1, PT, R5, 0x69, PT ;  /* 0x000000690500780c */ /* 0x000fe20003f24270 */
[----:B------:R-:W0:Y:S01]  /*50b0*/  SHFL.BFLY PT, R6, R3, 0x2, 0x1f ;  /* 0x0c401f0003067f89 */ /* 0x000e2200000e0000 */
        /* <DEDUP_REMOVED lines=8> */
[----:B------:R-:W-:Y:S02]  /*5140*/  @P0 LOP3.LUT R16, R16, 0x200, RZ, 0xfc, !PT ;  /* 0x0000020010100812 */ /* 0x000fe400078efcff */
[----:B------:R-:W-:Y:S02]  /*5150*/  FSEL R51, R51, -INF , P5 ;  /* 0xff80000033337808 */ /* 0x000fe40002800000 */
[----:B------:R-:W-:Y:S02]  /*5160*/  FSEL R54, R54, -INF , P4 ;  /* 0xff80000036367808 */ /* 0x000fe40002000000 */
[----:B------:R-:W-:Y:S02]  /*5170*/  FSEL R55, R55, -INF , P3 ;  /* 0xff80000037377808 */ /* 0x000fe40001800000 */
[----:B0-----:R-:W-:Y:S02]  /*5180*/  FMNMX.FTZ R6, R3, R6, !PT ;  /* 0x0000000603067209 */ /* 0x001fe40007810000 */
[----:B------:R-:W-:-:S02]  /*5190*/  FSEL R58, R58, -INF , P2 ;  /* 0xff8000003a3a7808 */ /* 0x000fc40001000000 */
[C---:B------:R-:W-:Y:S01]  /*51a0*/  ISETP.GT.AND P5, PT, R5.reuse, 0x48, PT ;  /* 0x000000480500780c */ /* 0x040fe20003fa4270 */
[----:B------:R-:W0:Y:S01]  /*51b0*/  SHFL.BFLY PT, R3, R6, 0x1, 0x1f ;  /* 0x0c201f0006037f89 */ /* 0x000e2200000e0000 */
[C---:B------:R-:W-:Y:S02]  /*51c0*/  ISETP.GT.AND P4, PT, R5.reuse, 0x49, PT ;  /* 0x000000490500780c */ /* 0x040fe40003f84270 */
[C---:B------:R-:W-:Y:S02]  /*51d0*/  ISETP.GT.AND P3, PT, R5.reuse, 0x50, PT ;  /* 0x000000500500780c */ /* 0x040fe40003f64270 */
[----:B------:R-:W-:Y:S02]  /*51e0*/  ISETP.GT.AND P2, PT, R5, 0x51, PT ;  /* 0x000000510500780c */ /* 0x000fe40003f44270 */
[----:B------:R-:W-:Y:S02]  /*51f0*/  LOP3.LUT R16, R16, 0xfffffbff, RZ, 0xc0, !PT ;  /* 0xfffffbff10107812 */ /* 0x000fe400078ec0ff */
[----:B------:R-:W-:-:S02]  /*5200*/  FSEL R62, R62, -INF , P5 ;  /* 0xff8000003e3e7808 */ /* 0x000fc40002800000 */
[----:B------:R-:W-:Y:S02]  /*5210*/  FSEL R63, R63, -INF , P4 ;  /* 0xff8000003f3f7808 */ /* 0x000fe40002000000 */
[----:B------:R-:W-:Y:S02]  /*5220*/  FSEL R66, R66, -INF , P3 ;  /* 0xff80000042427808 */ /* 0x000fe40001800000 */
[----:B------:R-:W-:Y:S02]  /*5230*/  FSEL R67, R67, -INF , P2 ;  /* 0xff80000043437808 */ /* 0x000fe40001000000 */
[----:B------:R-:W-:Y:S02]  /*5240*/  @P1 LOP3.LUT R16, R16, 0x400, RZ, 0xfc, !PT ;  /* 0x0000040010101812 */ /* 0x000fe400078efcff */
[C---:B------:R-:W-:Y:S02]  /*5250*/  ISETP.GT.AND P2, PT, R5.reuse, 0x70, PT ;  /* 0x000000700500780c */ /* 0x040fe40003f44270 */
[----:B------:R-:W-:-:S02]  /*5260*/  ISETP.GT.AND P3, PT, R5, 0x71, PT ;  /* 0x000000710500780c */ /* 0x000fc40003f64270 */
[C---:B------:R-:W-:Y:S02]  /*5270*/  ISETP.GT.AND P4, PT, R5.reuse, 0x78, PT ;  /* 0x000000780500780c */ /* 0x040fe40003f84270 */
[----:B0-----:R-:W-:Y:S02]  /*5280*/  FMNMX.FTZ R6, R6, R3, !PT ;  /* 0x0000000306067209 */ /* 0x001fe40007810000 */
[C---:B------:R-:W-:Y:S02]  /*5290*/  ISETP.GT.AND P5, PT, R5.reuse, 0x79, PT ;  /* 0x000000790500780c */ /* 0x040fe40003fa4270 */
[C---:B------:R-:W-:Y:S02]  /*52a0*/  FSETP.NEU.FTZ.AND P6, PT, R6.reuse, -INF , PT ;  /* 0xff8000000600780b */ /* 0x040fe40003fdd000 */
[----:B------:R-:W-:Y:S02]  /*52b0*/  ISETP.GT.AND P1, PT, R5, 0x59, PT ;  /* 0x000000590500780c */ /* 0x000fe40003f24270 */
[----:B------:R-:W-:-:S02]  /*52c0*/  FSEL R3, R6, RZ, P6 ;  /* 0x000000ff06037208 */ /* 0x000fc40003000000 */
[----:B------:R-:W-:Y:S02]  /*52d0*/  ISETP.GT.AND P0, PT, R5, 0x60, PT ;  /* 0x000000600500780c */ /* 0x000fe40003f04270 */
[----:B------:R-:W-:Y:S01]  /*52e0*/  FSEL R71, R71, -INF , P1 ;  /* 0xff80000047477808 */ /* 0x000fe20000800000 */
[----:B------:R-:W-:Y:S01]  /*52f0*/  FADD.FTZ R7, -R3, R7 ;  /* 0x0000000703077221 */ /* 0x000fe20000010100 */
[----:B------:R-:W-:Y:S01]  /*5300*/  FSEL R74, R74, -INF , P0 ;  /* 0xff8000004a4a7808 */ /* 0x000fe20000000000 */
[----:B------:R-:W0:Y:S01]  /*5310*/  LDC R3, c[0x0][0x988] ;  /* 0x00026200ff037b82 */ /* 0x000e220000000800 */
[C---:B------:R-:W-:Y:S02]  /*5320*/  LOP3.LUT P0, RZ, R16.reuse, 0x200, RZ, 0xc0, !PT ;  /* 0x0000020010ff7812 */ /* 0x040fe4000780c0ff */
[----:B------:R-:W-:Y:S02]  /*5330*/  LOP3.LUT P1, RZ, R16, 0x400, RZ, 0xc0, !PT ;  /* 0x0000040010ff7812 */ /* 0x000fe4000782c0ff */
[----:B------:R-:W-:-:S02]  /*5340*/  FSEL R75, R75, -INF , P0 ;  /* 0xff8000004b4b7808 */ /* 0x000fc40000000000 */
[----:B------:R-:W-:Y:S02]  /*5350*/  FSEL R79, R79, -INF , P1 ;  /* 0xff8000004f4f7808 */ /* 0x000fe40000800000 */
[----:B------:R-:W-:Y:S02]  /*5360*/  FSEL R82, R82, -INF , P2 ;  /* 0xff80000052527808 */ /* 0x000fe40001000000 */
[----:B------:R-:W-:Y:S02]  /*5370*/  FSEL R83, R83, -INF , P3 ;  /* 0xff80000053537808 */ /* 0x000fe40001800000 */
[----:B------:R-:W-:Y:S02]  /*5380*/  FSEL R86, R86, -INF , P4 ;  /* 0xff80000056567808 */ /* 0x000fe40002000000 */
[----:B------:R-:W-:Y:S02]  /*5390*/  FSEL R87, R87, -INF , P5 ;  /* 0xff80000057577808 */ /* 0x000fe40002800000 */
[----:B------:R-:W-:Y:S01]  /*53a0*/  LOP3.LUT P0, RZ, R16, 0x100, RZ, 0xc0, !PT ;  /* 0x0000010010ff7812 */ /* 0x000fe2000780c0ff */
[-C--:B0-----:R-:W-:Y:S01]  /*53b0*/  FMUL.FTZ R10, R6, R3.reuse ;  /* 0x00000003060a7220 */ /* 0x081fe20000410000 */
[----:B------:R-:W-:-:S04]  /*53c0*/  FMUL.FTZ R7, R7, R3 ;  /* 0x0000000307077220 */ /* 0x000fc80000410000 */
[----:B------:R-:W-:Y:S02]  /*53d0*/  FSEL R10, R10, RZ, P6 ;  /* 0x000000ff0a0a7208 */ /* 0x000fe40003000000 */
[----:B------:R-:W-:Y:S01]  /*53e0*/  ISETP.GT.AND P6, PT, R5, 0x68, PT ;  /* 0x000000680500780c */ /* 0x000fe20003fc4270 */
[----:B------:R-:W-:Y:S01]  /*53f0*/  MUFU.EX2 R7, R7 ;  /* 0x0000000700077308 */ /* 0x000fe20000000800 */
[----:B------:R-:W-:Y:S01]  /*5400*/  FMNMX.FTZ R5, R26, R9, !PT ;  /* 0x000000091a057209 */ /* 0x000fe20007810000 */
[-CC-:B------:R-:W-:Y:S01]  /*5410*/  FFMA.FTZ R24, R24, R3.reuse, -R10.reuse ;  /* 0x0000000318187223 */ /* 0x180fe2000001080a */
[----:B------:R-:W-:Y:S01]  /*5420*/  FSEL R78, R78, -INF , P6 ;  /* 0xff8000004e4e7808 */ /* 0x000fe20003000000 */
[--C-:B------:R-:W-:Y:S01]  /*5430*/  FFMA.FTZ R25, R25, R3, -R10.reuse ;  /* 0x0000000319197223 */ /* 0x100fe2000001080a */
[----:B------:R-:W-:Y:S01]  /*5440*/  FMNMX.FTZ R5, R27, R5, !PT ;  /* 0x000000051b057209 */ /* 0x000fe20007810000 */
[-CC-:B------:R-:W-:Y:S01]  /*5450*/  FFMA.FTZ R28, R28, R3.reuse, -R10.reuse ;  /* 0x000000031c1c7223 */ /* 0x180fe2000001080a */
[--C-:B------:R-:W-:Y:S01]  /*5460*/  FFMA.FTZ R29, R29, R3, -R10.reuse ;  /* 0x000000031d1d7223 */ /* 0x100fe2000001080a */
[----:B------:R-:W0:Y:S01]  /*5470*/  MUFU.EX2 R24, R24 ;  /* 0x0000001800187308 */ /* 0x000e220000000800 */
[----:B------:R-:W-:Y:S01]  /*5480*/  FMNMX.FTZ R5, R30, R5, !PT ;  /* 0x000000051e057209 */ /* 0x000fe20007810000 */
[-CC-:B------:R-:W-:Y:S01]  /*5490*/  FFMA.FTZ R32, R32, R3.reuse, -R10.reuse ;  /* 0x0000000320207223 */ /* 0x180fe2000001080a */
[-CC-:B------:R-:W-:Y:S01]  /*54a0*/  FFMA.FTZ R33, R33, R3.reuse, -R10.reuse ;  /* 0x0000000321217223 */ /* 0x180fe2000001080a */
[--C-:B------:R-:W-:Y:S01]  /*54b0*/  FFMA.FTZ R36, R36, R3, -R10.reuse ;  /* 0x0000000324247223 */ /* 0x100fe2000001080a */
[----:B------:R-:W-:Y:S01]  /*54c0*/  FMNMX.FTZ R5, R31, R5, !PT ;  /* 0x000000051f057209 */ /* 0x000fe20007810000 */
[-CC-:B------:R-:W-:Y:S01]  /*54d0*/  FFMA.FTZ R37, R37, R3.reuse, -R10.reuse ;  /* 0x0000000325257223 */ /* 0x180fe2000001080a */
[--C-:B------:R-:W-:Y:S01]  /*54e0*/  FFMA.FTZ R40, R40, R3, -R10.reuse ;  /* 0x0000000328287223 */ /* 0x100fe2000001080a */
[----:B------:R-:W1:Y:S01]  /*54f0*/  MUFU.EX2 R25, R25 ;  /* 0x0000001900197308 */ /* 0x000e620000000800 */
[----:B------:R-:W-:Y:S01]  /*5500*/  FMNMX.FTZ R5, R34, R5, !PT ;  /* 0x0000000522057209 */ /* 0x000fe20007810000 */
[-CC-:B------:R-:W-:Y:S01]  /*5510*/  FFMA.FTZ R41, R41, R3.reuse, -R10.reuse ;  /* 0x0000000329297223 */ /* 0x180fe2000001080a */
[-CC-:B------:R-:W-:Y:S01]  /*5520*/  FFMA.FTZ R44, R44, R3.reuse, -R10.reuse ;  /* 0x000000032c2c7223 */ /* 0x180fe2000001080a */
[--C-:B------:R-:W-:Y:S01]  /*5530*/  FFMA.FTZ R45, R45, R3, -R10.reuse ;  /* 0x000000032d2d7223 */ /* 0x100fe2000001080a */
[----:B------:R-:W-:Y:S01]  /*5540*/  FMNMX.FTZ R5, R35, R5, !PT ;  /* 0x0000000523057209 */ /* 0x000fe20007810000 */
[-CC-:B------:R-:W-:Y:S01]  /*5550*/  FFMA.FTZ R48, R48, R3.reuse, -R10.reuse ;  /* 0x0000000330307223 */ /* 0x180fe2000001080a */
[----:B------:R-:W-:Y:S01]  /*5560*/  FFMA.FTZ R49, R49, R3, -R10 ;  /* 0x0000000331317223 */ /* 0x000fe2000001080a */
[----:B------:R-:W-:Y:S01]  /*5570*/  MUFU.EX2 R28, R28 ;  /* 0x0000001c001c7308 */ /* 0x000fe20000000800 */
[----:B------:R-:W-:Y:S01]  /*5580*/  FMNMX.FTZ R5, R38, R5, !PT ;  /* 0x0000000526057209 */ /* 0x000fe20007810000 */
[----:B0-----:R-:W-:Y:S01]  /*5590*/  FFMA.FTZ R4, R7, R4, R24 ;  /* 0x0000000407047223 */ /* 0x001fe20000010018 */
[-CC-:B------:R-:W-:Y:S01]  /*55a0*/  FFMA.FTZ R52, R52, R3.reuse, -R10.reuse ;  /* 0x0000000334347223 */ /* 0x180fe2000001080a */
[--C-:B------:R-:W-:Y:S01]  /*55b0*/  FFMA.FTZ R53, R53, R3, -R10.reuse ;  /* 0x0000000335357223 */ /* 0x100fe2000001080a */
[----:B------:R-:W-:Y:S01]  /*55c0*/  FMNMX.FTZ R5, R39, R5, !PT ;  /* 0x0000000527057209 */ /* 0x000fe20007810000 */
[-CC-:B------:R-:W-:Y:S01]  /*55d0*/  FFMA.FTZ R56, R56, R3.reuse, -R10.reuse ;  /* 0x0000000338387223 */ /* 0x180fe2000001080a */
[----:B------:R-:W-:Y:S01]  /*55e0*/  FFMA.FTZ R57, R57, R3, -R10 ;  /* 0x0000000339397223 */ /* 0x000fe2000001080a */
[----:B------:R-:W-:Y:S01]  /*55f0*/  MUFU.EX2 R29, R29 ;  /* 0x0000001d001d7308 */ /* 0x000fe20000000800 */
[----:B------:R-:W-:Y:S01]  /*5600*/  FMNMX.FTZ R5, R42, R5, !PT ;  /* 0x000000052a057209 */ /* 0x000fe20007810000 */
[----:B-1----:R-:W-:Y:S01]  /*5610*/  FADD.FTZ R4, R25, R4 ;  /* 0x0000000419047221 */ /* 0x002fe20000010000 */
[-CC-:B------:R-:W-:Y:S01]  /*5620*/  FFMA.FTZ R60, R60, R3.reuse, -R10.reuse ;  /* 0x000000033c3c7223 */ /* 0x180fe2000001080a */
[--C-:B------:R-:W-:Y:S01]  /*5630*/  FFMA.FTZ R61, R61, R3, -R10.reuse ;  /* 0x000000033d3d7223 */ /* 0x100fe2000001080a */
[----:B------:R-:W-:Y:S01]  /*5640*/  FMNMX.FTZ R5, R43, R5, !PT ;  /* 0x000000052b057209 */ /* 0x000fe20007810000 */
[-CC-:B------:R-:W-:Y:S01]  /*5650*/  FFMA.FTZ R64, R64, R3.reuse, -R10.reuse ;  /* 0x0000000340407223 */ /* 0x180fe2000001080a */
[--C-:B------:R-:W-:Y:S01]  /*5660*/  FFMA.FTZ R65, R65, R3, -R10.reuse ;  /* 0x0000000341417223 */ /* 0x100fe2000001080a */
[----:B------:R-:W-:Y:S01]  /*5670*/  MUFU.EX2 R32, R32 ;  /* 0x0000002000207308 */ /* 0x000fe20000000800 */
[----:B------:R-:W-:Y:S01]  /*5680*/  FMNMX.FTZ R5, R46, R5, !PT ;  /* 0x000000052e057209 */ /* 0x000fe20007810000 */
[-CC-:B------:R-:W-:Y:S01]  /*5690*/  FFMA.FTZ R68, R68, R3.reuse, -R10.reuse ;  /* 0x0000000344447223 */ /* 0x180fe2000001080a */
        /* <DEDUP_REMOVED lines=40> */
[----:B------:R-:W-:Y:S02]  /*5920*/  MUFU.EX2 R53, R53 ;  /* 0x0000003500357308 */ /* 0x000fe40000000800 */
[----:B------:R-:W0:Y:S06]  /*5930*/  SHFL.BFLY PT, R11, R5, 0x2, 0x1f ;  /* 0x0c401f00050b7f89 */ /* 0x000e2c00000e0000 */
[----:B------:R-:W-:Y:S08]  /*5940*/  MUFU.EX2 R56, R56 ;  /* 0x0000003800387308 */ /* 0x000ff00000000800 */
[----:B------:R-:W-:Y:S08]  /*5950*/  MUFU.EX2 R57, R57 ;  /* 0x0000003900397308 */ /* 0x000ff00000000800 */
[----:B------:R-:W-:Y:S01]  /*5960*/  MUFU.EX2 R60, R60 ;  /* 0x0000003c003c7308 */ /* 0x000fe20000000800 */
[----:B0-----:R-:W-:-:S05]  /*5970*/  FMNMX.FTZ R5, R5, R11, !PT ;  /* 0x0000000b05057209 */ /* 0x001fca0007810000 */
[----:B------:R-:W0:Y:S02]  /*5980*/  SHFL.BFLY PT, R11, R5, 0x1, 0x1f ;  /* 0x0c201f00050b7f89 */ /* 0x000e2400000e0000 */
[----:B------:R-:W-:Y:S08]  /*5990*/  MUFU.EX2 R61, R61 ;  /* 0x0000003d003d7308 */ /* 0x000ff00000000800 */
[----:B------:R-:W-:Y:S08]  /*59a0*/  MUFU.EX2 R64, R64 ;  /* 0x0000004000407308 */ /* 0x000ff00000000800 */
[----:B------:R-:W-:Y:S01]  /*59b0*/  MUFU.EX2 R65, R65 ;  /* 0x0000004100417308 */ /* 0x000fe20000000800 */
[----:B0-----:R-:W-:-:S07]  /*59c0*/  FMNMX.FTZ R5, R5, R11, !PT ;  /* 0x0000000b05057209 */ /* 0x001fce0007810000 */
[----:B------:R-:W-:Y:S01]  /*59d0*/  MUFU.EX2 R68, R68 ;  /* 0x0000004400447308 */ /* 0x000fe20000000800 */
[C---:B------:R-:W-:Y:S01]  /*59e0*/  FSETP.NEU.FTZ.AND P1, PT, R5.reuse, -INF , PT ;  /* 0xff8000000500780b */ /* 0x040fe20003f3d000 */
[----:B------:R-:W-:-:S03]  /*59f0*/  FMUL.FTZ R12, R5, R3 ;  /* 0x00000003050c7220 */ /* 0x000fc60000410000 */
[----:B------:R-:W-:-:S03]  /*5a00*/  FSEL R11, R5, RZ, P1 ;  /* 0x000000ff050b7208 */ /* 0x000fc60000800000 */
[----:B------:R-:W-:Y:S01]  /*5a10*/  MUFU.EX2 R69, R69 ;  /* 0x0000004500457308 */ /* 0x000fe20000000800 */
[----:B------:R-:W-:Y:S01]  /*5a20*/  FSEL R12, R12, RZ, P1 ;  /* 0x000000ff0c0c7208 */ /* 0x000fe20000800000 */
[----:B------:R-:W-:-:S04]  /*5a30*/  FADD.FTZ R9, -R11, R9 ;  /* 0x000000090b097221 */ /* 0x000fc80000010100 */
[-CC-:B------:R-:W-:Y:S01]  /*5a40*/  FFMA.FTZ R26, R26, R3.reuse, -R12.reuse ;  /* 0x000000031a1a7223 */ /* 0x180fe2000001080c */
[-CC-:B------:R-:W-:Y:S01]  /*5a50*/  FFMA.FTZ R27, R27, R3.reuse, -R12.reuse ;  /* 0x000000031b1b7223 */ /* 0x180fe2000001080c */
[-C--:B------:R-:W-:Y:S01]  /*5a60*/  FMUL.FTZ R9, R9, R3.reuse ;  /* 0x0000000309097220 */ /* 0x080fe20000410000 */
        /* <DEDUP_REMOVED lines=35> */
[----:B0-----:R-:W-:-:S04]  /*5ca0*/  FFMA.FTZ R0, R9, R0, R26 ;  /* 0x0000000009007223 */ /* 0x001fc8000001001a */
[----:B------:R-:W-:Y:S01]  /*5cb0*/  FADD.FTZ R14, R13, R0 ;  /* 0x000000000d0e7221 */ /* 0x000fe20000010000 */
        /* <DEDUP_REMOVED lines=98> */
.L_x_2098:
        /* <DEDUP_REMOVED lines=106> */
.L_x_2088:
[----:B------:R-:W-:-:S13]  /*6980*/  ISETP.GE.AND P1, PT, R8, R142, PT ;  /* 0x0000008e0800720c */ /* 0x000fda0003f26270 */
[----:B------:R-:W-:Y:S05]  /*6990*/  @!P1 BRA `(.L_x_2100) ;  /* 0x00000020003c9947 */ /* 0x000fea0003800000 */
[----:B------:R-:W-:Y:S01]  /*69a0*/  IMAD.MOV.U32 R9, RZ, RZ, R5 ;  /* 0x000000ffff097224 */ /* 0x000fe200078e0005 */
[----:B------:R-:W-:Y:S01]  /*69b0*/  UMOV UR6, UR38 ;  /* 0x0000002600067c82 */ /* 0x000fe20008000000 */
[----:B------:R-:W-:Y:S02]  /*69c0*/  IMAD.MOV.U32 R7, RZ, RZ, R6 ;  /* 0x000000ffff077224 */ /* 0x000fe400078e0006 */
[----:B------:R-:W-:-:S07]  /*69d0*/  IMAD.MOV.U32 R10, RZ, RZ, R2 ;  /* 0x000000ffff0a7224 */ /* 0x000fce00078e0002 */
.L_x_2111:
[----:B------:R-:W-:Y:S01]  /*69e0*/  ISETP.NE.AND P2, PT, RZ, UR42, PT ;  /* 0x0000002aff007c0c */ /* 0x000fe2000bf45270 */
[----:B------:R-:W-:-:S04]  /*69f0*/  UISETP.NE.AND UP0, UPT, UR6, 0x1, UPT ;  /* 0x000000010600788c */ /* 0x000fc8000bf05270 */
[----:B------:R-:W-:-:S06]  /*6a00*/  USEL UR7, URZ, 0x1, UP0 ;  /* 0x000000013f077887 */ /* 0x000fcc0008000000 */
[----:B------:R-:W-:Y:S02]  /*6a10*/  LOP3.LUT R2, R10, UR7, RZ, 0x3c, !PT ;  /* 0x000000070a027c12 */ /* 0x000fe4000f8e3cff */
[----:B------:R-:W-:Y:S05]  /*6a20*/  @P2 BRA `(.L_x_2101) ;  /* 0x0000000000342947 */ /* 0x000fea0003800000 */
[----:B------:R-:W-:Y:S05]  /*6a30*/  @!P0 BRA `(.L_x_2102) ;  /* 0x0000000000048947 */ /* 0x000fea0003800000 */
[----:B------:R-:W-:Y:S01]  /*6a40*/  BPT.TRAP 0x1 ;  /* 0x000000040000795c */ /* 0x000fe20000300000 */
.L_x_2102:
        /* <DEDUP_REMOVED lines=8> */
.L_x_2103:
[----:B-1----:R-:W-:Y:S05]  /*6ad0*/  @P1 BRA `(.L_x_2101) ;  /* 0x0000000000081947 */ /* 0x002fea0003800000 */
[----:B------:R-:W1:Y:S02]  /*6ae0*/  SYNCS.PHASECHK.TRANS64.TRYWAIT P1, [UR7+0x2d830], R3 ;  /* 0x02d83003ff0075a7 */ /* 0x000e640008020147 */
[----:B-1----:R-:W-:Y:S05]  /*6af0*/  @!P1 BRA `(.L_x_2104) ;  /* 0x000000b4007c9947 */ /* 0x002fea0003800000 */
.L_x_2101:
        /* <DEDUP_REMOVED lines=42> */
.L_x_2106:
[----:B------:R-:W-:Y:S01]  /*6da0*/  ULEA UR7, UR6, UR40, 0x3 ;  /* 0x0000002806077291 */ /* 0x000fe2000f8e183f */
[----:B------:R-:W-:-:S08]  /*6db0*/  SHF.L.U32 R3, R10, 0x1f, RZ ;  /* 0x0000001f0a037819 */ /* 0x000fd000000006ff */
[----:B------:R0:W1:Y:S01]  /*6dc0*/  SYNCS.PHASECHK.TRANS64.TRYWAIT P1, [UR7+0x2d850], R3 ;  /* 0x02d85003ff0075a7 */ /* 0x0000620008020147 */
[----:B------:R-:W-:Y:S05]  /*6dd0*/  @!P0 BRA `(.L_x_2107) ;  /* 0x0000000000048947 */ /* 0x000fea0003800000 */
[----:B------:R-:W-:Y:S01]  /*6de0*/  BPT.TRAP 0x1 ;  /* 0x000000040000795c */ /* 0x000fe20000300000 */
.L_x_2107:
[----:B-1----:R-:W-:Y:S05]  /*6df0*/  @P1 BRA `(.L_x_2105) ;  /* 0x0000000000081947 */ /* 0x002fea0003800000 */
[----:B------:R-:W1:Y:S02]  /*6e00*/  SYNCS.PHASECHK.TRANS64.TRYWAIT P1, [UR7+0x2d850], R3 ;  /* 0x02d85003ff0075a7 */ /* 0x000e640008020147 */
[----:B-1----:R-:W-:Y:S05]  /*6e10*/  @!P1 BRA `(.L_x_2108) ;  /* 0x000000b000cc9947 */ /* 0x002fea0003800000 */
.L_x_2105:
        /* <DEDUP_REMOVED lines=70> */
.L_x_2109:
        /* <DEDUP_REMOVED lines=37> */
[----:B0-----:R-:W-:Y:S02]  /*74d0*/  FMNMX.FTZ R5, R3, R5, !PT ;  /* 0x0000000503057209 */ /* 0x001fe40007810000 */
[----:B------:R-:W-:-:S03]  /*74e0*/  FMNMX.FTZ R3, R26, R9, !PT ;  /* 0x000000091a037209 */ /* 0x000fc60007810000 */
[----:B------:R-:W0:Y:S01]  /*74f0*/  SHFL.BFLY PT, R6, R5, 0x1, 0x1f ;  /* 0x0c201f0005067f89 */ /* 0x000e2200000e0000 */
[----:B------:R-:W-:-:S04]  /*7500*/  FMNMX.FTZ R3, R27, R3, !PT ;  /* 0x000000031b037209 */ /* 0x000fc80007810000 */
[----:B------:R-:W-:-:S04]  /*7510*/  FMNMX.FTZ R3, R30, R3, !PT ;  /* 0x000000031e037209 */ /* 0x000fc80007810000 */
[----:B------:R-:W-:-:S04]  /*7520*/  FMNMX.FTZ R3, R31, R3, !PT ;  /* 0x000000031f037209 */ /* 0x000fc80007810000 */
[----:B------:R-:W-:-:S04]  /*7530*/  FMNMX.FTZ R3, R34, R3, !PT ;  /* 0x0000000322037209 */ /* 0x000fc80007810000 */
[----:B------:R-:W-:-:S04]  /*7540*/  FMNMX.FTZ R3, R35, R3, !PT ;  /* 0x0000000323037209 */ /* 0x000fc80007810000 */
[----:B------:R-:W-:Y:S02]  /*7550*/  FMNMX.FTZ R3, R38, R3, !PT ;  /* 0x0000000326037209 */ /* 0x000fe40007810000 */
        /* <DEDUP_REMOVED lines=32> */
[C---:B------:R-:W-:Y:S01]  /*7760*/  FADD.FTZ R9, -R5.reuse, R9 ;  /* 0x0000000905097221 */ /* 0x040fe20000010100 */
        /* <DEDUP_REMOVED lines=46> */
[-C--:B------:R-:W-:Y:S01]  /*7a50*/  FFMA.FTZ R35, R35, R3.reuse, -R12 ;  /* 0x0000000323237223 */ /* 0x080fe2000001080c */
        /* <DEDUP_REMOVED lines=10> */
[-C--:B------:R-:W-:Y:S01]  /*7b00*/  FFMA.FTZ R51, R51, R3.reuse, -R12 ;  /* 0x0000000333337223 */ /* 0x080fe2000001080c */
        /* <DEDUP_REMOVED lines=142> */
.L_x_2110:
        /* <DEDUP_REMOVED lines=106> */
.L_x_2100:
[----:B------:R-:W-:Y:S06]  /*8a90*/  BAR.ARV 0x8, 0x200 ;  /* 0x0208000000007b1d */ /* 0x000fec0000002000 */
[----:B------:R-:W-:Y:S05]  /*8aa0*/  @!P0 BRA `(.L_x_2112) ;  /* 0x0000000000048947 */ /* 0x000fea0003800000 */
[----:B------:R-:W-:Y:S01]  /*8ab0*/  BPT.TRAP 0x1 ;  /* 0x000000040000795c */ /* 0x000fe20000300000 */
.L_x_2112:
[----:B------:R-:W-:Y:S01]  /*8ac0*/  ULEA UR4, UR38, UR40, 0x3 ;  /* 0x0000002826047291 */ /* 0x000fe2000f8e183f */
[----:B------:R-:W-:-:S08]  /*8ad0*/  SHF.L.U32 R7, R2, 0x1f, RZ ;  /* 0x0000001f02077819 */ /* 0x000fd000000006ff */
[----:B------:R0:W1:Y:S01]  /*8ae0*/  SYNCS.PHASECHK.TRANS64.TRYWAIT P1, [UR4+0x2d850], R7 ;  /* 0x02d85007ff0075a7 */ /* 0x0000620008020144 */
[----:B------:R-:W-:Y:S05]  /*8af0*/  @!P0 BRA `(.L_x_2113) ;  /* 0x0000000000048947 */ /* 0x000fea0003800000 */
[----:B------:R-:W-:Y:S01]  /*8b00*/  BPT.TRAP 0x1 ;  /* 0x000000040000795c */ /* 0x000fe20000300000 */
.L_x_2113:
[----:B-1----:R-:W-:Y:S05]  /*8b10*/  @P1 BRA `(.L_x_2114) ;  /* 0x0000000000081947 */ /* 0x002fea0003800000 */
[----:B------:R-:W1:Y:S02]  /*8b20*/  SYNCS.PHASECHK.TRANS64.TRYWAIT P1, [UR4+0x2d850], R7 ;  /* 0x02d85007ff0075a7 */ /* 0x000e640008020144 */
[----:B-1----:R-:W-:Y:S05]  /*8b30*/  @!P1 BRA `(.L_x_2115) ;  /* 0x00000094009c9947 */ /* 0x002fea0003800000 */
.L_x_2114:
[----:B------:R-:W-:Y:S01]  /*8b40*/  UIADD3 UR40, UR40, 0x400, URZ ;  /* 0x0000040028287890 */ /* 0x000fe2000fffe03f */
[----:B------:R-:W-:Y:S01]  /*8b50*/  WARPGROUP.ARRIVE ;  /* 0x00000000000079c5 */ /* 0x000fe20000000000 */
[----:B------:R-:W-:Y:S01]  /*8b60*/  ULOP3.LUT UR39, UR39, 0x10000, URZ, 0xfc, !UPT ;  /* 0x0001000027277892 */ /* 0x000fe2000f8efc3f */
[----:B01----:R-:W0:Y:S01]  /*8b70*/  SHFL.BFLY PT, R7, R4, 0x2, 0x1f ;  /* 0x0c401f0004077f89 */ /* 0x003e2200000e0000 */
[----:B------:R-:W-:Y:S01]  /*8b80*/  USHF.R.U32.HI UR40, URZ, 0x4, UR40 ;  /* 0x000000043f287899 */ /* 0x000fe20008011628 */
[----:B------:R-:W-:Y:S01]  /*8b90*/  IMAD.MOV.U32 R20, RZ, RZ, -0x800000 ;  /* 0xff800000ff147424 */ /* 0x000fe200078e00ff */
[----:B------:R-:W-:Y:S01]  /*8ba0*/  UMOV UR9, 0x40000040 ;  /* 0x4000004000097882 */ /* 0x000fe20000000000 */
[----:B------:R-:W-:Y:S01]  /*8bb0*/  UMOV UR11, 0x80000020 ;  /* 0x80000020000b7882 */ /* 0x000fe20000000000 */
[----:B------:R-:W-:Y:S01]  /*8bc0*/  ULOP3.LUT UR40, UR40, 0x3fff, URZ, 0xc0, !UPT ;  /* 0x00003fff28287892 */ /* 0x000fe2000f8ec03f */
[----:B------:R-:W1:Y:S01]  /*8bd0*/  SHFL.BFLY PT, R9, R0, 0x2, 0x1f ;  /* 0x0c401f0000097f89 */ /* 0x000e6200000e0000 */
[----:B------:R-:W-:-:S02]  /*8be0*/  UMOV UR8, UR39 ;  /* 0x0000002700087c82 */ /* 0x000fc40008000000 */
[----:B------:R-:W-:-:S04]  /*8bf0*/  ULOP3.LUT UR5, UR40, 0x2000000, URZ, 0xfc, !UPT ;  /* 0x0200000028057892 */ /* 0x000fc8000f8efc3f */
[----:B------:R-:W-:-:S07]  /*8c00*/  UIMAD UR5, UR38, 0x600, UR5 ;  /* 0x00000600260578a4 */ /* 0x000fce000f8e0205 */
[----:B------:R-:W-:Y:S02]  /*8c10*/  UMOV UR10, UR5 ;  /* 0x00000005000a7c82 */ /* 0x000fe40008000000 */
[----:B------:R-:W-:Y:S01]  /*8c20*/  HGMMA.64x96x16.F32.BF16 R88, gdesc[UR8].tnspB, R88, gsb0 ;  /* 0x41600000085879f0 */ /* 0x000fe20008001858 */
[----:B------:R-:W-:Y:S01]  /*8c30*/  UIADD3 UR8, UR39, 0x2, URZ ;  /* 0x0000000227087890 */ /* 0x000fe2000fffe03f */
[----:B0-----:R-:W-:Y:S01]  /*8c40*/  FADD.FTZ R7, R7, R4 ;  /* 0x0000000407077221 */ /* 0x001fe20000010000 */
[----:B------:R-:W-:Y:S01]  /*8c50*/  UIADD3 UR10, UR5, 0x40, URZ ;  /* 0x00000040050a7890 */ /* 0x000fe2000fffe03f */
[----:B------:R-:W-:Y:S01]  /*8c60*/  IMAD.MOV.U32 R4, RZ, RZ, RZ ;  /* 0x000000ffff047224 */ /* 0x000fe200078e00ff */
[----:B------:R-:W-:Y:S01]  /*8c70*/  UMOV UR9, 0x40000040 ;  /* 0x4000004000097882 */ /* 0x000fe20000000000 */
[----:B------:R-:W-:Y:S01]  /*8c80*/  UMOV UR11, 0x80000020 ;  /* 0x80000020000b7882 */ /* 0x000fe20000000000 */
[----:B------:R-:W0:Y:S01]  /*8c90*/  SHFL.BFLY PT, R8, R7, 0x1, 0x1f ;  /* 0x0c201f0007087f89 */ /* 0x000e2200000e0000 */
[----:B-1----:R-:W-:Y:S01]  /*8ca0*/  FADD.FTZ R9, R9, R0 ;  /* 0x0000000009097221 */ /* 0x002fe20000010000 */
[----:B------:R-:W-:-:S04]  /*8cb0*/  IMAD.MOV.U32 R0, RZ, RZ, -0x800000 ;  /* 0xff800000ff007424 */ /* 0x000fc800078e00ff */
[----:B------:R-:W1:Y:S01]  /*8cc0*/  SHFL.BFLY PT, R10, R9, 0x1, 0x1f ;  /* 0x0c201f00090a7f89 */ /* 0x000e6200000e0000 */
[----:B0-----:R-:W-:Y:S01]  /*8cd0*/  FADD.FTZ R13, R7, R8 ;  /* 0x00000008070d7221 */ /* 0x001fe20000010000 */
[----:B------:R-:W-:-:S04]  /*8ce0*/  IMAD.MOV.U32 R8, RZ, RZ, RZ ;  /* 0x000000ffff087224 */ /* 0x000fc800078e00ff */
[----:B------:R-:W-:Y:S01]  /*8cf0*/  FSETP.NE.FTZ.AND P1, PT, R13, RZ, PT ;  /* 0x000000ff0d00720b */ /* 0x000fe20003f35000 */
[----:B-1----:R-:W-:-:S05]  /*8d00*/  FADD.FTZ R14, R9, R10 ;  /* 0x0000000a090e7221 */ /* 0x002fca0000010000 */
        /* <DEDUP_REMOVED lines=59> */
.L_x_2116:
        /* <DEDUP_REMOVED lines=60> */
.L_x_2080:
[----:B------:R-:W3:Y:S08]  /*9480*/  S2UR UR41, SR_CgaCtaId ;  /* 0x00000000002979c3 */ /* 0x000ef00000008800 */
[----:B------:R-:W-:Y:S06]  /*9490*/  BAR.SYNC.DEFER_BLOCKING 0x5, 0x200 ;  /* 0x0148000000007b1d */ /* 0x000fec0000010000 */
[----:B------:R-:W-:Y:S01]  /*94a0*/  UMOV UR40, 0x400 ;  /* 0x0000040000287882 */ /* 0x000fe20000000000 */
[----:B------:R-:W-:Y:S01]  /*94b0*/  BSSY B0, `(.L_x_2117) ;  /* 0x0000281000007945 */ /* 0x000fe20003800000 */
[----:B---3--:R-:W-:-:S09]  /*94c0*/  ULEA UR40, UR41, UR40, 0x18 ;  /* 0x0000002829287291 */ /* 0x008fd2000f8ec03f */
[----:B------:R-:W3:Y:S01]  /*94d0*/  LDS.128 R4, [UR40+0x2d8d0] ;  /* 0x02d8d028ff047984 */ /* 0x000ee20008000c00 */
[----:B------:R-:W-:Y:S06]  /*94e0*/  BAR.ARV 0x4, 0x200 ;  /* 0x0108000000007b1d */ /* 0x000fec0000002000 */
[----:B------:R-:W-:Y:S05]  /*94f0*/  @P0 BRA `(.L_x_2118) ;  /* 0x0000001c00540947 */ /* 0x000fea0003800000 */
[----:B--2---:R-:W1:Y:S01]  /*9500*/  LDL R3, [R1+0x48] ;  /* 0x0000480001037983 */ /* 0x004e620000100800 */
[----:B------:R-:W2:Y:S03]  /*9510*/  S2UR UR6, SR_SWINHI ;  /* 0x00000000000679c3 */ /* 0x000ea60000002f00 */
[----:B------:R-:W4:Y:S01]  /*9520*/  LDL R48, [R1+0x8] ;  /* 0x0000080001307983 */ /* 0x000f220000100800 */
[----:B------:R-:W-:Y:S01]  /*9530*/  UMOV UR4, UR40 ;  /* 0x0000002800047c82 */ /* 0x000fe20008000000 */
[----:B--2---:R-:W-:Y:S01]  /*9540*/  UMOV UR5, UR6 ;  /* 0x0000000600057c82 */ /* 0x004fe20008000000 */
[----:B------:R-:W-:Y:S02]  /*9550*/  IMAD.U32 R34, RZ, RZ, UR4 ;  /* 0x00000004ff227e24 */ /* 0x000fe4000f8e00ff */
[----:B------:R-:W-:Y:S01]  /*9560*/  IMAD.U32 R35, RZ, RZ, UR5 ;  /* 0x00000005ff237e24 */ /* 0x000fe2000f8e00ff */
[----:B------:R-:W-:Y:S01]  /*9570*/  F2FP.BF16.F32.PACK_AB R30, R109, R108 ;  /* 0x0000006c6d1e723e */ /* 0x000fe200000010ff */
[C---:B------:R-:W-:Y:S01]  /*9580*/  IMAD.SHL.U32 R41, R144.reuse, 0x4, RZ ;  /* 0x0000000490297824 */ /* 0x040fe200078e00ff */
[----:B------:R-:W-:Y:S01]  /*9590*/  SHF.L.U64.HI R40, R144, 0x2, R149 ;  /* 0x0000000290287819 */ /* 0x000fe20000010295 */
[----:B------:R-:W-:Y:S01]  /*95a0*/  ULDC.64 UR4, c[0x0][0xc08] ;  /* 0x0003020000047ab9 */ /* 0x000fe20000000a00 */
[----:B------:R-:W-:Y:S01]  /*95b0*/  BAR.SYNC.DEFER_BLOCKING 0x1, 0x180 ;  /* 0x0046000000007b1d */ /* 0x000fe20000010000 */
[----:B-1----:R-:W-:-:S03]  /*95c0*/  IMAD.WIDE R8, R3, 0x2, R34 ;  /* 0x0000000203087825 */ /* 0x002fc600078e0222 */
[C---:B------:R-:W-:Y:S02]  /*95d0*/  LOP3.LUT R3, R8.reuse, 0x180, RZ, 0xc0, !PT ;  /* 0x0000018008037812 */ /* 0x040fe400078ec0ff */
[C---:B------:R-:W-:Y:S02]  /*95e0*/  IADD3 R14, P0, R8.reuse, 0x6020, RZ ;  /* 0x00006020080e7810 */ /* 0x040fe40007f1e0ff */
[----:B------:R-:W-:Y:S02]  /*95f0*/  IADD3 R12, P1, R8, 0x6000, RZ ;  /* 0x00006000080c7810 */ /* 0x000fe40007f3e0ff */
[----:B------:R-:W-:Y:S02]  /*9600*/  SHF.R.U64 R3, R3, 0x3, RZ ;  /* 0x0000000303037819 */ /* 0x000fe400000012ff */
[----:B0-----:R-:W-:Y:S02]  /*9610*/  LOP3.LUT R11, R14, 0x180, RZ, 0xc0, !PT ;  /* 0x000001800e0b7812 */ /* 0x001fe400078ec0ff */
[----:B------:R-:W-:-:S02]  /*9620*/  LOP3.LUT R10, R12, 0x180, RZ, 0xc0, !PT ;  /* 0x000001800c0a7812 */ /* 0x000fc400078ec0ff */
[C---:B------:R-:W-:Y:S02]  /*9630*/  IADD3 R37, P2, R8.reuse, 0x3020, RZ ;  /* 0x0000302008257810 */ /* 0x040fe40007f5e0ff */
[C---:B------:R-:W-:Y:S02]  /*9640*/  IADD3 R31, P3, R8.reuse, 0x3000, RZ ;  /* 0x00003000081f7810 */ /* 0x040fe40007f7e0ff */
[----:B---3--:R-:W-:Y:S02]  /*9650*/  IADD3 R4, P4, R8, 0x20, RZ ;  /* 0x0000002008047810 */ /* 0x008fe40007f9e0ff */
[----:B------:R-:W-:Y:S02]  /*9660*/  LOP3.LUT R8, R3, R8, RZ, 0x3c, !PT ;  /* 0x0000000803087212 */ /* 0x000fe400078e3cff */
[----:B------:R-:W-:Y:S02]  /*9670*/  SHF.R.U64 R11, R11, 0x3, RZ ;  /* 0x000000030b0b7819 */ /* 0x000fe400000012ff */
[----:B------:R-:W-:-:S02]  /*9680*/  SHF.R.U64 R3, R10, 0x3, RZ ;  /* 0x000000030a037819 */ /* 0x000fc400000012ff */
[----:B------:R-:W-:Y:S02]  /*9690*/  LOP3.LUT R26, R11, R14, RZ, 0x3c, !PT ;  /* 0x0000000e0b1a7212 */ /* 0x000fe400078e3cff */
[----:B------:R-:W-:Y:S02]  /*96a0*/  LOP3.LUT R12, R3, R12, RZ, 0x3c, !PT ;  /* 0x0000000c030c7212 */ /* 0x000fe400078e3cff */
[----:B------:R-:W-:Y:S02]  /*96b0*/  LOP3.LUT R14, R37, 0x180, RZ, 0xc0, !PT ;  /* 0x00000180250e7812 */ /* 0x000fe400078ec0ff */
[----:B------:R-:W-:Y:S02]  /*96c0*/  LOP3.LUT R24, R31, 0x180, RZ, 0xc0, !PT ;  /* 0x000001801f187812 */ /* 0x000fe400078ec0ff */
[----:B------:R-:W-:Y:S02]  /*96d0*/  LOP3.LUT R3, R4, 0x180, RZ, 0xc0, !PT ;  /* 0x0000018004037812 */ /* 0x000fe400078ec0ff */
[----:B------:R-:W-:-:S02]  /*96e0*/  SHF.R.U64 R14, R14, 0x3, RZ ;  /* 0x000000030e0e7819 */ /* 0x000fc400000012ff */
[----:B------:R-:W-:Y:S02]  /*96f0*/  SHF.R.U64 R24, R24, 0x3, RZ ;  /* 0x0000000318187819 */ /* 0x000fe400000012ff */
[----:B------:R-:W-:Y:S01]  /*9700*/  SHF.R.U64 R3, R3, 0x3, RZ ;  /* 0x0000000303037819 */ /* 0x000fe200000012ff */
[--C-:B------:R-:W-:Y:S01]  /*9710*/  IMAD.X R27, RZ, RZ, R9.reuse, P0 ;  /* 0x000000ffff1b7224 */ /* 0x100fe200000e0609 */
[----:B------:R-:W-:Y:S01]  /*9720*/  LOP3.LUT R14, R14, R37, RZ, 0x3c, !PT ;  /* 0x000000250e0e7212 */ /* 0x000fe200078e3cff */
[--C-:B------:R-:W-:Y:S01]  /*9730*/  IMAD.X R25, RZ, RZ, R9.reuse, P4 ;  /* 0x000000ffff197224 */ /* 0x100fe200020e0609 */
[----:B------:R-:W-:Y:S01]  /*9740*/  LOP3.LUT R28, R24, R31, RZ, 0x3c, !PT ;  /* 0x0000001f181c7212 */ /* 0x000fe200078e3cff */
[----:B------:R-:W0:Y:S01]  /*9750*/  LDC.64 R36, c[0x0][0xc00] ;  /* 0x00030000ff247b82 */ /* 0x000e220000000a00 */
[----:B------:R-:W-:Y:S01]  /*9760*/  LOP3.LUT R24, R3, R4, RZ, 0x3c, !PT ;  /* 0x0000000403187212 */ /* 0x000fe200078e3cff */
        /* <DEDUP_REMOVED lines=8> */
[----:B------:R-:W-:Y:S02]  /*97f0*/  MOV R4, R26 ;  /* 0x0000001a00047202 */ /* 0x000fe40000000f00 */
[----:B------:R-:W-:Y:S02]  /*9800*/  MOV R39, R24 ;  /* 0x0000001800277202 */ /* 0x000fe40000000f00 */
[----:B------:R-:W-:Y:S02]  /*9810*/  F2FP.BF16.F32.PACK_AB R24, R97, R96 ;  /* 0x000000606118723e */ /* 0x000fe400000010ff */
[----:B------:R-:W-:-:S02]  /*9820*/  F2FP.BF16.F32.PACK_AB R25, R99, R98 ;  /* 0x000000626319723e */ /* 0x000fc400000010ff */
[----:B------:R-:W-:Y:S02]  /*9830*/  F2FP.BF16.F32.PACK_AB R26, R101, R100 ;  /* 0x00000064651a723e */ /* 0x000fe400000010ff */
[----:B------:R-:W-:Y:S01]  /*9840*/  F2FP.BF16.F32.PACK_AB R27, R103, R102 ;  /* 0x00000066671b723e */ /* 0x000fe200000010ff */
[----:B------:R1:W-:Y:S01]  /*9850*/  STSM.16.M88.4 [R21], R8 ;  /* 0x0000000815007844 */ /* 0x0003e20000000200 */
[----:B------:R-:W-:Y:S02]  /*9860*/  MOV R3, R28 ;  /* 0x0000001c00037202 */ /* 0x000fe40000000f00 */
[----:B------:R-:W-:Y:S02]  /*9870*/  F2FP.BF16.F32.PACK_AB R28, R105, R104 ;  /* 0x00000068691c723e */ /* 0x000fe400000010ff */
[----:B------:R-:W-:Y:S02]  /*9880*/  F2FP.BF16.F32.PACK_AB R29, R107, R106 ;  /* 0x0000006a6b1d723e */ /* 0x000fe400000010ff */
[----:B------:R-:W-:Y:S01]  /*9890*/  F2FP.BF16.F32.PACK_AB R31, R111, R110 ;  /* 0x0000006e6f1f723e */ /* 0x000fe200000010ff */
[----:B------:R2:W-:Y:S01]  /*98a0*/  STSM.16.M88.4 [R39], R24 ;  /* 0x0000001827007844 */ /* 0x0005e20000000200 */
[----:B------:R-:W-:-:S02]  /*98b0*/  MOV R38, R14 ;  /* 0x0000000e00267202 */ /* 0x000fc40000000f00 */
[----:B------:R-:W-:Y:S02]  /*98c0*/  F2FP.BF16.F32.PACK_AB R14, R125, R124 ;  /* 0x0000007c7d0e723e */ /* 0x000fe400000010ff */
[----:B------:R-:W-:Y:S02]  /*98d0*/  F2FP.BF16.F32.PACK_AB R15, R127, R126 ;  /* 0x0000007e7f0f723e */ /* 0x000fe400000010ff */
[----:B-1----:R-:W-:Y:S02]  /*98e0*/  MOV R21, R12 ;  /* 0x0000000c00157202 */ /* 0x002fe40000000f00 */
[----:B------:R-:W-:Y:S02]  /*98f0*/  F2FP.BF16.F32.PACK_AB R8, R113, R112 ;  /* 0x000000707108723e */ /* 0x000fe400000010ff */
[----:B------:R-:W-:Y:S02]  /*9900*/  F2FP.BF16.F32.PACK_AB R9, R115, R114 ;  /* 0x000000727309723e */ /* 0x000fe400000010ff */
[----:B------:R-:W-:-:S02]  /*9910*/  F2FP.BF16.F32.PACK_AB R10, R117, R116 ;  /* 0x00000074750a723e */ /* 0x000fc400000010ff */
[----:B------:R-:W-:Y:S02]  /*9920*/  F2FP.BF16.F32.PACK_AB R11, R119, R118 ;  /* 0x00000076770b723e */ /* 0x000fe400000010ff */
[----:B------:R-:W-:Y:S02]  /*9930*/  F2FP.BF16.F32.PACK_AB R12, R121, R120 ;  /* 0x00000078790c723e */ /* 0x000fe400000010ff */
[----:B------:R-:W-:Y:S02]  /*9940*/  F2FP.BF16.F32.PACK_AB R13, R123, R122 ;  /* 0x0000007a7b0d723e */ /* 0x000fe400000010ff */
[----:B--2---:R-:W-:Y:S02]  /*9950*/  F2FP.BF16.F32.PACK_AB R24, R129, R128 ;  /* 0x000000808118723e */ /* 0x004fe400000010ff */
[----:B------:R-:W-:Y:S02]  /*9960*/  F2FP.BF16.F32.PACK_AB R25, R131, R130 ;  /* 0x000000828319723e */ /* 0x000fe400000010ff */
[----:B------:R-:W-:-:S02]  /*9970*/  F2FP.BF16.F32.PACK_AB R26, R133, R132 ;  /* 0x00000084851a723e */ /* 0x000fc400000010ff */
        /* <DEDUP_REMOVED lines=12> */
[----:B---3--:R-:W1:Y:S08]  /*9a40*/  LDC R4, c[0x0][0xbe8] ;  /* 0x0002fa00ff047b82 */ /* 0x008e700000000800 */
[----:B------:R-:W2:Y:S01]  /*9a50*/  LDC.64 R14, c[0x0][0xba8] ;  /* 0x0002ea00ff0e7b82 */ /* 0x000ea20000000a00 */
[----:B------:R-:W3:Y:S01]  /*9a60*/  @P0 LDG.E R3, desc[UR36][R28.64] ;  /* 0x000000241c030981 */ /* 0x000ee2000c1e1900 */
        /* <DEDUP_REMOVED lines=16> */
[----:B------:R-:W3:Y:S01]  /*9b70*/  @P4 LDC R26, c[0x0][0xbec] ;  /* 0x0002fb00ff1a4b82 */ /* 0x000ee20000000800 */
[----:B------:R-:W-:-:S04]  /*9b80*/  ISETP.NE.AND.EX P2, PT, R37, RZ, PT, P2 ;  /* 0x000000ff2500720c */ /* 0x000fc80003f45320 */
[----:B------:R-:W-:-:S03]  /*9b90*/  SEL R144, R144, RZ, !P2 ;  /* 0x000000ff90907207 */ /* 0x000fc60005000000 */
[----:B------:R-:W3:Y:S01]  /*9ba0*/  @P4 LDC R41, c[0x0][0xbf0] ;  /* 0x0002fc00ff294b82 */ /* 0x000ee20000000800 */
[----:B------:R-:W-:-:S07]  /*9bb0*/  SEL R149, R149, RZ, !P2 ;  /* 0x000000ff95957207 */ /* 0x000fce0005000000 */
[----:B------:R4:W2:Y:S01]  /*9bc0*/  LDC.64 R12, c[0x0][R24+0x228] ;  /* 0x00008a00180c7b82 */ /* 0x0008a20000000a00 */
[----:B0-----:R-:W-:Y:S02]  /*9bd0*/  IMAD R9, R9, R144, RZ ;  /* 0x0000009009097224 */ /* 0x001fe400078e02ff */
[-C--:B-1----:R-:W-:Y:S02]  /*9be0*/  IMAD R21, R11, R146.reuse, RZ ;  /* 0x000000920b157224 */ /* 0x082fe400078e02ff */
[----:B------:R-:W-:Y:S02]  /*9bf0*/  IMAD R149, R8, R149, R9 ;  /* 0x0000009508957224 */ /* 0x000fe400078e0209 */
[----:B------:R-:W-:Y:S01]  /*9c00*/  IMAD.WIDE.U32 R10, R10, R146, RZ ;  /* 0x000000920a0a7225 */ /* 0x000fe200078e00ff */
[----:B----4-:R-:W0:Y:S03]  /*9c10*/  LDC.64 R24, c[0x0][R24+0x210] ;  /* 0x0000840018187b82 */ /* 0x010e260000000a00 */
[----:B------:R-:W-:-:S04]  /*9c20*/  IMAD.WIDE.U32 R8, R8, R144, RZ ;  /* 0x0000009008087225 */ /* 0x000fc800078e00ff */
[----:B------:R-:W-:Y:S01]  /*9c30*/  IMAD.IADD R27, R143, 0x1, R137 ;  /* 0x000000018f1b7824 */ /* 0x000fe200078e0289 */
[----:B------:R-:W-:Y:S01]  /*9c40*/  SEL R37, R48, RZ, P3 ;  /* 0x000000ff30257207 */ /* 0x000fe20001800000 */
[----:B------:R-:W-:Y:S01]  /*9c50*/  IMAD.IADD R30, R11, 0x1, R21 ;  /* 0x000000010b1e7824 */ /* 0x000fe200078e0215 */
[----:B--2---:R-:W1:Y:S01]  /*9c60*/  @!P3 LDC R14, c[0x0][0xb50] ;  /* 0x0002d400ff0ebb82 */ /* 0x004e620000000800 */
[----:B------:R-:W-:Y:S02]  /*9c70*/  IMAD.IADD R11, R9, 0x1, R149 ;  /* 0x00000001090b7824 */ /* 0x000fe400078e0295 */
[----:B------:R-:W-:Y:S02]  /*9c80*/  IMAD.MOV.U32 R9, RZ, RZ, R27 ;  /* 0x000000ffff097224 */ /* 0x000fe400078e001b */
[-C--:B------:R-:W-:Y:S02]  /*9c90*/  IMAD R39, R13, R37.reuse, RZ ;  /* 0x000000250d277224 */ /* 0x080fe400078e02ff */
[----:B------:R-:W-:Y:S01]  /*9ca0*/  IMAD.WIDE.U32 R12, R12, R37, RZ ;  /* 0x000000250c0c7225 */ /* 0x000fe200078e00ff */
[----:B------:R-:W2:Y:S03]  /*9cb0*/  @!P3 LDC R15, c[0x0][0xb54] ;  /* 0x0002d500ff0fbb82 */ /* 0x000ea60000000800 */
[----:B------:R-:W-:Y:S01]  /*9cc0*/  IMAD.IADD R39, R13, 0x1, R39 ;  /* 0x000000010d277824 */ /* 0x000fe200078e0227 */
[--C-:B---3--:R-:W-:Y:S01]  /*9cd0*/  IADD3 R10, P2, P5, R8, R10, R3.reuse ;  /* 0x0000000a080a7210 */ /* 0x108fe20007d5e003 */
        /* <DEDUP_REMOVED lines=21> */
.L_x_2119:
        /* <DEDUP_REMOVED lines=13> */
[----:B--2---:R-:W-:-:S04]  /*9f00*/  IMAD.IADD R25, R13, 0x1, R137 ;  /* 0x000000010d197824 */ /* 0x004fc800078e0289 */
        /* <DEDUP_REMOVED lines=10> */
[----:B------:R-:W-:Y:S01]  /*9fb0*/  ULDC.64 UR4, c[0x0][0xaa0] ;  /* 0x0002a80000047ab9 */ /* 0x000fe20000000a00 */
[----:B------:R-:W-:-:S06]  /*9fc0*/  ULDC.64 UR6, c[0x0][0xa80] ;  /* 0x0002a00000067ab9 */ /* 0x000fcc0000000a00 */
[----:B------:R-:W3:Y:S01]  /*9fd0*/  @P4 LDC R45, c[0x0][0xbf0] ;  /* 0x0002fc00ff2d4b82 */ /* 0x000ee20000000800 */
[----:B-1----:R-:W-:-:S05]  /*9fe0*/  VIADD R41, R12, 0xffffff80 ;  /* 0xffffff800c297836 */ /* 0x002fca0000000000 */
[----:B------:R-:W-:-:S04]  /*9ff0*/  SHF.R.S32.HI R44, RZ, 0x1f, R41 ;  /* 0x0000001fff2c7819 */ /* 0x000fc80000011429 */
[----:B------:R-:W-:-:S04]  /*a000*/  LEA.HI R44, R44, R41, RZ, 0x2 ;  /* 0x000000292c2c7211 */ /* 0x000fc800078f10ff */
[----:B------:R-:W-:-:S05]  /*a010*/  SHF.R.S32.HI R44, RZ, 0x2, R44 ;  /* 0x00000002ff2c7819 */ /* 0x000fca000001142c */
[----:B0-----:R-:W-:-:S04]  /*a020*/  IMAD R9, R44, 0x20, R145 ;  /* 0x000000202c097824 */ /* 0x001fc800078e0291 */
[----:B------:R-:W-:Y:S01]  /*a030*/  IMAD.WIDE R34, R9, 0x2, R34 ;  /* 0x0000000209227825 */ /* 0x000fe200078e0222 */
[----:B------:R-:W-:Y:S02]  /*a040*/  SHF.R.S32.HI R42, RZ, 0x1f, R41 ;  /* 0x0000001fff2a7819 */ /* 0x000fe40000011429 */
[----:B------:R-:W-:Y:S02]  /*a050*/  IADD3 R11, P5, R34, 0x7800, RZ ;  /* 0x00007800220b7810 */ /* 0x000fe40007fbe0ff */
[----:B------:R-:W-:Y:S02]  /*a060*/  LEA.HI R42, R42, R41, RZ, 0x2 ;  /* 0x000000292a2a7211 */ /* 0x000fe400078f10ff */
[----:B------:R-:W-:Y:S01]  /*a070*/  LOP3.LUT R0, R11, 0x180, RZ, 0xc0, !PT ;  /* 0x000001800b007812 */ /* 0x000fe200078ec0ff */
[----:B------:R-:W-:Y:S01]  /*a080*/  IMAD.X R37, RZ, RZ, R35, P5 ;  /* 0x000000ffff257224 */ /* 0x000fe200028e0623 */
[----:B------:R-:W-:Y:S02]  /*a090*/  LOP3.LUT R42, R42, 0xfffffffc, RZ, 0xc0, !PT ;  /* 0xfffffffc2a2a7812 */ /* 0x000fe400078ec0ff */
[----:B------:R-:W-:-:S02]  /*a0a0*/  SHF.R.U64 R0, R0, 0x3, RZ ;  /* 0x0000000300007819 */ /* 0x000fc400000012ff */
[----:B------:R-:W-:Y:S02]  /*a0b0*/  IADD3 R13, P0, R34, 0x1800, RZ ;  /* 0x00001800220d7810 */ /* 0x000fe40007f1e0ff */
[----:B------:R-:W-:Y:S01]  /*a0c0*/  LOP3.LUT R36, R0, R11, RZ, 0x3c, !PT ;  /* 0x0000000b00247212 */ /* 0x000fe200078e3cff */
[----:B------:R-:W-:Y:S01]  /*a0d0*/  IMAD R0, R21, UR4, RZ ;  /* 0x0000000415007c24 */ /* 0x000fe2000f8e02ff */
[C---:B------:R-:W-:Y:S01]  /*a0e0*/  IADD3 R25, P1, R34.reuse, 0x3000, RZ ;  /* 0x0000300022197810 */ /* 0x040fe20007f3e0ff */
[----:B------:R-:W-:Y:S01]  /*a0f0*/  IMAD.IADD R42, R41, 0x1, -R42 ;  /* 0x00000001292a7824 */ /* 0x000fe200078e0a2a */
[C---:B------:R-:W-:Y:S01]  /*a100*/  IADD3 R29, P2, R34.reuse, 0x4800, RZ ;  /* 0x00004800221d7810 */ /* 0x040fe20007f5e0ff */
[C---:B------:R-:W-:Y:S01]  /*a110*/  IMAD R41, R3.reuse, UR5, R0 ;  /* 0x0000000503297c24 */ /* 0x040fe2000f8e0200 */
[----:B------:R-:W-:Y:S01]  /*a120*/  IADD3 R33, P3, R34, 0x6000, RZ ;  /* 0x0000600022217810 */ /* 0x000fe20007f7e0ff */
[----:B------:R-:W-:Y:S01]  /*a130*/  IMAD.WIDE.U32 R20, R3, UR4, RZ ;  /* 0x0000000403147c25 */ /* 0x000fe2000f8e00ff */
[----:B------:R-:W-:Y:S01]  /*a140*/  ULDC.64 UR4, c[0x0][0xae8] ;  /* 0x0002ba0000047ab9 */ /* 0x000fe20000000a00 */
[----:B------:R-:W-:Y:S01]  /*a150*/  LOP3.LUT R12, R13, 0x180, RZ, 0xc0, !PT ;  /* 0x000001800d0c7812 */ /* 0x000fe200078ec0ff */
[----:B------:R-:W5:Y:S01]  /*a160*/  LD.E.128 R36, desc[UR36][R36.64] ;  /* 0x0000002424247980 */ /* 0x000f62000c101d00 */
[----:B------:R-:W-:Y:S01]  /*a170*/  IMAD R0, R42, 0x60, R44 ;  /* 0x000000602a007824 */ /* 0x000fe200078e022c */
[----:B------:R-:W-:Y:S01]  /*a180*/  LOP3.LUT R24, R25, 0x180, RZ, 0xc0, !PT ;  /* 0x0000018019187812 */ /* 0x000fe200078ec0ff */
[----:B------:R-:W-:Y:S01]  /*a190*/  IMAD.IADD R21, R21, 0x1, R41 ;  /* 0x0000000115157824 */ /* 0x000fe200078e0229 */
[----:B------:R-:W-:Y:S01]  /*a1a0*/  LOP3.LUT R28, R29, 0x180, RZ, 0xc0, !PT ;  /* 0x000001801d1c7812 */ /* 0x000fe200078ec0ff */
[----:B------:R-:W-:Y:S01]  /*a1b0*/  IMAD.IADD R42, R137, 0x1, R0 ;  /* 0x00000001892a7824 */ /* 0x000fe200078e0200 */
[----:B------:R-:W-:Y:S01]  /*a1c0*/  LOP3.LUT R32, R33, 0x180, RZ, 0xc0, !PT ;  /* 0x0000018021207812 */ /* 0x000fe200078ec0ff */
[----:B------:R-:W-:Y:S01]  /*a1d0*/  IMAD.WIDE.U32 R20, R146, UR4, R20 ;  /* 0x0000000492147c25 */ /* 0x000fe2000f8e0014 */
[----:B------:R-:W-:-:S02]  /*a1e0*/  SHF.R.S32.HI R41, RZ, 0x1f, R144 ;  /* 0x0000001fff297819 */ /* 0x000fc40000011490 */
[----:B------:R-:W-:Y:S01]  /*a1f0*/  LOP3.LUT R9, R34, 0x180, RZ, 0xc0, !PT ;  /* 0x0000018022097812 */ /* 0x000fe200078ec0ff */
[----:B--2---:R-:W-:Y:S01]  /*a200*/  @P4 IMAD.HI.U32 R0, R42, R43, RZ ;  /* 0x0000002b2a004227 */ /* 0x004fe200078e00ff */
[----:B------:R-:W-:Y:S02]  /*a210*/  SHF.R.U64 R12, R12, 0x3, RZ ;  /* 0x000000030c0c7819 */ /* 0x000fe400000012ff */
[----:B------:R-:W-:Y:S01]  /*a220*/  SHF.R.U64 R24, R24, 0x3, RZ ;  /* 0x0000000318187819 */ /* 0x000fe200000012ff */
[----:B------:R-:W-:Y:S01]  /*a230*/  IMAD R21, R146, UR5, R21 ;  /* 0x0000000592157c24 */ /* 0x000fe2000f8e0215 */
[----:B------:R-:W-:Y:S01]  /*a240*/  ULDC.64 UR4, c[0x0][0xaf0] ;  /* 0x0002bc0000047ab9 */ /* 0x000fe20000000a00 */
[----:B------:R-:W-:Y:S01]  /*a250*/  IMAD.MOV.U32 R3, RZ, RZ, R42 ;  /* 0x000000ffff037224 */ /* 0x000fe200078e002a */
[----:B---3--:R-:W-:Y:S01]  /*a260*/  @P4 SHF.R.U32.HI R3, RZ, R45, R0 ;  /* 0x0000002dff034219 */ /* 0x008fe20000011600 */
[----:B------:R-:W-:Y:S01]  /*a270*/  IMAD R41, R41, UR4, RZ ;  /* 0x0000000429297c24 */ /* 0x000fe2000f8e02ff */
[----:B------:R-:W-:-:S02]  /*a280*/  SHF.R.U64 R28, R28, 0x3, RZ ;  /* 0x000000031c1c7819 */ /* 0x000fc400000012ff */
[----:B------:R-:W-:Y:S02]  /*a290*/  SHF.R.U64 R32, R32, 0x3, RZ ;  /* 0x0000000320207819 */ /* 0x000fe400000012ff */
[----:B------:R-:W-:Y:S01]  /*a2a0*/  SHF.R.U64 R9, R9, 0x3, RZ ;  /* 0x0000000309097819 */ /* 0x000fe200000012ff */
[C---:B------:R-:W-:Y:S01]  /*a2b0*/  IMAD R41, R144.reuse, UR5, R41 ;  /* 0x0000000590297c24 */ /* 0x040fe2000f8e0229 */
[----:B------:R-:W-:Y:S01]  /*a2c0*/  SHF.R.S32.HI R0, RZ, 0x1f, R3 ;  /* 0x0000001fff007819 */ /* 0x000fe20000011403 */
[----:B------:R-:W-:Y:S01]  /*a2d0*/  IMAD.WIDE.U32 R20, R144, UR4, R20 ;  /* 0x0000000490147c25 */ /* 0x000fe2000f8e0014 */
[----:B------:R-:W-:Y:S01]  /*a2e0*/  LOP3.LUT R12, R12, R13, RZ, 0x3c, !PT ;  /* 0x0000000d0c0c7212 */ /* 0x000fe200078e3cff */
[----:B------:R-:W-:Y:S01]  /*a2f0*/  ULDC.64 UR4, c[0x0][0xae0] ;  /* 0x0002b80000047ab9 */ /* 0x000fe20000000a00 */
[----:B------:R-:W-:Y:S01]  /*a300*/  LOP3.LUT R24, R24, R25, RZ, 0x3c, !PT ;  /* 0x0000001918187212 */ /* 0x000fe200078e3cff */
[----:B------:R-:W-:Y:S01]  /*a310*/  IMAD.MOV R43, RZ, RZ, -R3 ;  /* 0x000000ffff2b7224 */ /* 0x000fe200078e0a03 */
        /* <DEDUP_REMOVED lines=9> */
[----:B------:R-:W-:Y:S01]  /*a3b0*/  IMAD.IADD R21, R21, 0x1, R41 ;  /* 0x0000000115157824 */ /* 0x000fe200078e0229 */
[----:B------:R-:W5:Y:S01]  /*a3c0*/  LD.E.128 R24, desc[UR36][R24.64] ;  /* 0x0000002418187980 */ /* 0x000f62000c101d00 */
[----:B------:R-:W-:Y:S02]  /*a3d0*/  IMAD R0, R0, UR4, RZ ;  /* 0x0000000400007c24 */ /* 0x000fe4000f8e02ff */
[----:B------:R-:W-:Y:S01]  /*a3e0*/  IMAD R41, R4, R43, R42 ;  /* 0x0000002b04297224 */ /* 0x000fe200078e022a */
[----:B------:R-:W5:Y:S01]  /*a3f0*/  LD.E.128 R8, desc[UR36][R8.64] ;  /* 0x0000002408087980 */ /* 0x000f62000c101d00 */
[----:B------:R-:W-:-:S03]  /*a400*/  IMAD R43, R3, UR5, R0 ;  /* 0x00000005032b7c24 */ /* 0x000fc6000f8e0200 */
[----:B------:R-:W5:Y:S01]  /*a410*/  LD.E.128 R28, desc[UR36][R28.64] ;  /* 0x000000241c1c7980 */ /* 0x000f62000c101d00 */
[----:B------:R-:W-:-:S03]  /*a420*/  SHF.R.S32.HI R0, RZ, 0x1f, R41 ;  /* 0x0000001fff007819 */ /* 0x000fc60000011429 */
[----:B------:R-:W5:Y:S01]  /*a430*/  LD.E.128 R32, desc[UR36][R32.64] ;  /* 0x0000002420207980 */ /* 0x000f62000c101d00 */
[----:B------:R-:W-:Y:S01]  /*a440*/  IMAD.WIDE.U32 R20, R3, UR4, R20 ;  /* 0x0000000403147c25 */ /* 0x000fe2000f8e0014 */
[----:B------:R-:W-:Y:S01]  /*a450*/  ULDC.64 UR4, c[0x0][0xad8] ;  /* 0x0002b60000047ab9 */ /* 0x000fe20000000a00 */
[----:B------:R-:W-:Y:S01]  /*a460*/  @!PT LDS RZ, [RZ] ;  /* 0x00000000fffff984 */ /* 0x000fe20000000800 */
[----:B------:R-:W-:Y:S01]  /*a470*/  @!PT LDS RZ, [RZ] ;  /* 0x00000000fffff984 */ /* 0x000fe20000000800 */
[----:B------:R-:W-:Y:S01]  /*a480*/  @!PT LDS RZ, [RZ] ;  /* 0x00000000fffff984 */ /* 0x000fe20000000800 */
[----:B------:R-:W-:Y:S01]  /*a490*/  @!PT LDS RZ, [RZ] ;  /* 0x00000000fffff984 */ /* 0x000fe20000000800 */
[----:B------:R0:W-:Y:S06]  /*a4a0*/  MEMBAR.ALL.CTA ;  /* 0x0000000000007992 */ /* 0x0001ec0000008000 */
[----:B0-----:R-:W0:Y:S01]  /*a4b0*/  FENCE.VIEW.ASYNC.S ;  /* 0x00000000000073c6 */ /* 0x001e220000000000 */
[----:B------:R-:W-:-:S02]  /*a4c0*/  IMAD.IADD R21, R21, 0x1, R43 ;  /* 0x0000000115157824 */ /* 0x000fc400078e022b */
[----:B------:R-:W-:Y:S02]  /*a4d0*/  IMAD R0, R0, UR4, RZ ;  /* 0x0000000400007c24 */ /* 0x000fe4000f8e02ff */
[----:B------:R-:W-:Y:S02]  /*a4e0*/  IMAD.IADD R137, R44, 0x1, R137 ;  /* 0x000000012c897824 */ /* 0x000fe400078e0289 */
        /* <DEDUP_REMOVED lines=8> */
[----:B0-----:R0:W1:Y:S01]  /*a570*/  SHFL.IDX PT, R42, R0, RZ, 0x1c1f ;  /* 0x001c1fff002a7589 */ /* 0x00106200000e0000 */
        /* <DEDUP_REMOVED lines=18> */
.L_x_2122:
[----:B------:R-:W-:Y:S05]  /*a6a0*/  BSYNC B1 ;  /* 0x0000000000017941 */ /* 0x000fea0003800000 */
.L_x_2121:
        /* <DEDUP_REMOVED lines=19> */
.L_x_2120:
[----:B0-----:R-:W0:Y:S01]  /*a7e0*/  @P4 LDC R10, c[0x0][0xbec] ;  /* 0x0002fb00ff0a4b82 */ /* 0x001e220000000800 */
[----:B------:R-:W-:Y:S01]  /*a7f0*/  ULDC.64 UR4, c[0x0][0xb08] ;  /* 0x0002c20000047ab9 */ /* 0x000fe20000000a00 */
[----:B------:R-:W-:Y:S01]  /*a800*/  ULDC.64 UR6, c[0x0][0xb30] ;  /* 0x0002cc0000067ab9 */ /* 0x000fe20000000a00 */
[----:B------:R-:W-:Y:S01]  /*a810*/  IMAD R0, R21, UR4, RZ ;  /* 0x0000000415007c24 */ /* 0x000fe2000f8e02ff */
[----:B------:R-:W-:Y:S01]  /*a820*/  BSSY B1, `(.L_x_2124) ;  /* 0x000006d000017945 */ /* 0x000fe20003800000 */
[C---:B------:R-:W-:Y:S01]  /*a830*/  IMAD.WIDE.U32 R8, R3.reuse, UR4, RZ ;  /* 0x0000000403087c25 */ /* 0x040fe2000f8e00ff */
[----:B------:R-:W-:Y:S02]  /*a840*/  SHF.R.S32.HI R28, RZ, 0x1f, R152 ;  /* 0x0000001fff1c7819 */ /* 0x000fe40000011498 */
[----:B------:R-:W1:Y:S01]  /*a850*/  @P4 LDC R13, c[0x0][0xbf0] ;  /* 0x0002fc00ff0d4b82 */ /* 0x000e620000000800 */
[----:B------:R-:W-:Y:S01]  /*a860*/  IMAD R3, R3, UR5, R0 ;  /* 0x0000000503037c24 */ /* 0x000fe2000f8e0200 */
[----:B------:R-:W-:Y:S01]  /*a870*/  ULDC.64 UR4, c[0x0][0xb38] ;  /* 0x0002ce0000047ab9 */ /* 0x000fe20000000a00 */
[----:B------:R-:W-:Y:S01]  /*a880*/  VIADD R35, R141, 0x20 ;  /* 0x000000208d237836 */ /* 0x000fe20000000000 */
[----:B------:R-:W-:Y:S01]  /*a890*/  SHF.R.S32.HI R29, RZ, 0x1f, R153 ;  /* 0x0000001fff1d7819 */ /* 0x000fe20000011499 */
[----:B------:R-:W-:Y:S01]  /*a8a0*/  IMAD.IADD R9, R9, 0x1, R3 ;  /* 0x0000000109097824 */ /* 0x000fe200078e0203 */
[----:B------:R-:W-:Y:S01]  /*a8b0*/  SHF.R.S32.HI R3, RZ, 0x1f, R144 ;  /* 0x0000001fff037819 */ /* 0x000fe20000011490 */
[----:B------:R-:W-:Y:S01]  /*a8c0*/  VIADD R37, R141, 0x18 ;  /* 0x000000188d257836 */ /* 0x000fe20000000000 */
[----:B------:R-:W-:Y:S01]  /*a8d0*/  SHF.R.S32.HI R30, RZ, 0x1f, R154 ;  /* 0x0000001fff1e7819 */ /* 0x000fe2000001149a */
[----:B------:R-:W-:Y:S01]  /*a8e0*/  IMAD.WIDE.U32 R8, R146, UR4, R8 ;  /* 0x0000000492087c25 */ /* 0x000fe2000f8e0008 */
[----:B------:R-:W-:-:S02]  /*a8f0*/  SHF.R.S32.HI R26, RZ, 0x1f, R155 ;  /* 0x0000001fff1a7819 */ /* 0x000fc4000001149b */
[----:B------:R-:W-:Y:S01]  /*a900*/  SHF.R.S32.HI R31, RZ, 0x1f, R157 ;  /* 0x0000001fff1f7819 */ /* 0x000fe2000001149d */
[----:B------:R-:W-:Y:S01]  /*a910*/  IMAD R9, R146, UR5, R9 ;  /* 0x0000000592097c24 */ /* 0x000fe2000f8e0209 */
[----:B------:R-:W-:Y:S01]  /*a920*/  ULDC.64 UR4, c[0x0][0xb40] ;  /* 0x0002d00000047ab9 */ /* 0x000fe20000000a00 */
[----:B------:R-:W-:Y:S01]  /*a930*/  VIADD R39, R141, 0x10 ;  /* 0x000000108d277836 */ /* 0x000fe20000000000 */
[----:B------:R-:W-:Y:S01]  /*a940*/  SHF.R.S32.HI R35, RZ, 0x1f, R35 ;  /* 0x0000001fff237819 */ /* 0x000fe20000011423 */
[----:B------:R-:W-:Y:S01]  /*a950*/  IMAD R3, R3, UR4, RZ ;  /* 0x0000000403037c24 */ /* 0x000fe2000f8e02ff */
[----:B------:R-:W-:Y:S01]  /*a960*/  SHF.R.S32.HI R37, RZ, 0x1f, R37 ;  /* 0x0000001fff257819 */ /* 0x000fe20000011425 */
[----:B0-----:R-:W-:Y:S01]  /*a970*/  @P4 IMAD.HI.U32 R10, R27, R10, RZ ;  /* 0x0000000a1b0a4227 */ /* 0x001fe200078e00ff */
[----:B------:R-:W-:-:S03]  /*a980*/  SHF.R.S32.HI R39, RZ, 0x1f, R39 ;  /* 0x0000001fff277819 */ /* 0x000fc60000011427 */
[C---:B------:R-:W-:Y:S02]  /*a990*/  IMAD R11, R144.reuse, UR5, R3 ;  /* 0x00000005900b7c24 */ /* 0x040fe4000f8e0203 */
[----:B------:R-:W-:Y:S01]  /*a9a0*/  IMAD.WIDE.U32 R8, R144, UR4, R8 ;  /* 0x0000000490087c25 */ /* 0x000fe2000f8e0008 */
[----:B------:R-:W-:-:S03]  /*a9b0*/  ULDC.64 UR4, c[0x0][0xb48] ;  /* 0x0002d20000047ab9 */ /* 0x000fc60000000a00 */
[----:B------:R-:W-:Y:S01]  /*a9c0*/  IMAD.MOV.U32 R3, RZ, RZ, R27 ;  /* 0x000000ffff037224 */ /* 0x000fe200078e001b */
[----:B-1----:R-:W-:Y:S01]  /*a9d0*/  @P4 SHF.R.U32.HI R3, RZ, R13, R10 ;  /* 0x0000000dff034219 */ /* 0x002fe2000001160a */
[----:B------:R-:W-:Y:S02]  /*a9e0*/  IMAD.IADD R9, R9, 0x1, R11 ;  /* 0x0000000109097824 */ /* 0x000fe400078e020b */
[----:B------:R-:W-:Y:S01]  /*a9f0*/  VIADD R41, R141, 0x8 ;  /* 0x000000088d297836 */ /* 0x000fe20000000000 */
[--C-:B------:R-:W-:Y:S01]  /*aa00*/  SHF.R.S32.HI R0, RZ, 0x1f, R3.reuse ;  /* 0x0000001fff007819 */ /* 0x100fe20000011403 */
[----:B------:R-:W-:Y:S02]  /*aa10*/  IMAD.MOV R11, RZ, RZ, -R3 ;  /* 0x000000ffff0b7224 */ /* 0x000fe400078e0a03 */
[----:B------:R-:W-:Y:S01]  /*aa20*/  IMAD.WIDE.U32 R8, R48, UR4, R8 ;  /* 0x0000000430087c25 */ /* 0x000fe2000f8e0008 */
[----:B------:R-:W-:Y:S01]  /*aa30*/  UIADD3 UR4, UR40, 0x2d820, URZ ;  /* 0x0002d82028047890 */ /* 0x000fe2000fffe03f */
[----:B------:R-:W-:-:S02]  /*aa40*/  SHF.R.S32.HI R41, RZ, 0x1f, R41 ;  /* 0x0000001fff297819 */ /* 0x000fc40000011429 */
[----:B------:R-:W-:Y:S01]  /*aa50*/  IMAD R11, R4, R11, R27 ;  /* 0x0000000b040b7224 */ /* 0x000fe200078e021b */
[----:B------:R-:W-:Y:S01]  /*aa60*/  UPRMT UR4, URZ, 0x654, UR4 ;  /* 0x000006543f047896 */ /* 0x000fe20008000004 */
[----:B------:R-:W-:Y:S01]  /*aa70*/  IMAD R0, R0, UR6, RZ ;  /* 0x0000000600007c24 */ /* 0x000fe2000f8e02ff */
[----:B------:R-:W-:Y:S01]  /*aa80*/  SHF.R.S32.HI R4, RZ, 0x1f, R151 ;  /* 0x0000001fff047819 */ /* 0x000fe20000011497 */
[----:B------:R-:W-:Y:S01]  /*aa90*/  IMAD R9, R48, UR5, R9 ;  /* 0x0000000530097c24 */ /* 0x000fe2000f8e0209 */
[----:B------:R-:W-:Y:S01]  /*aaa0*/  SHF.R.S32.HI R27, RZ, 0x1f, R156 ;  /* 0x0000001fff1b7819 */ /* 0x000fe2000001149c */
        /* <DEDUP_REMOVED lines=9> */
[----:B------:R-:W-:-:S03]  /*ab40*/  ULDC.64 UR6, c[0x0][0xb00] ;  /* 0x0002c00000067ab9 */ /* 0x000fc60000000a00 */
[----:B------:R-:W-:Y:S01]  /*ab50*/  IMAD.IADD R3, R9, 0x1, R3 ;  /* 0x0000000109037824 */ /* 0x000fe200078e0203 */
[C---:B------:R-:W-:Y:S01]  /*ab60*/  LEA R0, P1, R8.reuse, UR6, 0x2 ;  /* 0x0000000608007c11 */ /* 0x040fe2000f8210ff */
[C---:B------:R-:W-:Y:S02]  /*ab70*/  VIADD R34, R141.reuse, 0x20 ;  /* 0x000000208d227836 */ /* 0x040fe40000000000 */
[C---:B------:R-:W-:Y:S01]  /*ab80*/  VIADD R36, R141.reuse, 0x18 ;  /* 0x000000188d247836 */ /* 0x040fe20000000000 */
[----:B------:R-:W-:Y:S01]  /*ab90*/  LEA.HI.X R3, R8, UR7, R3, 0x2, P1 ;  /* 0x0000000708037c11 */ /* 0x000fe200088f1403 */
[C---:B------:R-:W-:Y:S01]  /*aba0*/  VIADD R38, R141.reuse, 0x10 ;  /* 0x000000108d267836 */ /* 0x040fe20000000000 */
[----:B------:R0:W1:Y:S01]  /*abb0*/  SHFL.IDX PT, R8, R0, RZ, 0x1c1f ;  /* 0x001c1fff00087589 */ /* 0x00006200000e0000 */
[----:B------:R-:W-:-:S03]  /*abc0*/  VIADD R40, R141, 0x8 ;  /* 0x000000088d287836 */ /* 0x000fc60000000000 */
        /* <DEDUP_REMOVED lines=50> */
.L_x_2125:
[----:B------:R-:W-:Y:S05]  /*aef0*/  BSYNC B1 ;  /* 0x0000000000017941 */ /* 0x000fea0003800000 */
.L_x_2124:
        /* <DEDUP_REMOVED lines=53> */
.L_x_2118:
[----:B0-----:R-:W0:Y:S01]  /*b250*/  LDC.64 R10, c[0x0][0xc00] ;  /* 0x00030000ff0a7b82 */ /* 0x001e220000000a00 */
[----:B------:R-:W-:Y:S01]  /*b260*/  ULDC.64 UR4, c[0x0][0xc08] ;  /* 0x0003020000047ab9 */ /* 0x000fe20000000a00 */
[----:B--2---:R-:W-:Y:S01]  /*b270*/  IMAD.MOV.U32 R3, RZ, RZ, RZ ;  /* 0x000000ffff037224 */ /* 0x004fe200078e00ff */
[----:B------:R-:W-:-:S04]  /*b280*/  ISETP.NE.U32.AND P0, PT, RZ, UR4, PT ;  /* 0x00000004ff007c0c */ /* 0x000fc8000bf05070 */
[----:B------:R-:W-:Y:S01]  /*b290*/  ISETP.NE.AND.EX P1, PT, RZ, UR5, PT, P0 ;  /* 0x00000005ff007c0c */ /* 0x000fe2000bf25300 */
[----:B-1----:R-:W1:Y:S01]  /*b2a0*/  LDC.64 R8, c[0x0][0xc00] ;  /* 0x00030000ff087b82 */ /* 0x002e620000000a00 */
[----:B0-----:R-:W-:-:S04]  /*b2b0*/  ISETP.NE.U32.AND P0, PT, R10, RZ, PT ;  /* 0x000000ff0a00720c */ /* 0x001fc80003f05070 */
[----:B------:R-:W-:-:S07]  /*b2c0*/  ISETP.NE.AND.EX P0, PT, R11, RZ, PT, P0 ;  /* 0x000000ff0b00720c */ /* 0x000fce0003f05300 */
[----:B------:R-:W0:Y:S01]  /*b2d0*/  @P1 LDC.64 R10, c[0x0][0xc08] ;  /* 0x00030200ff0a1b82 */ /* 0x000e220000000a00 */
[----:B------:R-:W-:Y:S01]  /*b2e0*/  ULDC UR4, c[0x0][0xa88] ;  /* 0x0002a20000047ab9 */ /* 0x000fe20000000800 */
[----:B-1----:R-:W-:-:S04]  /*b2f0*/  IMAD.WIDE R12, R144, 0x4, R8 ;  /* 0x00000004900c7825 */ /* 0x002fc800078e0208 */
[----:B------:R-:W-:Y:S01]  /*b300*/  IMAD.U32 R0, RZ, RZ, UR4 ;  /* 0x00000004ff007e24 */ /* 0x000fe2000f8e00ff */
[----:B------:R1:W5:Y:S01]  /*b310*/  @P0 LDG.E R3, desc[UR36][R12.64] ;  /* 0x000000240c030981 */ /* 0x000362000c1e1900 */
[----:B------:R-:W2:Y:S01]  /*b320*/  S2R R14, SR_TID.X ;  /* 0x00000000000e7919 */ /* 0x000ea20000002100 */
[----:B0-----:R-:W-:-:S05]  /*b330*/  @P1 IMAD.WIDE R8, R144, 0x4, R10 ;  /* 0x0000000490081825 */ /* 0x001fca00078e020a */
[----:B------:R1:W5:Y:S01]  /*b340*/  @P1 LDG.E R0, desc[UR36][R8.64] ;  /* 0x0000002408001981 */ /* 0x000362000c1e1900 */
[----:B------:R-:W-:-:S13]  /*b350*/  ISETP.NE.AND P2, PT, R147, RZ, PT ;  /* 0x000000ff9300720c */ /* 0x000fda0003f45270 */
[----:B------:R-:W0:Y:S01]  /*b360*/  @!P2 LDC R147, c[0x0][0xad4] ;  /* 0x0002b500ff93ab82 */ /* 0x000e220000000800 */
[----:B--2---:R-:W-:-:S05]  /*b370*/  VIADD R32, R14, 0xffffff80 ;  /* 0xffffff800e207836 */ /* 0x004fca0000000000 */
[----:B------:R-:W-:Y:S02]  /*b380*/  ISETP.GT.AND P3, PT, R32, 0xbf, PT ;  /* 0x000000bf2000780c */ /* 0x000fe40003f64270 */
[----:B0-----:R-:W-:Y:S01]  /*b390*/  ISETP.GT.AND P2, PT, R147, 0x1, PT ;  /* 0x000000019300780c */ /* 0x001fe20003f44270 */
[----:B-1----:R-:W-:-:S12]  /*b3a0*/  @P1 BRA `(.L_x_2126) ;  /* 0x0000000000101947 */ /* 0x002fd80003800000 */
[----:B------:R-:W-:Y:S05]  /*b3b0*/  @!P0 BRA `(.L_x_2126) ;  /* 0x00000000000c8947 */ /* 0x000fea0003800000 */
[----:B------:R-:W2:Y:S04]  /*b3c0*/  LDG.E R9, desc[UR36][R12.64] ;  /* 0x000000240c097981 */ /* 0x000ea8000c1e1900 */
[----:B-----5:R-:W2:Y:S02]  /*b3d0*/  LDG.E R0, desc[UR36][R12.64+0x4] ;  /* 0x000004240c007981 */ /* 0x020ea4000c1e1900 */
[----:B--2---:R-:W-:-:S07]  /*b3e0*/  IMAD.IADD R0, R0, 0x1, -R9 ;  /* 0x0000000100007824 */ /* 0x004fce00078e0a09 */
.L_x_2126:
[----:B------:R-:W-:Y:S01]  /*b3f0*/  BSSY B1, `(.L_x_2127) ;  /* 0x0000036000017945 */ /* 0x000fe20003800000 */
[----:B------:R-:W-:Y:S02]  /*b400*/  SEL R33, R144, RZ, !P0 ;  /* 0x000000ff90217207 */ /* 0x000fe40004000000 */
[----:B------:R-:W-:Y:S02]  /*b410*/  SEL R149, R149, RZ, !P0 ;  /* 0x000000ff95957207 */ /* 0x000fe40004000000 */
[----:B-----5:R-:W-:Y:S01]  /*b420*/  SHF.R.S32.HI R28, RZ, 0x1f, R3 ;  /* 0x0000001fff1c7819 */ /* 0x020fe20000011403 */
[----:B------:R-:W-:Y:S06]  /*b430*/  @P3 BRA `(.L_x_2128) ;  /* 0x0000000000c43947 */ /* 0x000fec0003800000 */
[----:B------:R-:W3:Y:S01]  /*b440*/  LDC R35, c[0x0][0xbe8] ;  /* 0x0002fa00ff237b82 */ /* 0x000ee20000000800 */
[----:B------:R-:W-:Y:S01]  /*b450*/  IADD3 R30, R137, -0x80, R14 ;  /* 0xffffff80891e7810 */ /* 0x000fe20007ffe00e */
[----:B---3--:R-:W-:-:S05]  /*b460*/  IMAD R4, R0, R35, RZ ;  /* 0x0000002300047224 */ /* 0x008fca00078e02ff */
[----:B------:R-:W-:-:S13]  /*b470*/  ISETP.GE.AND P0, PT, R30, R4, PT ;  /* 0x000000041e00720c */ /* 0x000fda0003f06270 */
[----:B------:R-:W-:Y:S05]  /*b480*/  @P0 BRA `(.L_x_2128) ;  /* 0x0000000000b00947 */ /* 0x000fea0003800000 */
[----:B------:R-:W2:Y:S01]  /*b490*/  LDL.LU R34, [R1+0x8] ;  /* 0x0000080001227983 */ /* 0x000ea20000300800 */
[----:B------:R-:W-:Y:S01]  /*b4a0*/  ISETP.NE.AND P1, PT, R35, 0x1, PT ;  /* 0x000000012300780c */ /* 0x000fe20003f25270 */
[----:B------:R-:W-:Y:S01]  /*b4b0*/  IMAD.MOV.U32 R26, RZ, RZ, 0x9b8 ;  /* 0x000009b8ff1a7424 */ /* 0x000fe200078e00ff */
[----:B------:R-:W-:Y:S01]  /*b4c0*/  ISETP.GT.AND P0, PT, R147, 0x1, PT ;  /* 0x000000019300780c */ /* 0x000fe20003f04270 */
[----:B------:R-:W0:Y:S01]  /*b4d0*/  LDC.64 R8, c[0x0][0xba8] ;  /* 0x0002ea00ff087b82 */ /* 0x000e220000000a00 */
[----:B------:R-:W-:Y:S02]  /*b4e0*/  IMAD.MOV.U32 R27, RZ, RZ, R30 ;  /* 0x000000ffff1b7224 */ /* 0x000fe400078e001e */
[----:B------:R-:W-:-:S05]  /*b4f0*/  SEL R26, R26, 0x978, P0 ;  /* 0x000009781a1a7807 */ /* 0x000fca0000000000 */
[----:B------:R-:W1:Y:S08]  /*b500*/  LDC.64 R20, c[0x0][R26+0x220] ;  /* 0x000088001a147b82 */ /* 0x000e700000000a00 */
[----:B------:R-:W3:Y:S08]  /*b510*/  @P1 LDC R25, c[0x0][0xbec] ;  /* 0x0002fb00ff191b82 */ /* 0x000ef00000000800 */
[----:B------:R-:W4:Y:S08]  /*b520*/  @P1 LDC R31, c[0x0][0xbf0] ;  /* 0x0002fc00ff1f1b82 */ /* 0x000f300000000800 */
[----:B------:R-:W5:Y:S01]  /*b530*/  LDC.64 R14, c[0x0][R26+0x218] ;  /* 0x000086001a0e7b82 */ /* 0x000f620000000a00 */
[----:B-1----:R-:W-:-:S07]  /*b540*/  IMAD R21, R21, R33, RZ ;  /* 0x0000002115157224 */ /* 0x002fce00078e02ff */
[----:B------:R-:W1:Y:S01]  /*b550*/  LDC.64 R12, c[0x0][R26+0x228] ;  /* 0x00008a001a0c7b82 */ /* 0x000e620000000a00 */
[----:B---3--:R-:W-:-:S04]  /*b560*/  @P1 IMAD.HI.U32 R4, R30, R25, RZ ;  /* 0x000000191e041227 */ /* 0x008fc800078e00ff */
[----:B------:R-:W-:-:S03]  /*b570*/  IMAD.WIDE.U32 R24, R20, R33, RZ ;  /* 0x0000002114187225 */ /* 0x000fc600078e00ff */
[----:B------:R-:W3:Y:S01]  /*b580*/  LDC.64 R10, c[0x0][R26+0x210] ;  /* 0x000084001a0a7b82 */ /* 0x000ee20000000a00 */
[----:B----4-:R-:W-:Y:S01]  /*b590*/  @P1 SHF.R.U32.HI R27, RZ, R31, R4 ;  /* 0x0000001fff1b1219 */ /* 0x010fe20000011604 */
[----:B------:R-:W-:-:S04]  /*b5a0*/  IMAD R31, R20, R149, R21 ;  /* 0x00000095141f7224 */ /* 0x000fc800078e0215 */
[----:B------:R-:W-:Y:S02]  /*b5b0*/  IMAD.IADD R4, R25, 0x1, R31 ;  /* 0x0000000119047824 */ /* 0x000fe400078e021f */
[-C--:B-----5:R-:W-:Y:S01]  /*b5c0*/  IMAD R29, R15, R146.reuse, RZ ;  /* 0x000000920f1d7224 */ /* 0x0a0fe200078e02ff */
[----:B0-----:R-:W0:Y:S01]  /*b5d0*/  @!P0 LDC R8, c[0x0][0xb50] ;  /* 0x0002d400ff088b82 */ /* 0x001e220000000800 */
[----:B------:R-:W-:-:S04]  /*b5e0*/  IMAD.WIDE.U32 R14, R14, R146, RZ ;  /* 0x000000920e0e7225 */ /* 0x000fc800078e00ff */
[----:B------:R-:W-:Y:S01]  /*b5f0*/  IMAD.IADD R29, R15, 0x1, R29 ;  /* 0x000000010f1d7824 */ /* 0x000fe200078e021d */
[----:B------:R-:W-:Y:S01]  /*b600*/  IADD3 R14, P1, P3, R24, R14, R3 ;  /* 0x0000000e180e7210 */ /* 0x000fe20007b3e003 */
[----:B------:R-:W-:Y:S01]  /*b610*/  IMAD.MOV R15, RZ, RZ, -R27 ;  /* 0x000000ffff0f7224 */ /* 0x000fe200078e0a1b */
[----:B------:R-:W4:Y:S02]  /*b620*/  @!P0 LDC R9, c[0x0][0xb54] ;  /* 0x0002d500ff098b82 */ /* 0x000f240000000800 */
[----:B------:R-:W-:Y:S01]  /*b630*/  IADD3.X R4, R4, R29, R28, P1, P3 ;  /* 0x0000001d04047210 */ /* 0x000fe20000fe641c */
[----:B------:R-:W-:Y:S01]  /*b640*/  IMAD R15, R35, R15, R30 ;  /* 0x0000000f230f7224 */ /* 0x000fe200078e021e */
[----:B--2---:R-:W-:-:S05]  /*b650*/  SEL R21, R34, RZ, P0 ;  /* 0x000000ff22157207 */ /* 0x004fca0000000000 */
[-C--:B-1----:R-:W-:Y:S02]  /*b660*/  IMAD R25, R13, R21.reuse, RZ ;  /* 0x000000150d197224 */ /* 0x082fe400078e02ff */
[----:B------:R-:W-:Y:S01]  /*b670*/  IMAD.WIDE.U32 R12, R12, R21, RZ ;  /* 0x000000150c0c7225 */ /* 0x000fe200078e00ff */
[----:B------:R-:W-:-:S03]  /*b680*/  SHF.R.S32.HI R21, RZ, 0x1f, R15 ;  /* 0x0000001fff157819 */ /* 0x000fc6000001140f */
[----:B------:R-:W-:Y:S01]  /*b690*/  IMAD.IADD R25, R13, 0x1, R25 ;  /* 0x000000010d197824 */ /* 0x000fe200078e0219 */
[----:B------:R-:W-:Y:S02]  /*b6a0*/  IADD3 R12, P0, P1, R27, R14, R12 ;  /* 0x0000000e1b0c7210 */ /* 0x000fe4000791e00c */
[----:B------:R-:W-:-:S04]  /*b6b0*/  SHF.R.S32.HI R27, RZ, 0x1f, R27 ;  /* 0x0000001fff1b7819 */ /* 0x000fc8000001141b */
[----:B------:R-:W-:Y:S01]  /*b6c0*/  IADD3.X R13, R27, R4, R25, P0, P1 ;  /* 0x000000041b0d7210 */ /* 0x000fe200007e2419 */
[----:B---3--:R-:W-:-:S04]  /*b6d0*/  IMAD R4, R11, R15, RZ ;  /* 0x0000000f0b047224 */ /* 0x008fc800078e02ff */
[C---:B------:R-:W-:Y:S02]  /*b6e0*/  IMAD R21, R10.reuse, R21, R4 ;  /* 0x000000150a157224 */ /* 0x040fe400078e0204 */
[----:B------:R-:W-:-:S04]  /*b6f0*/  IMAD.WIDE.U32 R10, R10, R15, R12 ;  /* 0x0000000f0a0a7225 */ /* 0x000fc800078e000c */
[----:B------:R-:W-:Y:S01]  /*b700*/  IMAD.IADD R4, R11, 0x1, R21 ;  /* 0x000000010b047824 */ /* 0x000fe200078e0215 */
[----:B0-----:R-:W-:Y:S01]  /*b710*/  LEA R8, P0, R10, R8, 0x2 ;  /* 0x000000080a087211 */ /* 0x001fe200078010ff */
[----:B------:R-:W-:-:S03]  /*b720*/  IMAD.MOV.U32 R11, RZ, RZ, -0x800000 ;  /* 0xff800000ff0b7424 */ /* 0x000fc600078e00ff */
[----:B----4-:R-:W-:-:S05]  /*b730*/  LEA.HI.X R9, R10, R9, R4, 0x2, P0 ;  /* 0x000000090a097211 */ /* 0x010fca00000f1404 */
[----:B------:R0:W-:Y:S04]  /*b740*/  STG.E desc[UR36][R8.64], R11 ;  /* 0x0000000b08007986 */ /* 0x0001e8000c101924 */
.L_x_2128:
[----:B------:R-:W-:Y:S05]  /*b750*/  BSYNC B1 ;  /* 0x0000000000017941 */ /* 0x000fea0003800000 */
.L_x_2127:
[----:B------:R-:W-:Y:S05]  /*b760*/  @P2 BRA `(.L_x_2123) ;  /* 0x0000000400542947 */ /* 0x000fea0003800000 */
[----:B------:R-:W1:Y:S01]  /*b770*/  LDC R15, c[0x0][0xbe8] ;  /* 0x0002fa00ff0f7b82 */ /* 0x000e620000000800 */
[--C-:B------:R-:W-:Y:S01]  /*b780*/  SHF.R.S32.HI R10, RZ, 0x1f, R32.reuse ;  /* 0x0000001fff0a7819 */ /* 0x100fe20000011420 */
[----:B------:R-:W-:Y:S01]  /*b790*/  ULDC.64 UR4, c[0x0][0xaa0] ;  /* 0x0002a80000047ab9 */ /* 0x000fe20000000a00 */
[----:B------:R-:W-:Y:S01]  /*b7a0*/  SHF.R.S32.HI R14, RZ, 0x1f, R32 ;  /* 0x0000001fff0e7819 */ /* 0x000fe20000011420 */
[----:B---3--:R-:W-:Y:S01]  /*b7b0*/  IMAD R4, R28, UR4, RZ ;  /* 0x000000041c047c24 */ /* 0x008fe2000f8e02ff */
        /* <DEDUP_REMOVED lines=16> */
[----:B------:R-:W-:Y:S02]  /*b8c0*/  IMAD.IADD R12, R137, 0x1, R4 ;  /* 0x00000001890c7824 */ /* 0x000fe400078e0204 */
        /* <DEDUP_REMOVED lines=20> */
[----:B------:R-:W-:Y:S02]  /*ba10*/  IMAD.IADD R0, R14, 0x1, R137 ;  /* 0x000000010e007824 */ /* 0x000fe400078e0289 */
        /* <DEDUP_REMOVED lines=24> */
.L_x_2130:
[----:B------:R-:W-:Y:S05]  /*bba0*/  BSYNC B1 ;  /* 0x0000000000017941 */ /* 0x000fea0003800000 */
.L_x_2129:
        /* <DEDUP_REMOVED lines=11> */
[----:B----4-:R-:W-:Y:S01]  /*bc60*/  @!P2 IMAD.WIDE R10, R145, 0x2, R8 ;  /* 0x00000002910aa825 */ /* 0x010fe200078e0208 */
[-C--:B------:R-:W-:Y:S02]  /*bc70*/  @!P3 LEA.HI.X R13, R148, R9.reuse, R25, 0x1, P0 ;  /* 0x00000009940db211 */ /* 0x080fe400000f0c19 */
[----:B------:R-:W-:Y:S02]  /*bc80*/  @!P4 LEA.HI.X R15, R150, R9, R24, 0x1, P1 ;  /* 0x00000009960fc211 */ /* 0x000fe400008f0c18 */
[----:B------:R2:W-:Y:S04]  /*bc90*/  @!P2 ST.E.128 desc[UR36][R10.64], RZ ;  /* 0x000000ff0a00a985 */ /* 0x0005e8000c101d24 */
[----:B------:R2:W-:Y:S04]  /*bca0*/  @!P3 ST.E.128 desc[UR36][R12.64], RZ ;  /* 0x000000ff0c00b985 */ /* 0x0005e8000c101d24 */
[----:B------:R2:W-:Y:S02]  /*bcb0*/  @!P4 ST.E.128 desc[UR36][R14.64], RZ ;  /* 0x000000ff0e00c985 */ /* 0x0005e4000c101d24 */
.L_x_2123:
[----:B------:R-:W-:Y:S05]  /*bcc0*/  BSYNC B0 ;  /* 0x0000000000007941 */ /* 0x000fea0003800000 */
.L_x_2117:
[----:B------:R-:W-:Y:S02]  /*bcd0*/  ULDC UR4, c[0x0][0xc3c] ;  /* 0x00030f0000047ab9 */ /* 0x000fe40000000800 */
[----:B---3--:R-:W-:-:S13]  /*bce0*/  ISETP.GE.AND P0, PT, R7, UR4, PT ;  /* 0x0000000407007c0c */ /* 0x008fda000bf06270 */
[----:B------:R-:W-:Y:S05]  /*bcf0*/  @!P0 BRA `(.L_x_2131) ;  /* 0xffffff5000c88947 */ /* 0x000fea000383ffff */
[----:B------:R-:W-:Y:S05]  /*bd00*/  EXIT ;  /* 0x000000000000794d */ /* 0x000fea0003800000 */
.L_x_2074:
        /* <DEDUP_REMOVED lines=16> */
.L_x_2132:
        /* <DEDUP_REMOVED lines=44> */
.L_x_2136:
[----:B------:R-:W0:Y:S01]  /*c0d0*/  LDC R2, c[0x0][0xc3c] ;  /* 0x00030f00ff027b82 */ /* 0x000e220000000800 */
[----:B------:R-:W-:-:S06]  /*c0e0*/  UIADD3 UR4, UR4, 0x1f, URZ ;  /* 0x0000001f04047890 */ /* 0x000fcc000fffe03f */
        /* <DEDUP_REMOVED lines=33> */
.L_x_2134:
        /* <DEDUP_REMOVED lines=13> */
.L_x_2137:
        /* <DEDUP_REMOVED lines=62> */
.L_x_2138:
        /* <DEDUP_REMOVED lines=62> */
.L_x_2139:
[----:B------:R-:W-:-:S05]  /*cb90*/  LOP3.LUT R2, RZ, R2, RZ, 0x33, !PT ;  /* 0x00000002ff027212 */ /* 0x000fca00078e33ff */
[----:B------:R-:W-:Y:S01]  /*cba0*/  IMAD.IADD R25, R25, 0x1, R2 ;  /* 0x0000000119197824 */ /* 0x000fe200078e0202 */
[----:B------:R-:W-:Y:S06]  /*cbb0*/  BRA `(.L_x_2140) ;  /* 0x0000000000147947 */ /* 0x000fec0003800000 */
.L_x_2135:
[----:B------:R-:W-:Y:S01]  /*cbc0*/  ULDC UR4, c[0x0][0xc3c] ;  /* 0x00030f0000047ab9 */ /* 0x000fe20000000800 */
[----:B------:R-:W-:Y:S02]  /*cbd0*/  IMAD.MOV.U32 R25, RZ, RZ, RZ ;  /* 0x000000ffff197224 */ /* 0x000fe400078e00ff */
[----:B------:R-:W-:Y:S02]  /*cbe0*/  IMAD.U32 R24, RZ, RZ, UR6 ;  /* 0x00000006ff187e24 */ /* 0x000fe4000f8e00ff */
[----:B------:R-:W-:Y:S02]  /*cbf0*/  IMAD.MOV.U32 R26, RZ, RZ, RZ ;  /* 0x000000ffff1a7224 */ /* 0x000fe400078e00ff */
[----:B------:R-:W-:-:S07]  /*cc00*/  IMAD.U32 R27, RZ, RZ, UR4 ;  /* 0x00000004ff1b7e24 */ /* 0x000fce000f8e00ff */
.L_x_2140:
[----:B------:R-:W-:-:S13]  /*cc10*/  ISETP.NE.AND P0, PT, R0, RZ, PT ;  /* 0x000000ff0000720c */ /* 0x000fda0003f05270 */
[----:B------:R-:W0:Y:S01]  /*cc20*/  @!P0 S2R R3, SR_CgaCtaId ;  /* 0x0000000000038919 */ /* 0x000e220000008800 */
[----:B------:R-:W-:-:S04]  /*cc30*/  @!P0 MOV R0, 0x400 ;  /* 0x0000040000008802 */ /* 0x000fc80000000f00 */
[----:B0-----:R-:W-:-:S05]  /*cc40*/  @!P0 LEA R0, R3, R0, 0x18 ;  /* 0x0000000003008211 */ /* 0x001fca00078ec0ff */
[----:B------:R1:W-:Y:S01]  /*cc50*/  @!P0 STS.128 [R0+0x2d8d0], R24 ;  /* 0x02d8d01800008388 */ /* 0x0003e20000000c00 */
[----:B------:R-:W-:Y:S06]  /*cc60*/  BAR.ARV 0x5, 0x200 ;  /* 0x0148000000007b1d */ /* 0x000fec0000002000 */
.L_x_2133:
[----:B------:R2:W-:Y:S01]  /*cc70*/  STL [R1+0x3c], RZ ;  /* 0x00003cff01007387 */ /* 0x0005e20000100800 */
[----:B------:R-:W-:Y:S01]  /*cc80*/  ULDC UR4, c[0x0][0xc3c] ;  /* 0x00030f0000047ab9 */ /* 0x000fe20000000800 */
[----:B------:R-:W-:Y:S01]  /*cc90*/  IMAD.MOV.U32 R29, RZ, RZ, 0x1 ;  /* 0x00000001ff1d7424 */ /* 0x000fe200078e00ff */
[----:B0-----:R-:W-:Y:S01]  /*cca0*/  ISETP.GE.AND P0, PT, R27, UR4, PT ;  /* 0x000000041b007c0c */ /* 0x001fe2000bf06270 */
[----:B------:R-:W-:-:S12]  /*ccb0*/  IMAD.MOV.U32 R22, RZ, RZ, RZ ;  /* 0x000000ffff167224 */ /* 0x000fd800078e00ff */
[----:B--2---:R-:W-:Y:S05]  /*ccc0*/  @P0 BRA `(.L_x_2141) ;  /* 0x0000004c00c40947 */ /* 0x004fea0003800000 */
[----:B------:R-:W2:Y:S01]  /*ccd0*/  LDL R6, [R1+0x20] ;  /* 0x0000200001067983 */ /* 0x000ea20000100800 */
[----:B------:R-:W1:Y:S01]  /*cce0*/  S2R R3, SR_TID.X ;  /* 0x0000000000037919 */ /* 0x000e620000002100 */
[----:B------:R-:W0:Y:S01]  /*ccf0*/  S2UR UR5, SR_CgaCtaId ;  /* 0x00000000000579c3 */ /* 0x000e220000008800 */
[----:B------:R-:W-:Y:S01]  /*cd00*/  UMOV UR4, 0x400 ;  /* 0x0000040000047882 */ /* 0x000fe20000000000 */
[C---:B-1----:R-:W-:Y:S01]  /*cd10*/  IMAD.SHL.U32 R0, R3.reuse, 0x8, RZ ;  /* 0x0000000803007824 */ /* 0x042fe200078e00ff */
[C---:B------:R-:W-:Y:S01]  /*cd20*/  LOP3.LUT R5, R3.reuse, 0x7f, RZ, 0xc0, !PT ;  /* 0x0000007f03057812 */ /* 0x040fe200078ec0ff */
[----:B------:R-:W-:-:S03]  /*cd30*/  IMAD.SHL.U32 R4, R3, 0x20, RZ ;  /* 0x0000002003047824 */ /* 0x000fc600078e00ff */
[----:B------:R-:W-:Y:S01]  /*cd40*/  LOP3.LUT R2, R0, 0xd8, RZ, 0xc0, !PT ;  /* 0x000000d800027812 */ /* 0x000fe200078ec0ff */
[----:B0-----:R-:W-:-:S03]  /*cd50*/  ULEA UR4, UR5, UR4, 0x18 ;  /* 0x0000000405047291 */ /* 0x001fc6000f8ec03f */
        /* <DEDUP_REMOVED lines=18> */
.L_x_2204:
        /* <DEDUP_REMOVED lines=50> */
.L_x_2142:
        /* <DEDUP_REMOVED lines=10> */
.L_x_2143:
        /* <DEDUP_REMOVED lines=9> */
.L_x_2144:
[----:B------:R-:W3:Y:S01]  /*d2d0*/  LDL R6, [R1+0x24] ;  /* 0x0000240001067983 */ /* 0x000ee20000100800 */
[----:B0-2---:R-:W0:Y:S01]  /*d2e0*/  LDC R2, c[0x0][0x448] ;  /* 0x00011200ff027b82 */ /* 0x005e220000000800 */
[----:B-----5:R-:W-:Y:S01]  /*d2f0*/  IMAD.IADD R5, R0, 0x1, -R7 ;  /* 0x0000000100057824 */ /* 0x020fe200078e0a07 */
[----:B------:R-:W-:Y:S01]  /*d300*/  LOP3.LUT R16, R16, 0xffffffdf, RZ, 0xc0, !PT ;  /* 0xffffffdf10107812 */ /* 0x000fe200078ec0ff */
[----:B------:R-:W-:Y:S03]  /*d310*/  BSSY B0, `(.L_x_2145) ;  /* 0x0000037000007945 */ /* 0x000fe60003800000 */
[----:B------:R1:W-:Y:S01]  /*d320*/  STL [R1+0xc], R5 ;  /* 0x00000c0501007387 */ /* 0x0003e20000100800 */
[----:B0-----:R-:W-:Y:S01]  /*d330*/  ISETP.NE.AND P0, PT, R2, 0x1, PT ;  /* 0x000000010200780c */ /* 0x001fe20003f05270 */
[----:B------:R-:W-:-:S04]  /*d340*/  IMAD R2, R25, 0xc0, RZ ;  /* 0x000000c019027824 */ /* 0x000fc800078e02ff */
[----:B------:R-:W-:-:S08]  /*d350*/  VIADD R2, R2, 0xbf ;  /* 0x000000bf02027836 */ /* 0x000fd00000000000 */
[----:B------:R-:W0:Y:S01]  /*d360*/  @P0 LDC R4, c[0x0][0x44c] ;  /* 0x00011300ff040b82 */ /* 0x000e220000000800 */
[----:B------:R-:W-:-:S07]  /*d370*/  @P0 LOP3.LUT R16, R16, 0x20, RZ, 0xfc, !PT ;  /* 0x0000002010100812 */ /* 0x000fce00078efcff */
[----:B------:R-:W2:Y:S01]  /*d380*/  @P0 LDC R3, c[0x0][0x450] ;  /* 0x00011400ff030b82 */ /* 0x000ea20000000800 */
[----:B0-----:R-:W-:-:S05]  /*d390*/  @P0 IMAD.HI.U32 R4, R2, R4, RZ ;  /* 0x0000000402040227 */ /* 0x001fca00078e00ff */
[----:B--2---:R-:W-:Y:S02]  /*d3a0*/  @P0 SHF.R.U32.HI R2, RZ, R3, R4 ;  /* 0x00000003ff020219 */ /* 0x004fe40000011604 */
[----:B------:R-:W-:-:S04]  /*d3b0*/  LOP3.LUT R4, R26, 0xff000000, RZ, 0xc0, !PT ;  /* 0xff0000001a047812 */ /* 0x000fc800078ec0ff */
[----:B------:R-:W-:Y:S02]  /*d3c0*/  SHF.R.U32.HI R4, RZ, 0x8, R4 ;  /* 0x00000008ff047819 */ /* 0x000fe40000011604 */
[----:B---3--:R-:W-:-:S05]  /*d3d0*/  IADD3 R0, R5, 0x80, -R6 ;  /* 0x0000008005007810 */ /* 0x008fca0007ffe806 */
[----:B------:R-:W-:-:S05]  /*d3e0*/  IMAD.IADD R0, R0, 0x1, R2 ;  /* 0x0000000100007824 */ /* 0x000fca00078e0202 */
[----:B------:R-:W-:-:S04]  /*d3f0*/  SHF.R.S32.HI R2, RZ, 0x1f, R0 ;  /* 0x0000001fff027819 */ /* 0x000fc80000011400 */
[----:B------:R-:W-:Y:S01]  /*d400*/  LEA.HI R0, R2, R0, RZ, 0x7 ;  /* 0x0000000002007211 */ /* 0x000fe200078f38ff */
[----:B------:R-:W-:-:S03]  /*d410*/  VIADD R2, R5, 0x7f ;  /* 0x0000007f05027836 */ /* 0x000fc60000000000 */
[----:B------:R-:W-:Y:S02]  /*d420*/  SHF.R.S32.HI R0, RZ, 0x7, R0 ;  /* 0x00000007ff007819 */ /* 0x000fe40000011400 */
[----:B------:R-:W-:-:S04]  /*d430*/  SHF.R.S32.HI R3, RZ, 0x1f, R2 ;  /* 0x0000001fff037819 */ /* 0x000fc80000011402 */
[----:B------:R-:W-:-:S04]  /*d440*/  LEA.HI R2, R3, R2, RZ, 0x7 ;  /* 0x0000000203027211 */ /* 0x000fc800078f38ff */
[----:B------:R-:W-:-:S04]  /*d450*/  SHF.R.S32.HI R2, RZ, 0x7, R2 ;  /* 0x00000007ff027819 */ /* 0x000fc80000011402 */
[----:B------:R-:W-:Y:S02]  /*d460*/  VIMNMX R0, R2, R0, PT ;  /* 0x0000000002007248 */ /* 0x000fe40003fe0100 */
[----:B------:R-:W-:Y:S02]  /*d470*/  LOP3.LUT R2, R26, 0xff0000, RZ, 0xc0, !PT ;  /* 0x00ff00001a027812 */ /* 0x000fe400078ec0ff */
[----:B------:R-:W-:Y:S02]  /*d480*/  ISETP.GE.AND P0, PT, R0, 0x1, PT ;  /* 0x000000010000780c */ /* 0x000fe40003f06270 */
[----:B------:R-:W-:Y:S01]  /*d490*/  LEA.HI R4, R2, R4, RZ, 0x10 ;  /* 0x0000000402047211 */ /* 0x000fe200078f80ff */
[----:B------:R-:W-:-:S10]  /*d4a0*/  IMAD.MOV.U32 R2, RZ, RZ, RZ ;  /* 0x000000ffff027224 */ /* 0x000fd400078e00ff */
[----:B-1----:R-:W-:Y:S05]  /*d4b0*/  @!P0 BRA `(.L_x_2146) ;  /* 0x0000000000708947 */ /* 0x002fea0003800000 */
        /* <DEDUP_REMOVED lines=28> */
.L_x_2146:
[----:B------:R-:W-:Y:S05]  /*d680*/  BSYNC B0 ;  /* 0x0000000000007941 */ /* 0x000fea0003800000 */
.L_x_2145:
        /* <DEDUP_REMOVED lines=25> */
.L_x_2148:
        /* <DEDUP_REMOVED lines=20> */
.L_x_2151:
[----:B------:R-:W-:Y:S05]  /*d960*/  BSYNC B6 ;  /* 0x0000000000067941 */ /* 0x000fea0003800000 */
.L_x_2150:
        /* <DEDUP_REMOVED lines=20> */
.L_x_2154:
        /* <DEDUP_REMOVED lines=15> */
.L_x_2153:
[----:B------:R-:W-:Y:S05]  /*dba0*/  BSYNC B6 ;  /* 0x0000000000067941 */ /* 0x000fea0003800000 */
.L_x_2152:
[----:B------:R0:W2:Y:S01]  /*dbb0*/  LDL R20, [R1+0x4] ;  /* 0x0000040001147983 */ /* 0x0000a20000100800 */
[----:B------:R-:W-:Y:S01]  /*dbc0*/  ULDC.64 UR4, c[0x0][0x9f8] ;  /* 0x00027e0000047ab9 */ /* 0x000fe20000000a00 */
[----:B------:R-:W1:Y:S01]  /*dbd0*/  LDC R5, c[0x0][0x430] ;  /* 0x00010c00ff057b82 */ /* 0x000e620000000800 */
[----:B------:R-:W-:Y:S01]  /*dbe0*/  ISETP.NE.U32.AND P0, PT, RZ, UR4, PT ;  /* 0x00000004ff007c0c */ /* 0x000fe2000bf05070 */
[----:B------:R-:W3:Y:S03]  /*dbf0*/  LDL R2, [R1+0x38] ;  /* 0x0000380001027983 */ /* 0x000ee60000100800 */
[----:B------:R-:W-:Y:S01]  /*dc00*/  ISETP.NE.AND.EX P0, PT, RZ, UR5, PT, P0 ;  /* 0x00000005ff007c0c */ /* 0x000fe2000bf05300 */
[----:B------:R-:W4:Y:S04]  /*dc10*/  LDL R4, [R1+0xc] ;  /* 0x00000c0001047983 */ /* 0x000f280000100800 */
[----:B------:R-:W4:Y:S08]  /*dc20*/  LDL R21, [R1+0x14] ;  /* 0x0000140001157983 */ /* 0x000f300000100800 */
        /* <DEDUP_REMOVED lines=19> */
[----:B------:R-:W-:Y:S01]  /*dd60*/  LOP3.LUT R26, R26, 0xffff, RZ, 0xc0, !PT ;  /* 0x0000ffff1a1a7812 */ /* 0x000fe200078ec0ff */
[----:B--2---:R-:W-:Y:S01]  /*dd70*/  @P0 STL [R1+0x4], R20 ;  /* 0x0000041401000387 */ /* 0x004fe20000100800 */
[C---:B----4-:R-:W-:Y:S01]  /*dd80*/  ISETP.GE.AND P0, PT, R0.reuse, R4, PT ;  /* 0x000000040000720c */ /* 0x050fe20003f06270 */
[----:B------:R-:W-:-:S04]  /*dd90*/  IMAD.IADD R0, R0, 0x1, R21 ;  /* 0x0000000100007824 */ /* 0x000fc800078e0215 */
[----:B-1----:R-:W-:-:S04]  /*dda0*/  @P2 IMAD.HI.U32 R3, R0, R3, RZ ;  /* 0x0000000300032227 */ /* 0x002fc800078e00ff */
[----:B------:R-:W-:Y:S01]  /*ddb0*/  IMAD.MOV.U32 R6, RZ, RZ, R0 ;  /* 0x000000ffff067224 */ /* 0x000fe200078e0000 */
[----:B0-----:R-:W-:-:S03]  /*ddc0*/  @P2 SHF.R.U32.HI R6, RZ, R2, R3 ;  /* 0x00000002ff062219 */ /* 0x001fc60000011603 */
[----:B------:R-:W0:Y:S02]  /*ddd0*/  @!P0 LDC.64 R2, c[0x0][0x428] ;  /* 0x00010a00ff028b82 */ /* 0x000e240000000a00 */
[--C-:B------:R-:W-:Y:S01]  /*dde0*/  IMAD.MOV R4, RZ, RZ, -R6.reuse ;  /* 0x000000ffff047224 */ /* 0x100fe200078e0a06 */
[----:B------:R-:W-:-:S03]  /*ddf0*/  @!P0 SHF.R.S32.HI R7, RZ, 0x1f, R6 ;  /* 0x0000001fff078819 */ /* 0x000fc60000011406 */
[----:B------:R-:W-:Y:S01]  /*de00*/  IMAD R4, R5, R4, R0 ;  /* 0x0000000405047224 */ /* 0x000fe200078e0200 */
[----:B------:R-:W-:-:S05]  /*de10*/  SHF.R.S32.HI R5, RZ, 0x1f, R20 ;  /* 0x0000001fff057819 */ /* 0x000fca0000011414 */
[----:B------:R1:W-:Y:S01]  /*de20*/  STL [R1+0x18], R5 ;  /* 0x0000180501007387 */ /* 0x0003e20000100800 */
[----:B0-----:R-:W-:-:S04]  /*de30*/  @!P0 IMAD.WIDE.U32 R6, R20, R2, R6 ;  /* 0x0000000214068225 */ /* 0x001fc800078e0006 */
[----:B------:R-:W-:Y:S02]  /*de40*/  @!P0 IMAD R2, R5, R2, RZ ;  /* 0x0000000205028224 */ /* 0x000fe400078e02ff */
[----:B-1----:R-:W0:Y:S02]  /*de50*/  S2R R5, SR_TID.X ;  /* 0x0000000000057919 */ /* 0x002e240000002100 */
[----:B------:R-:W-:Y:S02]  /*de60*/  @!P0 IMAD R0, R20, R3, R2 ;  /* 0x0000000314008224 */ /* 0x000fe400078e0202 */
[----:B------:R-:W1:Y:S02]  /*de70*/  @!P0 LDC.64 R2, c[0x0][0x418] ;  /* 0x00010600ff028b82 */ /* 0x000e640000000a00 */
[----:B------:R-:W-:Y:S02]  /*de80*/  @!P0 IMAD.IADD R0, R7, 0x1, R0 ;  /* 0x0000000107008824 */ /* 0x000fe400078e0200 */
[----:B0-----:R-:W-:-:S05]  /*de90*/  IMAD.SHL.U32 R20, R5, 0x8, RZ ;  /* 0x0000000805147824 */ /* 0x001fca00078e00ff */
[----:B------:R-:W-:-:S04]  /*dea0*/  LOP3.LUT R20, R20, 0x18, RZ, 0xc0, !PT ;  /* 0x0000001814147812 */ /* 0x000fc800078ec0ff */
[----:B------:R-:W-:Y:S02]  /*deb0*/  ISETP.GE.AND P2, PT, R20, UR4, PT ;  /* 0x0000000414007c0c */ /* 0x000fe4000bf46270 */
[----:B-1----:R-:W-:Y:S02]  /*dec0*/  @!P0 LEA R2, P1, R6, R2, 0x2 ;  /* 0x0000000206028211 */ /* 0x002fe400078210ff */
[----:B------:R-:W-:Y:S02]  /*ded0*/  LOP3.LUT R9, R20, 0x20, RZ, 0xfc, !PT ;  /* 0x0000002014097812 */ /* 0x000fe400078efcff */
[----:B------:R-:W-:Y:S01]  /*dee0*/  @!P0 LEA.HI.X R3, R6, R3, R0, 0x2, P1 ;  /* 0x0000000306038211 */ /* 0x000fe200008f1400 */
[----:B------:R-:W-:Y:S01]  /*def0*/  IMAD.MOV.U32 R0, RZ, RZ, RZ ;  /* 0x000000ffff007224 */ /* 0x000fe200078e00ff */
[----:B------:R-:W-:Y:S02]  /*df00*/  LOP3.LUT R5, R20, 0x40, RZ, 0xfc, !PT ;  /* 0x0000004014057812 */ /* 0x000fe400078efcff */
[----:B------:R-:W-:-:S03]  /*df10*/  ISETP.GE.AND P1, PT, R9, UR4, PT ;  /* 0x0000000409007c0c */ /* 0x000fc6000bf26270 */
[----:B------:R-:W-:Y:S01]  /*df20*/  @P2 LOP3.LUT R16, R16, 0x4, RZ, 0xfc, !PT ;  /* 0x0000000410102812 */ /* 0x000fe200078efcff */
[----:B------:R0:W5:Y:S01]  /*df30*/  @!P0 LDG.E R0, desc[UR36][R2.64] ;  /* 0x0000002402008981 */ /* 0x000162000c1e1900 */
[----:B------:R-:W-:Y:S02]  /*df40*/  ISETP.GE.AND P0, PT, R5, UR4, PT ;  /* 0x0000000405007c0c */ /* 0x000fe4000bf06270 */
[----:B------:R-:W-:-:S04]  /*df50*/  LOP3.LUT R16, R16, 0xfffffffe, RZ, 0xc0, !PT ;  /* 0xfffffffe10107812 */ /* 0x000fc800078ec0ff */
[----:B------:R-:W-:-:S04]  /*df60*/  LOP3.LUT R16, R16, 0xfffffffd, RZ, 0xc0, !PT ;  /* 0xfffffffd10107812 */ /* 0x000fc800078ec0ff */
[----:B------:R-:W-:-:S04]  /*df70*/  @P1 LOP3.LUT R16, R16, 0x2, RZ, 0xfc, !PT ;  /* 0x0000000210101812 */ /* 0x000fc800078efcff */
[----:B------:R-:W-:Y:S01]  /*df80*/  @P0 LOP3.LUT R16, R16, 0x1, RZ, 0xfc, !PT ;  /* 0x0000000110100812 */ /* 0x000fe200078efcff */
[----:B0-----:R-:W-:Y:S06]  /*df90*/  BRA.DIV UR5, `(.L_x_2155) ;  /* 0x00000042059c7947 */ /* 0x001fec000b800000 */
.L_x_2221:
[----:B------:R-:W2:Y:S01]  /*dfa0*/  LDL R2, [R1+0x40] ;  /* 0x0000400001027983 */ /* 0x000ea20000100800 */
[----:B------:R-:W-:Y:S02]  /*dfb0*/  LOP3.LUT R16, R16, 0xfffffff7, RZ, 0xc0, !PT ;  /* 0xfffffff710107812 */ /* 0x000fe400078ec0ff */
[----:B--2---:R-:W-:-:S13]  /*dfc0*/  ISETP.NE.AND P0, PT, R2, 0x3, PT ;  /* 0x000000030200780c */ /* 0x004fda0003f05270 */
[----:B------:R-:W-:Y:S01]  /*dfd0*/  @P0 LOP3.LUT R16, R16, 0x8, RZ, 0xfc, !PT ;  /* 0x0000000810100812 */ /* 0x000fe200078efcff */
[----:B------:R-:W-:Y:S06]  /*dfe0*/  @!P0 BRA `(.L_x_2156) ;  /* 0x0000000000048947 */ /* 0x000fec0003800000 */
[----:B------:R-:W-:Y:S01]  /*dff0*/  BPT.TRAP 0x1 ;  /* 0x000000040000795c */ /* 0x000fe20000300000 */
.L_x_2156:
        /* <DEDUP_REMOVED lines=23> */
.L_x_2222:
[----:B------:R-:W-:Y:S05]  /*e170*/  BSYNC B0 ;  /* 0x0000000000007941 */ /* 0x000fea0003800000 */
.L_x_2157:
        /* <DEDUP_REMOVED lines=74> */
.L_x_2232:
        /* <DEDUP_REMOVED lines=12> */
.L_x_2160:
        /* <DEDUP_REMOVED lines=11> */
.L_x_2161:
[----:B------:R1:W5:Y:S01]  /*e790*/  LDL.LU R0, [R1+0x28] ;  /* 0x0000280001007983 */ /* 0x0003620000300800 */
[----:B------:R-:W-:Y:S01]  /*e7a0*/  LOP3.LUT P0, RZ, R16, 0x40, RZ, 0xc0, !PT ;  /* 0x0000004010ff7812 */ /* 0x000fe2000780c0ff */
[----:B------:R1:W-:Y:S02]  /*e7b0*/  SYNCS.ARRIVE.TRANS64.A1T0 RZ, [R2+URZ+0x2d830], RZ ;  /* 0x02d830ff02ff79a7 */ /* 0x0003e4000810003f */
[----:B------:R1:W5:Y:S10]  /*e7c0*/  LDL.LU R3, [R1] ;  /* 0x0000000001037983 */ /* 0x0003740000300800 */
[----:B------:R-:W-:Y:S05]  /*e7d0*/  WARPSYNC.ALL ;  /* 0x0000000000007948 */ /* 0x000fea0003800000 */
[----:B------:R-:W-:Y:S01]  /*e7e0*/  ULDC.64 UR4, c[0x0][0x298] ;  /* 0x0000a60000047ab9 */ /* 0x000fe20000000a00 */
[----:B-1----:R-:W-:Y:S01]  /*e7f0*/  VIADD R2, R17, 0xc400 ;  /* 0x0000c40011027836 */ /* 0x002fe20000000000 */
[----:B------:R-:W-:Y:S01]  /*e800*/  SEL R28, R28, RZ, !P0 ;  /* 0x000000ff1c1c7207 */ /* 0x000fe20004000000 */
[----:B------:R-:W-:Y:S01]  /*e810*/  BSSY B6, `(.L_x_2162) ;  /* 0x000001d000067945 */ /* 0x000fe20003800000 */
[----:B------:R-:W-:Y:S01]  /*e820*/  BAR.SYNC.DEFER_BLOCKING 0x8, 0x200 ;  /* 0x0208000000007b1d */ /* 0x000fe20000010000 */
[----:B-----5:R-:W-:-:S02]  /*e830*/  SEL R0, R0, RZ, !P0 ;  /* 0x000000ff00007207 */ /* 0x020fc40004000000 */
[----:B------:R-:W-:Y:S01]  /*e840*/  LOP3.LUT P0, RZ, R2, 0x1bf, RZ, 0xc0, !PT ;  /* 0x000001bf02ff7812 */ /* 0x000fe2000780c0ff */
[----:B0-----:R-:W-:Y:S02]  /*e850*/  IMAD.WIDE.U32 R4, R3, UR4, RZ ;  /* 0x0000000403047c25 */ /* 0x001fe4000f8e00ff */
[----:B------:R0:W-:Y:S04]  /*e860*/  STL [R1+0x28], R0 ;  /* 0x0000280001007387 */ /* 0x0001e80000100800 */
[----:B------:R1:W-:Y:S01]  /*e870*/  STL.64 [R1+0x30], R4 ;  /* 0x0000300401007387 */ /* 0x0003e20000100a00 */
[----:B0-----:R-:W-:-:S05]  /*e880*/  SHF.R.S32.HI R0, RZ, 0x1f, R3 ;  /* 0x0000001fff007819 */ /* 0x001fca0000011403 */
[----:B------:R-:W-:-:S04]  /*e890*/  IMAD R0, R0, UR4, RZ ;  /* 0x0000000400007c24 */ /* 0x000fc8000f8e02ff */
        /* <DEDUP_REMOVED lines=8> */
[----:B-1----:R-:W-:Y:S02]  /*e920*/  IMAD.U32 R4, RZ, RZ, UR6 ;  /* 0x00000006ff047e24 */ /* 0x002fe4000f8e00ff */
        /* <DEDUP_REMOVED lines=11> */
.L_x_2163:
[----:B------:R-:W-:Y:S05]  /*e9e0*/  BSYNC B6 ;  /* 0x0000000000067941 */ /* 0x000fea0003800000 */
.L_x_2162:
[----:B------:R-:W2:Y:S01]  /*e9f0*/  LDL.LU R21, [R1+0x28] ;  /* 0x0000280001157983 */ /* 0x000ea20000300800 */
[----:B-1----:R-:W0:Y:S01]  /*ea00*/  LDC R0, c[0x0][0x448] ;  /* 0x00011200ff007b82 */ /* 0x002e220000000800 */
[----:B------:R-:W-:Y:S01]  /*ea10*/  ULDC.64 UR6, c[0x0][0x2e0] ;  /* 0x0000b80000067ab9 */ /* 0x000fe20000000a00 */
[----:B------:R-:W-:Y:S01]  /*ea20*/  ULDC.64 UR4, c[0x0][0x2d8] ;  /* 0x0000b60000047ab9 */ /* 0x000fe20000000a00 */
[----:B------:R-:W3:Y:S01]  /*ea30*/  LDL.LU R20, [R1] ;  /* 0x0000000001147983 */ /* 0x000ee20000300800 */
[----:B------:R-:W-:-:S03]  /*ea40*/  ULDC.64 UR8, c[0x0][0x280] ;  /* 0x0000a00000087ab9 */ /* 0x000fc60000000a00 */
[----:B------:R-:W3:Y:S01]  /*ea50*/  LDL.LU.64 R2, [R1+0x30] ;  /* 0x0000300001027983 */ /* 0x000ee20000300a00 */
[----:B------:R-:W1:Y:S01]  /*ea60*/  LDC R10, c[0x0][0x448] ;  /* 0x00011200ff0a7b82 */ /* 0x000e620000000800 */
[----:B------:R-:W4:Y:S01]  /*ea70*/  S2R R13, SR_TID.X ;  /* 0x00000000000d7919 */ /* 0x000f220000002100 */
[----:B0-----:R-:W-:-:S13]  /*ea80*/  ISETP.NE.AND P6, PT, R0, 0x1, PT ;  /* 0x000000010000780c */ /* 0x001fda0003fc5270 */
[----:B------:R-:W0:Y:S01]  /*ea90*/  @P6 LDC R4, c[0x0][0x44c] ;  /* 0x00011300ff046b82 */ /* 0x000e220000000800 */
[----:B----4-:R-:W-:-:S07]  /*eaa0*/  IMAD.SHL.U32 R11, R13, 0x8, RZ ;  /* 0x000000080d0b7824 */ /* 0x010fce00078e00ff */
[----:B------:R-:W4:Y:S01]  /*eab0*/  @P6 LDC R0, c[0x0][0x450] ;  /* 0x00011400ff006b82 */ /* 0x000f220000000800 */
[----:B------:R-:W-:-:S04]  /*eac0*/  LOP3.LUT R11, R11, 0x18, RZ, 0xc0, !PT ;  /* 0x000000180b0b7812 */ /* 0x000fc800078ec0ff */
[C---:B------:R-:W-:Y:S02]  /*ead0*/  LOP3.LUT R12, R11.reuse, 0x20, RZ, 0xfc, !PT ;  /* 0x000000200b0c7812 */ /* 0x040fe400078efcff */
[----:B------:R-:W-:Y:S01]  /*eae0*/  LOP3.LUT R11, R11, 0x40, RZ, 0xfc, !PT ;  /* 0x000000400b0b7812 */ /* 0x000fe200078efcff */
[----:B--2---:R-:W-:Y:S02]  /*eaf0*/  IMAD R5, R21, UR6, RZ ;  /* 0x0000000615057c24 */ /* 0x004fe4000f8e02ff */
[----:B------:R-:W2:Y:S02]  /*eb00*/  S2R R21, SR_TID.X ;  /* 0x0000000000157919 */ /* 0x000ea40000002100 */
[----:B------:R-:W-:Y:S02]  /*eb10*/  IMAD R5, R28, UR7, R5 ;  /* 0x000000071c057c24 */ /* 0x000fe4000f8e0205 */
[----:B---3--:R-:W-:Y:S02]  /*eb20*/  IMAD.MOV.U32 R3, RZ, RZ, R20 ;  /* 0x000000ffff037224 */ /* 0x008fe400078e0014 */
[----:B------:R-:W3:Y:S01]  /*eb30*/  S2R R20, SR_TID.X ;  /* 0x0000000000147919 */ /* 0x000ee20000002100 */
[----:B------:R-:W-:-:S04]  /*eb40*/  IMAD.WIDE.U32 R2, R26, UR4, R2 ;  /* 0x000000041a027c25 */ /* 0x000fc8000f8e0002 */
[----:B------:R-:W-:Y:S01]  /*eb50*/  IMAD R3, R26, UR5, R3 ;  /* 0x000000051a037c24 */ /* 0x000fe2000f8e0203 */
[----:B------:R-:W-:Y:S01]  /*eb60*/  ULDC.64 UR4, c[0x0][0x2d0] ;  /* 0x0000b40000047ab9 */ /* 0x000fe20000000a00 */
[----:B------:R-:W-:Y:S01]  /*eb70*/  IMAD.WIDE.U32 R2, R28, UR6, R2 ;  /* 0x000000061c027c25 */ /* 0x000fe2000f8e0002 */
[----:B------:R-:W-:-:S03]  /*eb80*/  ULDC.64 UR6, c[0x0][0x2c8] ;  /* 0x0000b20000067ab9 */ /* 0x000fc60000000a00 */
[----:B------:R-:W-:Y:S02]  /*eb90*/  IMAD.IADD R3, R3, 0x1, R5 ;  /* 0x0000000103037824 */ /* 0x000fe400078e0205 */
[----:B--2---:R-:W-:-:S05]  /*eba0*/  IMAD.SHL.U32 R21, R21, 0x20, RZ ;  /* 0x0000002015157824 */ /* 0x004fca00078e00ff */
[----:B------:R-:W-:Y:S02]  /*ebb0*/  LOP3.LUT R21, R21, 0x60, RZ, 0xc0, !PT ;  /* 0x0000006015157812 */ /* 0x000fe400078ec0ff */
[----:B---3--:R-:W-:-:S04]  /*ebc0*/  LOP3.LUT R20, R20, 0x7f, RZ, 0xc0, !PT ;  /* 0x0000007f14147812 */ /* 0x008fc800078ec0ff */
        /* <DEDUP_REMOVED lines=9> */
[----:B----4-:R-:W-:-:S04]  /*ec60*/  @P6 SHF.R.U32.HI R4, RZ, R0, R5 ;  /* 0x00000000ff046219 */ /* 0x010fc80000011605 */
        /* <DEDUP_REMOVED lines=8> */
[----:B------:R-:W-:-:S03]  /*ecf0*/  SHF.R.S32.HI R7, RZ, 0x1f, R0 ;  /* 0x0000001fff077819 */ /* 0x000fc60000011400 */
[----:B------:R-:W-:Y:S01]  /*ed00*/  VIADD R5, R6, 0x80 ;  /* 0x0000008006057836 */ /* 0x000fe20000000000 */
[----:B------:R-:W-:Y:S01]  /*ed10*/  LEA R4, P0, R8, UR8, 0x1 ;  /* 0x0000000808047c11 */ /* 0x000fe2000f8008ff */
[----:B------:R-:W-:Y:S02]  /*ed20*/  IMAD R7, R7, UR6, RZ ;  /* 0x0000000607077c24 */ /* 0x000fe4000f8e02ff */
[----:B------:R-:W-:Y:S02]  /*ed30*/  IMAD.MOV.U32 R6, RZ, RZ, R5 ;  /* 0x000000ffff067224 */ /* 0x000fe400078e0005 */
[----:B------:R-:W-:Y:S02]  /*ed40*/  IMAD R0, R0, UR7, R7 ;  /* 0x0000000700007c24 */ /* 0x000fe4000f8e0207 */
[----:B------:R-:W0:Y:S02]  /*ed50*/  @P6 LDC R7, c[0x0][0x44c] ;  /* 0x00011300ff076b82 */ /* 0x000e240000000800 */
[----:B------:R-:W-:-:S05]  /*ed60*/  IMAD.IADD R0, R9, 0x1, R0 ;  /* 0x0000000109007824 */ /* 0x000fca00078e0200 */
[----:B------:R-:W-:Y:S02]  /*ed70*/  LEA.HI.X R0, R8, UR9, R0, 0x1, P0 ;  /* 0x0000000908007c11 */ /* 0x000fe400080f0c00 */
[----:B------:R-:W1:Y:S01]  /*ed80*/  @P6 LDC R8, c[0x0][0x450] ;  /* 0x00011400ff086b82 */ /* 0x000e620000000800 */
[----:B0-----:R-:W-:-:S05]  /*ed90*/  @P6 IMAD.HI.U32 R7, R5, R7, RZ ;  /* 0x0000000705076227 */ /* 0x001fca00078e00ff */
[----:B-1----:R-:W-:-:S05]  /*eda0*/  @P6 SHF.R.U32.HI R6, RZ, R8, R7 ;  /* 0x00000008ff066219 */ /* 0x002fca0000011607 */
        /* <DEDUP_REMOVED lines=76> */
.L_x_2245:
        /* <DEDUP_REMOVED lines=13> */
.L_x_2165:
        /* <DEDUP_REMOVED lines=18> */
.L_x_2246:
[----:B------:R-:W-:Y:S05]  /*f460*/  BSYNC B0 ;  /* 0x0000000000007941 */ /* 0x000fea0003800000 */
.L_x_2166:
        /* <DEDUP_REMOVED lines=18> */
.L_x_2182:
        /* <DEDUP_REMOVED lines=42> */
.L_x_2170:
[----:B------:R-:W-:Y:S01]  /*f830*/  IMAD R5, R22, 0x8, R17 ;  /* 0x0000000816057824 */ /* 0x000fe200078e0211 */
[----:B------:R-:W-:Y:S01]  /*f840*/  SHF.L.U32 R0, R29, 0x1f, RZ ;  /* 0x0000001f1d007819 */ /* 0x000fe200000006ff */
[----:B------:R-:W-:Y:S03]  /*f850*/  BSSY B1, `(.L_x_2171) ;  /* 0x0000003000017945 */ /* 0x000fe60003800000 */
[----:B------:R-:W0:Y:S02]  /*f860*/  SYNCS.PHASECHK.TRANS64.TRYWAIT P0, [R5+URZ+0x2d840], R0 ;  /* 0x02d84000050075a7 */ /* 0x000e24000800017f */
[----:B0-----:R-:W-:Y:S05]  /*f870*/  @!P0 BRA `(.L_x_2172) ;  /* 0x0000003800288947 */ /* 0x001fea0003800000 */
.L_x_2247:
[----:B------:R-:W-:Y:S05]  /*f880*/  BSYNC B1 ;  /* 0x0000000000017941 */ /* 0x000fea0003800000 */
.L_x_2171:
        /* <DEDUP_REMOVED lines=57> */
.L_x_2257:
        /* <DEDUP_REMOVED lines=11> */
.L_x_2174:
        /* <DEDUP_REMOVED lines=11> */
.L_x_2175:
[----:B------:R1:W-:Y:S01]  /*fd80*/  SYNCS.ARRIVE.TRANS64.A1T0 RZ, [R5+URZ+0x2d830], RZ ;  /* 0x02d830ff05ff79a7 */ /* 0x0003e2000810003f */
[----:B------:R-:W-:Y:S05]  /*fd90*/  @!P5 BRA `(.L_x_2176) ;  /* 0x000000000004d947 */ /* 0x000fea0003800000 */
[----:B------:R-:W-:Y:S01]  /*fda0*/  BPT.TRAP 0x1 ;  /* 0x000000040000795c */ /* 0x000fe20000300000 */
.L_x_2176:
[----:B------:R-:W-:Y:S01]  /*fdb0*/  SHF.L.U32 R2, R20, 0x1f, RZ ;  /* 0x0000001f14027819 */ /* 0x000fe200000006ff */
[----:B-1----:R-:W-:Y:S01]  /*fdc0*/  IMAD R5, R10, 0x8, R17 ;  /* 0x000000080a057824 */ /* 0x002fe200078e0211 */
[----:B------:R-:W-:Y:S03]  /*fdd0*/  BSSY B1, `(.L_x_2177) ;  /* 0x0000003000017945 */ /* 0x000fe60003800000 */
[----:B------:R-:W1:Y:S02]  /*fde0*/  SYNCS.PHASECHK.TRANS64.TRYWAIT P0, [R5+URZ+0x2d860], R2 ;  /* 0x02d86002050075a7 */ /* 0x000e64000800017f */
[----:B-1----:R-:W-:Y:S05]  /*fdf0*/  @!P0 BRA `(.L_x_2178) ;  /* 0x0000003800308947 */ /* 0x002fea0003800000 */
.L_x_2258:
[----:B------:R-:W-:Y:S05]  /*fe00*/  BSYNC B1 ;  /* 0x0000000000017941 */ /* 0x000fea0003800000 */
.L_x_2177:
        /* <DEDUP_REMOVED lines=49> */
.L_x_2268:
        /* <DEDUP_REMOVED lines=29> */
.L_x_2180:
        /* <DEDUP_REMOVED lines=8> */
[----:B------:R-:W-:Y:S01]  /*10370*/  IMAD.MOV.U32 R19, RZ, RZ, R0 ;  /* 0x000000ffff137224 */ /* 0x000fe200078e0000 */
[----:B--2---:R-:W-:-:S13]  /*10380*/  ISETP.NE.AND P5, PT, R2, 0x3, PT ;  /* 0x000000030200780c */ /* 0x004fda0003fa5270 */
[----:B------:R-:W-:Y:S05]  /*10390*/  @!P5 BRA `(.L_x_2181) ;  /* 0x000000000004d947 */ /* 0x000fea0003800000 */
[----:B------:R-:W-:Y:S01]  /*103a0*/  BPT.TRAP 0x1 ;  /* 0x000000040000795c */ /* 0x000fe20000300000 */
.L_x_2181:
        /* <DEDUP_REMOVED lines=8> */
.L_x_2169:
[----:B------:R-:W-:Y:S05]  /*10430*/  BSYNC B0 ;  /* 0x0000000000007941 */ /* 0x000fea0003800000 */
.L_x_2168:
        /* <DEDUP_REMOVED lines=17> */
.L_x_2184:
[----:B------:R-:W-:Y:S05]  /*10550*/  BSYNC B0 ;  /* 0x0000000000007941 */ /* 0x000fea0003800000 */
.L_x_2183:
[----:B------:R-:W2:Y:S02]  /*10560*/  LDL R0, [R1+0x40] ;  /* 0x0000400001007983 */ /* 0x000ea40000100800 */
[----:B--2---:R-:W-:-:S13]  /*10570*/  ISETP.NE.AND P0, PT, R0, 0x3, PT ;  /* 0x000000030000780c */ /* 0x004fda0003f05270 */
[----:B------:R-:W-:Y:S05]  /*10580*/  @!P0 BRA `(.L_x_2185) ;  /* 0x0000000000048947 */ /* 0x000fea0003800000 */
[----:B------:R-:W-:Y:S01]  /*10590*/  BPT.TRAP 0x1 ;  /* 0x000000040000795c */ /* 0x000fe20000300000 */
.L_x_2185:
[----:B------:R-:W2:Y:S01]  /*105a0*/  LDL.LU R2, [R1+0xc] ;  /* 0x00000c0001027983 */ /* 0x000ea20000300800 */
[----:B------:R-:W-:Y:S01]  /*105b0*/  IMAD R0, R22, 0x8, R17 ;  /* 0x0000000816007824 */ /* 0x000fe200078e0211 */
[----:B------:R-:W-:Y:S01]  /*105c0*/  SHF.L.U32 R3, R29, 0x1f, RZ ;  /* 0x0000001f1d037819 */ /* 0x000fe200000006ff */
[----:B------:R-:W-:Y:S03]  /*105d0*/  BSSY B0, `(.L_x_2186) ;  /* 0x0000004000007945 */ /* 0x000fe60003800000 */
[----:B------:R-:W1:Y:S01]  /*105e0*/  SYNCS.PHASECHK.TRANS64.TRYWAIT P0, [R0+URZ+0x2d860], R3 ;  /* 0x02d86003000075a7 */ /* 0x000e62000800017f */
[----:B--2---:R-:W-:Y:S01]  /*105f0*/  IMAD R6, R23, -0x80, R2 ;  /* 0xffffff8017067824 */ /* 0x004fe200078e0202 */
[----:B-1----:R-:W-:Y:S06]  /*10600*/  @!P0 BRA `(.L_x_2187) ;  /* 0x0000003400a48947 */ /* 0x002fec0003800000 */
.L_x_2269:
[----:B------:R-:W-:Y:S05]  /*10610*/  BSYNC B0 ;  /* 0x0000000000007941 */ /* 0x000fea0003800000 */
.L_x_2186:
        /* <DEDUP_REMOVED lines=56> */
.L_x_2279:
        /* <DEDUP_REMOVED lines=13> */
.L_x_2189:
        /* <DEDUP_REMOVED lines=11> */
.L_x_2190:
[----:B------:R-:W-:Y:S01]  /*10b20*/  VIADD R22, R22, 0x1 ;  /* 0x0000000116167836 */ /* 0x000fe20000000000 */
[----:B------:R0:W-:Y:S04]  /*10b30*/  SYNCS.ARRIVE.TRANS64.A1T0 RZ, [R0+URZ+0x2d850], RZ ;  /* 0x02d850ff00ff79a7 */ /* 0x0001e8000810003f */
[----:B------:R-:W-:-:S04]  /*10b40*/  ISETP.NE.AND P0, PT, R22, 0x2, PT ;  /* 0x000000021600780c */ /* 0x000fc80003f05270 */
[----:B0-----:R-:W-:Y:S02]  /*10b50*/  SEL R0, RZ, 0x1, P0 ;  /* 0x00000001ff007807 */ /* 0x001fe40000000000 */
[----:B------:R-:W-:Y:S02]  /*10b60*/  SEL R22, R22, RZ, P0 ;  /* 0x000000ff16167207 */ /* 0x000fe40000000000 */
[----:B------:R-:W-:-:S07]  /*10b70*/  LOP3.LUT R29, R29, R0, RZ, 0x3c, !PT ;  /* 0x000000001d1d7212 */ /* 0x000fce00078e3cff */
.L_x_2149:
[----:B------:R-:W-:Y:S05]  /*10b80*/  BSYNC B7 ;  /* 0x0000000000077941 */ /* 0x000fea0003800000 */
.L_x_2147:
        /* <DEDUP_REMOVED lines=11> */
.L_x_2191:
        /* <DEDUP_REMOVED lines=43> */
.L_x_2289:
[----:B------:R-:W-:Y:S02]  /*10ef0*/  ULDC UR4, c[0x0][0xc38] ;  /* 0x00030e0000047ab9 */ /* 0x000fe40000000800 */
[----:B------:R-:W-:-:S04]  /*10f00*/  IMAD.U32 R4, RZ, RZ, UR4 ;  /* 0x00000004ff047e24 */ /* 0x000fc8000f8e00ff */
[----:B-1----:R-:W-:-:S04]  /*10f10*/  IMAD R3, R14, R4, RZ ;  /* 0x000000040e037224 */ /* 0x002fc800078e02ff */
[----:B------:R-:W-:-:S05]  /*10f20*/  IMAD.IADD R6, R6, 0x1, R3 ;  /* 0x0000000106067824 */ /* 0x000fca00078e0203 */
[----:B------:R-:W-:-:S13]  /*10f30*/  ISETP.GT.AND P6, PT, R6, R0, PT ;  /* 0x000000000600720c */ /* 0x000fda0003fc4270 */
[----:B------:R-:W-:Y:S05]  /*10f40*/  @P6 BRA `(.L_x_2194) ;  /* 0x0000000000a46947 */ /* 0x000fea0003800000 */
.L_x_2197:
        /* <DEDUP_REMOVED lines=35> */
.L_x_2297:
[----:B------:R-:W-:Y:S02]  /*11180*/  ULDC UR4, c[0x0][0xc38] ;  /* 0x00030e0000047ab9 */ /* 0x000fe40000000800 */
[----:B------:R-:W-:-:S04]  /*11190*/  IMAD.U32 R4, RZ, RZ, UR4 ;  /* 0x00000004ff047e24 */ /* 0x000fc8000f8e00ff */
[----:B-1----:R-:W-:-:S04]  /*111a0*/  IMAD R3, R14, R4, RZ ;  /* 0x000000040e037224 */ /* 0x002fc800078e02ff */
[----:B------:R-:W-:-:S05]  /*111b0*/  IMAD.IADD R6, R3, 0x1, R6 ;  /* 0x0000000103067824 */ /* 0x000fca00078e0206 */
[----:B------:R-:W-:-:S13]  /*111c0*/  ISETP.GT.AND P6, PT, R6, R0, PT ;  /* 0x000000000600720c */ /* 0x000fda0003fc4270 */
[----:B------:R-:W-:Y:S05]  /*111d0*/  @!P6 BRA `(.L_x_2197) ;  /* 0xfffffffc005ce947 */ /* 0x000fea000383ffff */
.L_x_2194:
        /* <DEDUP_REMOVED lines=10> */
.L_x_2302:
[----:B------:R-:W-:-:S13]  /*11280*/  ISETP.NE.AND P0, PT, R3, RZ, PT ;  /* 0x000000ff0300720c */ /* 0x000fda0003f05270 */
[----:B------:R-:W-:Y:S05]  /*11290*/  @!P0 BRA `(.L_x_2199) ;  /* 0x0000000000108947 */ /* 0x000fea0003800000 */
[----:B------:R-:W-:Y:S01]  /*112a0*/  UMOV UR4, 0xffffffff ;  /* 0xffffffff00047882 */ /* 0x000fe20000000000 */
[----:B------:R-:W-:Y:S02]  /*112b0*/  VIADD R12, R7, 0xffffffff ;  /* 0xffffffff070c7836 */ /* 0x000fe40000000000 */
[----:B------:R-:W-:Y:S05]  /*112c0*/  BRA.DIV UR4, `(.L_x_2200) ;  /* 0x0000003a04487947 */ /* 0x000fea000b800000 */
[----:B------:R4:W0:Y:S02]  /*112d0*/  SHFL.IDX PT, R24, R2, R12, 0x1f ;  /* 0x00001f0c02187589 */ /* 0x00082400000e0000 */
.L_x_2199:
[----:B---3--:R-:W-:Y:S01]  /*112e0*/  ISETP.NE.AND P0, PT, R5, 0x1, PT ;  /* 0x000000010500780c */ /* 0x008fe20003f05270 */
[----:B0-----:R-:W-:-:S04]  /*112f0*/  IMAD R24, R24, R4, R6 ;  /* 0x0000000418187224 */ /* 0x001fc800078e0206 */
[----:B------:R-:W-:-:S08]  /*11300*/  IMAD.IADD R0, R0, 0x1, -R24 ;  /* 0x0000000100007824 */ /* 0x000fd000078e0a18 */
[----:B------:R-:W-:Y:S05]  /*11310*/  @!P0 BRA `(.L_x_2201) ;  /* 0x0000000000dc8947 */ /* 0x000fea0003800000 */
[-C--:B--2---:R-:W-:Y:S01]  /*11320*/  IABS R6, R25.reuse ;  /* 0x0000001900067213 */ /* 0x084fe20000000000 */
[----:B----4-:R-:W-:Y:S01]  /*11330*/  IMAD.MOV.U32 R2, RZ, RZ, RZ ;  /* 0x000000ffff027224 */ /* 0x010fe200078e00ff */
[----:B------:R-:W-:Y:S02]  /*11340*/  IABS R8, R25 ;  /* 0x0000001900087213 */ /* 0x000fe40000000000 */
[----:B------:R-:W0:Y:S03]  /*11350*/  I2F.RP R4, R6 ;  /* 0x0000000600047306 */ /* 0x000e260000209400 */
[----:B------:R-:W-:-:S05]  /*11360*/  IMAD.MOV R8, RZ, RZ, -R8 ;  /* 0x000000ffff087224 */ /* 0x000fca00078e0a08 */
[----:B0-----:R-:W1:Y:S02]  /*11370*/  MUFU.RCP R4, R4 ;  /* 0x0000000400047308 */ /* 0x001e640000001000 */
[----:B-1----:R-:W-:-:S06]  /*11380*/  VIADD R7, R4, 0xffffffe ;  /* 0x0ffffffe04077836 */ /* 0x002fcc0000000000 */
        /* <DEDUP_REMOVED lines=48> */
.L_x_2201:
[----:B----4-:R-:W0:Y:S02]  /*11690*/  LDC.64 R2, c[0x0][0xc90] ;  /* 0x00032400ff027b82 */ /* 0x010e240000000a00 */
[----:B0-----:R-:W-:-:S05]  /*116a0*/  IMAD.WIDE R2, R27, 0x4, R2 ;  /* 0x000000041b027825 */ /* 0x001fca00078e0202 */
[----:B------:R0:W2:Y:S02]  /*116b0*/  LDG.E R6, desc[UR36][R2.64] ;  /* 0x0000002402067981 */ /* 0x0000a4000c1e1900 */
[----:B0-----:R-:W-:Y:S02]  /*116c0*/  IMAD.MOV.U32 R2, RZ, RZ, RZ ;  /* 0x000000ffff027224 */ /* 0x001fe400078e00ff */
[----:B--2---:R-:W-:-:S05]  /*116d0*/  IMAD R5, R25, R6, RZ ;  /* 0x0000000619057224 */ /* 0x004fca00078e02ff */
[----:B-1----:R-:W-:-:S04]  /*116e0*/  IABS R7, R5 ;  /* 0x0000000500077213 */ /* 0x002fc80000000000 */
        /* <DEDUP_REMOVED lines=55> */
.L_x_2202:
[----:B------:R-:W-:-:S05]  /*11a60*/  LOP3.LUT R2, RZ, R2, RZ, 0x33, !PT ;  /* 0x00000002ff027212 */ /* 0x000fca00078e33ff */
[----:B------:R-:W-:Y:S01]  /*11a70*/  IMAD.IADD R25, R25, 0x1, R2 ;  /* 0x0000000119197824 */ /* 0x000fe200078e0202 */
[----:B------:R-:W-:Y:S06]  /*11a80*/  BRA `(.L_x_2203) ;  /* 0x00000000001c7947 */ /* 0x000fec0003800000 */
.L_x_2195:
[----:B------:R-:W-:Y:S01]  /*11a90*/  UMOV UR4, URZ ;  /* 0x0000003f00047c82 */ /* 0x000fe20008000000 */
[----:B------:R-:W-:Y:S01]  /*11aa0*/  UMOV UR5, URZ ;  /* 0x0000003f00057c82 */ /* 0x000fe20008000000 */
[----:B------:R-:W-:Y:S01]  /*11ab0*/  ULDC UR6, c[0x0][0xc3c] ;  /* 0x00030f0000067ab9 */ /* 0x000fe20000000800 */
[----:B------:R-:W-:Y:S02]  /*11ac0*/  IMAD.MOV.U32 R24, RZ, RZ, R0 ;  /* 0x000000ffff187224 */ /* 0x000fe400078e0000 */
[----:B------:R-:W-:Y:S02]  /*11ad0*/  IMAD.U32 R25, RZ, RZ, UR4 ;  /* 0x00000004ff197e24 */ /* 0x000fe4000f8e00ff */
[----:B------:R-:W-:Y:S02]  /*11ae0*/  IMAD.U32 R26, RZ, RZ, UR5 ;  /* 0x00000005ff1a7e24 */ /* 0x000fe4000f8e00ff */
[----:B------:R-:W-:-:S07]  /*11af0*/  IMAD.U32 R27, RZ, RZ, UR6 ;  /* 0x00000006ff1b7e24 */ /* 0x000fce000f8e00ff */
.L_x_2203:
        /* <DEDUP_REMOVED lines=10> */
.L_x_2192:
[----:B------:R-:W-:Y:S02]  /*11ba0*/  ULDC UR4, c[0x0][0xc3c] ;  /* 0x00030f0000047ab9 */ /* 0x000fe40000000800 */
[----:B-1----:R-:W-:-:S13]  /*11bb0*/  ISETP.GE.AND P0, PT, R27, UR4, PT ;  /* 0x000000041b007c0c */ /* 0x002fda000bf06270 */
[----:B------:R-:W-:Y:S05]  /*11bc0*/  @!P0 BRA `(.L_x_2204) ;  /* 0xffffffb000ac8947 */ /* 0x000fea000383ffff */
[----:B------:R-:W-:Y:S05]  /*11bd0*/  BSYNC B8 ;  /* 0x0000000000087941 */ /* 0x000fea0003800000 */
.L_x_2141:
        /* <DEDUP_REMOVED lines=12> */
.L_x_2305:
[----:B------:R-:W-:Y:S05]  /*11ca0*/  BSYNC B0 ;  /* 0x0000000000007941 */ /* 0x000fea0003800000 */
.L_x_2205:
[----:B------:R-:W-:-:S03]  /*11cb0*/  UMOV UR4, 0xffffffff ;  /* 0xffffffff00047882 */ /* 0x000fc60000000000 */
[----:B------:R-:W-:Y:S05]  /*11cc0*/  BRA.DIV UR4, `(.L_x_2207) ;  /* 0x0000003204047947 */ /* 0x000fea000b800000 */
[----:B-1----:R-:W1:Y:S02]  /*11cd0*/  S2R R0, SR_TID.X ;  /* 0x0000000000007919 */ /* 0x002e640000002100 */
[----:B-1----:R-:W-:-:S04]  /*11ce0*/  SHF.R.U32.HI R0, RZ, 0x5, R0 ;  /* 0x00000005ff007819 */ /* 0x002fc80000011600 */
[----:B------:R-:W-:-:S05]  /*11cf0*/  LOP3.LUT R0, R0, 0x3, RZ, 0xc0, !PT ;  /* 0x0000000300007812 */ /* 0x000fca00078ec0ff */
[----:B------:R1:W3:Y:S02]  /*11d00*/  SHFL.IDX PT, R14, R0, RZ, 0x1f ;  /* 0x00001fff000e7589 */ /* 0x0002e400000e0000 */
.L_x_2308:
[----:B---3--:R-:W-:Y:S01]  /*11d10*/  ISETP.NE.AND P0, PT, R14, RZ, PT ;  /* 0x000000ff0e00720c */ /* 0x008fe20003f05270 */
[----:B------:R-:W-:-:S12]  /*11d20*/  BSSY B0, `(.L_x_2208) ;  /* 0x0000024000007945 */ /* 0x000fd80003800000 */
[----:B------:R-:W-:Y:S05]  /*11d30*/  @P0 BRA `(.L_x_2209) ;  /* 0x0000000000880947 */ /* 0x000fea0003800000 */
[----:B------:R-:W-:-:S03]  /*11d40*/  UMOV UR4, 0xffffffff ;  /* 0xffffffff00047882 */ /* 0x000fc60000000000 */
[----:B------:R-:W-:Y:S05]  /*11d50*/  BRA.DIV UR4, `(.L_x_2210) ;  /* 0x0000003204147947 */ /* 0x000fea000b800000 */
[----:B------:R-:W-:-:S13]  /*11d60*/  ELECT P6, URZ, PT ;  /* 0x00000000003f782f */ /* 0x000fda00038c0000 */
.L_x_2311:
[----:B------:R-:W-:Y:S05]  /*11d70*/  @!P6 BRA `(.L_x_2209) ;  /* 0x000000000078e947 */ /* 0x000fea0003800000 */
[----:B-1----:R-:W3:Y:S02]  /*11d80*/  LDL.LU R0, [R1+0x20] ;  /* 0x0000200001007983 */ /* 0x002ee40000300800 */
[----:B---3--:R-:W-:-:S04]  /*11d90*/  LOP3.LUT R0, R0, 0x2, RZ, 0xfc, !PT ;  /* 0x0000000200007812 */ /* 0x008fc800078efcff */
[----:B------:R-:W-:-:S13]  /*11da0*/  ISETP.NE.AND P0, PT, R0, 0x3, PT ;  /* 0x000000030000780c */ /* 0x000fda0003f05270 */
[----:B------:R-:W-:Y:S05]  /*11db0*/  @!P0 BRA `(.L_x_2211) ;  /* 0x0000000000048947 */ /* 0x000fea0003800000 */
[----:B------:R-:W-:Y:S01]  /*11dc0*/  BPT.TRAP 0x1 ;  /* 0x000000040000795c */ /* 0x000fe20000300000 */
.L_x_2211:
[C---:B------:R-:W-:Y:S01]  /*11dd0*/  IMAD R3, R22.reuse, 0x8, R5 ;  /* 0x0000000816037824 */ /* 0x040fe200078e0205 */
[----:B------:R-:W-:Y:S01]  /*11de0*/  SHF.L.U32 R2, R29, 0x1f, RZ ;  /* 0x0000001f1d027819 */ /* 0x000fe200000006ff */
[----:B------:R-:W-:-:S03]  /*11df0*/  VIADD R22, R22, 0x1 ;  /* 0x0000000116167836 */ /* 0x000fc60000000000 */
[----:B------:R-:W1:Y:S02]  /*11e00*/  SYNCS.PHASECHK.TRANS64.TRYWAIT P1, [R3+URZ+0x2d840], R2 ;  /* 0x02d84002030075a7 */ /* 0x000e64000802017f */
[----:B------:R-:W-:-:S04]  /*11e10*/  ISETP.NE.AND P2, PT, R22, 0x2, PT ;  /* 0x000000021600780c */ /* 0x000fc80003f45270 */
[----:B------:R-:W-:Y:S01]  /*11e20*/  SEL R0, RZ, 0x1, P2 ;  /* 0x00000001ff007807 */ /* 0x000fe20001000000 */
[----:B-1----:R-:W-:Y:S08]  /*11e30*/  @!P1 BRA `(.L_x_2212) ;  /* 0x0000002c00fc9947 */ /* 0x002ff00003800000 */
.L_x_2312:
[----:B------:R-:W-:Y:S02]  /*11e40*/  SEL R22, R22, RZ, P2 ;  /* 0x000000ff16167207 */ /* 0x000fe40001000000 */
[----:B------:R-:W-:Y:S01]  /*11e50*/  LOP3.LUT R0, R29, R0, RZ, 0x3c, !PT ;  /* 0x000000001d007212 */ /* 0x000fe200078e3cff */
[----:B------:R-:W-:Y:S06]  /*11e60*/  @!P0 BRA `(.L_x_2213) ;  /* 0x0000000000048947 */ /* 0x000fec0003800000 */
[----:B------:R-:W-:Y:S01]  /*11e70*/  BPT.TRAP 0x1 ;  /* 0x000000040000795c */ /* 0x000fe20000300000 */
.L_x_2213:
[----:B------:R-:W-:Y:S01]  /*11e80*/  IMAD R5, R22, 0x8, R5 ;  /* 0x0000000816057824 */ /* 0x000fe200078e0205 */
[----:B------:R-:W-:-:S04]  /*11e90*/  SHF.L.U32 R0, R0, 0x1f, RZ ;  /* 0x0000001f00007819 */ /* 0x000fc800000006ff */
[----:B------:R-:W3:Y:S02]  /*11ea0*/  SYNCS.PHASECHK.TRANS64.TRYWAIT P1, [R5+URZ+0x2d840], R0 ;  /* 0x02d84000050075a7 */ /* 0x000ee4000802017f */
[----:B---3--:R-:W-:Y:S05]  /*11eb0*/  @!P1 BRA `(.L_x_2214) ;  /* 0x0000002c00f09947 */ /* 0x008fea0003800000 */
.L_x_2313:
[----:B------:R-:W-:Y:S05]  /*11ec0*/  @!P0 BRA `(.L_x_2215) ;  /* 0x0000000000048947 */ /* 0x000fea0003800000 */
[----:B------:R-:W-:Y:S01]  /*11ed0*/  BPT.TRAP 0x1 ;  /* 0x000000040000795c */ /* 0x000fe20000300000 */
.L_x_2215:
[----:B------:R-:W4:Y:S02]  /*11ee0*/  SYNCS.PHASECHK.TRANS64.TRYWAIT P1, [R3+URZ+0x2d860], R2 ;  /* 0x02d86002030075a7 */ /* 0x000f24000802017f */
[----:B----4-:R-:W-:Y:S05]  /*11ef0*/  @!P1 BRA `(.L_x_2216) ;  /* 0x0000002c00f49947 */ /* 0x010fea0003800000 */
.L_x_2314:
[----:B------:R-:W-:Y:S05]  /*11f00*/  @!P0 BRA `(.L_x_2217) ;  /* 0x0000000000048947 */ /* 0x000fea0003800000 */
[----:B------:R-:W-:Y:S01]  /*11f10*/  BPT.TRAP 0x1 ;  /* 0x000000040000795c */ /* 0x000fe20000300000 */
.L_x_2217:
[----:B------:R0:W0:Y:S02]  /*11f20*/  SYNCS.PHASECHK.TRANS64.TRYWAIT P0, [R5+URZ+0x2d860], R0 ;  /* 0x02d86000050075a7 */ /* 0x000024000800017f */
[----:B0-----:R-:W-:Y:S05]  /*11f30*/  @!P0 NANOSLEEP.SYNCS 0x989680 ;  /* 0x009896800000895d */ /* 0x001fea0003900000 */
[----:B------:R-:W0:Y:S02]  /*11f40*/  @!P0 SYNCS.PHASECHK.TRANS64 P0, [R5+URZ+0x2d860], R0 ;  /* 0x02d86000050085a7 */ /* 0x000e24000800007f */
[----:B0-----:R-:W-:Y:S05]  /*11f50*/  @!P0 BRA `(.L_x_2217) ;  /* 0xfffffffc00f08947 */ /* 0x001fea000383ffff */
.L_x_2209:
[----:B------:R-:W-:Y:S05]  /*11f60*/  BSYNC B0 ;  /* 0x0000000000007941 */ /* 0x000fea0003800000 */
.L_x_2208:
[----:B------:R-:W-:Y:S05]  /*11f70*/  EXIT ;  /* 0x000000000000794d */ /* 0x000fea0003800000 */
.L_x_2082:
[----:B--2---:R-:W-:-:S04]  /*11f80*/  IMAD.U32 R3, RZ, RZ, UR40 ;  /* 0x00000028ff037e24 */ /* 0x004fc8000f8e00ff */
[----:B------:R2:W3:Y:S03]  /*11f90*/  SYNCS.PHASECHK.TRANS64.TRYWAIT P1, [R3+URZ+0x2d800], R0 ;  /* 0x02d80000030075a7 */ /* 0x0004e6000802017f */
[----:B---3--:R-:W-:Y:S05]  /*11fa0*/  @!P1 NANOSLEEP.SYNCS 0x989680 ;  /* 0x009896800000995d */ /* 0x008fea0003900000 */
[----:B------:R-:W3:Y:S02]  /*11fb0*/  @!P1 SYNCS.PHASECHK.TRANS64 P1, [R3+URZ+0x2d800], R0 ;  /* 0x02d80000030095a7 */ /* 0x000ee4000802007f */
[----:B---3--:R-:W-:Y:S05]  /*11fc0*/  @!P1 BRA `(.L_x_2082) ;  /* 0xfffffffc00ec9947 */ /* 0x008fea000383ffff */
[----:B------:R-:W-:Y:S05]  /*11fd0*/  BRA `(.L_x_2218) ;  /* 0xfffffefc00007947 */ /* 0x000fea000383ffff */
.L_x_2086:
[----:B---3--:R3:W4:Y:S02]  /*11fe0*/  SYNCS.PHASECHK.TRANS64.TRYWAIT P1, [R0+URZ+0x2d830], R3 ;  /* 0x02d83003000075a7 */ /* 0x008724000802017f */
[----:B----4-:R-:W-:Y:S05]  /*11ff0*/  @!P1 NANOSLEEP.SYNCS 0x989680 ;  /* 0x009896800000995d */ /* 0x010fea0003900000 */
[----:B------:R-:W4:Y:S02]  /*12000*/  @!P1 SYNCS.PHASECHK.TRANS64 P1, [R0+URZ+0x2d830], R3 ;  /* 0x02d83003000095a7 */ /* 0x000f24000802007f */
[----:B----4-:R-:W-:Y:S05]  /*12010*/  @!P1 BRA `(.L_x_2086) ;  /* 0xfffffffc00f09947 */ /* 0x010fea000383ffff */
[----:B------:R-:W-:Y:S05]  /*12020*/  BRA `(.L_x_2085) ;  /* 0xfffffefc00187947 */ /* 0x000fea000383ffff */
.L_x_2092:
[----:B-1----:R-:W-:-:S04]  /*12030*/  IMAD.U32 R6, RZ, RZ, UR7 ;  /* 0x00000007ff067e24 */ /* 0x002fc8000f8e00ff */
[----:B------:R1:W2:Y:S03]  /*12040*/  SYNCS.PHASECHK.TRANS64.TRYWAIT P1, [R6+URZ+0x2d830], R3 ;  /* 0x02d83003060075a7 */ /* 0x0002a6000802017f */
[----:B--2---:R-:W-:Y:S05]  /*12050*/  @!P1 NANOSLEEP.SYNCS 0x989680 ;  /* 0x009896800000995d */ /* 0x004fea0003900000 */
[----:B------:R-:W2:Y:S02]  /*12060*/  @!P1 SYNCS.PHASECHK.TRANS64 P1, [R6+URZ+0x2d830], R3 ;  /* 0x02d83003060095a7 */ /* 0x000ea4000802007f */
[----:B--2---:R-:W-:Y:S05]  /*12070*/  @!P1 BRA `(.L_x_2092) ;  /* 0xfffffffc00ec9947 */ /* 0x004fea000383ffff */
[----:B------:R-:W-:Y:S05]  /*12080*/  BRA `(.L_x_2089) ;  /* 0xffffff1c00e07947 */ /* 0x000fea000383ffff */
.L_x_2096:
[----:B-1----:R-:W-:-:S04]  /*12090*/  IMAD.U32 R5, RZ, RZ, UR7 ;  /* 0x00000007ff057e24 */ /* 0x002fc8000f8e00ff */
[----:B------:R1:W2:Y:S03]  /*120a0*/  SYNCS.PHASECHK.TRANS64.TRYWAIT P1, [R5+URZ+0x2d850], R3 ;  /* 0x02d85003050075a7 */ /* 0x0002a6000802017f */
[----:B--2---:R-:W-:Y:S05]  /*120b0*/  @!P1 NANOSLEEP.SYNCS 0x989680 ;  /* 0x009896800000995d */ /* 0x004fea0003900000 */
[----:B------:R-:W2:Y:S02]  /*120c0*/  @!P1 SYNCS.PHASECHK.TRANS64 P1, [R5+URZ+0x2d850], R3 ;  /* 0x02d85003050095a7 */ /* 0x000ea4000802007f */
[----:B--2---:R-:W-:Y:S05]  /*120d0*/  @!P1 BRA `(.L_x_2096) ;  /* 0xfffffffc00ec9947 */ /* 0x004fea000383ffff */
[----:B------:R-:W-:Y:S05]  /*120e0*/  BRA `(.L_x_2093) ;  /* 0xffffff2000907947 */ /* 0x000fea000383ffff */
.L_x_2104:
[----:B-1----:R-:W-:-:S04]  /*120f0*/  IMAD.U32 R6, RZ, RZ, UR7 ;  /* 0x00000007ff067e24 */ /* 0x002fc8000f8e00ff */
[----:B------:R1:W2:Y:S03]  /*12100*/  SYNCS.PHASECHK.TRANS64.TRYWAIT P1, [R6+URZ+0x2d830], R3 ;  /* 0x02d83003060075a7 */ /* 0x0002a6000802017f */
[----:B--2---:R-:W-:Y:S05]  /*12110*/  @!P1 NANOSLEEP.SYNCS 0x989680 ;  /* 0x009896800000995d */ /* 0x004fea0003900000 */
[----:B------:R-:W2:Y:S02]  /*12120*/  @!P1 SYNCS.PHASECHK.TRANS64 P1, [R6+URZ+0x2d830], R3 ;  /* 0x02d83003060095a7 */ /* 0x000ea4000802007f */
[----:B--2---:R-:W-:Y:S05]  /*12130*/  @!P1 BRA `(.L_x_2104) ;  /* 0xfffffffc00ec9947 */ /* 0x004fea000383ffff */
[----:B------:R-:W-:Y:S05]  /*12140*/  BRA `(.L_x_2101) ;  /* 0xffffff48006c7947 */ /* 0x000fea000383ffff */
.L_x_2108:
[----:B-1----:R-:W-:-:S04]  /*12150*/  IMAD.U32 R5, RZ, RZ, UR7 ;  /* 0x00000007ff057e24 */ /* 0x002fc8000f8e00ff */
[----:B------:R1:W2:Y:S03]  /*12160*/  SYNCS.PHASECHK.TRANS64.TRYWAIT P1, [R5+URZ+0x2d850], R3 ;  /* 0x02d85003050075a7 */ /* 0x0002a6000802017f */
[----:B--2---:R-:W-:Y:S05]  /*12170*/  @!P1 NANOSLEEP.SYNCS 0x989680 ;  /* 0x009896800000995d */ /* 0x004fea0003900000 */
[----:B------:R-:W2:Y:S02]  /*12180*/  @!P1 SYNCS.PHASECHK.TRANS64 P1, [R5+URZ+0x2d850], R3 ;  /* 0x02d85003050095a7 */ /* 0x000ea4000802007f */
[----:B--2---:R-:W-:Y:S05]  /*12190*/  @!P1 BRA `(.L_x_2108) ;  /* 0xfffffffc00ec9947 */ /* 0x004fea000383ffff */
[----:B------:R-:W-:Y:S05]  /*121a0*/  BRA `(.L_x_2105) ;  /* 0xffffff4c001c7947 */ /* 0x000fea000383ffff */
.L_x_2115:
[----:B-1----:R-:W-:-:S04]  /*121b0*/  IMAD.U32 R8, RZ, RZ, UR4 ;  /* 0x00000004ff087e24 */ /* 0x002fc8000f8e00ff */
[----:B------:R1:W2:Y:S03]  /*121c0*/  SYNCS.PHASECHK.TRANS64.TRYWAIT P1, [R8+URZ+0x2d850], R7 ;  /* 0x02d85007080075a7 */ /* 0x0002a6000802017f */
[----:B--2---:R-:W-:Y:S05]  /*121d0*/  @!P1 NANOSLEEP.SYNCS 0x989680 ;  /* 0x009896800000995d */ /* 0x004fea0003900000 */
[----:B------:R-:W2:Y:S02]  /*121e0*/  @!P1 SYNCS.PHASECHK.TRANS64 P1, [R8+URZ+0x2d850], R7 ;  /* 0x02d85007080095a7 */ /* 0x000ea4000802007f */
[----:B--2---:R-:W-:Y:S05]  /*121f0*/  @!P1 BRA `(.L_x_2115) ;  /* 0xfffffffc00ec9947 */ /* 0x004fea000383ffff */
[----:B------:R-:W-:Y:S05]  /*12200*/  BRA `(.L_x_2114) ;  /* 0xffffff68004c7947 */ /* 0x000fea000383ffff */
.L_x_2155:
        /* <DEDUP_REMOVED lines=11> */
.L_x_2220:
[----:B------:R-:W-:Y:S05]  /*122c0*/  BSYNC B0 ;  /* 0x0000000000007941 */ /* 0x000fea0003800000 */
.L_x_2219:
[----:B------:R-:W-:Y:S05]  /*122d0*/  BRA `(.L_x_2221) ;  /* 0xffffffbc00307947 */ /* 0x000fea000383ffff */
.L_x_2158:
[----:B0-----:R0:W1:Y:S02]  /*122e0*/  SYNCS.PHASECHK.TRANS64.TRYWAIT P0, [R2+URZ+0x2d840], R3 ;  /* 0x02d84003020075a7 */ /* 0x001064000800017f */
[----:B-1----:R-:W-:Y:S05]  /*122f0*/  @!P0 NANOSLEEP.SYNCS 0x989680 ;  /* 0x009896800000895d */ /* 0x002fea0003900000 */
[----:B------:R-:W1:Y:S02]  /*12300*/  @!P0 SYNCS.PHASECHK.TRANS64 P0, [R2+URZ+0x2d840], R3 ;  /* 0x02d84003020085a7 */ /* 0x000e64000800007f */
[----:B-1----:R-:W-:Y:S05]  /*12310*/  @!P0 BRA `(.L_x_2158) ;  /* 0xfffffffc00f08947 */ /* 0x002fea000383ffff */
[----:B------:R-:W-:Y:S05]  /*12320*/  BRA `(.L_x_2222) ;  /* 0xffffffbc00907947 */ /* 0x000fea000383ffff */
.L_x_2159:
        /* <DEDUP_REMOVED lines=8> */
.L_x_2224:
[----:B------:R-:W-:Y:S05]  /*123b0*/  BSYNC B0 ;  /* 0x0000000000007941 */ /* 0x000fea0003800000 */
.L_x_2223:
        /* <DEDUP_REMOVED lines=9> */
.L_x_2225:
[----:B------:R-:W-:Y:S02]  /*12450*/  IMAD.MOV.U32 R13, RZ, RZ, R6 ;  /* 0x000000ffff0d7224 */ /* 0x000fe400078e0006 */
[----:B------:R-:W-:Y:S02]  /*12460*/  IMAD.MOV.U32 R12, RZ, RZ, 0x1 ;  /* 0x00000001ff0c7424 */ /* 0x000fe400078e00ff */
[----:B------:R-:W-:-:S07]  /*12470*/  IMAD.MOV.U32 R5, RZ, RZ, R14 ;  /* 0x000000ffff057224 */ /* 0x000fce00078e000e */
[----:B------:R-:W-:Y:S05]  /*12480*/  WARPSYNC.COLLECTIVE R15, `(.L_x_2226) ;  /* 0x000000000f087348 */ /* 0x000fea0003c00000 */
[----:B------:R0:W1:Y:S02]  /*12490*/  SHFL.IDX P6, R14, R13, R12, R11 ;  /* 0x0000000c0d0e7389 */ /* 0x00006400000c000b */
[----:B01----:R-:W-:Y:S01]  /*124a0*/  ENDCOLLECTIVE ;  /* 0x000000000000791b */ /* 0x003fe20003800000 */
.L_x_2226:
        /* <DEDUP_REMOVED lines=17> */
.L_x_2227:
[----:B------:R-:W-:Y:S02]  /*125c0*/  @P1 IMAD R8, R7, 0x2, R17 ;  /* 0x0000000207081824 */ /* 0x000fe400078e0211 */
[----:B------:R-:W-:Y:S02]  /*125d0*/  IMAD.MOV.U32 R13, RZ, RZ, R6 ;  /* 0x000000ffff0d7224 */ /* 0x000fe400078e0006 */
[----:B------:R-:W-:Y:S02]  /*125e0*/  IMAD.MOV.U32 R12, RZ, RZ, 0x2 ;  /* 0x00000002ff0c7424 */ /* 0x000fe400078e00ff */
[----:B------:R-:W-:-:S07]  /*125f0*/  IMAD.MOV.U32 R5, RZ, RZ, R14 ;  /* 0x000000ffff057224 */ /* 0x000fce00078e000e */
[----:B------:R-:W-:Y:S05]  /*12600*/  WARPSYNC.COLLECTIVE R15, `(.L_x_2228) ;  /* 0x000000000f087348 */ /* 0x000fea0003c00000 */
[----:B------:R0:W1:Y:S02]  /*12610*/  SHFL.IDX P6, R14, R13, R12, R11 ;  /* 0x0000000c0d0e7389 */ /* 0x00006400000c000b */
[----:B01----:R-:W-:Y:S01]  /*12620*/  ENDCOLLECTIVE ;  /* 0x000000000000791b */ /* 0x003fe20003800000 */
.L_x_2228:
        /* <DEDUP_REMOVED lines=17> */
.L_x_2229:
[----:B------:R-:W-:Y:S02]  /*12740*/  @P1 IMAD R8, R7, 0x2, R17 ;  /* 0x0000000207081824 */ /* 0x000fe400078e0211 */
[----:B------:R-:W-:Y:S02]  /*12750*/  IMAD.MOV.U32 R13, RZ, RZ, R6 ;  /* 0x000000ffff0d7224 */ /* 0x000fe400078e0006 */
[----:B------:R-:W-:Y:S02]  /*12760*/  IMAD.MOV.U32 R12, RZ, RZ, 0x3 ;  /* 0x00000003ff0c7424 */ /* 0x000fe400078e00ff */
[----:B------:R-:W-:-:S07]  /*12770*/  IMAD.MOV.U32 R5, RZ, RZ, R14 ;  /* 0x000000ffff057224 */ /* 0x000fce00078e000e */
[----:B------:R-:W-:Y:S05]  /*12780*/  WARPSYNC.COLLECTIVE R15, `(.L_x_2230) ;  /* 0x000000000f087348 */ /* 0x000fea0003c00000 */
[----:B------:R0:W1:Y:S02]  /*12790*/  SHFL.IDX P6, R14, R13, R12, R11 ;  /* 0x0000000c0d0e7389 */ /* 0x00006400000c000b */
[----:B01----:R-:W-:Y:S01]  /*127a0*/  ENDCOLLECTIVE ;  /* 0x000000000000791b */ /* 0x003fe20003800000 */
.L_x_2230:
        /* <DEDUP_REMOVED lines=10> */
.L_x_2231:
        /* <DEDUP_REMOVED lines=8> */
.L_x_2164:
[----:B------:R-:W2:Y:S04]  /*128d0*/  LDL.LU R11, [R1+0x24] ;  /* 0x00002400010b7983 */ /* 0x000ea80000300800 */
[----:B------:R0:W5:Y:S01]  /*128e0*/  LDL R9, [R1+0x1c] ;  /* 0x00001c0001097983 */ /* 0x0001620000100800 */
[----:B------:R-:W-:Y:S02]  /*128f0*/  IMAD.MOV.U32 R13, RZ, RZ, R0 ;  /* 0x000000ffff0d7224 */ /* 0x000fe400078e0000 */
[----:B------:R-:W-:Y:S02]  /*12900*/  IMAD.MOV.U32 R12, RZ, RZ, RZ ;  /* 0x000000ffff0c7224 */ /* 0x000fe400078e00ff */
[----:B------:R-:W-:Y:S02]  /*12910*/  IMAD.MOV.U32 R15, RZ, RZ, -0x1 ;  /* 0xffffffffff0f7424 */ /* 0x000fe400078e00ff */
[----:B------:R-:W-:-:S02]  /*12920*/  IMAD R25, R25, 0xc0, R21 ;  /* 0x000000c019197824 */ /* 0x000fc400078e0215 */
[----:B--2---:R-:W-:Y:S02]  /*12930*/  IMAD R2, R11, R10, RZ ;  /* 0x0000000a0b027224 */ /* 0x004fe400078e02ff */
[----:B0-----:R-:W-:-:S07]  /*12940*/  IMAD.MOV.U32 R11, RZ, RZ, 0x1c1f ;  /* 0x00001c1fff0b7424 */ /* 0x001fce00078e00ff */
[----:B-----5:R-:W-:Y:S05]  /*12950*/  WARPSYNC.COLLECTIVE R15, `(.L_x_2233) ;  /* 0x000000000f087348 */ /* 0x020fea0003c00000 */
[----:B------:R0:W1:Y:S02]  /*12960*/  SHFL.IDX P6, R14, R13, R12, R11 ;  /* 0x0000000c0d0e7389 */ /* 0x00006400000c000b */
[----:B01---5:R-:W-:Y:S01]  /*12970*/  ENDCOLLECTIVE ;  /* 0x000000000000791b */ /* 0x023fe20003800000 */
.L_x_2233:
[----:B------:R-:W-:Y:S02]  /*12980*/  IMAD.MOV.U32 R13, RZ, RZ, R4 ;  /* 0x000000ffff0d7224 */ /* 0x000fe400078e0004 */
[----:B------:R-:W-:-:S07]  /*12990*/  IMAD.MOV.U32 R6, RZ, RZ, R14 ;  /* 0x000000ffff067224 */ /* 0x000fce00078e000e */
[----:B------:R-:W-:Y:S05]  /*129a0*/  WARPSYNC.COLLECTIVE R15, `(.L_x_2234) ;  /* 0x000000000f087348 */ /* 0x000fea0003c00000 */
[----:B------:R0:W1:Y:S02]  /*129b0*/  SHFL.IDX P6, R14, R13, R12, R11 ;  /* 0x0000000c0d0e7389 */ /* 0x00006400000c000b */
[----:B01----:R-:W-:Y:S01]  /*129c0*/  ENDCOLLECTIVE ;  /* 0x000000000000791b */ /* 0x003fe20003800000 */
.L_x_2234:
[----:B------:R-:W-:Y:S01]  /*129d0*/  ISETP.GE.AND P2, PT, R25, R2, PT ;  /* 0x000000021900720c */ /* 0x000fe20003f46270 */
[----:B------:R-:W-:Y:S02]  /*129e0*/  IMAD.MOV.U32 R13, RZ, RZ, R0 ;  /* 0x000000ffff0d7224 */ /* 0x000fe400078e0000 */
[----:B------:R-:W-:Y:S02]  /*129f0*/  IMAD.MOV.U32 R12, RZ, RZ, 0x1 ;  /* 0x00000001ff0c7424 */ /* 0x000fe400078e00ff */
[----:B------:R-:W-:-:S08]  /*12a00*/  IMAD.MOV.U32 R5, RZ, RZ, R14 ;  /* 0x000000ffff057224 */ /* 0x000fd000078e000e */
[----:B------:R-:W-:Y:S05]  /*12a10*/  WARPSYNC.COLLECTIVE R15, `(.L_x_2235) ;  /* 0x000000000f087348 */ /* 0x000fea0003c00000 */
[----:B------:R0:W1:Y:S02]  /*12a20*/  SHFL.IDX P6, R14, R13, R12, R11 ;  /* 0x0000000c0d0e7389 */ /* 0x00006400000c000b */
[----:B01----:R-:W-:Y:S01]  /*12a30*/  ENDCOLLECTIVE ;  /* 0x000000000000791b */ /* 0x003fe20003800000 */
.L_x_2235:
        /* <DEDUP_REMOVED lines=15> */
.L_x_2236:
        /* <DEDUP_REMOVED lines=8> */
.L_x_2237:
        /* <DEDUP_REMOVED lines=14> */
.L_x_2238:
        /* <DEDUP_REMOVED lines=8> */
.L_x_2239:
[----:B------:R-:W-:Y:S01]  /*12d10*/  @!P2 LEA R5, P4, R20, R5, 0x1 ;  /* 0x000000051405a211 */ /* 0x000fe200078808ff */
[----:B------:R-:W-:Y:S02]  /*12d20*/  IMAD.MOV.U32 R13, RZ, RZ, R4 ;  /* 0x000000ffff0d7224 */ /* 0x000fe400078e0004 */
[----:B------:R-:W-:-:S10]  /*12d30*/  IMAD.MOV.U32 R0, RZ, RZ, R14 ;  /* 0x000000ffff007224 */ /* 0x000fd400078e000e */
[----:B------:R-:W-:Y:S05]  /*12d40*/  WARPSYNC.COLLECTIVE R15, `(.L_x_2240) ;  /* 0x000000000f087348 */ /* 0x000fea0003c00000 */
[----:B------:R0:W1:Y:S02]  /*12d50*/  SHFL.IDX P6, R14, R13, R12, R11 ;  /* 0x0000000c0d0e7389 */ /* 0x00006400000c000b */
[----:B01----:R-:W-:Y:S01]  /*12d60*/  ENDCOLLECTIVE ;  /* 0x000000000000791b */ /* 0x003fe20003800000 */
.L_x_2240:
        /* <DEDUP_REMOVED lines=16> */
.L_x_2241:
[----:B------:R-:W-:-:S05]  /*12e70*/  @!P2 LEA R4, P4, R20, R4, 0x1 ;  /* 0x000000041404a211 */ /* 0x000fca00078808ff */
[----:B------:R-:W-:-:S04]  /*12e80*/  @!P2 IMAD.X R0, RZ, RZ, R0, P4 ;  /* 0x000000ffff00a224 */ /* 0x000fc800020e0600 */
        /* <DEDUP_REMOVED lines=14> */
.L_x_2242:
[----:B------:R-:W-:Y:S02]  /*12f70*/  IMAD.MOV.U32 R13, RZ, RZ, R3 ;  /* 0x000000ffff0d7224 */ /* 0x000fe400078e0003 */
[----:B------:R-:W-:Y:S02]  /*12f80*/  IMAD.MOV.U32 R12, RZ, RZ, 0x1 ;  /* 0x00000001ff0c7424 */ /* 0x000fe400078e00ff */
[----:B------:R-:W-:-:S07]  /*12f90*/  IMAD.MOV.U32 R4, RZ, RZ, R14 ;  /* 0x000000ffff047224 */ /* 0x000fce00078e000e */
[----:B------:R-:W-:Y:S05]  /*12fa0*/  WARPSYNC.COLLECTIVE R15, `(.L_x_2243) ;  /* 0x000000000f087348 */ /* 0x000fea0003c00000 */
[----:B------:R0:W1:Y:S02]  /*12fb0*/  SHFL.IDX P6, R14, R13, R12, R11 ;  /* 0x0000000c0d0e7389 */ /* 0x00006400000c000b */
[----:B01----:R-:W-:Y:S01]  /*12fc0*/  ENDCOLLECTIVE ;  /* 0x000000000000791b */ /* 0x003fe20003800000 */
.L_x_2243:
        /* <DEDUP_REMOVED lines=14> */
.L_x_2244:
[----:B------:R-:W-:Y:S01]  /*130b0*/  IMAD.MOV.U32 R8, RZ, RZ, R14 ;  /* 0x000000ffff087224 */ /* 0x000fe200078e000e */
[----:B------:R-:W-:Y:S06]  /*130c0*/  BRA `(.L_x_2245) ;  /* 0xffffffc000687947 */ /* 0x000fec000383ffff */
.L_x_2167:
[----:B-1----:R1:W2:Y:S02]  /*130d0*/  SYNCS.PHASECHK.TRANS64.TRYWAIT P0, [R17+URZ+0x2d820], R0 ;  /* 0x02d82000110075a7 */ /* 0x0022a4000800017f */
[----:B--2---:R-:W-:Y:S05]  /*130e0*/  @!P0 NANOSLEEP.SYNCS 0x989680 ;  /* 0x009896800000895d */ /* 0x004fea0003900000 */
[----:B------:R-:W2:Y:S02]  /*130f0*/  @!P0 SYNCS.PHASECHK.TRANS64 P0, [R17+URZ+0x2d820], R0 ;  /* 0x02d82000110085a7 */ /* 0x000ea4000800007f */
[----:B--2---:R-:W-:Y:S05]  /*13100*/  @!P0 BRA `(.L_x_2167) ;  /* 0xfffffffc00f08947 */ /* 0x004fea000383ffff */
[----:B------:R-:W-:Y:S05]  /*13110*/  BRA `(.L_x_2246) ;  /* 0xffffffc000d07947 */ /* 0x000fea000383ffff */
.L_x_2172:
[----:B0-----:R0:W1:Y:S02]  /*13120*/  SYNCS.PHASECHK.TRANS64.TRYWAIT P0, [R5+URZ+0x2d840], R0 ;  /* 0x02d84000050075a7 */ /* 0x001064000800017f */
[----:B-1----:R-:W-:Y:S05]  /*13130*/  @!P0 NANOSLEEP.SYNCS 0x989680 ;  /* 0x009896800000895d */ /* 0x002fea0003900000 */
[----:B------:R-:W1:Y:S02]  /*13140*/  @!P0 SYNCS.PHASECHK.TRANS64 P0, [R5+URZ+0x2d840], R0 ;  /* 0x02d84000050085a7 */ /* 0x000e64000800007f */
[----:B-1----:R-:W-:Y:S05]  /*13150*/  @!P0 BRA `(.L_x_2172) ;  /* 0xfffffffc00f08947 */ /* 0x002fea000383ffff */
[----:B------:R-:W-:Y:S05]  /*13160*/  BRA `(.L_x_2247) ;  /* 0xffffffc400c47947 */ /* 0x000fea000383ffff */
.L_x_2173:
        /* <DEDUP_REMOVED lines=8> */
.L_x_2249:
[----:B------:R-:W-:Y:S05]  /*131f0*/  BSYNC B1 ;  /* 0x0000000000017941 */ /* 0x000fea0003800000 */
.L_x_2248:
        /* <DEDUP_REMOVED lines=13> */
.L_x_2250:
        /* <DEDUP_REMOVED lines=8> */
.L_x_2251:
        /* <DEDUP_REMOVED lines=14> */
.L_x_2252:
[----:B------:R-:W-:Y:S02]  /*13430*/  IMAD.MOV.U32 R13, RZ, RZ, R8 ;  /* 0x000000ffff0d7224 */ /* 0x000fe400078e0008 */
[----:B------:R-:W-:Y:S02]  /*13440*/  IMAD.MOV.U32 R12, RZ, RZ, 0x2 ;  /* 0x00000002ff0c7424 */ /* 0x000fe400078e00ff */
[----:B------:R-:W-:-:S07]  /*13450*/  IMAD.MOV.U32 R2, RZ, RZ, R14 ;  /* 0x000000ffff027224 */ /* 0x000fce00078e000e */
[----:B------:R-:W-:Y:S05]  /*13460*/  WARPSYNC.COLLECTIVE R15, `(.L_x_2253) ;  /* 0x000000000f087348 */ /* 0x000fea0003c00000 */
[----:B------:R0:W1:Y:S02]  /*13470*/  SHFL.IDX P6, R14, R13, R12, R11 ;  /* 0x0000000c0d0e7389 */ /* 0x00006400000c000b */
[----:B01----:R-:W-:Y:S01]  /*13480*/  ENDCOLLECTIVE ;  /* 0x000000000000791b */ /* 0x003fe20003800000 */
.L_x_2253:
        /* <DEDUP_REMOVED lines=13> */
.L_x_2254:
[----:B------:R-:W-:Y:S02]  /*13560*/  IMAD.MOV.U32 R13, RZ, RZ, R8 ;  /* 0x000000ffff0d7224 */ /* 0x000fe400078e0008 */
[----:B------:R-:W-:Y:S02]  /*13570*/  IMAD.MOV.U32 R12, RZ, RZ, 0x3 ;  /* 0x00000003ff0c7424 */ /* 0x000fe400078e00ff */
[----:B------:R-:W-:-:S07]  /*13580*/  IMAD.MOV.U32 R2, RZ, RZ, R14 ;  /* 0x000000ffff027224 */ /* 0x000fce00078e000e */
[----:B------:R-:W-:Y:S05]  /*13590*/  WARPSYNC.COLLECTIVE R15, `(.L_x_2255) ;  /* 0x000000000f087348 */ /* 0x000fea0003c00000 */
[----:B------:R0:W1:Y:S02]  /*135a0*/  SHFL.IDX P6, R14, R13, R12, R11 ;  /* 0x0000000c0d0e7389 */ /* 0x00006400000c000b */
[----:B01----:R-:W-:Y:S01]  /*135b0*/  ENDCOLLECTIVE ;  /* 0x000000000000791b */ /* 0x003fe20003800000 */
.L_x_2255:
        /* <DEDUP_REMOVED lines=14> */
.L_x_2256:
[----:B------:R-:W-:Y:S01]  /*136a0*/  IMAD.MOV.U32 R2, RZ, RZ, R14 ;  /* 0x000000ffff027224 */ /* 0x000fe200078e000e */
[----:B------:R-:W-:Y:S06]  /*136b0*/  BRA `(.L_x_2257) ;  /* 0xffffffc400587947 */ /* 0x000fec000383ffff */
.L_x_2178:
[----:B-1----:R1:W2:Y:S02]  /*136c0*/  SYNCS.PHASECHK.TRANS64.TRYWAIT P0, [R5+URZ+0x2d860], R2 ;  /* 0x02d86002050075a7 */ /* 0x0022a4000800017f */
[----:B--2---:R-:W-:Y:S05]  /*136d0*/  @!P0 NANOSLEEP.SYNCS 0x989680 ;  /* 0x009896800000895d */ /* 0x004fea0003900000 */
[----:B------:R-:W2:Y:S02]  /*136e0*/  @!P0 SYNCS.PHASECHK.TRANS64 P0, [R5+URZ+0x2d860], R2 ;  /* 0x02d86002050085a7 */ /* 0x000ea4000800007f */
[----:B--2---:R-:W-:Y:S05]  /*136f0*/  @!P0 BRA `(.L_x_2178) ;  /* 0xfffffffc00f08947 */ /* 0x004fea000383ffff */
[----:B------:R-:W-:Y:S05]  /*13700*/  BRA `(.L_x_2258) ;  /* 0xffffffc400bc7947 */ /* 0x000fea000383ffff */
.L_x_2179:
        /* <DEDUP_REMOVED lines=8> */
.L_x_2260:
[----:B------:R-:W-:Y:S05]  /*13790*/  BSYNC B1 ;  /* 0x0000000000017941 */ /* 0x000fea0003800000 */
.L_x_2259:
        /* <DEDUP_REMOVED lines=9> */
.L_x_2261:
[----:B------:R-:W-:Y:S02]  /*13830*/  IMAD.MOV.U32 R13, RZ, RZ, R19 ;  /* 0x000000ffff0d7224 */ /* 0x000fe400078e0013 */
[----:B------:R-:W-:Y:S02]  /*13840*/  IMAD.MOV.U32 R12, RZ, RZ, 0x1 ;  /* 0x00000001ff0c7424 */ /* 0x000fe400078e00ff */
[----:B------:R-:W-:-:S07]  /*13850*/  IMAD.MOV.U32 R2, RZ, RZ, R14 ;  /* 0x000000ffff027224 */ /* 0x000fce00078e000e */
[----:B------:R-:W-:Y:S05]  /*13860*/  WARPSYNC.COLLECTIVE R15, `(.L_x_2262) ;  /* 0x000000000f087348 */ /* 0x000fea0003c00000 */
[----:B------:R0:W1:Y:S02]  /*13870*/  SHFL.IDX P6, R14, R13, R12, R11 ;  /* 0x0000000c0d0e7389 */ /* 0x00006400000c000b */
[----:B01----:R-:W-:Y:S01]  /*13880*/  ENDCOLLECTIVE ;  /* 0x000000000000791b */ /* 0x003fe20003800000 */
.L_x_2262:
        /* <DEDUP_REMOVED lines=16> */
.L_x_2263:
[----:B------:R-:W-:Y:S02]  /*13990*/  IMAD.MOV.U32 R13, RZ, RZ, R19 ;  /* 0x000000ffff0d7224 */ /* 0x000fe400078e0013 */
[----:B------:R-:W-:Y:S02]  /*139a0*/  IMAD.MOV.U32 R12, RZ, RZ, 0x2 ;  /* 0x00000002ff0c7424 */ /* 0x000fe400078e00ff */
[----:B------:R-:W-:-:S07]  /*139b0*/  IMAD.MOV.U32 R2, RZ, RZ, R14 ;  /* 0x000000ffff027224 */ /* 0x000fce00078e000e */
[----:B------:R-:W-:Y:S05]  /*139c0*/  WARPSYNC.COLLECTIVE R15, `(.L_x_2264) ;  /* 0x000000000f087348 */ /* 0x000fea0003c00000 */
[----:B------:R0:W1:Y:S02]  /*139d0*/  SHFL.IDX P6, R14, R13, R12, R11 ;  /* 0x0000000c0d0e7389 */ /* 0x00006400000c000b */
[----:B01----:R-:W-:Y:S01]  /*139e0*/  ENDCOLLECTIVE ;  /* 0x000000000000791b */ /* 0x003fe20003800000 */
.L_x_2264:
        /* <DEDUP_REMOVED lines=16> */
.L_x_2265:
[----:B------:R-:W-:Y:S02]  /*13af0*/  IMAD.MOV.U32 R13, RZ, RZ, R19 ;  /* 0x000000ffff0d7224 */ /* 0x000fe400078e0013 */
[----:B------:R-:W-:Y:S02]  /*13b00*/  IMAD.MOV.U32 R12, RZ, RZ, 0x3 ;  /* 0x00000003ff0c7424 */ /* 0x000fe400078e00ff */
[----:B------:R-:W-:-:S07]  /*13b10*/  IMAD.MOV.U32 R2, RZ, RZ, R14 ;  /* 0x000000ffff027224 */ /* 0x000fce00078e000e */
[----:B------:R-:W-:Y:S05]  /*13b20*/  WARPSYNC.COLLECTIVE R15, `(.L_x_2266) ;  /* 0x000000000f087348 */ /* 0x000fea0003c00000 */
[----:B------:R0:W1:Y:S02]  /*13b30*/  SHFL.IDX P6, R14, R13, R12, R11 ;  /* 0x0000000c0d0e7389 */ /* 0x00006400000c000b */
[----:B01----:R-:W-:Y:S01]  /*13b40*/  ENDCOLLECTIVE ;  /* 0x000000000000791b */ /* 0x003fe20003800000 */
.L_x_2266:
        /* <DEDUP_REMOVED lines=13> */
.L_x_2267:
        /* <DEDUP_REMOVED lines=8> */
.L_x_2187:
[----:B-1----:R1:W2:Y:S02]  /*13ca0*/  SYNCS.PHASECHK.TRANS64.TRYWAIT P0, [R0+URZ+0x2d860], R3 ;  /* 0x02d86003000075a7 */ /* 0x0022a4000800017f */
[----:B--2---:R-:W-:Y:S05]  /*13cb0*/  @!P0 NANOSLEEP.SYNCS 0x989680 ;  /* 0x009896800000895d */ /* 0x004fea0003900000 */
[----:B------:R-:W2:Y:S02]  /*13cc0*/  @!P0 SYNCS.PHASECHK.TRANS64 P0, [R0+URZ+0x2d860], R3 ;  /* 0x02d86003000085a7 */ /* 0x000ea4000800007f */
[----:B--2---:R-:W-:Y:S05]  /*13cd0*/  @!P0 BRA `(.L_x_2187) ;  /* 0xfffffffc00f08947 */ /* 0x004fea000383ffff */
[----:B------:R-:W-:Y:S05]  /*13ce0*/  BRA `(.L_x_2269) ;  /* 0xffffffc800487947 */ /* 0x000fea000383ffff */
.L_x_2188:
        /* <DEDUP_REMOVED lines=8> */
.L_x_2271:
[----:B------:R-:W-:Y:S05]  /*13d70*/  BSYNC B0 ;  /* 0x0000000000007941 */ /* 0x000fea0003800000 */
.L_x_2270:
        /* <DEDUP_REMOVED lines=10> */
.L_x_2272:
        /* <DEDUP_REMOVED lines=17> */
.L_x_2273:
        /* <DEDUP_REMOVED lines=14> */
.L_x_2274:
[----:B------:R-:W-:Y:S02]  /*14010*/  IMAD.MOV.U32 R13, RZ, RZ, R19 ;  /* 0x000000ffff0d7224 */ /* 0x000fe400078e0013 */
[----:B------:R-:W-:Y:S01]  /*14020*/  IMAD.MOV.U32 R12, RZ, RZ, 0x2 ;  /* 0x00000002ff0c7424 */ /* 0x000fe200078e00ff */
[----:B------:R-:W-:-:S13]  /*14030*/  IADD3 R2, P4, R14, R5, RZ ;  /* 0x000000050e027210 */ /* 0x000fda0007f9e0ff */
[----:B------:R-:W-:Y:S05]  /*14040*/  WARPSYNC.COLLECTIVE R15, `(.L_x_2275) ;  /* 0x000000000f087348 */ /* 0x000fea0003c00000 */
[----:B------:R0:W1:Y:S02]  /*14050*/  SHFL.IDX P6, R14, R13, R12, R11 ;  /* 0x0000000c0d0e7389 */ /* 0x00006400000c000b */
[----:B01----:R-:W-:Y:S01]  /*14060*/  ENDCOLLECTIVE ;  /* 0x000000000000791b */ /* 0x003fe20003800000 */
.L_x_2275:
        /* <DEDUP_REMOVED lines=15> */
.L_x_2276:
[----:B------:R-:W-:Y:S02]  /*14160*/  IMAD.MOV.U32 R13, RZ, RZ, R19 ;  /* 0x000000ffff0d7224 */ /* 0x000fe400078e0013 */
[----:B------:R-:W-:Y:S01]  /*14170*/  IMAD.MOV.U32 R12, RZ, RZ, 0x3 ;  /* 0x00000003ff0c7424 */ /* 0x000fe200078e00ff */
[----:B------:R-:W-:-:S13]  /*14180*/  IADD3 R2, P4, R14, R5, RZ ;  /* 0x000000050e027210 */ /* 0x000fda0007f9e0ff */
[----:B------:R-:W-:Y:S05]  /*14190*/  WARPSYNC.COLLECTIVE R15, `(.L_x_2277) ;  /* 0x000000000f087348 */ /* 0x000fea0003c00000 */
[----:B------:R0:W1:Y:S02]  /*141a0*/  SHFL.IDX P6, R14, R13, R12, R11 ;  /* 0x0000000c0d0e7389 */ /* 0x00006400000c000b */
[----:B01----:R-:W-:Y:S01]  /*141b0*/  ENDCOLLECTIVE ;  /* 0x000000000000791b */ /* 0x003fe20003800000 */
.L_x_2277:
        /* <DEDUP_REMOVED lines=14> */
.L_x_2278:
[----:B------:R-:W-:Y:S05]  /*142a0*/  BRA `(.L_x_2279) ;  /* 0xffffffc400bc7947 */ /* 0x000fea000383ffff */
.L_x_2193:
        /* <DEDUP_REMOVED lines=8> */
.L_x_2281:
[----:B------:R-:W-:Y:S05]  /*14330*/  BSYNC B0 ;  /* 0x0000000000007941 */ /* 0x000fea0003800000 */
.L_x_2280:
        /* <DEDUP_REMOVED lines=9> */
.L_x_2282:
        /* <DEDUP_REMOVED lines=23> */
.L_x_2283:
[----:B------:R-:W-:Y:S01]  /*14540*/  IMAD.MOV.U32 R12, RZ, RZ, 0x2 ;  /* 0x00000002ff0c7424 */ /* 0x000fe200078e00ff */
[----:B------:R-:W-:-:S05]  /*14550*/  SEL R4, R14, RZ, P1 ;  /* 0x000000ff0e047207 */ /* 0x000fca0000800000 */
[----:B------:R-:W-:-:S04]  /*14560*/  IMAD.IADD R4, R13, 0x1, R4 ;  /* 0x000000010d047824 */ /* 0x000fc800078e0204 */
[----:B------:R-:W-:-:S07]  /*14570*/  IMAD.MOV.U32 R13, RZ, RZ, R4 ;  /* 0x000000ffff0d7224 */ /* 0x000fce00078e0004 */
[----:B------:R-:W-:Y:S05]  /*14580*/  WARPSYNC.COLLECTIVE R15, `(.L_x_2284) ;  /* 0x000000000f087348 */ /* 0x000fea0003c00000 */
[----:B------:R0:W1:Y:S02]  /*14590*/  SHFL.UP P6, R14, R13, R12, R11 ;  /* 0x0400000c0d0e7389 */ /* 0x00006400000c000b */
[----:B01----:R-:W-:Y:S01]  /*145a0*/  ENDCOLLECTIVE ;  /* 0x000000000000791b */ /* 0x003fe20003800000 */
.L_x_2284:
[----:B------:R-:W-:Y:S01]  /*145b0*/  IMAD.MOV.U32 R12, RZ, RZ, 0x4 ;  /* 0x00000004ff0c7424 */ /* 0x000fe200078e00ff */
[----:B------:R-:W-:-:S05]  /*145c0*/  SEL R3, R14, RZ, P2 ;  /* 0x000000ff0e037207 */ /* 0x000fca0001000000 */
[----:B------:R-:W-:-:S04]  /*145d0*/  IMAD.IADD R2, R4, 0x1, R3 ;  /* 0x0000000104027824 */ /* 0x000fc800078e0203 */
[----:B------:R-:W-:-:S07]  /*145e0*/  IMAD.MOV.U32 R13, RZ, RZ, R2 ;  /* 0x000000ffff0d7224 */ /* 0x000fce00078e0002 */
[----:B------:R-:W-:Y:S05]  /*145f0*/  WARPSYNC.COLLECTIVE R15, `(.L_x_2285) ;  /* 0x000000000f087348 */ /* 0x000fea0003c00000 */
[----:B------:R0:W1:Y:S02]  /*14600*/  SHFL.UP P6, R14, R13, R12, R11 ;  /* 0x0400000c0d0e7389 */ /* 0x00006400000c000b */
[----:B01----:R-:W-:Y:S01]  /*14610*/  ENDCOLLECTIVE ;  /* 0x000000000000791b */ /* 0x003fe20003800000 */
.L_x_2285:
[----:B------:R-:W-:Y:S01]  /*14620*/  IMAD.MOV.U32 R12, RZ, RZ, 0x8 ;  /* 0x00000008ff0c7424 */ /* 0x000fe200078e00ff */
[----:B------:R-:W-:-:S05]  /*14630*/  SEL R3, R14, RZ, P3 ;  /* 0x000000ff0e037207 */ /* 0x000fca0001800000 */
[----:B------:R-:W-:-:S04]  /*14640*/  IMAD.IADD R3, R2, 0x1, R3 ;  /* 0x0000000102037824 */ /* 0x000fc800078e0203 */
[----:B------:R-:W-:-:S07]  /*14650*/  IMAD.MOV.U32 R13, RZ, RZ, R3 ;  /* 0x000000ffff0d7224 */ /* 0x000fce00078e0003 */
[----:B------:R-:W-:Y:S05]  /*14660*/  WARPSYNC.COLLECTIVE R15, `(.L_x_2286) ;  /* 0x000000000f087348 */ /* 0x000fea0003c00000 */
[----:B------:R0:W1:Y:S02]  /*14670*/  SHFL.UP P6, R14, R13, R12, R11 ;  /* 0x0400000c0d0e7389 */ /* 0x00006400000c000b */
[----:B01----:R-:W-:Y:S01]  /*14680*/  ENDCOLLECTIVE ;  /* 0x000000000000791b */ /* 0x003fe20003800000 */
.L_x_2286:
[----:B------:R-:W-:Y:S01]  /*14690*/  IMAD.MOV.U32 R12, RZ, RZ, 0x10 ;  /* 0x00000010ff0c7424 */ /* 0x000fe200078e00ff */
[----:B------:R-:W-:-:S05]  /*146a0*/  SEL R4, R14, RZ, P4 ;  /* 0x000000ff0e047207 */ /* 0x000fca0002000000 */
[----:B------:R-:W-:-:S04]  /*146b0*/  IMAD.IADD R4, R3, 0x1, R4 ;  /* 0x0000000103047824 */ /* 0x000fc800078e0204 */
[----:B------:R-:W-:-:S07]  /*146c0*/  IMAD.MOV.U32 R13, RZ, RZ, R4 ;  /* 0x000000ffff0d7224 */ /* 0x000fce00078e0004 */
[----:B------:R-:W-:Y:S05]  /*146d0*/  WARPSYNC.COLLECTIVE R15, `(.L_x_2287) ;  /* 0x000000000f087348 */ /* 0x000fea0003c00000 */
[----:B------:R0:W1:Y:S02]  /*146e0*/  SHFL.UP P6, R14, R13, R12, R11 ;  /* 0x0400000c0d0e7389 */ /* 0x00006400000c000b */
[----:B01----:R-:W-:Y:S01]  /*146f0*/  ENDCOLLECTIVE ;  /* 0x000000000000791b */ /* 0x003fe20003800000 */
.L_x_2287:
        /* <DEDUP_REMOVED lines=8> */
.L_x_2288:
[----:B------:R-:W-:Y:S05]  /*14780*/  BRA `(.L_x_2289) ;  /* 0xffffffc400d87947 */ /* 0x000fea000383ffff */
.L_x_2196:
[----:B------:R-:W-:Y:S01]  /*14790*/  BSSY B0, `(.L_x_2290) ;  /* 0x0000007000007945 */ /* 0x000fe20003800000 */
[----:B------:R-:W-:Y:S02]  /*147a0*/  IMAD.MOV.U32 R12, RZ, RZ, 0x1 ;  /* 0x00000001ff0c7424 */ /* 0x000fe400078e00ff */
[----:B------:R-:W-:Y:S02]  /*147b0*/  IMAD.MOV.U32 R11, RZ, RZ, RZ ;  /* 0x000000ffff0b7224 */ /* 0x000fe400078e00ff */
[----:B------:R-:W-:-:S07]  /*147c0*/  IMAD.MOV.U32 R15, RZ, RZ, -0x1 ;  /* 0xffffffffff0f7424 */ /* 0x000fce00078e00ff */
[----:B------:R-:W-:Y:S05]  /*147d0*/  WARPSYNC.COLLECTIVE R15, `(.L_x_2291) ;  /* 0x000000000f087348 */ /* 0x000fea0003c00000 */
[----:B------:R0:W1:Y:S02]  /*147e0*/  SHFL.UP P6, R14, R13, R12, R11 ;  /* 0x0400000c0d0e7389 */ /* 0x00006400000c000b */
[----:B01----:R-:W-:Y:S01]  /*147f0*/  ENDCOLLECTIVE ;  /* 0x000000000000791b */ /* 0x003fe20003800000 */
.L_x_2291:
[----:B------:R-:W-:Y:S05]  /*14800*/  BSYNC B0 ;  /* 0x0000000000007941 */ /* 0x000fea0003800000 */
.L_x_2290:
        /* <DEDUP_REMOVED lines=8> */
.L_x_2292:
[----:B------:R-:W-:Y:S01]  /*14890*/  IMAD.MOV.U32 R12, RZ, RZ, 0x4 ;  /* 0x00000004ff0c7424 */ /* 0x000fe200078e00ff */
[----:B------:R-:W-:-:S05]  /*148a0*/  SEL R14, R14, RZ, P2 ;  /* 0x000000ff0e0e7207 */ /* 0x000fca0001000000 */
[----:B------:R-:W-:-:S04]  /*148b0*/  IMAD.IADD R3, R13, 0x1, R14 ;  /* 0x000000010d037824 */ /* 0x000fc800078e020e */
[----:B------:R-:W-:-:S07]  /*148c0*/  IMAD.MOV.U32 R13, RZ, RZ, R3 ;  /* 0x000000ffff0d7224 */ /* 0x000fce00078e0003 */
[----:B------:R-:W-:Y:S05]  /*148d0*/  WARPSYNC.COLLECTIVE R15, `(.L_x_2293) ;  /* 0x000000000f087348 */ /* 0x000fea0003c00000 */
[----:B------:R0:W1:Y:S02]  /*148e0*/  SHFL.UP P6, R14, R13, R12, R11 ;  /* 0x0400000c0d0e7389 */ /* 0x00006400000c000b */
[----:B01----:R-:W-:Y:S01]  /*148f0*/  ENDCOLLECTIVE ;  /* 0x000000000000791b */ /* 0x003fe20003800000 */
.L_x_2293:
[----:B------:R-:W-:Y:S01]  /*14900*/  IMAD.MOV.U32 R12, RZ, RZ, 0x8 ;  /* 0x00000008ff0c7424 */ /* 0x000fe200078e00ff */
[----:B------:R-:W-:-:S05]  /*14910*/  SEL R4, R14, RZ, P3 ;  /* 0x000000ff0e047207 */ /* 0x000fca0001800000 */
[----:B------:R-:W-:-:S04]  /*14920*/  IMAD.IADD R4, R3, 0x1, R4 ;  /* 0x0000000103047824 */ /* 0x000fc800078e0204 */
[----:B------:R-:W-:-:S07]  /*14930*/  IMAD.MOV.U32 R13, RZ, RZ, R4 ;  /* 0x000000ffff0d7224 */ /* 0x000fce00078e0004 */
[----:B------:R-:W-:Y:S05]  /*14940*/  WARPSYNC.COLLECTIVE R15, `(.L_x_2294) ;  /* 0x000000000f087348 */ /* 0x000fea0003c00000 */
[----:B------:R0:W1:Y:S02]  /*14950*/  SHFL.UP P6, R14, R13, R12, R11 ;  /* 0x0400000c0d0e7389 */ /* 0x00006400000c000b */
[----:B01----:R-:W-:Y:S01]  /*14960*/  ENDCOLLECTIVE ;  /* 0x000000000000791b */ /* 0x003fe20003800000 */
.L_x_2294:
[----:B------:R-:W-:Y:S01]  /*14970*/  IMAD.MOV.U32 R12, RZ, RZ, 0x10 ;  /* 0x00000010ff0c7424 */ /* 0x000fe200078e00ff */
[----:B------:R-:W-:-:S05]  /*14980*/  SEL R7, R14, RZ, P4 ;  /* 0x000000ff0e077207 */ /* 0x000fca0002000000 */
[----:B------:R-:W-:-:S04]  /*14990*/  IMAD.IADD R7, R4, 0x1, R7 ;  /* 0x0000000104077824 */ /* 0x000fc800078e0207 */
[----:B------:R-:W-:-:S07]  /*149a0*/  IMAD.MOV.U32 R13, RZ, RZ, R7 ;  /* 0x000000ffff0d7224 */ /* 0x000fce00078e0007 */
[----:B------:R-:W-:Y:S05]  /*149b0*/  WARPSYNC.COLLECTIVE R15, `(.L_x_2295) ;  /* 0x000000000f087348 */ /* 0x000fea0003c00000 */
[----:B------:R0:W1:Y:S02]  /*149c0*/  SHFL.UP P6, R14, R13, R12, R11 ;  /* 0x0400000c0d0e7389 */ /* 0x00006400000c000b */
[----:B01----:R-:W-:Y:S01]  /*149d0*/  ENDCOLLECTIVE ;  /* 0x000000000000791b */ /* 0x003fe20003800000 */
.L_x_2295:
        /* <DEDUP_REMOVED lines=8> */
.L_x_2296:
[----:B------:R-:W-:Y:S05]  /*14a60*/  BRA `(.L_x_2297) ;  /* 0xffffffc400c47947 */ /* 0x000fea000383ffff */
.L_x_2198:
[----:B------:R-:W-:Y:S01]  /*14a70*/  BSSY B0, `(.L_x_2298) ;  /* 0x0000006000007945 */ /* 0x000fe20003800000 */
[----:B------:R-:W-:Y:S01]  /*14a80*/  PLOP3.LUT P6, PT, P6, PT, PT, 0x8, 0x0 ;  /* 0x000000000000781c */ /* 0x000fe200037ce170 */
[----:B------:R-:W-:-:S12]  /*14a90*/  IMAD.MOV.U32 R15, RZ, RZ, -0x1 ;  /* 0xffffffffff0f7424 */ /* 0x000fd800078e00ff */
[----:B0-----:R-:W-:Y:S05]  /*14aa0*/  WARPSYNC.COLLECTIVE R15, `(.L_x_2299) ;  /* 0x000000000f087348 */ /* 0x001fea0003c00000 */
[----:B------:R-:W-:Y:S01]  /*14ab0*/  VOTE.ANY R14, PT, P6 ;  /* 0x00000000000e7806 */ /* 0x000fe200030e0100 */
[----:B0-----:R-:W-:Y:S06]  /*14ac0*/  ENDCOLLECTIVE ;  /* 0x000000000000791b */ /* 0x001fec0003800000 */
.L_x_2299:
[----:B------:R-:W-:Y:S05]  /*14ad0*/  BSYNC B0 ;  /* 0x0000000000007941 */ /* 0x000fea0003800000 */
.L_x_2298:
        /* <DEDUP_REMOVED lines=10> */
.L_x_2300:
[----:B------:R-:W-:Y:S02]  /*14b80*/  IMAD.MOV.U32 R13, RZ, RZ, R5 ;  /* 0x000000ffff0d7224 */ /* 0x000fe400078e0005 */
[----:B------:R-:W-:-:S07]  /*14b90*/  IMAD.MOV.U32 R25, RZ, RZ, R14 ;  /* 0x000000ffff197224 */ /* 0x000fce00078e000e */
[----:B------:R-:W-:Y:S05]  /*14ba0*/  WARPSYNC.COLLECTIVE R15, `(.L_x_2301) ;  /* 0x000000000f087348 */ /* 0x000fea0003c00000 */
[----:B------:R0:W1:Y:S02]  /*14bb0*/  SHFL.IDX P6, R14, R13, R12, R11 ;  /* 0x0000000c0d0e7389 */ /* 0x00006400000c000b */
[----:B01----:R-:W-:Y:S01]  /*14bc0*/  ENDCOLLECTIVE ;  /* 0x000000000000791b */ /* 0x003fe20003800000 */
.L_x_2301:
[----:B------:R-:W-:Y:S01]  /*14bd0*/  IMAD.MOV.U32 R5, RZ, RZ, R14 ;  /* 0x000000ffff057224 */ /* 0x000fe200078e000e */
[----:B------:R-:W-:Y:S06]  /*14be0*/  BRA `(.L_x_2302) ;  /* 0xffffffc400a47947 */ /* 0x000fec000383ffff */
.L_x_2200:
[----:B------:R-:W-:Y:S01]  /*14bf0*/  BSSY B0, `(.L_x_2303) ;  /* 0x0000007000007945 */ /* 0x000fe20003800000 */
[----:B------:R-:W-:Y:S02]  /*14c00*/  IMAD.MOV.U32 R13, RZ, RZ, R2 ;  /* 0x000000ffff0d7224 */ /* 0x000fe400078e0002 */
[----:B------:R-:W-:Y:S02]  /*14c10*/  IMAD.MOV.U32 R11, RZ, RZ, 0x1f ;  /* 0x0000001fff0b7424 */ /* 0x000fe400078e00ff */
[----:B------:R-:W-:-:S07]  /*14c20*/  IMAD.MOV.U32 R15, RZ, RZ, -0x1 ;  /* 0xffffffffff0f7424 */ /* 0x000fce00078e00ff */
[----:B0123--:R-:W-:Y:S05]  /*14c30*/  WARPSYNC.COLLECTIVE R15, `(.L_x_2304) ;  /* 0x000000000f087348 */ /* 0x00ffea0003c00000 */
[----:B------:R4:W0:Y:S02]  /*14c40*/  SHFL.IDX P6, R14, R13, R12, R11 ;  /* 0x0000000c0d0e7389 */ /* 0x00082400000c000b */
[----:B01234-:R-:W-:Y:S01]  /*14c50*/  ENDCOLLECTIVE ;  /* 0x000000000000791b */ /* 0x01ffe20003800000 */
.L_x_2304:
[----:B------:R-:W-:Y:S05]  /*14c60*/  BSYNC B0 ;  /* 0x0000000000007941 */ /* 0x000fea0003800000 */
.L_x_2303:
[----:B------:R-:W-:Y:S01]  /*14c70*/  IMAD.MOV.U32 R24, RZ, RZ, R14 ;  /* 0x000000ffff187224 */ /* 0x000fe200078e000e */
[----:B------:R-:W-:Y:S06]  /*14c80*/  BRA `(.L_x_2199) ;  /* 0xffffffc400947947 */ /* 0x000fec000383ffff */
.L_x_2206:
[----:B-1----:R1:W3:Y:S02]  /*14c90*/  SYNCS.PHASECHK.TRANS64.TRYWAIT P0, [R5+URZ+0x2d820], R0 ;  /* 0x02d82000050075a7 */ /* 0x0022e4000800017f */
[----:B---3--:R-:W-:Y:S05]  /*14ca0*/  @!P0 NANOSLEEP.SYNCS 0x989680 ;  /* 0x009896800000895d */ /* 0x008fea0003900000 */
[----:B------:R-:W3:Y:S02]  /*14cb0*/  @!P0 SYNCS.PHASECHK.TRANS64 P0, [R5+URZ+0x2d820], R0 ;  /* 0x02d82000050085a7 */ /* 0x000ee4000800007f */
[----:B---3--:R-:W-:Y:S05]  /*14cc0*/  @!P0 BRA `(.L_x_2206) ;  /* 0xfffffffc00f08947 */ /* 0x008fea000383ffff */
[----:B------:R-:W-:Y:S05]  /*14cd0*/  BRA `(.L_x_2305) ;  /* 0xffffffcc00f07947 */ /* 0x000fea000383ffff */
.L_x_2207:
        /* <DEDUP_REMOVED lines=11> */
.L_x_2307:
[----:B------:R-:W-:Y:S05]  /*14d90*/  BSYNC B0 ;  /* 0x0000000000007941 */ /* 0x000fea0003800000 */
.L_x_2306:
[----:B------:R-:W-:Y:S05]  /*14da0*/  BRA `(.L_x_2308) ;  /* 0xffffffcc00d87947 */ /* 0x000fea000383ffff */
.L_x_2210:
[----:B------:R-:W-:Y:S01]  /*14db0*/  BSSY B1, `(.L_x_2309) ;  /* 0x0000006000017945 */ /* 0x000fe20003800000 */
[----:B------:R-:W-:-:S07]  /*14dc0*/  IMAD.MOV.U32 R15, RZ, RZ, -0x1 ;  /* 0xffffffffff0f7424 */ /* 0x000fce00078e00ff */
[----:B012---:R-:W-:Y:S05]  /*14dd0*/  WARPSYNC.COLLECTIVE R15, `(.L_x_2310) ;  /* 0x000000000f0c7348 */ /* 0x007fea0003c00000 */
[----:B------:R-:W-:Y:S02]  /*14de0*/  ELECT P6, UR62, PT ;  /* 0x00000000003e782f */ /* 0x000fe400038c0000 */
[----:B------:R-:W-:Y:S01]  /*14df0*/  MOV R14, UR62 ;  /* 0x0000003e000e7c02 */ /* 0x000fe20008000f00 */
[----:B012---:R-:W-:Y:S10]  /*14e00*/  ENDCOLLECTIVE ;  /* 0x000000000000791b */ /* 0x007ff40003800000 */
.L_x_2310:
[----:B------:R-:W-:Y:S05]  /*14e10*/  BSYNC B1 ;  /* 0x0000000000017941 */ /* 0x000fea0003800000 */
.L_x_2309:
[----:B------:R-:W-:Y:S05]  /*14e20*/  BRA `(.L_x_2311) ;  /* 0xffffffcc00d07947 */ /* 0x000fea000383ffff */
.L_x_2212:
[----:B-1----:R1:W3:Y:S02]  /*14e30*/  SYNCS.PHASECHK.TRANS64.TRYWAIT P1, [R3+URZ+0x2d840], R2 ;  /* 0x02d84002030075a7 */ /* 0x0022e4000802017f */
[----:B---3--:R-:W-:Y:S05]  /*14e40*/  @!P1 NANOSLEEP.SYNCS 0x989680 ;  /* 0x009896800000995d */ /* 0x008fea0003900000 */
[----:B------:R-:W3:Y:S02]  /*14e50*/  @!P1 SYNCS.PHASECHK.TRANS64 P1, [R3+URZ+0x2d840], R2 ;  /* 0x02d84002030095a7 */ /* 0x000ee4000802007f */
[----:B---3--:R-:W-:Y:S05]  /*14e60*/  @!P1 BRA `(.L_x_2212) ;  /* 0xfffffffc00f09947 */ /* 0x008fea000383ffff */
[----:B------:R-:W-:Y:S05]  /*14e70*/  BRA `(.L_x_2312) ;  /* 0xffffffcc00f07947 */ /* 0x000fea000383ffff */
.L_x_2214:
[----:B---3--:R3:W4:Y:S02]  /*14e80*/  SYNCS.PHASECHK.TRANS64.TRYWAIT P1, [R5+URZ+0x2d840], R0 ;  /* 0x02d84000050075a7 */ /* 0x008724000802017f */
[----:B----4-:R-:W-:Y:S05]  /*14e90*/  @!P1 NANOSLEEP.SYNCS 0x989680 ;  /* 0x009896800000995d */ /* 0x010fea0003900000 */
[----:B------:R-:W4:Y:S02]  /*14ea0*/  @!P1 SYNCS.PHASECHK.TRANS64 P1, [R5+URZ+0x2d840], R0 ;  /* 0x02d84000050095a7 */ /* 0x000f24000802007f */
[----:B----4-:R-:W-:Y:S05]  /*14eb0*/  @!P1 BRA `(.L_x_2214) ;  /* 0xfffffffc00f09947 */ /* 0x010fea000383ffff */
[----:B------:R-:W-:Y:S05]  /*14ec0*/  BRA `(.L_x_2313) ;  /* 0xffffffcc00fc7947 */ /* 0x000fea000383ffff */
.L_x_2216:
[----:B----4-:R4:W0:Y:S02]  /*14ed0*/  SYNCS.PHASECHK.TRANS64.TRYWAIT P1, [R3+URZ+0x2d860], R2 ;  /* 0x02d86002030075a7 */ /* 0x010824000802017f */
[----:B0-----:R-:W-:Y:S05]  /*14ee0*/  @!P1 NANOSLEEP.SYNCS 0x989680 ;  /* 0x009896800000995d */ /* 0x001fea0003900000 */
[----:B------:R-:W0:Y:S02]  /*14ef0*/  @!P1 SYNCS.PHASECHK.TRANS64 P1, [R3+URZ+0x2d860], R2 ;  /* 0x02d86002030095a7 */ /* 0x000e24000802007f */
[----:B0-----:R-:W-:Y:S05]  /*14f00*/  @!P1 BRA `(.L_x_2216) ;  /* 0xfffffffc00f09947 */ /* 0x001fea000383ffff */
[----:B------:R-:W-:Y:S05]  /*14f10*/  BRA `(.L_x_2314) ;  /* 0xffffffcc00f87947 */ /* 0x000fea000383ffff */
.L_x_2315:
        /* <DEDUP_REMOVED lines=14> */
.L_x_2787:


//--------------------- .text._ZN7cutlass13device_kernelIN5flash11enable_sm90INS1_16FlashAttnFwdSm90INS1_25CollectiveMainloopFwdSm90ILi2EN4cute5tupleIJNS5_1CILi1EEES8_S8_EEENS6_IJNS7_ILi192EEENS7_ILi128EEENS7_ILi96EEEEEELi96ENS_10bfloat16_tEfNS_4arch4Sm90ELb1ELb0ELb0ELb1ELb1ELb1ELb0ELb0ELb1ELb1ELb1ELb0EEENS1_21CollectiveEpilogueFwdINS6_IJSA_SC_SB_EEES9_SE_SG_Li384ELb1ELb1ELb1ELb0EEENS1_36VarlenDynamicPersistentTileSchedulerILi192ELi128ELi384ELi128ELb1ELb1ELb1ELb1ELb1ELb1EEEEEEEEEvNT_6ParamsE --------------------------
	.section	.text._ZN7cutlass13device_kernelIN5flash11enable_sm90INS1_16FlashAttnFwdSm90INS1_25CollectiveMainloopFwdSm90ILi2EN4cute5tupleIJNS5_1CILi1EEES8_S8_EEENS6_IJNS7_ILi192EEENS7_ILi128EEENS7_ILi96EEEEEELi96ENS_10bfloat16_tEfNS_4arch4Sm90ELb1ELb0ELb0ELb1ELb1ELb1ELb0ELb0ELb1ELb1ELb1ELb0EEENS1_21CollectiveEpilogueFwdINS6_IJSA_SC_SB_EEES9_SE_SG_Li384ELb1ELb1ELb1ELb0EEENS1_36VarlenDynamicPersistentTileSchedulerILi192ELi128ELi384ELi128ELb1ELb1ELb1ELb1ELb1ELb1EEEEEEEEEvNT_6ParamsE,"ax",@progbits
	.align	128
.text._ZN7cutlass13device_kernelIN5flash11enable_sm90INS1_16FlashAttnFwdSm90INS1_25CollectiveMainloopFwdSm90ILi2EN4cute5tupleIJNS5_1CILi1EEES8_S8_EEENS6_IJNS7_ILi192EEENS7_ILi128EEENS7_ILi96EEEEEELi96ENS_10bfloat16_tEfNS_4arch4Sm90ELb1ELb0ELb0ELb1ELb1ELb1ELb0ELb0ELb1ELb1ELb1ELb0EEENS1_21CollectiveEpilogueFwdINS6_IJSA_SC_SB_EEES9_SE_SG_Li384ELb1ELb1ELb1ELb0EEENS1_36VarlenDynamicPersistentTileSchedulerILi192ELi128ELi384ELi128ELb1ELb1ELb1ELb1ELb1ELb1EEEEEEEEEvNT_6ParamsE:
        .type           _ZN7cutlass13device_kernelIN5flash11enable_sm90INS1_16FlashAttnFwdSm90INS1_25CollectiveMainloopFwdSm90ILi2EN4cute5tupleIJNS5_1CILi1EEES8_S8_EEENS6_IJNS7_ILi192EEENS7_ILi128EEENS7_ILi96EEEEEELi96ENS_10bfloat16_tEfNS_4arch4Sm90ELb1ELb0ELb0ELb1ELb1ELb1ELb0ELb0ELb1ELb1ELb1ELb0EEENS1_21CollectiveEpilogueFwdINS6_IJSA_SC_SB_EEES9_SE_SG_Li384ELb1ELb1ELb1ELb0EEENS1_36VarlenDynamicPersistentTileSchedulerILi192ELi128ELi384ELi128ELb1ELb1ELb1ELb1ELb1ELb1EEEEEEEEEvNT_6ParamsE,@function
        .size           _ZN7cutlass13device_kernelIN5flash11enable_sm90INS1_16FlashAttnFwdSm90INS1_25CollectiveMainloopFwdSm90ILi2EN4cute5tupleIJNS5_1CILi1EEES8_S8_EEENS6_IJNS7_ILi192EEENS7_ILi128EEENS7_ILi96EEEEEELi96ENS_10bfloat16_tEfNS_4arch4Sm90ELb1ELb0ELb0ELb1ELb1ELb1ELb0ELb0ELb1ELb1ELb1ELb0EEENS1_21CollectiveEpilogueFwdINS6_IJSA_SC_SB_EEES9_SE_SG_Li384ELb1ELb1ELb1ELb0EEENS1_36VarlenDynamicPersistentTileSchedulerILi192ELi128ELi384ELi128ELb1ELb1ELb1ELb1ELb1ELb1EEEEEEEEEvNT_6ParamsE,(.L_x_2788 - _ZN7cutlass13device_kernelIN5flash11enable_sm90INS1_16FlashAttnFwdSm90INS1_25CollectiveMainloopFwdSm90ILi2EN4cute5tupleIJNS5_1CILi1EEES8_S8_EEENS6_IJNS7_ILi192EEENS7_ILi128EEENS7_ILi96EEEEEELi96ENS_10bfloat16_tEfNS_4arch4Sm90ELb1ELb0ELb0ELb1ELb1ELb1ELb0ELb0ELb1ELb1ELb1ELb0EEENS1_21CollectiveEpilogueFwdINS6_IJSA_SC_SB_EEES9_SE_SG_Li384ELb1ELb1ELb1ELb0EEENS1_36VarlenDynamicPersistentTileSchedulerILi192ELi128ELi384ELi128ELb1ELb1ELb1ELb1ELb1ELb1EEEEEEEEEvNT_6ParamsE)
        .other          _ZN7cutlass13device_kernelIN5flash11enable_sm90INS1_16FlashAttnFwdSm90INS1_25CollectiveMainloopFwdSm90ILi2EN4cute5tupleIJNS5_1CILi1EEES8_S8_EEENS6_IJNS7_ILi192EEENS7_ILi128EEENS7_ILi96EEEEEELi96ENS_10bfloat16_tEfNS_4arch4Sm90ELb1ELb0ELb0ELb1ELb1ELb1ELb0ELb0ELb1ELb1ELb1ELb0EEENS1_21CollectiveEpilogueFwdINS6_IJSA_SC_SB_EEES9_SE_SG_Li384ELb1ELb1ELb1ELb0EEENS1_36VarlenDynamicPersistentTileSchedulerILi192ELi128ELi384ELi128ELb1ELb1ELb1ELb1ELb1ELb1EEEEEEEEEvNT_6ParamsE,@"STO_CUDA_ENTRY STV_DEFAULT"
_ZN7cutlass13device_kernelIN5flash11enable_sm90INS1_16FlashAttnFwdSm90INS1_25CollectiveMainloopFwdSm90ILi2EN4cute5tupleIJNS5_1CILi1EEES8_S8_EEENS6_IJNS7_ILi192EEENS7_ILi128EEENS7_ILi96EEEEEELi96ENS_10bfloat16_tEfNS_4arch4Sm90ELb1ELb0ELb0ELb1ELb1ELb1ELb0ELb0ELb1ELb1ELb1ELb0EEENS1_21CollectiveEpilogueFwdINS6_IJSA_SC_SB_EEES9_SE_SG_Li384ELb1ELb1ELb1ELb0EEENS1_36VarlenDynamicPersistentTileSchedulerILi192ELi128ELi384ELi128ELb1ELb1ELb1ELb1ELb1ELb1EEEEEEEEEvNT_6ParamsE:
        /* <DEDUP_REMOVED lines=18> */
.L_x_2317:
[----:B------:R-:W-:Y:S05]  /*0120*/  BSYNC B0 ;  /* 0x0000000000007941 */ /* 0x000fea0003800000 */
.L_x_2316:
        /* <DEDUP_REMOVED lines=41> */
.L_x_2318:
        /* <DEDUP_REMOVED lines=22> */
.L_x_2319:
        /* <DEDUP_REMOVED lines=18> */
.L_x_2320:
        /* <DEDUP_REMOVED lines=22> */
.L_x_2321:
        /* <DEDUP_REMOVED lines=22> */
.L_x_2322:
        /* <DEDUP_REMOVED lines=8> */
.L_x_2325:
        /* <DEDUP_REMOVED lines=37> */
[--C-:B------:R-:W-:Y:S02]  /*0bd0*/  SHF.R.S32.HI R8, RZ, 0x2, R4.reuse ;  /* 0x00000002ff087819 */ /* 0x100fe40000011404 */
[----:B------:R-:W-:Y:S02]  /*0be0*/  SHF.R.S32.HI R13, RZ, 0x1f, R4 ;  /* 0x0000001fff0d7819 */ /* 0x000fe40000011404 */
[----:B------:R-:W-:Y:S02]  /*0bf0*/  LOP3.LUT R15, R4, 0xfffffffc, RZ, 0xc0, !PT ;  /* 0xfffffffc040f7812 */ /* 0x000fe400078ec0ff */
[----:B------:R-:W-:Y:S02]  /*0c00*/  SHF.R.S32.HI R4, RZ, 0x7, R3 ;  /* 0x00000007ff047819 */ /* 0x000fe40000011403 */
[----:B------:R-:W-:Y:S01]  /*0c10*/  LOP3.LUT R11, R9, 0xfffffffe, RZ, 0xc0, !PT ;  /* 0xfffffffe090b7812 */ /* 0x000fe200078ec0ff */
[----:B------:R-:W-:Y:S01]  /*0c20*/  IMAD.IADD R15, R0, 0x1, -R15 ;  /* 0x00000001000f7824 */ /* 0x000fe200078e0a0f */
[----:B------:R-:W-:Y:S01]  /*0c30*/  SHF.R.S32.HI R142, RZ, 0x1, R9 ;  /* 0x00000001ff8e7819 */ /* 0x000fe20000011409 */
[----:B------:R-:W-:Y:S01]  /*0c40*/  IMAD.HI R10, R4, 0x55555556, RZ ;  /* 0x55555556040a7827 */ /* 0x000fe200078e02ff */
[----:B------:R-:W-:-:S02]  /*0c50*/  LOP3.LUT R17, R3, 0xffffff80, RZ, 0xc0, !PT ;  /* 0xffffff8003117812 */ /* 0x000fc400078ec0ff */
[----:B------:R-:W-:Y:S01]  /*0c60*/  LEA.HI R13, R13, R8, RZ, 0x2 ;  /* 0x000000080d0d7211 */ /* 0x000fe200078f10ff */
[C---:B------:R-:W-:Y:S01]  /*0c70*/  IMAD.IADD R16, R0.reuse, 0x1, -R11 ;  /* 0x0000000100107824 */ /* 0x040fe200078e0a0b */
[----:B------:R-:W-:Y:S01]  /*0c80*/  LOP3.LUT R3, R5, 0xfffffff0, RZ, 0xc0, !PT ;  /* 0xfffffff005037812 */ /* 0x000fe200078ec0ff */
[----:B------:R-:W-:Y:S01]  /*0c90*/  IMAD.IADD R21, R0, 0x1, -R17 ;  /* 0x0000000100157824 */ /* 0x000fe200078e0a11 */
[----:B------:R-:W-:Y:S01]  /*0ca0*/  LEA.HI R9, R9, R142, RZ, 0x1 ;  /* 0x0000008e09097211 */ /* 0x000fe200078f08ff */
[----:B------:R-:W-:Y:S01]  /*0cb0*/  IMAD.SHL.U32 R24, R16, 0x4, RZ ;  /* 0x0000000410187824 */ /* 0x000fe200078e00ff */
[----:B------:R-:W-:Y:S01]  /*0cc0*/  SHF.R.S32.HI R6, RZ, 0x4, R5 ;  /* 0x00000004ff067819 */ /* 0x000fe20000011405 */
[----:B------:R-:W-:Y:S01]  /*0cd0*/  IMAD.IADD R3, R0, 0x1, -R3 ;  /* 0x0000000100037824 */ /* 0x000fe200078e0a03 */
[----:B------:R-:W-:Y:S01]  /*0ce0*/  LOP3.LUT R13, R13, 0xfffffffc, RZ, 0xc0, !PT ;  /* 0xfffffffc0d0d7812 */ /* 0x000fe200078ec0ff */
[----:B------:R-:W-:Y:S01]  /*0cf0*/  VIADD R12, R24, 0x10 ;  /* 0x00000010180c7836 */ /* 0x000fe20000000000 */
[----:B------:R-:W-:Y:S01]  /*0d00*/  LEA.HI R11, R10, R10, RZ, 0x1 ;  /* 0x0000000a0a0b7211 */ /* 0x000fe200078f08ff */
[----:B------:R0:W-:Y:S01]  /*0d10*/  STL [R1+0xb0], R16 ;  /* 0x0000b01001007387 */ /* 0x0001e20000100800 */
[----:B------:R-:W-:Y:S01]  /*0d20*/  LEA.HI R5, R5, R6, RZ, 0x1 ;  /* 0x0000000605057211 */ /* 0x000fe200078f08ff */
[----:B------:R-:W-:Y:S01]  /*0d30*/  IMAD.IADD R13, R8, 0x1, -R13 ;  /* 0x00000001080d7824 */ /* 0x000fe200078e0a0d */
[----:B------:R-:W-:Y:S01]  /*0d40*/  LOP3.LUT R9, R9, 0x7fffffe, RZ, 0xc0, !PT ;  /* 0x07fffffe09097812 */ /* 0x000fe200078ec0ff */
[----:B------:R-:W-:Y:S01]  /*0d50*/  IMAD R11, R11, -0x3, R4 ;  /* 0xfffffffd0b0b7824 */ /* 0x000fe200078e0204 */
[----:B------:R-:W-:Y:S01]  /*0d60*/  SHF.R.S32.HI R8, RZ, 0x1f, R21 ;  /* 0x0000001fff087819 */ /* 0x000fe20000011415 */
[----:B------:R-:W-:Y:S01]  /*0d70*/  STL [R1+0xb4], R21 ;  /* 0x0000b41501007387 */ /* 0x000fe20000100800 */
[----:B------:R-:W-:Y:S01]  /*0d80*/  LEA.HI R4, R15, R15, RZ, 0x1 ;  /* 0x0000000f0f047211 */ /* 0x000fe200078f08ff */
[----:B------:R-:W-:Y:S01]  /*0d90*/  IMAD.IADD R9, R142, 0x1, -R9 ;  /* 0x000000018e097824 */ /* 0x000fe200078e0a09 */
[----:B------:R-:W-:Y:S01]  /*0da0*/  LOP3.LUT R5, R5, 0x1ffffffe, RZ, 0xc0, !PT ;  /* 0x1ffffffe05057812 */ /* 0x000fe200078ec0ff */
[----:B------:R-:W-:Y:S01]  /*0db0*/  STL [R1], R24 ;  /* 0x0000001801007387 */ /* 0x000fe20000100800 */
[----:B------:R-:W-:Y:S01]  /*0dc0*/  SHF.R.S32.HI R0, RZ, 0x1f, R3 ;  /* 0x0000001fff007819 */ /* 0x000fe20000011403 */
[----:B------:R-:W-:Y:S01]  /*0dd0*/  IMAD R20, R6, 0x8, R9 ;  /* 0x0000000806147824 */ /* 0x000fe200078e0209 */
[----:B------:R-:W-:Y:S01]  /*0de0*/  LEA.HI R10, R8, R21, RZ, 0x2 ;  /* 0x00000015080a7211 */ /* 0x000fe200078f10ff */
[----:B------:R-:W-:Y:S01]  /*0df0*/  IMAD.IADD R5, R6, 0x1, -R5 ;  /* 0x0000000106057824 */ /* 0x000fe200078e0a05 */
[----:B------:R-:W-:Y:S01]  /*0e00*/  LOP3.LUT R4, R4, 0x1ffffffe, RZ, 0xc0, !PT ;  /* 0x1ffffffe04047812 */ /* 0x000fe200078ec0ff */
[----:B------:R1:W-:Y:S01]  /*0e10*/  STL [R1+0x3c], R12 ;  /* 0x00003c0c01007387 */ /* 0x0003e20000100800 */
[----:B------:R-:W-:Y:S01]  /*0e20*/  LEA.HI R0, R0, R3, RZ, 0x3 ;  /* 0x0000000300007211 */ /* 0x000fe200078f18ff */
[----:B------:R-:W-:Y:S01]  /*0e30*/  VIADD R19, R24, 0x20 ;  /* 0x0000002018137836 */ /* 0x000fe20000000000 */
[----:B------:R-:W-:Y:S01]  /*0e40*/  SHF.R.S32.HI R6, RZ, 0x2, R10 ;  /* 0x00000002ff067819 */ /* 0x000fe2000001140a */
[----:B------:R-:W-:Y:S01]  /*0e50*/  IMAD.IADD R15, R15, 0x1, -R4 ;  /* 0x000000010f0f7824 */ /* 0x000fe200078e0a04 */
[----:B------:R-:W-:Y:S01]  /*0e60*/  SHF.R.S32.HI R9, RZ, 0x1f, R10 ;  /* 0x0000001fff097819 */ /* 0x000fe2000001140a */
[----:B0-----:R-:W-:Y:S01]  /*0e70*/  IMAD.SHL.U32 R16, R16, 0x8, RZ ;  /* 0x0000000810107824 */ /* 0x001fe200078e00ff */
[----:B------:R-:W-:Y:S01]  /*0e80*/  LOP3.LUT R4, R0, 0xfffffff8, RZ, 0xc0, !PT ;  /* 0xfffffff800047812 */ /* 0x000fe200078ec0ff */
[----:B------:R0:W-:Y:S01]  /*0e90*/  STL [R1+0x38], R19 ;  /* 0x0000381301007387 */ /* 0x0001e20000100800 */
[----:B------:R-:W-:Y:S01]  /*0ea0*/  LEA.HI R9, R9, R6, RZ, 0x3 ;  /* 0x0000000609097211 */ /* 0x000fe200078f18ff */
[----:B-1----:R-:W-:Y:S01]  /*0eb0*/  IMAD.IADD R12, R24, 0x1, R12 ;  /* 0x00000001180c7824 */ /* 0x002fe200078e020c */
[----:B------:R-:W-:Y:S01]  /*0ec0*/  SHF.R.S32.HI R7, RZ, 0x5, R7 ;  /* 0x00000005ff077819 */ /* 0x000fe20000011407 */
[----:B------:R-:W-:Y:S01]  /*0ed0*/  IMAD.IADD R4, R3, 0x1, -R4 ;  /* 0x0000000103047824 */ /* 0x000fe200078e0a04 */
[----:B------:R-:W-:Y:S01]  /*0ee0*/  LOP3.LUT R9, R9, 0xfffffff8, RZ, 0xc0, !PT ;  /* 0xfffffff809097812 */ /* 0x000fe200078ec0ff */
[C---:B------:R-:W-:Y:S01]  /*0ef0*/  VIADD R136, R16.reuse, 0x30 ;  /* 0x0000003010887836 */ /* 0x040fe20000000000 */
[----:B------:R-:W-:Y:S01]  /*0f00*/  SHF.R.S32.HI R17, RZ, 0x1f, R12 ;  /* 0x0000001fff117819 */ /* 0x000fe2000001140c */
[----:B------:R-:W-:Y:S01]  /*0f10*/  VIADD R23, R16, 0x40 ;  /* 0x0000004010177836 */ /* 0x000fe20000000000 */
[----:B------:R-:W-:Y:S01]  /*0f20*/  LEA.HI R8, R8, R21, RZ, 0x5 ;  /* 0x0000001508087211 */ /* 0x000fe200078f28ff */
[----:B------:R-:W-:Y:S01]  /*0f30*/  IMAD.IADD R9, R6, 0x1, -R9 ;  /* 0x0000000106097824 */ /* 0x000fe200078e0a09 */
[----:B------:R-:W-:Y:S01]  /*0f40*/  LEA.HI R14, R17, R12, RZ, 0x3 ;  /* 0x0000000c110e7211 */ /* 0x000fe200078f18ff */
[----:B------:R-:W-:Y:S01]  /*0f50*/  IMAD R17, R7, 0x10, R3 ;  /* 0x0000001007117824 */ /* 0x000fe200078e0203 */
[----:B------:R-:W-:Y:S01]  /*0f60*/  SHF.R.S32.HI R8, RZ, 0x5, R8 ;  /* 0x00000005ff087819 */ /* 0x000fe20000011408 */
[C---:B------:R-:W-:Y:S01]  /*0f70*/  IMAD.SHL.U32 R3, R4.reuse, 0x40, RZ ;  /* 0x0000004004037824 */ /* 0x040fe200078e00ff */
[----:B------:R-:W-:Y:S01]  /*0f80*/  R2P PR, R4, 0x6 ;  /* 0x0000000604007804 */ /* 0x000fe20000000000 */
[----:B------:R-:W-:Y:S01]  /*0f90*/  IMAD.SHL.U32 R6, R0, 0x40, RZ ;  /* 0x0000004000067824 */ /* 0x000fe200078e00ff */
[----:B------:R-:W-:Y:S01]  /*0fa0*/  LOP3.LUT R10, R10, 0x7ffffffc, RZ, 0xc0, !PT ;  /* 0x7ffffffc0a0a7812 */ /* 0x000fe200078ec0ff */
[----:B------:R-:W-:Y:S01]  /*0fb0*/  IMAD.SHL.U32 R0, R5, 0x8, RZ ;  /* 0x0000000805007824 */ /* 0x000fe200078e00ff */
[----:B------:R-:W-:Y:S01]  /*0fc0*/  LOP3.LUT R3, R3, 0x1c0, RZ, 0xc0, !PT ;  /* 0x000001c003037812 */ /* 0x000fe200078ec0ff */
[----:B------:R-:W-:Y:S01]  /*0fd0*/  IMAD.IADD R12, R24, 0x1, R19 ;  /* 0x00000001180c7824 */ /* 0x000fe200078e0213 */
[----:B------:R-:W-:Y:S01]  /*0fe0*/  LOP3.LUT R6, R6, 0x7ffffe00, RZ, 0xc0, !PT ;  /* 0x7ffffe0006067812 */ /* 0x000fe200078ec0ff */
[--C-:B0-----:R-:W-:Y:S01]  /*0ff0*/  IMAD.U32 R19, R17, 0x20, R0.reuse ;  /* 0x0000002011137824 */ /* 0x101fe200078e0000 */
[----:B------:R-:W-:Y:S01]  /*1000*/  LOP3.LUT R0, R3, 0x8, R0, 0xf8, !PT ;  /* 0x0000000803007812 */ /* 0x000fe200078ef800 */
[----:B------:R-:W-:Y:S01]  /*1010*/  IMAD R8, R8, 0x10, R9 ;  /* 0x0000001008087824 */ /* 0x000fe200078e0209 */
[----:B------:R-:W-:Y:S01]  /*1020*/  SHF.R.U32.HI R3, RZ, 0x3, R3 ;  /* 0x00000003ff037819 */ /* 0x000fe20000011603 */
[----:B------:R-:W-:Y:S01]  /*1030*/  IMAD R6, R7, 0x400, R6 ;  /* 0x0000040007067824 */ /* 0x000fe200078e0206 */
[----:B------:R-:W-:Y:S01]  /*1040*/  STL [R1+0xe4], R19 ;  /* 0x0000e41301007387 */ /* 0x000fe20000100800 */
[----:B------:R-:W-:Y:S01]  /*1050*/  IMAD R11, R11, 0x40, R8 ;  /* 0x000000400b0b7824 */ /* 0x000fe200078e0208 */
[----:B------:R-:W-:Y:S01]  /*1060*/  LOP3.LUT R3, R0, R3, RZ, 0x3c, !PT ;  /* 0x0000000300037212 */ /* 0x000fe200078e3cff */
[C---:B------:R-:W-:Y:S01]  /*1070*/  VIADD R4, R24.reuse, 0x18 ;  /* 0x0000001818047836 */ /* 0x040fe20000000000 */
[----:B------:R-:W-:Y:S01]  /*1080*/  SHF.R.S32.HI R5, RZ, 0x1f, R12 ;  /* 0x0000001fff057819 */ /* 0x000fe2000001140c */
[----:B------:R-:W-:Y:S01]  /*1090*/  VIADD R0, R24, 0x28 ;  /* 0x0000002818007836 */ /* 0x000fe20000000000 */
[----:B------:R-:W-:Y:S01]  /*10a0*/  STL [R1+0xe0], R11 ;  /* 0x0000e00b01007387 */ /* 0x000fe20000100800 */
[----:B------:R-:W-:Y:S01]  /*10b0*/  IMAD.IADD R3, R6, 0x1, R3 ;  /* 0x0000000106037824 */ /* 0x000fe200078e0203 */
[----:B------:R-:W-:Y:S01]  /*10c0*/  LEA.HI R5, R5, R12, RZ, 0x3 ;  /* 0x0000000c05057211 */ /* 0x000fe200078f18ff */
[----:B------:R-:W-:Y:S01]  /*10d0*/  VIADD R6, R24, 0x8 ;  /* 0x0000000818067836 */ /* 0x000fe20000000000 */
[----:B------:R-:W-:Y:S01]  /*10e0*/  SHF.R.S32.HI R7, RZ, 0x3, R14 ;  /* 0x00000003ff077819 */ /* 0x000fe2000001140e */
[----:B------:R-:W-:Y:S01]  /*10f0*/  VIADD R137, R16, 0x50 ;  /* 0x0000005010897836 */ /* 0x000fe20000000000 */
[----:B------:R-:W-:Y:S01]  /*1100*/  SHF.R.S32.HI R5, RZ, 0x3, R5 ;  /* 0x00000003ff057819 */ /* 0x000fe20000011405 */
[----:B------:R-:W-:Y:S01]  /*1110*/  IMAD.SHL.U32 R13, R13, 0x40, RZ ;  /* 0x000000400d0d7824 */ /* 0x000fe200078e00ff */
[----:B------:R-:W-:Y:S01]  /*1120*/  STL [R1+0x44], R6 ;  /* 0x0000440601007387 */ /* 0x000fe20000100800 */
[----:B------:R-:W-:Y:S01]  /*1130*/  IMAD.IADD R10, R21, 0x1, -R10 ;  /* 0x00000001150a7824 */ /* 0x000fe200078e0a0a */
[----:B------:R-:W-:Y:S01]  /*1140*/  SEL R156, R156, 0xffffffc0, !P2 ;  /* 0xffffffc09c9c7807 */ /* 0x000fe20005000000 */
[----:B------:R-:W-:Y:S01]  /*1150*/  IMAD.SHL.U32 R20, R20, 0x20, RZ ;  /* 0x0000002014147824 */ /* 0x000fe200078e00ff */
[----:B------:R0:W-:Y:S01]  /*1160*/  STL [R1+0x40], R4 ;  /* 0x0000400401007387 */ /* 0x0001e20000100800 */
[----:B------:R-:W-:Y:S01]  /*1170*/  IMAD.SHL.U32 R21, R10, 0x2, RZ ;  /* 0x000000020a157824 */ /* 0x000fe200078e00ff */
[----:B------:R-:W-:Y:S01]  /*1180*/  SHF.R.S32.HI R17, RZ, 0x1f, R16 ;  /* 0x0000001fff117819 */ /* 0x000fe20000011410 */
[----:B------:R-:W-:Y:S01]  /*1190*/  IMAD R143, R3, 0x2, R2 ;  /* 0x00000002038f7824 */ /* 0x000fe200078e0202 */
[----:B------:R1:W-:Y:S01]  /*11a0*/  STL [R1+0x48], R0 ;  /* 0x0000480001007387 */ /* 0x0003e20000100800 */
[----:B------:R-:W-:-:S02]  /*11b0*/  VIADD R14, R21, 0x8 ;  /* 0x00000008150e7836 */ /* 0x000fc40000000000 */
[C---:B------:R-:W-:Y:S02]  /*11c0*/  VIADD R12, R21.reuse, 0x18 ;  /* 0x00000018150c7836 */ /* 0x040fe40000000000 */
[C---:B------:R-:W-:Y:S01]  /*11d0*/  VIADD R10, R21.reuse, 0x20 ;  /* 0x00000020150a7836 */ /* 0x040fe20000000000 */
[----:B0-----:R-:W-:Y:S01]  /*11e0*/  SHF.R.S32.HI R4, RZ, 0x1f, R136 ;  /* 0x0000001fff047819 */ /* 0x001fe20000011488 */
[C---:B------:R-:W-:Y:S02]  /*11f0*/  VIADD R9, R21.reuse, 0x28 ;  /* 0x0000002815097836 */ /* 0x040fe40000000000 */
[----:B------:R-:W-:Y:S01]  /*1200*/  VIADD R8, R21, 0x30 ;  /* 0x0000003015087836 */ /* 0x000fe20000000000 */
[----:B-1----:R-:W-:Y:S01]  /*1210*/  SHF.R.S32.HI R0, RZ, 0x1f, R23 ;  /* 0x0000001fff007819 */ /* 0x002fe20000011417 */
[----:B------:R0:W-:Y:S01]  /*1220*/  STL [R1+0x24], R4 ;  /* 0x0000240401007387 */ /* 0x0001e20000100800 */
[----:B------:R-:W-:Y:S02]  /*1230*/  VIADD R157, R143, 0x21800 ;  /* 0x000218008f9d7836 */ /* 0x000fe40000000000 */
[----:B------:R-:W-:Y:S01]  /*1240*/  SHF.R.S32.HI R3, RZ, 0x1f, R8 ;  /* 0x0000001fff037819 */ /* 0x000fe20000011408 */
[----:B------:R1:W-:Y:S01]  /*1250*/  STL [R1+0x20], R0 ;  /* 0x0000200001007387 */ /* 0x0003e20000100800 */
[----:B------:R-:W-:Y:S01]  /*1260*/  IMAD.MOV.U32 R19, RZ, RZ, RZ ;  /* 0x000000ffff137224 */ /* 0x000fe200078e00ff */
[----:B0-----:R-:W-:Y:S01]  /*1270*/  LOP3.LUT R4, R13, 0xc0, RZ, 0xc0, !PT ;  /* 0x000000c00d047812 */ /* 0x001fe200078ec0ff */
[----:B------:R-:W-:Y:S01]  /*1280*/  VIADD R13, R21, 0x10 ;  /* 0x00000010150d7836 */ /* 0x000fe20000000000 */
[----:B-1----:R-:W-:-:S02]  /*1290*/  SHF.R.S32.HI R0, RZ, 0x1f, R137 ;  /* 0x0000001fff007819 */ /* 0x002fc40000011489 */
[----:B------:R-:W-:-:S03]  /*12a0*/  SHF.R.U32.HI R6, RZ, 0x3, R4 ;  /* 0x00000003ff067819 */ /* 0x000fc60000011604 */
[----:B------:R0:W-:Y:S04]  /*12b0*/  STL [R1+0x1c], R0 ;  /* 0x00001c0001007387 */ /* 0x0001e80000100800 */
[----:B------:R1:W-:Y:S04]  /*12c0*/  STL [R1+0x8], R4 ;  /* 0x0000080401007387 */ /* 0x0003e80000100800 */
[----:B------:R-:W-:Y:S01]  /*12d0*/  STL [R1+0x10], R20 ;  /* 0x0000101401007387 */ /* 0x000fe20000100800 */
[----:B0-----:R-:W-:-:S03]  /*12e0*/  LOP3.LUT R0, R4, 0x8, R16, 0xf8, !PT ;  /* 0x0000000804007812 */ /* 0x001fc600078ef810 */
[----:B------:R-:W-:Y:S01]  /*12f0*/  STL [R1+0x64], R21 ;  /* 0x0000641501007387 */ /* 0x000fe20000100800 */
[----:B-1----:R-:W-:-:S03]  /*1300*/  LOP3.LUT R4, R4, 0x18, R16, 0xf8, !PT ;  /* 0x0000001804047812 */ /* 0x002fc600078ef810 */
[----:B------:R0:W-:Y:S01]  /*1310*/  STL [R1+0xc], R6 ;  /* 0x00000c0601007387 */ /* 0x0001e20000100800 */
[-C--:B------:R-:W-:Y:S02]  /*1320*/  LOP3.LUT R0, R0, R6.reuse, RZ, 0x3c, !PT ;  /* 0x0000000600007212 */ /* 0x080fe400078e3cff */
[----:B------:R-:W-:Y:S01]  /*1330*/  LOP3.LUT R4, R4, R6, RZ, 0x3c, !PT ;  /* 0x0000000604047212 */ /* 0x000fe200078e3cff */
[----:B------:R1:W-:Y:S02]  /*1340*/  STL [R1+0x14], R7 ;  /* 0x0000140701007387 */ /* 0x0003e40000100800 */
[C---:B------:R-:W-:Y:S02]  /*1350*/  IMAD.IADD R0, R20.reuse, 0x1, R0 ;  /* 0x0000000114007824 */ /* 0x040fe400078e0200 */
[----:B------:R2:W-:Y:S01]  /*1360*/  STL [R1+0x18], R5 ;  /* 0x0000180501007387 */ /* 0x0005e20000100800 */
[----:B------:R-:W-:Y:S02]  /*1370*/  IMAD.IADD R4, R20, 0x1, R4 ;  /* 0x0000000114047824 */ /* 0x000fe400078e0204 */
[C---:B0-----:R-:W-:Y:S01]  /*1380*/  VIADD R6, R21.reuse, 0x40 ;  /* 0x0000004015067836 */ /* 0x041fe20000000000 */
[----:B------:R0:W-:Y:S01]  /*1390*/  STL [R1+0xa8], R14 ;  /* 0x0000a80e01007387 */ /* 0x0001e20000100800 */
[----:B-1----:R-:W-:Y:S01]  /*13a0*/  VIADD R7, R21, 0x38 ;  /* 0x0000003815077836 */ /* 0x002fe20000000000 */
[----:B------:R-:W-:-:S02]  /*13b0*/  LEA R4, R4, UR42, 0x1 ;  /* 0x0000002a04047c11 */ /* 0x000fc4000f8e08ff */
[----:B------:R1:W-:Y:S01]  /*13c0*/  STL [R1+0xa4], R13 ;  /* 0x0000a40d01007387 */ /* 0x0003e20000100800 */
[----:B--2---:R-:W-:-:S03]  /*13d0*/  VIADD R5, R21, 0x48 ;  /* 0x0000004815057836 */ /* 0x004fc60000000000 */
[----:B------:R-:W-:Y:S01]  /*13e0*/  STL [R1+0xa0], R12 ;  /* 0x0000a00c01007387 */ /* 0x000fe20000100800 */
[----:B------:R-:W-:Y:S01]  /*13f0*/  VIADD R21, R21, 0x50 ;  /* 0x0000005015157836 */ /* 0x000fe20000000000 */
[----:B0-----:R-:W-:Y:S02]  /*1400*/  SHF.R.S32.HI R14, RZ, 0x1f, R14 ;  /* 0x0000001fff0e7819 */ /* 0x001fe4000001140e */
[----:B------:R0:W-:Y:S01]  /*1410*/  STL [R1+0x9c], R10 ;  /* 0x00009c0a01007387 */ /* 0x0001e20000100800 */
[----:B-1----:R-:W-:-:S03]  /*1420*/  SHF.R.S32.HI R13, RZ, 0x1f, R13 ;  /* 0x0000001fff0d7819 */ /* 0x002fc6000001140d */
[----:B------:R-:W-:Y:S04]  /*1430*/  STL [R1+0x98], R9 ;  /* 0x0000980901007387 */ /* 0x000fe80000100800 */
[----:B------:R-:W-:Y:S01]  /*1440*/  STL [R1+0x94], R8 ;  /* 0x0000940801007387 */ /* 0x000fe20000100800 */
[----:B0-----:R-:W-:-:S03]  /*1450*/  SHF.R.S32.HI R10, RZ, 0x1f, R10 ;  /* 0x0000001fff0a7819 */ /* 0x001fc6000001140a */
[----:B------:R0:W-:Y:S04]  /*1460*/  STL [R1+0x90], R7 ;  /* 0x0000900701007387 */ /* 0x0001e80000100800 */
[----:B------:R-:W-:Y:S04]  /*1470*/  STL [R1+0x80], R21 ;  /* 0x0000801501007387 */ /* 0x000fe80000100800 */
[----:B------:R1:W-:Y:S01]  /*1480*/  STL [R1+0x8c], R6 ;  /* 0x00008c0601007387 */ /* 0x0003e20000100800 */
[----:B0-----:R-:W-:-:S03]  /*1490*/  SHF.R.S32.HI R7, RZ, 0x1f, R7 ;  /* 0x0000001fff077819 */ /* 0x001fc60000011407 */
[----:B------:R0:W-:Y:S04]  /*14a0*/  STL [R1+0x68], R0 ;  /* 0x0000680001007387 */ /* 0x0001e80000100800 */
[----:B------:R-:W-:Y:S01]  /*14b0*/  STL [R1+0x88], R5 ;  /* 0x0000880501007387 */ /* 0x000fe20000100800 */
[----:B-1----:R-:W-:-:S03]  /*14c0*/  SHF.R.S32.HI R6, RZ, 0x1f, R6 ;  /* 0x0000001fff067819 */ /* 0x002fc60000011406 */
[----:B------:R-:W-:Y:S01]  /*14d0*/  STL [R1+0xd8], R14 ;  /* 0x0000d80e01007387 */ /* 0x000fe20000100800 */
[----:B0-----:R-:W-:-:S03]  /*14e0*/  SHF.R.S32.HI R0, RZ, 0x1f, R12 ;  /* 0x0000001fff007819 */ /* 0x001fc6000001140c */
[----:B------:R-:W-:Y:S04]  /*14f0*/  STL [R1+0xd4], R13 ;  /* 0x0000d40d01007387 */ /* 0x000fe80000100800 */
[----:B------:R0:W-:Y:S04]  /*1500*/  STL [R1+0xd0], R0 ;  /* 0x0000d00001007387 */ /* 0x0001e80000100800 */
[----:B------:R-:W-:Y:S01]  /*1510*/  STL [R1+0xcc], R10 ;  /* 0x0000cc0a01007387 */ /* 0x000fe20000100800 */
[----:B0-----:R-:W-:-:S05]  /*1520*/  SHF.R.S32.HI R0, RZ, 0x1f, R9 ;  /* 0x0000001fff007819 */ /* 0x001fca0000011409 */
[----:B------:R0:W-:Y:S04]  /*1530*/  STL [R1+0xc8], R0 ;  /* 0x0000c80001007387 */ /* 0x0001e80000100800 */
[----:B------:R1:W-:Y:S04]  /*1540*/  STL [R1+0xc4], R3 ;  /* 0x0000c40301007387 */ /* 0x0003e80000100800 */
[----:B------:R-:W-:Y:S01]  /*1550*/  STL [R1+0xc0], R7 ;  /* 0x0000c00701007387 */ /* 0x000fe20000100800 */
[----:B0-----:R-:W-:Y:S02]  /*1560*/  VIADD R0, R143, 0x21820 ;  /* 0x000218208f007836 */ /* 0x001fe40000000000 */
[C---:B------:R-:W-:Y:S01]  /*1570*/  @P1 VIADD R0, R157.reuse, 0xffffffe0 ;  /* 0xffffffe09d001836 */ /* 0x040fe20000000000 */
[----:B------:R-:W-:Y:S01]  /*1580*/  STL [R1+0xbc], R6 ;  /* 0x0000bc0601007387 */ /* 0x000fe20000100800 */
[----:B-1----:R-:W-:Y:S01]  /*1590*/  SHF.R.S32.HI R3, RZ, 0x1f, R5 ;  /* 0x0000001fff037819 */ /* 0x002fe20000011405 */
[----:B------:R-:W-:-:S02]  /*15a0*/  IMAD.IADD R157, R157, 0x1, R156 ;  /* 0x000000019d9d7824 */ /* 0x000fc400078e029c */
[----:B------:R-:W-:Y:S02]  /*15b0*/  IMAD.IADD R156, R156, 0x1, R0 ;  /* 0x000000019c9c7824 */ /* 0x000fe400078e0200 */
[----:B------:R0:W-:Y:S04]  /*15c0*/  STL [R1+0xb8], R3 ;  /* 0x0000b80301007387 */ /* 0x0001e80000100800 */
[----:B------:R-:W-:Y:S04]  /*15d0*/  STL [R1+0xdc], R4 ;  /* 0x0000dc0401007387 */ /* 0x000fe80000100800 */
[----:B------:R1:W-:Y:S01]  /*15e0*/  STL [R1+0x50], R0 ;  /* 0x0000500001007387 */ /* 0x0003e20000100800 */
[----:B0-----:R-:W-:-:S05]  /*15f0*/  IMAD R3, R15, 0x8, R11 ;  /* 0x000000080f037824 */ /* 0x001fca00078e020b */
[----:B------:R0:W-:Y:S01]  /*1600*/  STL [R1+0x6c], R3 ;  /* 0x00006c0301007387 */ /* 0x0001e20000100800 */
[----:B-1----:R-:W-:-:S05]  /*1610*/  VIADD R0, R0, 0x6000 ;  /* 0x0000600000007836 */ /* 0x002fca0000000000 */
[----:B------:R0:W-:Y:S02]  /*1620*/  STL [R1+0x54], R0 ;  /* 0x0000540001007387 */ /* 0x0001e40000100800 */
.L_x_2492:
[----:B0-23--:R-:W1:Y:S02]  /*1630*/  LDC.64 R4, c[0x0][0xc88] ;  /* 0x00032200ff047b82 */ /* 0x00de640000000a00 */
[----:B-1----:R-:W-:-:S05]  /*1640*/  IMAD.WIDE R4, R99, 0x4, R4 ;  /* 0x0000000463047825 */ /* 0x002fca00078e0204 */
[----:B------:R-:W0:Y:S01]  /*1650*/  LDG.E R30, desc[UR38][R4.64] ;  /* 0x00000026041e7981 */ /* 0x000e22000c1e1900 */
[----:B------:R-:W-:Y:S05]  /*1660*/  YIELD ;  /* 0x0000000000007946 */ /* 0x000fea0003800000 */
[----:B------:R-:W-:Y:S01]  /*1670*/  ULDC.64 UR4, c[0x0][0xa28] ;  /* 0x00028a0000047ab9 */ /* 0x000fe20000000a00 */
[----:B------:R-:W-:Y:S01]  /*1680*/  ULDC.64 UR8, c[0x0][0xa18] ;  /* 0x0002860000087ab9 */ /* 0x000fe20000000a00 */
[----:B------:R-:W-:Y:S01]  /*1690*/  ISETP.NE.U32.AND P1, PT, RZ, UR4, PT ;  /* 0x00000004ff007c0c */ /* 0x000fe2000bf25070 */
[----:B----4-:R-:W-:Y:S01]  /*16a0*/  IMAD.MOV.U32 R11, RZ, RZ, RZ ;  /* 0x000000ffff0b7224 */ /* 0x010fe200078e00ff */
[----:B------:R-:W-:Y:S01]  /*16b0*/  ULDC.64 UR6, c[0x0][0xa08] ;  /* 0x0002820000067ab9 */ /* 0x000fe20000000a00 */
[----:B------:R-:W-:Y:S01]  /*16c0*/  IMAD.MOV.U32 R77, RZ, RZ, RZ ;  /* 0x000000ffff4d7224 */ /* 0x000fe200078e00ff */
[----:B------:R-:W-:-:S02]  /*16d0*/  ISETP.NE.AND.EX P1, PT, RZ, UR5, PT, P1 ;  /* 0x00000005ff007c0c */ /* 0x000fc4000bf25310 */
[----:B------:R-:W-:-:S04]  /*16e0*/  ISETP.NE.U32.AND P0, PT, RZ, UR6, PT ;  /* 0x00000006ff007c0c */ /* 0x000fc8000bf05070 */
[----:B------:R-:W-:Y:S02]  /*16f0*/  ISETP.NE.AND.EX P0, PT, RZ, UR7, PT, P0 ;  /* 0x00000007ff007c0c */ /* 0x000fe4000bf05300 */
[----:B0-----:R-:W-:Y:S01]  /*1700*/  SHF.R.S32.HI R0, RZ, 0x1f, R30 ;  /* 0x0000001fff007819 */ /* 0x001fe2000001141e */
[----:B------:R-:W-:-:S04]  /*1710*/  IMAD.SHL.U32 R27, R30, 0x4, RZ ;  /* 0x000000041e1b7824 */ /* 0x000fc800078e00ff */
[C---:B------:R-:W-:Y:S01]  /*1720*/  @P1 LEA R6, P2, R30.reuse, UR4, 0x2 ;  /* 0x000000041e061c11 */ /* 0x040fe2000f8410ff */
[----:B------:R-:W-:Y:S01]  /*1730*/  STL [R1+0x74], R30 ;  /* 0x0000741e01007387 */ /* 0x000fe20000100800 */
[C-C-:B------:R-:W-:Y:S02]  /*1740*/  SHF.L.U64.HI R31, R30.reuse, 0x2, R0.reuse ;  /* 0x000000021e1f7819 */ /* 0x140fe40000010200 */
[----:B------:R-:W-:Y:S01]  /*1750*/  @P1 LEA.HI.X R7, R30, UR5, R0, 0x2, P2 ;  /* 0x000000051e071c11 */ /* 0x000fe200090f1400 */
[----:B------:R-:W-:Y:S01]  /*1760*/  ULDC UR4, c[0x0][0x288] ;  /* 0x0000a20000047ab9 */ /* 0x000fe20000000800 */
[----:B------:R-:W-:Y:S01]  /*1770*/  ISETP.NE.U32.AND P2, PT, RZ, UR8, PT ;  /* 0x00000008ff007c0c */ /* 0x000fe2000bf45070 */
[----:B------:R0:W-:Y:S01]  /*1780*/  STL [R1+0xac], R0 ;  /* 0x0000ac0001007387 */ /* 0x0001e20000100800 */
[----:B------:R-:W-:Y:S02]  /*1790*/  IADD3 R4, P3, R27, UR6, RZ ;  /* 0x000000061b047c10 */ /* 0x000fe4000ff7e0ff */
[----:B------:R-:W-:Y:S01]  /*17a0*/  ISETP.NE.AND.EX P2, PT, RZ, UR9, PT, P2 ;  /* 0x00000009ff007c0c */ /* 0x000fe2000bf45320 */
[----:B------:R1:W5:Y:S01]  /*17b0*/  @P1 LDG.E R11, desc[UR38][R6.64] ;  /* 0x00000026060b1981 */ /* 0x000362000c1e1900 */
[----:B------:R-:W-:-:S03]  /*17c0*/  IADD3.X R5, R31, UR7, RZ, P3, !PT ;  /* 0x000000071f057c10 */ /* 0x000fc60009ffe4ff */
[----:B------:R1:W-:Y:S01]  /*17d0*/  STL [R1+0x78], R27 ;  /* 0x0000781b01007387 */ /* 0x0003e20000100800 */
[----:B0-----:R-:W-:Y:S01]  /*17e0*/  IMAD.U32 R0, RZ, RZ, UR4 ;  /* 0x00000004ff007e24 */ /* 0x001fe2000f8e00ff */
[----:B------:R-:W-:Y:S02]  /*17f0*/  ULDC.64 UR4, c[0x0][0x418] ;  /* 0x0001060000047ab9 */ /* 0x000fe40000000a00 */
[----:B------:R1:W5:Y:S04]  /*1800*/  @P0 LDG.E R77, desc[UR38][R4.64] ;  /* 0x00000026044d0981 */ /* 0x000368000c1e1900 */
[----:B------:R-:W-:Y:S01]  /*1810*/  @P2 IADD3 R8, P1, R27, UR8, RZ ;  /* 0x000000081b082c10 */ /* 0x000fe2000ff3e0ff */
[----:B------:R1:W-:Y:S03]  /*1820*/  STL [R1+0x7c], R31 ;  /* 0x00007c1f01007387 */ /* 0x0003e60000100800 */
[----:B------:R-:W-:-:S05]  /*1830*/  @P2 IADD3.X R9, R31, UR9, RZ, P1, !PT ;  /* 0x000000091f092c10 */ /* 0x000fca0008ffe4ff */
[----:B------:R-:W2:Y:S01]  /*1840*/  @P2 LDG.E R0, desc[UR38][R8.64] ;  /* 0x0000002608002981 */ /* 0x000ea2000c1e1900 */
        /* <DEDUP_REMOVED lines=9> */
[----:B--2---:R1:W-:Y:S01]  /*18e0*/  STL [R1+0x4c], R0 ;  /* 0x00004c0001007387 */ /* 0x0043e20000100800 */
[----:B------:R-:W-:Y:S01]  /*18f0*/  IMAD.MOV.U32 R12, RZ, RZ, R0 ;  /* 0x000000ffff0c7224 */ /* 0x000fe200078e0000 */
[----:B------:R-:W-:Y:S06]  /*1900*/  @P2 BRA `(.L_x_2327) ;  /* 0x0000000000282947 */ /* 0x000fec0003800000 */
[----:B------:R-:W-:Y:S02]  /*1910*/  ULDC.64 UR4, c[0x0][0xa00] ;  /* 0x0002800000047ab9 */ /* 0x000fe40000000a00 */
[----:B------:R-:W-:-:S04]  /*1920*/  ISETP.NE.U32.AND P1, PT, RZ, UR4, PT ;  /* 0x00000004ff007c0c */ /* 0x000fc8000bf25070 */
[----:B------:R-:W-:-:S13]  /*1930*/  ISETP.NE.AND.EX P1, PT, RZ, UR5, PT, P1 ;  /* 0x00000005ff007c0c */ /* 0x000fda000bf25310 */
[----:B------:R-:W-:Y:S05]  /*1940*/  @!P1 BRA `(.L_x_2327) ;  /* 0x0000000000189947 */ /* 0x000fea0003800000 */
[----:B-1----:R-:W0:Y:S02]  /*1950*/  LDC.64 R6, c[0x0][0xa00] ;  /* 0x00028000ff067b82 */ /* 0x002e240000000a00 */
[----:B0-----:R-:W-:-:S05]  /*1960*/  IMAD.WIDE R6, R30, 0x4, R6 ;  /* 0x000000041e067825 */ /* 0x001fca00078e0206 */
[----:B------:R-:W2:Y:S04]  /*1970*/  LDG.E R0, desc[UR38][R6.64] ;  /* 0x0000002606007981 */ /* 0x000ea8000c1e1900 */
[----:B------:R-:W2:Y:S02]  /*1980*/  LDG.E R3, desc[UR38][R6.64+0x4] ;  /* 0x0000042606037981 */ /* 0x000ea4000c1e1900 */
[----:B--2---:R-:W-:-:S05]  /*1990*/  IMAD.IADD R12, R3, 0x1, -R0 ;  /* 0x00000001030c7824 */ /* 0x004fca00078e0a00 */
[----:B------:R0:W-:Y:S02]  /*19a0*/  STL [R1+0x4c], R12 ;  /* 0x00004c0c01007387 */ /* 0x0001e40000100800 */
.L_x_2327:
[----:B------:R-:W-:Y:S01]  /*19b0*/  ULDC.64 UR4, c[0x0][0xa20] ;  /* 0x0002880000047ab9 */ /* 0x000fe20000000a00 */
[C---:B------:R-:W-:Y:S02]  /*19c0*/  LOP3.LUT R3, R98.reuse, 0xff000000, RZ, 0xc0, !PT ;  /* 0xff00000062037812 */ /* 0x040fe400078ec0ff */
[----:B------:R-:W-:Y:S02]  /*19d0*/  ISETP.NE.U32.AND P1, PT, RZ, UR4, PT ;  /* 0x00000004ff007c0c */ /* 0x000fe4000bf25070 */
[C---:B-1----:R-:W-:Y:S02]  /*19e0*/  LOP3.LUT R0, R98.reuse, 0xff0000, RZ, 0xc0, !PT ;  /* 0x00ff000062007812 */ /* 0x042fe400078ec0ff */
[----:B------:R-:W-:Y:S02]  /*19f0*/  ISETP.NE.AND.EX P1, PT, RZ, UR5, PT, P1 ;  /* 0x00000005ff007c0c */ /* 0x000fe4000bf25310 */
[----:B------:R-:W-:Y:S02]  /*1a00*/  SHF.R.U32.HI R3, RZ, 0x8, R3 ;  /* 0x00000008ff037819 */ /* 0x000fe40000011603 */
[----:B------:R-:W-:-:S02]  /*1a10*/  LOP3.LUT R138, R98, 0xffff, RZ, 0xc0, !PT ;  /* 0x0000ffff628a7812 */ /* 0x000fc400078ec0ff */
[----:B------:R-:W-:-:S07]  /*1a20*/  LEA.HI R10, R0, R3, RZ, 0x10 ;  /* 0x00000003000a7211 */ /* 0x000fce00078f80ff */
[----:B------:R-:W-:Y:S05]  /*1a30*/  @!P1 BRA `(.L_x_2328) ;  /* 0x0000000000109947 */ /* 0x000fea0003800000 */
[----:B------:R-:W-:-:S04]  /*1a40*/  IADD3 R28, P0, R27, UR4, RZ ;  /* 0x000000041b1c7c10 */ /* 0x000fc8000ff1e0ff */
[----:B------:R-:W-:-:S05]  /*1a50*/  IADD3.X R29, R31, UR5, RZ, P0, !PT ;  /* 0x000000051f1d7c10 */ /* 0x000fca00087fe4ff */
[----:B------:R1:W5:Y:S01]  /*1a60*/  LDG.E R28, desc[UR38][R28.64] ;  /* 0x000000261c1c7981 */ /* 0x000362000c1e1900 */
[----:B------:R-:W-:Y:S05]  /*1a70*/  BRA `(.L_x_2329) ;  /* 0x0000000000107947 */ /* 0x000fea0003800000 */
.L_x_2328:
[----:B------:R-:W-:Y:S05]  /*1a80*/  @!P0 BRA `(.L_x_2329) ;  /* 0x00000000000c8947 */ /* 0x000fea0003800000 */
[----:B------:R-:W2:Y:S04]  /*1a90*/  LDG.E R3, desc[UR38][R4.64] ;  /* 0x0000002604037981 */ /* 0x000ea8000c1e1900 */
[----:B------:R-:W2:Y:S02]  /*1aa0*/  LDG.E R28, desc[UR38][R4.64+0x4] ;  /* 0x00000426041c7981 */ /* 0x000ea4000c1e1900 */
[----:B--2---:R-:W-:-:S07]  /*1ab0*/  IMAD.IADD R28, R28, 0x1, -R3 ;  /* 0x000000011c1c7824 */ /* 0x004fce00078e0a03 */
.L_x_2329:
[----:B------:R-:W-:Y:S01]  /*1ac0*/  ULDC.64 UR4, c[0x0][0xa10] ;  /* 0x0002840000047ab9 */ /* 0x000fe20000000a00 */
[----:B------:R-:W2:Y:S01]  /*1ad0*/  LDC R8, c[0x0][0x448] ;  /* 0x00011200ff087b82 */ /* 0x000ea20000000800 */
[----:B------:R-:W-:-:S04]  /*1ae0*/  ISETP.NE.U32.AND P0, PT, RZ, UR4, PT ;  /* 0x00000004ff007c0c */ /* 0x000fc8000bf05070 */
[----:B------:R-:W-:Y:S01]  /*1af0*/  ISETP.NE.AND.EX P0, PT, RZ, UR5, PT, P0 ;  /* 0x00000005ff007c0c */ /* 0x000fe2000bf05300 */
[----:B------:R-:W-:-:S12]  /*1b00*/  ULDC.64 UR4, c[0x0][0xa30] ;  /* 0x00028c0000047ab9 */ /* 0x000fd80000000a00 */
[----:B------:R-:W3:Y:S02]  /*1b10*/  @P0 LDC.64 R4, c[0x0][0xa10] ;  /* 0x00028400ff040b82 */ /* 0x000ee40000000a00 */
[----:B---3--:R-:W-:-:S05]  /*1b20*/  @P0 IMAD.WIDE R4, R30, 0x4, R4 ;  /* 0x000000041e040825 */ /* 0x008fca00078e0204 */
[----:B------:R-:W3:Y:S04]  /*1b30*/  @P0 LDG.E R0, desc[UR38][R4.64] ;  /* 0x0000002604000981 */ /* 0x000ee8000c1e1900 */
[----:B------:R4:W3:Y:S01]  /*1b40*/  @P0 LDG.E R3, desc[UR38][R4.64+0x4] ;  /* 0x0000042604030981 */ /* 0x0008e2000c1e1900 */
[----:B------:R-:W-:Y:S01]  /*1b50*/  ISETP.NE.U32.AND P1, PT, RZ, UR4, PT ;  /* 0x00000004ff007c0c */ /* 0x000fe2000bf25070 */
[----:B-----5:R-:W-:-:S03]  /*1b60*/  IMAD.MOV.U32 R95, RZ, RZ, R28 ;  /* 0x000000ffff5f7224 */ /* 0x020fc600078e001c */
[----:B------:R-:W-:-:S13]  /*1b70*/  ISETP.NE.AND.EX P1, PT, RZ, UR5, PT, P1 ;  /* 0x00000005ff007c0c */ /* 0x000fda000bf25310 */
[----:B------:R-:W-:-:S04]  /*1b80*/  @P1 IADD3 R6, P2, R27, UR4, RZ ;  /* 0x000000041b061c10 */ /* 0x000fc8000ff5e0ff */
[----:B------:R-:W-:-:S05]  /*1b90*/  @P1 IADD3.X R7, R31, UR5, RZ, P2, !PT ;  /* 0x000000051f071c10 */ /* 0x000fca00097fe4ff */
[----:B------:R0:W5:Y:S01]  /*1ba0*/  @P1 LDG.E R95, desc[UR38][R6.64] ;  /* 0x00000026065f1981 */ /* 0x000162000c1e1900 */
[----:B--2---:R-:W-:Y:S01]  /*1bb0*/  ISETP.NE.AND P1, PT, R8, 0x1, PT ;  /* 0x000000010800780c */ /* 0x004fe20003f25270 */
[----:B------:R-:W-:Y:S01]  /*1bc0*/  IMAD R13, R97, 0xc0, RZ ;  /* 0x000000c0610d7824 */ /* 0x000fe200078e02ff */
[----:B------:R-:W-:Y:S01]  /*1bd0*/  BSSY B0, `(.L_x_2330) ;  /* 0x0000039000007945 */ /* 0x000fe20003800000 */
[----:B------:R-:W-:Y:S02]  /*1be0*/  IMAD.IADD R11, R28, 0x1, -R11 ;  /* 0x000000011c0b7824 */ /* 0x000fe400078e0a0b */
[----:B----4-:R-:W-:Y:S01]  /*1bf0*/  VIADD R4, R13, 0xbf ;  /* 0x000000bf0d047836 */ /* 0x010fe20000000000 */
[----:B------:R2:W-:Y:S07]  /*1c00*/  STL [R1+0x58], R13 ;  /* 0x0000580d01007387 */ /* 0x0005ee0000100800 */
[----:B------:R-:W4:Y:S01]  /*1c10*/  @P1 LDC R9, c[0x0][0x44c] ;  /* 0x00011300ff091b82 */ /* 0x000f220000000800 */
[----:B--2---:R-:W-:-:S07]  /*1c20*/  LOP3.LUT R13, R10, 0xff, RZ, 0xc0, !PT ;  /* 0x000000ff0a0d7812 */ /* 0x004fce00078ec0ff */
[----:B------:R-:W2:Y:S01]  /*1c30*/  @P1 LDC R5, c[0x0][0x450] ;  /* 0x00011400ff051b82 */ /* 0x000ea20000000800 */
[----:B---3--:R-:W-:Y:S02]  /*1c40*/  @P0 IMAD.IADD R24, R3, 0x1, -R0 ;  /* 0x0000000103180824 */ /* 0x008fe400078e0a00 */
[----:B----4-:R-:W-:-:S04]  /*1c50*/  @P1 IMAD.HI.U32 R0, R4, R9, RZ ;  /* 0x0000000904001227 */ /* 0x010fc800078e00ff */
[----:B0-----:R-:W-:Y:S01]  /*1c60*/  IMAD.IADD R6, R11, 0x1, R24 ;  /* 0x000000010b067824 */ /* 0x001fe200078e0218 */
[----:B--2---:R-:W-:-:S03]  /*1c70*/  @P1 SHF.R.U32.HI R4, RZ, R5, R0 ;  /* 0x00000005ff041219 */ /* 0x004fc60000011600 */
[C---:B------:R-:W-:Y:S01]  /*1c80*/  VIADD R0, R6.reuse, 0x7f ;  /* 0x0000007f06007836 */ /* 0x040fe20000000000 */
[----:B------:R-:W-:Y:S01]  /*1c90*/  IADD3 R100, R6, 0x80, -R12 ;  /* 0x0000008006647810 */ /* 0x000fe20007ffe80c */
[----:B------:R0:W-:Y:S03]  /*1ca0*/  STL [R1+0x5c], R6 ;  /* 0x00005c0601007387 */ /* 0x0001e60000100800 */
[----:B------:R-:W-:Y:S01]  /*1cb0*/  SHF.R.S32.HI R3, RZ, 0x1f, R0 ;  /* 0x0000001fff037819 */ /* 0x000fe20000011400 */
[----:B------:R-:W-:Y:S01]  /*1cc0*/  IMAD.IADD R4, R100, 0x1, R4 ;  /* 0x0000000164047824 */ /* 0x000fe200078e0204 */
[----:B------:R2:W-:Y:S02]  /*1cd0*/  STL [R1+0x84], R13 ;  /* 0x0000840d01007387 */ /* 0x0005e40000100800 */
[----:B------:R-:W-:Y:S02]  /*1ce0*/  LEA.HI R3, R3, R0, RZ, 0x7 ;  /* 0x0000000003037211 */ /* 0x000fe400078f38ff */
[----:B------:R-:W-:-:S02]  /*1cf0*/  SHF.R.S32.HI R5, RZ, 0x1f, R4 ;  /* 0x0000001fff057819 */ /* 0x000fc40000011404 */
[----:B0-----:R-:W-:Y:S02]  /*1d00*/  SHF.R.U32.HI R6, RZ, 0x10, R10 ;  /* 0x00000010ff067819 */ /* 0x001fe4000001160a */
[----:B------:R-:W-:Y:S02]  /*1d10*/  LEA.HI R5, R5, R4, RZ, 0x7 ;  /* 0x0000000405057211 */ /* 0x000fe400078f38ff */
[----:B------:R-:W-:Y:S01]  /*1d20*/  SHF.R.S32.HI R101, RZ, 0x7, R3 ;  /* 0x00000007ff657819 */ /* 0x000fe20000011403 */
[----:B------:R2:W-:Y:S01]  /*1d30*/  STL [R1+0x70], R6 ;  /* 0x0000700601007387 */ /* 0x0005e20000100800 */
[----:B------:R-:W-:-:S04]  /*1d40*/  SHF.R.S32.HI R0, RZ, 0x7, R5 ;  /* 0x00000007ff007819 */ /* 0x000fc80000011405 */
[----:B------:R-:W-:Y:S01]  /*1d50*/  VIMNMX R9, R101, R0, PT ;  /* 0x0000000065097248 */ /* 0x000fe20003fe0100 */
[----:B------:R-:W-:-:S03]  /*1d60*/  IMAD.MOV.U32 R0, RZ, RZ, RZ ;  /* 0x000000ffff007224 */ /* 0x000fc600078e00ff */
[----:B------:R-:W-:-:S13]  /*1d70*/  ISETP.GE.AND P0, PT, R9, 0x1, PT ;  /* 0x000000010900780c */ /* 0x000fda0003f06270 */
[----:B--2---:R-:W-:Y:S05]  /*1d80*/  @!P0 BRA `(.L_x_2331) ;  /* 0x0000000000748947 */ /* 0x004fea0003800000 */
[----:B------:R-:W-:Y:S01]  /*1d90*/  ISETP.NE.AND P0, PT, R6, RZ, PT ;  /* 0x000000ff0600720c */ /* 0x000fe20003f05270 */
[----:B------:R-:W-:-:S03]  /*1da0*/  ULDC UR4, c[0x0][0x9f0] ;  /* 0x00027c0000047ab9 */ /* 0x000fc60000000800 */
[----:B------:R-:W-:-:S04]  /*1db0*/  SEL R10, R6, UR4, P0 ;  /* 0x00000004060a7c07 */ /* 0x000fc80008000000 */
        /* <DEDUP_REMOVED lines=10> */
[----:B------:R0:W2:Y:S02]  /*1e60*/  F2I.FTZ.U32.TRUNC.NTZ R5, R4 ;  /* 0x0000000400057305 */ /* 0x0000a4000021f000 */
[----:B0-----:R-:W-:Y:S02]  /*1e70*/  IMAD.MOV.U32 R4, RZ, RZ, RZ ;  /* 0x000000ffff047224 */ /* 0x001fe400078e00ff */
        /* <DEDUP_REMOVED lines=14> */
.L_x_2331:
[----:B------:R-:W-:Y:S05]  /*1f60*/  BSYNC B0 ;  /* 0x0000000000007941 */ /* 0x000fea0003800000 */
.L_x_2330:
        /* <DEDUP_REMOVED lines=36> */
.L_x_2334:
[----:B------:R-:W-:Y:S05]  /*21b0*/  BSYNC B6 ;  /* 0x0000000000067941 */ /* 0x000fea0003800000 */
.L_x_2333:
        /* <DEDUP_REMOVED lines=20> */
.L_x_2336:
[----:B------:R-:W-:Y:S05]  /*2300*/  BSYNC B6 ;  /* 0x0000000000067941 */ /* 0x000fea0003800000 */
.L_x_2335:
[----:B------:R-:W2:Y:S01]  /*2310*/  LDL.64 R20, [R1] ;  /* 0x0000000001147983 */ /* 0x000ea20000100a00 */
[----:B------:R-:W-:Y:S01]  /*2320*/  ULDC.64 UR4, c[0x0][0x9f8] ;  /* 0x00027e0000047ab9 */ /* 0x000fe20000000a00 */
[----:B------:R-:W0:Y:S02]  /*2330*/  LDC.64 R8, c[0x0][0x408] ;  /* 0x00010200ff087b82 */ /* 0x000e240000000a00 */
[----:B------:R-:W2:Y:S01]  /*2340*/  LDL.64 R32, [R1] ;  /* 0x0000000001207983 */ /* 0x000ea20000100a00 */
[----:B------:R-:W-:Y:S01]  /*2350*/  ISETP.NE.U32.AND P0, PT, RZ, UR4, PT ;  /* 0x00000004ff007c0c */ /* 0x000fe2000bf05070 */
[----:B------:R-:W-:-:S03]  /*2360*/  IMAD.MOV.U32 R0, RZ, RZ, R30 ;  /* 0x000000ffff007224 */ /* 0x000fc600078e001e */
[----:B------:R-:W-:Y:S01]  /*2370*/  ISETP.NE.AND.EX P0, PT, RZ, UR5, PT, P0 ;  /* 0x00000005ff007c0c */ /* 0x000fe2000bf05300 */
[----:B------:R-:W3:Y:S01]  /*2380*/  LDC.64 R10, c[0x0][0x3f8] ;  /* 0x0000fe00ff0a7b82 */ /* 0x000ee20000000a00 */
[----:B------:R-:W-:-:S07]  /*2390*/  SHF.R.S32.HI R15, RZ, 0x1f, R142 ;  /* 0x0000001fff0f7819 */ /* 0x000fce000001148e */
[----:B------:R-:W4:Y:S04]  /*23a0*/  LDC R13, c[0x0][0x3f4] ;  /* 0x0000fd00ff0d7b82 */ /* 0x000f280000000800 */
[----:B------:R-:W-:Y:S02]  /*23b0*/  @P0 IADD3 R4, P1, R27, UR4, RZ ;  /* 0x000000041b040c10 */ /* 0x000fe4000ff3e0ff */
[----:B------:R-:W1:Y:S02]  /*23c0*/  S2R R27, SR_TID.X ;  /* 0x00000000001b7919 */ /* 0x000e640000002100 */
[----:B------:R-:W-:-:S05]  /*23d0*/  @P0 IADD3.X R5, R31, UR5, RZ, P1, !PT ;  /* 0x000000051f050c10 */ /* 0x000fca0008ffe4ff */
[----:B------:R4:W2:Y:S01]  /*23e0*/  @P0 LDG.E R0, desc[UR38][R4.64] ;  /* 0x0000002604000981 */ /* 0x0008a2000c1e1900 */
[----:B------:R-:W-:Y:S01]  /*23f0*/  LOP3.LUT R18, R18, 0xfffffffb, RZ, 0xc0, !PT ;  /* 0xfffffffb12127812 */ /* 0x000fe200078ec0ff */
[----:B0-----:R-:W-:-:S04]  /*2400*/  IMAD.WIDE.U32 R64, R142, R8, R16 ;  /* 0x000000088e407225 */ /* 0x001fc800078e0010 */
[----:B---3--:R-:W-:-:S04]  /*2410*/  IMAD.WIDE.U32 R68, R142, R10, R16 ;  /* 0x0000000a8e447225 */ /* 0x008fc800078e0010 */
[----:B------:R-:W-:Y:S02]  /*2420*/  IMAD.IADD R77, R77, 0x1, R28 ;  /* 0x000000014d4d7824 */ /* 0x000fe400078e021c */
[----:B-1----:R-:W-:Y:S01]  /*2430*/  VIADD R3, R27, 0xffffff80 ;  /* 0xffffff801b037836 */ /* 0x002fe20000000000 */
[----:B------:R-:W-:-:S04]  /*2440*/  SHF.R.U32.HI R30, RZ, 0x7, R27 ;  /* 0x00000007ff1e7819 */ /* 0x000fc8000001161b */
[----:B------:R-:W-:Y:S02]  /*2450*/  ISETP.NE.AND P6, PT, R30, 0x1, PT ;  /* 0x000000011e00780c */ /* 0x000fe40003fc5270 */
[----:B------:R-:W-:-:S04]  /*2460*/  SHF.R.S32.HI R6, RZ, 0x1f, R3 ;  /* 0x0000001fff067819 */ /* 0x000fc80000011403 */
[----:B------:R-:W-:Y:S01]  /*2470*/  LEA.HI R6, R6, R3, RZ, 0x2 ;  /* 0x0000000306067211 */ /* 0x000fe200078f10ff */
[----:B------:R-:W-:-:S03]  /*2480*/  VIADD R3, R16, 0x10 ;  /* 0x0000001010037836 */ /* 0x000fc60000000000 */
[--C-:B------:R-:W-:Y:S02]  /*2490*/  SHF.R.S32.HI R56, RZ, 0x2, R6.reuse ;  /* 0x00000002ff387819 */ /* 0x100fe40000011406 */
[----:B------:R-:W-:Y:S01]  /*24a0*/  SHF.R.S32.HI R7, RZ, 0x1f, R6 ;  /* 0x0000001fff077819 */ /* 0x000fe20000011406 */
[----:B------:R-:W-:Y:S05]  /*24b0*/  @!P6 WARPSYNC.ALL ;  /* 0x000000000000e948 */ /* 0x000fea0003800000 */
[----:B------:R-:W-:Y:S01]  /*24c0*/  ULDC UR4, c[0x0][0x2f4] ;  /* 0x0000bd0000047ab9 */ /* 0x000fe20000000800 */
[----:B------:R-:W-:Y:S01]  /*24d0*/  LEA.HI R7, R7, R56, RZ, 0x2 ;  /* 0x0000003807077211 */ /* 0x000fe200078f10ff */
[----:B------:R-:W-:Y:S01]  /*24e0*/  IMAD R6, R15, R8, RZ ;  /* 0x000000080f067224 */ /* 0x000fe200078e02ff */
[----:B------:R-:W-:Y:S01]  /*24f0*/  ISETP.GE.AND P1, PT, R3, UR4, PT ;  /* 0x0000000403007c0c */ /* 0x000fe2000bf26270 */
[----:B------:R-:W-:Y:S01]  /*2500*/  IMAD R15, R15, R10, RZ ;  /* 0x0000000a0f0f7224 */ /* 0x000fe200078e02ff */
[----:B------:R-:W-:-:S02]  /*2510*/  ISETP.GE.AND P0, PT, R16, UR4, PT ;  /* 0x0000000410007c0c */ /* 0x000fc4000bf06270 */
[----:B----4-:R-:W-:Y:S01]  /*2520*/  SEL R5, RZ, 0xffffffff, P1 ;  /* 0xffffffffff057807 */ /* 0x010fe20000800000 */
[----:B------:R-:W-:Y:S01]  /*2530*/  IMAD R15, R142, R11, R15 ;  /* 0x0000000b8e0f7224 */ /* 0x000fe200078e020f */
[----:B------:R-:W-:Y:S02]  /*2540*/  SEL R4, RZ, 0x1, P0 ;  /* 0x00000001ff047807 */ /* 0x000fe40000000000 */
[----:B------:R-:W-:Y:S01]  /*2550*/  LOP3.LUT R7, R7, 0xfffffffc, RZ, 0xc0, !PT ;  /* 0xfffffffc07077812 */ /* 0x000fe200078ec0ff */
[----:B------:R-:W-:Y:S01]  /*2560*/  IMAD.SHL.U32 R5, R5, 0x2, RZ ;  /* 0x0000000205057824 */ /* 0x000fe200078e00ff */
[----:B------:R-:W-:Y:S02]  /*2570*/  ISETP.GE.AND P1, PT, R136, UR4, PT ;  /* 0x0000000488007c0c */ /* 0x000fe4000bf26270 */
[----:B------:R-:W-:Y:S01]  /*2580*/  ISETP.GE.AND P2, PT, R3, R13, PT ;  /* 0x0000000d0300720c */ /* 0x000fe20003f46270 */
[----:B------:R-:W-:Y:S01]  /*2590*/  IMAD.IADD R56, R56, 0x1, -R7 ;  /* 0x0000000138387824 */ /* 0x000fe200078e0a07 */
[----:B------:R-:W-:Y:S01]  /*25a0*/  LOP3.LUT R5, R5, 0x2, R4, 0xe2, !PT ;  /* 0x0000000205057812 */ /* 0x000fe200078ee204 */
[----:B------:R-:W-:Y:S01]  /*25b0*/  VIADD R4, R16, 0x20 ;  /* 0x0000002010047836 */ /* 0x000fe20000000000 */
[----:B------:R-:W-:-:S04]  /*25c0*/  SEL R7, RZ, 0x8, P1 ;  /* 0x00000008ff077807 */ /* 0x000fc80000800000 */
[C---:B------:R-:W-:Y:S02]  /*25d0*/  ISETP.GE.AND P0, PT, R4.reuse, UR4, PT ;  /* 0x0000000404007c0c */ /* 0x040fe4000bf06270 */
[----:B------:R-:W-:Y:S01]  /*25e0*/  ISETP.GE.AND P1, PT, R4, R13, PT ;  /* 0x0000000d0400720c */ /* 0x000fe20003f26270 */
[----:B--2---:R-:W-:Y:S02]  /*25f0*/  IMAD.MOV.U32 R32, RZ, RZ, R20 ;  /* 0x000000ffff207224 */ /* 0x004fe400078e0014 */
[----:B------:R-:W-:Y:S01]  /*2600*/  IMAD R21, R142, R9, R6 ;  /* 0x000000098e157224 */ /* 0x000fe200078e0206 */
[----:B------:R-:W-:Y:S02]  /*2610*/  SEL R6, RZ, 0x4, P0 ;  /* 0x00000004ff067807 */ /* 0x000fe40000000000 */
[----:B------:R-:W-:Y:S01]  /*2620*/  SHF.R.S32.HI R33, RZ, 0x1f, R32 ;  /* 0x0000001fff217819 */ /* 0x000fe20000011420 */
[----:B------:R-:W-:Y:S01]  /*2630*/  IMAD.IADD R65, R65, 0x1, R21 ;  /* 0x0000000141417824 */ /* 0x000fe200078e0215 */
[----:B------:R-:W-:-:S02]  /*2640*/  ISETP.GE.AND P0, PT, R23, UR4, PT ;  /* 0x0000000417007c0c */ /* 0x000fc4000bf06270 */
[----:B------:R-:W-:Y:S01]  /*2650*/  LOP3.LUT R5, R7, R5, R6, 0xfe, !PT ;  /* 0x0000000507057212 */ /* 0x000fe200078efe06 */
[----:B------:R0:W-:Y:S01]  /*2660*/  STL [R1+0x4], R33 ;  /* 0x0000042101007387 */ /* 0x0001e20000100800 */
[C-C-:B------:R-:W-:Y:S01]  /*2670*/  IMAD.WIDE.U32 R66, R142.reuse, R8, R32.reuse ;  /* 0x000000088e427225 */ /* 0x140fe200078e0020 */
[----:B------:R-:W-:Y:S02]  /*2680*/  SEL R6, RZ, 0x10, P0 ;  /* 0x00000010ff067807 */ /* 0x000fe40000000000 */
[----:B------:R-:W2:Y:S01]  /*2690*/  LDL R27, [R1+0x8] ;  /* 0x00000800011b7983 */ /* 0x000ea20000100800 */
[----:B------:R-:W-:Y:S01]  /*26a0*/  IMAD.WIDE.U32 R70, R142, R10, R32 ;  /* 0x0000000a8e467225 */ /* 0x000fe200078e0020 */
[----:B------:R-:W-:Y:S02]  /*26b0*/  LOP3.LUT P0, RZ, R56, 0x2, RZ, 0xc0, !PT ;  /* 0x0000000238ff7812 */ /* 0x000fe4000780c0ff */
[----:B------:R-:W3:Y:S01]  /*26c0*/  LDL R34, [R1+0xc] ;  /* 0x00000c0001227983 */ /* 0x000ee20000100800 */
[----:B------:R-:W-:Y:S01]  /*26d0*/  LOP3.LUT R29, R5, R6, RZ, 0xfc, !PT ;  /* 0x00000006051d7212 */ /* 0x000fe200078efcff */
[----:B------:R-:W-:-:S02]  /*26e0*/  IMAD.IADD R67, R21, 0x1, R67 ;  /* 0x0000000115437824 */ /* 0x000fc400078e0243 */
[----:B0-----:R-:W4:Y:S04]  /*26f0*/  LDL R33, [R1+0x10] ;  /* 0x0000100001217983 */ /* 0x001f280000100800 */
[----:B------:R-:W4:Y:S03]  /*2700*/  LDL R32, [R1+0xb0] ;  /* 0x0000b00001207983 */ /* 0x000f260000100800 */
[----:B------:R-:W-:Y:S02]  /*2710*/  @P0 LOP3.LUT R18, R18, 0x4, RZ, 0xfc, !PT ;  /* 0x0000000412120812 */ /* 0x000fe400078efcff */
[----:B------:R-:W-:Y:S02]  /*2720*/  ISETP.GE.AND P0, PT, R16, R13, PT ;  /* 0x0000000d1000720c */ /* 0x000fe40003f06270 */
[----:B------:R-:W-:-:S02]  /*2730*/  SEL R7, R13, RZ, P1 ;  /* 0x000000ff0d077207 */ /* 0x000fc40000800000 */
[C---:B------:R-:W-:Y:S02]  /*2740*/  SEL R5, R13.reuse, RZ, P0 ;  /* 0x000000ff0d057207 */ /* 0x040fe40000000000 */
[----:B------:R-:W-:Y:S01]  /*2750*/  SEL R12, R13, RZ, P2 ;  /* 0x000000ff0d0c7207 */ /* 0x000fe20001000000 */
[----:B------:R-:W-:Y:S02]  /*2760*/  IMAD.IADD R20, R4, 0x1, R7 ;  /* 0x0000000104147824 */ /* 0x000fe400078e0207 */
[----:B------:R-:W-:Y:S02]  /*2770*/  IMAD.IADD R6, R16, 0x1, R5 ;  /* 0x0000000110067824 */ /* 0x000fe400078e0205 */
[----:B------:R-:W-:Y:S01]  /*2780*/  IMAD.IADD R14, R3, 0x1, R12 ;  /* 0x00000001030e7824 */ /* 0x000fe200078e020c */
[----:B------:R-:W-:Y:S02]  /*2790*/  SHF.R.S32.HI R21, RZ, 0x1f, R20 ;  /* 0x0000001fff157819 */ /* 0x000fe40000011414 */
[----:B------:R-:W-:Y:S01]  /*27a0*/  SHF.R.S32.HI R7, RZ, 0x1f, R6 ;  /* 0x0000001fff077819 */ /* 0x000fe20000011406 */
[----:B------:R-:W-:-:S02]  /*27b0*/  IMAD.IADD R69, R69, 0x1, R15 ;  /* 0x0000000145457824 */ /* 0x000fc400078e020f */
[----:B------:R-:W-:Y:S01]  /*27c0*/  IMAD.IADD R71, R15, 0x1, R71 ;  /* 0x000000010f477824 */ /* 0x000fe200078e0247 */
[----:B------:R-:W-:Y:S02]  /*27d0*/  SHF.R.S32.HI R15, RZ, 0x1f, R14 ;  /* 0x0000001fff0f7819 */ /* 0x000fe4000001140e */
[CC--:B------:R-:W-:Y:S02]  /*27e0*/  LEA.HI R5, R7.reuse, R6.reuse, RZ, 0x3 ;  /* 0x0000000607057211 */ /* 0x0c0fe400078f18ff */
[----:B------:R-:W-:Y:S02]  /*27f0*/  LEA.HI R12, R7, R6, RZ, 0x5 ;  /* 0x00000006070c7211 */ /* 0x000fe400078f28ff */
[----:B------:R-:W-:Y:S02]  /*2800*/  LOP3.LUT R18, R18, 0xfffffffe, RZ, 0xc0, !PT ;  /* 0xfffffffe12127812 */ /* 0x000fe400078ec0ff */
[CC--:B------:R-:W-:Y:S02]  /*2810*/  LEA.HI R7, R21.reuse, R20.reuse, RZ, 0x3 ;  /* 0x0000001415077211 */ /* 0x0c0fe400078f18ff */
[----:B------:R-:W-:-:S02]  /*2820*/  LEA.HI R20, R21, R20, RZ, 0x5 ;  /* 0x0000001415147211 */ /* 0x000fc400078f28ff */
[CC--:B------:R-:W-:Y:S02]  /*2830*/  LEA.HI R6, R15.reuse, R14.reuse, RZ, 0x3 ;  /* 0x0000000e0f067211 */ /* 0x0c0fe400078f18ff */
[----:B------:R-:W-:Y:S02]  /*2840*/  @P2 LOP3.LUT R18, R18, 0x1, RZ, 0xfc, !PT ;  /* 0x0000000112122812 */ /* 0x000fe400078efcff */
[----:B------:R-:W-:Y:S01]  /*2850*/  LEA.HI R15, R15, R14, RZ, 0x5 ;  /* 0x0000000e0f0f7211 */ /* 0x000fe200078f28ff */
[----:B------:R-:W-:Y:S01]  /*2860*/  IMAD.SHL.U32 R14, R12, 0x80, RZ ;  /* 0x000000800c0e7824 */ /* 0x000fe200078e00ff */
[----:B-----5:R-:W-:Y:S01]  /*2870*/  SHF.R.S32.HI R31, RZ, 0x1f, R95 ;  /* 0x0000001fff1f7819 */ /* 0x020fe2000001145f */
[----:B------:R-:W-:Y:S01]  /*2880*/  IMAD.SHL.U32 R28, R20, 0x80, RZ ;  /* 0x00000080141c7824 */ /* 0x000fe200078e00ff */
[----:B------:R-:W-:Y:S01]  /*2890*/  LOP3.LUT R18, R18, 0xfffffffd, RZ, 0xc0, !PT ;  /* 0xfffffffd12127812 */ /* 0x000fe200078ec0ff */
[----:B------:R-:W-:Y:S01]  /*28a0*/  IMAD.SHL.U32 R21, R15, 0x80, RZ ;  /* 0x000000800f157824 */ /* 0x000fe200078e00ff */
[----:B------:R-:W-:-:S02]  /*28b0*/  LOP3.LUT R14, R14, 0xfffff000, RZ, 0xc0, !PT ;  /* 0xfffff0000e0e7812 */ /* 0x000fc400078ec0ff */
[----:B------:R-:W-:Y:S02]  /*28c0*/  @P1 LOP3.LUT R18, R18, 0x2, RZ, 0xfc, !PT ;  /* 0x0000000212121812 */ /* 0x000fe400078efcff */
[----:B------:R-:W-:Y:S02]  /*28d0*/  LOP3.LUT R28, R28, 0xfffff000, RZ, 0xc0, !PT ;  /* 0xfffff0001c1c7812 */ /* 0x000fe400078ec0ff */
[----:B------:R-:W-:Y:S02]  /*28e0*/  ISETP.GE.AND P1, PT, R137, UR4, PT ;  /* 0x0000000489007c0c */ /* 0x000fe4000bf26270 */
[----:B------:R-:W-:Y:S01]  /*28f0*/  LOP3.LUT R21, R21, 0xfffff000, RZ, 0xc0, !PT ;  /* 0xfffff00015157812 */ /* 0x000fe200078ec0ff */
[----:B------:R-:W-:Y:S01]  /*2900*/  IMAD.WIDE.U32 R68, R95, R10, R68 ;  /* 0x0000000a5f447225 */ /* 0x000fe200078e0044 */
[----:B------:R-:W-:-:S03]  /*2910*/  SHF.L.U64.HI R85, R8, 0x7, R9 ;  /* 0x0000000708557819 */ /* 0x000fc60000010209 */
[----:B------:R-:W-:Y:S01]  /*2920*/  IMAD.WIDE.U32 R64, R95, R8, R64 ;  /* 0x000000085f407225 */ /* 0x000fe200078e0040 */
[----:B------:R-:W-:-:S03]  /*2930*/  SHF.L.U64.HI R86, R10, 0x7, R11 ;  /* 0x000000070a567819 */ /* 0x000fc6000001020b */
[----:B------:R-:W-:-:S04]  /*2940*/  IMAD.WIDE.U32 R66, R95, R8, R66 ;  /* 0x000000085f427225 */ /* 0x000fc800078e0042 */
[----:B------:R-:W-:Y:S01]  /*2950*/  IMAD.WIDE.U32 R70, R95, R10, R70 ;  /* 0x0000000a5f467225 */ /* 0x000fe200078e0046 */
[----:B------:R-:W-:-:S03]  /*2960*/  SHF.R.S32.HI R78, RZ, 0x1f, R0 ;  /* 0x0000001fff4e7819 */ /* 0x000fc60000011400 */
[----:B------:R-:W-:Y:S02]  /*2970*/  VIADD R99, R30, 0x8 ;  /* 0x000000081e637836 */ /* 0x000fe40000000000 */
[----:B------:R-:W-:Y:S01]  /*2980*/  IMAD.SHL.U32 R98, R13, 0x2, RZ ;  /* 0x000000020d627824 */ /* 0x000fe200078e00ff */
[----:B------:R-:W-:Y:S01]  /*2990*/  @!P6 BAR.SYNC.DEFER_BLOCKING 0x9, 0x100 ;  /* 0x024400000000eb1d */ /* 0x000fe20000010000 */
[C---:B--2---:R-:W-:Y:S02]  /*29a0*/  LOP3.LUT R12, R27.reuse, 0x18, R5, 0xf8, !PT ;  /* 0x000000181b0c7812 */ /* 0x044fe400078ef805 */
[C---:B------:R-:W-:Y:S02]  /*29b0*/  LOP3.LUT R20, R27.reuse, 0x18, R6, 0xf8, !PT ;  /* 0x000000181b147812 */ /* 0x040fe400078ef806 */
[----:B------:R-:W-:Y:S02]  /*29c0*/  LOP3.LUT R27, R27, 0x18, R7, 0xf8, !PT ;  /* 0x000000181b1b7812 */ /* 0x000fe400078ef807 */
[----:B---3--:R-:W-:Y:S01]  /*29d0*/  LOP3.LUT R15, R12, R34, RZ, 0x3c, !PT ;  /* 0x000000220c0f7212 */ /* 0x008fe200078e3cff */
[----:B------:R-:W-:Y:S01]  /*29e0*/  IMAD R12, R31, R8, RZ ;  /* 0x000000081f0c7224 */ /* 0x000fe200078e02ff */
[----:B------:R-:W-:-:S02]  /*29f0*/  LOP3.LUT R27, R27, R34, RZ, 0x3c, !PT ;  /* 0x000000221b1b7212 */ /* 0x000fc400078e3cff */
[--C-:B----4-:R-:W-:Y:S01]  /*2a00*/  IADD3 R94, R15, R14, R33.reuse ;  /* 0x0000000e0f5e7210 */ /* 0x110fe20007ffe021 */
[----:B------:R-:W-:Y:S01]  /*2a10*/  IMAD R15, R95, R9, R12 ;  /* 0x000000095f0f7224 */ /* 0x000fe200078e020c */
[----:B------:R-:W-:Y:S01]  /*2a20*/  LOP3.LUT R20, R20, R34, RZ, 0x3c, !PT ;  /* 0x0000002214147212 */ /* 0x000fe200078e3cff */
[----:B------:R-:W-:Y:S01]  /*2a30*/  IMAD R12, R31, R10, RZ ;  /* 0x0000000a1f0c7224 */ /* 0x000fe200078e02ff */
[--C-:B------:R-:W-:Y:S02]  /*2a40*/  IADD3 R92, R27, R28, R33.reuse ;  /* 0x0000001c1b5c7210 */ /* 0x100fe40007ffe021 */
[----:B------:R-:W-:Y:S01]  /*2a50*/  SEL R28, RZ, 0x20, P1 ;  /* 0x00000020ff1c7807 */ /* 0x000fe20000800000 */
[----:B------:R-:W-:Y:S01]  /*2a60*/  IMAD R73, R95, R11, R12 ;  /* 0x0000000b5f497224 */ /* 0x000fe200078e020c */
[----:B------:R-:W-:Y:S02]  /*2a70*/  IADD3 R93, R20, R21, R33 ;  /* 0x00000015145d7210 */ /* 0x000fe40007ffe021 */
[----:B------:R-:W-:-:S02]  /*2a80*/  LOP3.LUT R20, R5, 0xfffffff8, RZ, 0xc0, !PT ;  /* 0xfffffff805147812 */ /* 0x000fc400078ec0ff */
[----:B------:R-:W-:Y:S02]  /*2a90*/  LOP3.LUT R21, R6, 0xfffffff8, RZ, 0xc0, !PT ;  /* 0xfffffff806157812 */ /* 0x000fe400078ec0ff */
[----:B------:R-:W-:Y:S02]  /*2aa0*/  LOP3.LUT R27, R7, 0xfffffff8, RZ, 0xc0, !PT ;  /* 0xfffffff8071b7812 */ /* 0x000fe400078ec0ff */
[----:B------:R-:W-:Y:S01]  /*2ab0*/  LOP3.LUT R28, R29, R28, RZ, 0xfc, !PT ;  /* 0x0000001c1d1c7212 */ /* 0x000fe200078efcff */
[----:B------:R-:W-:Y:S01]  /*2ac0*/  IMAD.SHL.U32 R9, R10, 0x80, RZ ;  /* 0x000000800a097824 */ /* 0x000fe200078e00ff */
[----:B------:R-:W-:Y:S01]  /*2ad0*/  SHF.R.S32.HI R91, RZ, 0x1f, R20 ;  /* 0x0000001fff5b7819 */ /* 0x000fe20000011414 */
[----:B------:R-:W-:Y:S01]  /*2ae0*/  IMAD.IADD R75, R69, 0x1, R73 ;  /* 0x00000001454b7824 */ /* 0x000fe200078e0249 */
[----:B------:R-:W-:Y:S01]  /*2af0*/  SHF.R.S32.HI R90, RZ, 0x1f, R21 ;  /* 0x0000001fff5a7819 */ /* 0x000fe20000011415 */
[----:B------:R-:W-:Y:S01]  /*2b00*/  IMAD.SHL.U32 R8, R8, 0x80, RZ ;  /* 0x0000008008087824 */ /* 0x000fe200078e00ff */
[----:B------:R-:W-:Y:S01]  /*2b10*/  SHF.R.S32.HI R87, RZ, 0x1f, R27 ;  /* 0x0000001fff577819 */ /* 0x000fe2000001141b */
[----:B------:R-:W-:Y:S01]  /*2b20*/  IMAD R10, R32, 0xc0, R142 ;  /* 0x000000c0200a7824 */ /* 0x000fe200078e028e */
[----:B------:R-:W-:Y:S01]  /*2b30*/  LOP3.LUT R29, R29, 0x1, RZ, 0xc0, !PT ;  /* 0x000000011d1d7812 */ /* 0x000fe200078ec0ff */
[----:B------:R-:W-:Y:S01]  /*2b40*/  IMAD.IADD R76, R65, 0x1, R15 ;  /* 0x00000001414c7824 */ /* 0x000fe200078e020f */
[C---:B------:R-:W-:Y:S01]  /*2b50*/  LOP3.LUT R30, R28.reuse, 0x2, RZ, 0xc0, !PT ;  /* 0x000000021c1e7812 */ /* 0x040fe200078ec0ff */
[----:B------:R-:W-:Y:S01]  /*2b60*/  IMAD.IADD R74, R15, 0x1, R67 ;  /* 0x000000010f4a7824 */ /* 0x000fe200078e0243 */
[----:B------:R-:W-:Y:S01]  /*2b70*/  LOP3.LUT R31, R28, 0x4, RZ, 0xc0, !PT ;  /* 0x000000041c1f7812 */ /* 0x000fe200078ec0ff */
[----:B------:R-:W-:-:S07]  /*2b80*/  IMAD.IADD R73, R73, 0x1, R71 ;  /* 0x0000000149497824 */ /* 0x000fce00078e0247 */
.L_x_2395:
        /* <DEDUP_REMOVED lines=12> */
[----:B---3--:R-:W3:Y:S08]  /*2c50*/  @!P1 LDC.64 R12, c[0x0][0x418] ;  /* 0x00010600ff0c9b82 */ /* 0x008ef00000000a00 */
        /* <DEDUP_REMOVED lines=73> */
[----:B------:R-:W2:Y:S04]  /*30f0*/  LDL.64 R102, [R1] ;  /* 0x0000000001667983 */ /* 0x000ea80000100a00 */
        /* <DEDUP_REMOVED lines=45> */
.L_x_2341:
[----:B------:R-:W-:Y:S05]  /*33d0*/  BSYNC B1 ;  /* 0x0000000000017941 */ /* 0x000fea0003800000 */
.L_x_2340:
        /* <DEDUP_REMOVED lines=43> */
.L_x_2342:
[----:B------:R-:W-:Y:S01]  /*3690*/  IMAD R57, R19, 0x8, R2 ;  /* 0x0000000813397824 */ /* 0x000fe200078e0202 */
[----:B------:R-:W-:Y:S01]  /*36a0*/  SHF.L.U32 R84, R141, 0x1f, RZ ;  /* 0x0000001f8d547819 */ /* 0x000fe200000006ff */
[----:B------:R-:W-:Y:S03]  /*36b0*/  BSSY B1, `(.L_x_2343) ;  /* 0x0000003000017945 */ /* 0x000fe60003800000 */
[----:B------:R-:W0:Y:S02]  /*36c0*/  SYNCS.PHASECHK.TRANS64.TRYWAIT P4, [R57+URZ+0x2d890], R84 ;  /* 0x02d89054390075a7 */ /* 0x000e24000808017f */
[----:B0-----:R-:W-:Y:S05]  /*36d0*/  @!P4 BRA `(.L_x_2344) ;  /* 0x000001b8001cc947 */ /* 0x001fea0003800000 */
.L_x_2619:
[----:B------:R-:W-:Y:S05]  /*36e0*/  BSYNC B1 ;  /* 0x0000000000017941 */ /* 0x000fea0003800000 */
.L_x_2343:
[----:B------:R-:W-:-:S03]  /*36f0*/  UMOV UR4, 0xffffffff ;  /* 0xffffffff00047882 */ /* 0x000fc60000000000 */
[----:B------:R-:W-:Y:S05]  /*3700*/  BRA.DIV UR4, `(.L_x_2345) ;  /* 0x000001ba04247947 */ /* 0x000fea000b800000 */
[----:B------:R-:W1:Y:S04]  /*3710*/  SHFL.IDX PT, R61, R61, RZ, 0x1e1f ;  /* 0x001e1fff3d3d7589 */ /* 0x000e6800000e0000 */
[----:B------:R-:W2:Y:S02]  /*3720*/  SHFL.IDX PT, R60, R60, RZ, 0x1e1f ;  /* 0x001e1fff3c3c7589 */ /* 0x000ea400000e0000 */
.L_x_2623:
[----:B------:R-:W-:Y:S05]  /*3730*/  @P3 BRA `(.L_x_2346) ;  /* 0x0000003800843947 */ /* 0x000fea0003800000 */
[----:B------:R-:W-:Y:S01]  /*3740*/  ISETP.NE.AND P3, PT, R29, RZ, PT ;  /* 0x000000ff1d00720c */ /* 0x000fe20003f65270 */
[----:B------:R-:W-:-:S12]  /*3750*/  BSSY B1, `(.L_x_2347) ;  /* 0x0000039000017945 */ /* 0x000fd80003800000 */
[----:B------:R-:W-:Y:S05]  /*3760*/  @!P3 BRA `(.L_x_2348) ;  /* 0x0000000000dcb947 */ /* 0x000fea0003800000 */
[----:B------:R-:W3:Y:S01]  /*3770*/  LDL.64 R88, [R1] ;  /* 0x0000000001587983 */ /* 0x000ee20000100a00 */
        /* <DEDUP_REMOVED lines=23> */
[----:B------:R-:W-:Y:S02]  /*38f0*/  IMAD.U32 R63, R52, 0x10000, RZ ;  /* 0x00010000343f7824 */ /* 0x000fe400078e00ff */
        /* <DEDUP_REMOVED lines=8> */
[----:B------:R-:W-:Y:S02]  /*3980*/  LOP3.LUT R62, R52, 0xffff0000, RZ, 0xc0, !PT ;  /* 0xffff0000343e7812 */ /* 0x000fe400078ec0ff */
[C---:B------:R-:W-:Y:S01]  /*3990*/  LOP3.LUT R52, R15.reuse, 0xffff0000, RZ, 0xc0, !PT ;  /* 0xffff00000f347812 */ /* 0x040fe200078ec0ff */
[----:B------:R-:W-:Y:S01]  /*39a0*/  IMAD.U32 R15, R15, 0x10000, RZ ;  /* 0x000100000f0f7824 */ /* 0x000fe200078e00ff */
[----:B------:R-:W-:-:S03]  /*39b0*/  F2FP.BF16.F32.PACK_AB R14, R14, R89 ;  /* 0x000000590e0e723e */ /* 0x000fc600000010ff */
        /* <DEDUP_REMOVED lines=12> */
[----:B------:R-:W-:-:S04]  /*3a80*/  IMAD.MOV.U32 R15, RZ, RZ, R52 ;  /* 0x000000ffff0f7224 */ /* 0x000fc800078e0034 */
[----:B------:R-:W-:-:S07]  /*3a90*/  IMAD.MOV.U32 R12, RZ, RZ, R55 ;  /* 0x000000ffff0c7224 */ /* 0x000fce00078e0037 */
.L_x_2350:
[----:B------:R-:W-:Y:S05]  /*3aa0*/  BSYNC B2 ;  /* 0x0000000000027941 */ /* 0x000fea0003800000 */
.L_x_2349:
[----:B--2---:R-:W-:-:S04]  /*3ab0*/  LEA R52, P3, R16, R60, 0x1 ;  /* 0x0000003c10347211 */ /* 0x004fc800078608ff */
[----:B-1----:R-:W-:-:S05]  /*3ac0*/  LEA.HI.X R53, R16, R61, R17, 0x1, P3 ;  /* 0x0000003d10357211 */ /* 0x002fca00018f0c11 */
[----:B------:R3:W-:Y:S04]  /*3ad0*/  ST.E.128 desc[UR38][R52.64], R12 ;  /* 0x0000000c34007985 */ /* 0x0007e8000c101d26 */
.L_x_2348:
[----:B------:R-:W-:Y:S05]  /*3ae0*/  BSYNC B1 ;  /* 0x0000000000017941 */ /* 0x000fea0003800000 */
.L_x_2347:
        /* <DEDUP_REMOVED lines=55> */
.L_x_2354:
[----:B------:R-:W-:Y:S05]  /*3e60*/  BSYNC B2 ;  /* 0x0000000000027941 */ /* 0x000fea0003800000 */
.L_x_2353:
[----:B------:R-:W3:Y:S01]  /*3e70*/  LDL R11, [R1+0x14] ;  /* 0x00001400010b7983 */ /* 0x000ee20000100800 */
[----:B--2---:R-:W-:Y:S02]  /*3e80*/  IMAD.MOV.U32 R48, RZ, RZ, R60 ;  /* 0x000000ffff307224 */ /* 0x004fe400078e003c */
[----:B-1----:R-:W-:Y:S02]  /*3e90*/  IMAD.MOV.U32 R49, RZ, RZ, R61 ;  /* 0x000000ffff317224 */ /* 0x002fe400078e003d */
[----:B---3--:R-:W-:-:S04]  /*3ea0*/  IMAD.SHL.U32 R11, R11, 0x8, RZ ;  /* 0x000000080b0b7824 */ /* 0x008fc800078e00ff */
[----:B------:R-:W-:-:S05]  /*3eb0*/  IMAD.WIDE R48, R11, 0x2, R48 ;  /* 0x000000020b307825 */ /* 0x000fca00078e0230 */
[----:B------:R4:W-:Y:S02]  /*3ec0*/  ST.E.128 desc[UR38][R48.64], R12 ;  /* 0x0000000c30007985 */ /* 0x0009e4000c101d26 */
.L_x_2352:
[----:B------:R-:W-:Y:S05]  /*3ed0*/  BSYNC B1 ;  /* 0x0000000000017941 */ /* 0x000fea0003800000 */
.L_x_2351:
        /* <DEDUP_REMOVED lines=55> */
.L_x_2358:
[----:B------:R-:W-:Y:S05]  /*4250*/  BSYNC B2 ;  /* 0x0000000000027941 */ /* 0x000fea0003800000 */
.L_x_2357:
[----:B------:R-:W3:Y:S01]  /*4260*/  LDL R11, [R1+0x18] ;  /* 0x00001800010b7983 */ /* 0x000ee20000100800 */
[----:B--2---:R-:W-:Y:S02]  /*4270*/  IMAD.MOV.U32 R44, RZ, RZ, R60 ;  /* 0x000000ffff2c7224 */ /* 0x004fe400078e003c */
[----:B-1----:R-:W-:Y:S02]  /*4280*/  IMAD.MOV.U32 R45, RZ, RZ, R61 ;  /* 0x000000ffff2d7224 */ /* 0x002fe400078e003d */
[----:B---3--:R-:W-:-:S04]  /*4290*/  IMAD.SHL.U32 R11, R11, 0x8, RZ ;  /* 0x000000080b0b7824 */ /* 0x008fc800078e00ff */
[----:B------:R-:W-:-:S05]  /*42a0*/  IMAD.WIDE R44, R11, 0x2, R44 ;  /* 0x000000020b2c7825 */ /* 0x000fca00078e022c */
[----:B------:R1:W-:Y:S02]  /*42b0*/  ST.E.128 desc[UR38][R44.64], R12 ;  /* 0x0000000c2c007985 */ /* 0x0003e4000c101d26 */
.L_x_2356:
[----:B------:R-:W-:Y:S05]  /*42c0*/  BSYNC B1 ;  /* 0x0000000000017941 */ /* 0x000fea0003800000 */
.L_x_2355:
        /* <DEDUP_REMOVED lines=52> */
.L_x_2362:
[----:B------:R-:W-:Y:S05]  /*4610*/  BSYNC B2 ;  /* 0x0000000000027941 */ /* 0x000fea0003800000 */
.L_x_2361:
[----:B------:R-:W3:Y:S01]  /*4620*/  LDL R11, [R1+0x24] ;  /* 0x00002400010b7983 */ /* 0x000ee20000100800 */
[----:B--2---:R-:W-:-:S04]  /*4630*/  LEA R40, P3, R136, R60, 0x1 ;  /* 0x0000003c88287211 */ /* 0x004fc800078608ff */
[----:B---3--:R-:W-:-:S05]  /*4640*/  LEA.HI.X R41, R136, R61, R11, 0x1, P3 ;  /* 0x0000003d88297211 */ /* 0x008fca00018f0c0b */
[----:B------:R1:W-:Y:S04]  /*4650*/  ST.E.128 desc[UR38][R40.64], R12 ;  /* 0x0000000c28007985 */ /* 0x0003e8000c101d26 */
.L_x_2360:
[----:B------:R-:W-:Y:S05]  /*4660*/  BSYNC B1 ;  /* 0x0000000000017941 */ /* 0x000fea0003800000 */
.L_x_2359:
        /* <DEDUP_REMOVED lines=11> */
[----:B------:R-:W-:Y:S01]  /*4720*/  SHF.R.U64 R11, R36, 0x10, R37 ;  /* 0x00000010240b7819 */ /* 0x000fe20000001225 */
[----:B--2---:R-:W-:Y:S01]  /*4730*/  IMAD.U32 R42, R13, 0x10000, RZ ;  /* 0x000100000d2a7824 */ /* 0x004fe200078e00ff */
[----:B------:R-:W-:Y:S02]  /*4740*/  SHF.R.U64 R36, R38, 0x10, R39 ;  /* 0x0000001026247819 */ /* 0x000fe40000001227 */
[----:B------:R-:W-:Y:S02]  /*4750*/  PRMT R11, R104, 0x5410, R11 ;  /* 0x00005410680b7816 */ /* 0x000fe4000000000b */
[----:B------:R-:W-:Y:S02]  /*4760*/  PRMT R36, R105, 0x5410, R36 ;  /* 0x0000541069247816 */ /* 0x000fe40000000024 */
[----:B------:R-:W-:Y:S02]  /*4770*/  SHF.R.U32.HI R38, RZ, 0x10, R39 ;  /* 0x00000010ff267819 */ /* 0x000fe40000011627 */
        /* <DEDUP_REMOVED lines=38> */
.L_x_2366:
[----:B------:R-:W-:Y:S05]  /*49e0*/  BSYNC B2 ;  /* 0x0000000000027941 */ /* 0x000fea0003800000 */
.L_x_2365:
[----:B--2---:R1:W-:Y:S02]  /*49f0*/  ST.E.128 desc[UR38][R40.64], R12 ;  /* 0x0000000c28007985 */ /* 0x0043e4000c101d26 */
.L_x_2364:
[----:B------:R-:W-:Y:S05]  /*4a00*/  BSYNC B1 ;  /* 0x0000000000017941 */ /* 0x000fea0003800000 */
.L_x_2363:
        /* <DEDUP_REMOVED lines=11> */
[----:B------:R-:W-:Y:S01]  /*4ac0*/  SHF.R.U64 R39, R32, 0x10, R33 ;  /* 0x0000001020277819 */ /* 0x000fe20000001221 */
[C---:B--2---:R-:W-:Y:S01]  /*4ad0*/  IMAD.U32 R32, R14.reuse, 0x10000, RZ ;  /* 0x000100000e207824 */ /* 0x044fe200078e00ff */
[----:B------:R-:W-:Y:S02]  /*4ae0*/  SHF.R.U32.HI R34, RZ, 0x10, R35 ;  /* 0x00000010ff227819 */ /* 0x000fe40000011623 */
[----:B------:R-:W-:Y:S02]  /*4af0*/  SHF.R.U32.HI R41, RZ, 0x10, R33 ;  /* 0x00000010ff297819 */ /* 0x000fe40000011621 */
[----:B------:R-:W-:Y:S01]  /*4b00*/  PRMT R35, R103, 0x5410, R38 ;  /* 0x0000541067237816 */ /* 0x000fe20000000026 */
[----:B------:R-:W-:Y:S01]  /*4b10*/  IMAD.U32 R38, R13, 0x10000, RZ ;  /* 0x000100000d267824 */ /* 0x000fe200078e00ff */
[----:B------:R-:W-:Y:S01]  /*4b20*/  LOP3.LUT R33, R14, 0xffff0000, RZ, 0xc0, !PT ;  /* 0xffff00000e217812 */ /* 0x000fe200078ec0ff */
[C---:B------:R-:W-:Y:S01]  /*4b30*/  IMAD.U32 R14, R15.reuse, 0x10000, RZ ;  /* 0x000100000f0e7824 */ /* 0x040fe200078e00ff */
[----:B------:R-:W-:-:S02]  /*4b40*/  LOP3.LUT R11, R15, 0xffff0000, RZ, 0xc0, !PT ;  /* 0xffff00000f0b7812 */ /* 0x000fc400078ec0ff */
[C---:B------:R-:W-:Y:S02]  /*4b50*/  PRMT R15, R102.reuse, 0x5410, R39 ;  /* 0x00005410660f7816 */ /* 0x040fe40000000027 */
[----:B------:R-:W-:Y:S02]  /*4b60*/  LOP3.LUT R39, R13, 0xffff0000, RZ, 0xc0, !PT ;  /* 0xffff00000d277812 */ /* 0x000fe400078ec0ff */
[C---:B------:R-:W-:Y:S01]  /*4b70*/  LOP3.LUT R42, R35.reuse, 0xffff0000, RZ, 0xc0, !PT ;  /* 0xffff0000232a7812 */ /* 0x040fe200078ec0ff */
[----:B------:R-:W-:Y:S01]  /*4b80*/  IMAD.U32 R35, R35, 0x10000, RZ ;  /* 0x0001000023237824 */ /* 0x000fe200078e00ff */
[----:B------:R-:W-:Y:S02]  /*4b90*/  PRMT R103, R103, 0x5432, R34 ;  /* 0x0000543267677816 */ /* 0x000fe40000000022 */
[----:B------:R-:W-:Y:S01]  /*4ba0*/  PRMT R102, R102, 0x5432, R41 ;  /* 0x0000543266667816 */ /* 0x000fe20000000029 */
[----:B------:R-:W-:Y:S01]  /*4bb0*/  FMUL.FTZ R13, R39, R42 ;  /* 0x0000002a270d7220 */ /* 0x000fe20000410000 */
[----:B------:R-:W-:Y:S01]  /*4bc0*/  LOP3.LUT R40, R15, 0xffff0000, RZ, 0xc0, !PT ;  /* 0xffff00000f287812 */ /* 0x000fe200078ec0ff */
[C---:B------:R-:W-:Y:S01]  /*4bd0*/  IMAD.U32 R34, R103.reuse, 0x10000, RZ ;  /* 0x0001000067227824 */ /* 0x040fe200078e00ff */
[----:B------:R-:W-:Y:S01]  /*4be0*/  LOP3.LUT R103, R103, 0xffff0000, RZ, 0xc0, !PT ;  /* 0xffff000067677812 */ /* 0x000fe200078ec0ff */
[C---:B------:R-:W-:Y:S01]  /*4bf0*/  IMAD.U32 R41, R102.reuse, 0x10000, RZ ;  /* 0x0001000066297824 */ /* 0x040fe200078e00ff */
[----:B------:R-:W-:Y:S01]  /*4c00*/  LOP3.LUT R102, R102, 0xffff0000, RZ, 0xc0, !PT ;  /* 0xffff000066667812 */ /* 0x000fe200078ec0ff */
[-C--:B------:R-:W-:Y:S01]  /*4c10*/  FMUL.FTZ R39, R39, R40.reuse ;  /* 0x0000002827277220 */ /* 0x080fe20000410000 */
[----:B------:R-:W-:Y:S01]  /*4c20*/  FFMA.FTZ R13, R38, R40, -R13 ;  /* 0x00000028260d7223 */ /* 0x000fe2000001080d */
[C---:B------:R-:W-:Y:S01]  /*4c30*/  FMUL.FTZ R43, R33.reuse, R34 ;  /* 0x00000022212b7220 */ /* 0x040fe20000410000 */
[----:B------:R-:W-:Y:S01]  /*4c40*/  LOP3.LUT R40, R12, 0xffff0000, RZ, 0xc0, !PT ;  /* 0xffff00000c287812 */ /* 0x000fe200078ec0ff */
[----:B------:R-:W-:Y:S01]  /*4c50*/  FMUL.FTZ R33, R33, R41 ;  /* 0x0000002921217220 */ /* 0x000fe20000410000 */
[----:B------:R-:W-:Y:S01]  /*4c60*/  FFMA.FTZ R38, R38, R42, R39 ;  /* 0x0000002a26267223 */ /* 0x000fe20000010027 */
[----:B------:R-:W-:-:S02]  /*4c70*/  IMAD.U32 R15, R15, 0x10000, RZ ;  /* 0x000100000f0f7824 */ /* 0x000fc400078e00ff */
[----:B------:R-:W-:Y:S02]  /*4c80*/  IMAD.U32 R39, R12, 0x10000, RZ ;  /* 0x000100000c277824 */ /* 0x000fe400078e00ff */
[C---:B------:R-:W-:Y:S01]  /*4c90*/  FFMA.FTZ R12, R32.reuse, R41, -R43 ;  /* 0x00000029200c7223 */ /* 0x040fe2000001082b */
        /* <DEDUP_REMOVED lines=12> */
[----:B------:R-:W-:-:S07]  /*4d60*/  F2FP.BF16.F32.PACK_AB R12, R35, R32 ;  /* 0x00000020230c723e */ /* 0x000fce00000010ff */
.L_x_2368:
[----:B------:R-:W-:Y:S05]  /*4d70*/  BSYNC B1 ;  /* 0x0000000000017941 */ /* 0x000fea0003800000 */
.L_x_2367:
[----:B--2---:R1:W-:Y:S01]  /*4d80*/  ST.E.128 desc[UR38][R36.64], R12 ;  /* 0x0000000c24007985 */ /* 0x0043e2000c101d26 */
[----:B------:R-:W-:Y:S05]  /*4d90*/  BRA `(.L_x_2346) ;  /* 0x0000002000ec7947 */ /* 0x000fea0003800000 */
.L_x_2339:
        /* <DEDUP_REMOVED lines=46> */
.L_x_2370:
[----:B------:R-:W-:Y:S05]  /*5080*/  BSYNC B1 ;  /* 0x0000000000017941 */ /* 0x000fea0003800000 */
.L_x_2369:
        /* <DEDUP_REMOVED lines=18> */
[----:B------:R-:W-:-:S03]  /*51b0*/  IMAD.MOV.U32 R12, RZ, RZ, R41 ;  /* 0x000000ffff0c7224 */ /* 0x000fc600078e0029 */
[----:B------:R-:W-:Y:S01]  /*51c0*/  PRMT R105, R105, 0x5410, R11 ;  /* 0x0000541069697816 */ /* 0x000fe2000000000b */
[----:B------:R-:W-:Y:S01]  /*51d0*/  IMAD.MOV.U32 R11, RZ, RZ, R47 ;  /* 0x000000ffff0b7224 */ /* 0x000fe200078e002f */
[----:B------:R-:W-:Y:S01]  /*51e0*/  PRMT R107, R107, 0x5410, R12 ;  /* 0x000054106b6b7816 */ /* 0x000fe2000000000c */
        /* <DEDUP_REMOVED lines=22> */
.L_x_2371:
[----:B------:R-:W-:Y:S01]  /*5350*/  IMAD R57, R19, 0x8, R2 ;  /* 0x0000000813397824 */ /* 0x000fe200078e0202 */
[----:B------:R-:W-:Y:S01]  /*5360*/  SHF.L.U32 R84, R141, 0x1f, RZ ;  /* 0x0000001f8d547819 */ /* 0x000fe200000006ff */
[----:B------:R-:W-:Y:S03]  /*5370*/  BSSY B1, `(.L_x_2372) ;  /* 0x0000003000017945 */ /* 0x000fe60003800000 */
[----:B------:R-:W0:Y:S02]  /*5380*/  SYNCS.PHASECHK.TRANS64.TRYWAIT P4, [R57+URZ+0x2d890], R84 ;  /* 0x02d89054390075a7 */ /* 0x000e24000808017f */
[----:B0-----:R-:W-:Y:S05]  /*5390*/  @!P4 BRA `(.L_x_2373) ;  /* 0x0000019c004cc947 */ /* 0x001fea0003800000 */
.L_x_2624:
[----:B------:R-:W-:Y:S05]  /*53a0*/  BSYNC B1 ;  /* 0x0000000000017941 */ /* 0x000fea0003800000 */
.L_x_2372:
[----:B------:R-:W-:-:S03]  /*53b0*/  UMOV UR4, 0xffffffff ;  /* 0xffffffff00047882 */ /* 0x000fc60000000000 */
[----:B------:R-:W-:Y:S05]  /*53c0*/  BRA.DIV UR4, `(.L_x_2374) ;  /* 0x0000019e04547947 */ /* 0x000fea000b800000 */
[----:B------:R1:W2:Y:S04]  /*53d0*/  SHFL.IDX PT, R89, R61, RZ, 0x1e1f ;  /* 0x001e1fff3d597589 */ /* 0x0002a800000e0000 */
[----:B------:R1:W3:Y:S02]  /*53e0*/  SHFL.IDX PT, R88, R60, RZ, 0x1e1f ;  /* 0x001e1fff3c587589 */ /* 0x0002e400000e0000 */
.L_x_2628:
        /* <DEDUP_REMOVED lines=33> */
[----:B------:R-:W-:Y:S02]  /*5600*/  PRMT R40, R105, 0x5432, R40 ;  /* 0x0000543269287816 */ /* 0x000fe40000000028 */
[----:B------:R-:W-:Y:S02]  /*5610*/  SHF.R.U32.HI R105, RZ, 0x10, R53 ;  /* 0x00000010ff697819 */ /* 0x000fe40000011635 */
[--C-:B------:R-:W-:Y:S02]  /*5620*/  SHF.R.U64 R41, R42, 0x10, R43.reuse ;  /* 0x000000102a297819 */ /* 0x100fe4000000122b */
[----:B------:R-:W-:-:S02]  /*5630*/  SHF.R.U32.HI R42, RZ, 0x10, R43 ;  /* 0x00000010ff2a7819 */ /* 0x000fc4000001162b */
[----:B------:R-:W-:Y:S02]  /*5640*/  SHF.R.U64 R43, R52, 0x10, R53 ;  /* 0x00000010342b7819 */ /* 0x000fe40000001235 */
[--C-:B------:R-:W-:Y:S02]  /*5650*/  SHF.R.U64 R52, R54, 0x10, R55.reuse ;  /* 0x0000001036347819 */ /* 0x100fe40000001237 */
[----:B------:R-:W-:Y:S02]  /*5660*/  SHF.R.U32.HI R53, RZ, 0x10, R55 ;  /* 0x00000010ff357819 */ /* 0x000fe40000011637 */
[----:B------:R-:W-:Y:S02]  /*5670*/  PRMT R105, R117, 0x5410, R105 ;  /* 0x0000541075697816 */ /* 0x000fe40000000069 */
[----:B------:R-:W-:Y:S02]  /*5680*/  PRMT R104, R107, 0x5432, R104 ;  /* 0x000054326b687816 */ /* 0x000fe40000000068 */
[----:B------:R-:W-:-:S02]  /*5690*/  PRMT R43, R108, 0x5410, R43 ;  /* 0x000054106c2b7816 */ /* 0x000fc4000000002b */
[----:B------:R-:W-:Y:S01]  /*56a0*/  PRMT R52, R108, 0x5432, R52 ;  /* 0x000054326c347816 */ /* 0x000fe20000000034 */
[----:B-1----:R-:W-:Y:S01]  /*56b0*/  IMAD.U32 R108, R61, 0x10000, RZ ;  /* 0x000100003d6c7824 */ /* 0x002fe200078e00ff */
[----:B------:R-:W-:Y:S01]  /*56c0*/  PRMT R53, R107, 0x5410, R53 ;  /* 0x000054106b357816 */ /* 0x000fe20000000035 */
[----:B------:R-:W-:Y:S01]  /*56d0*/  IMAD.U32 R107, R105, 0x10000, RZ ;  /* 0x00010000696b7824 */ /* 0x000fe200078e00ff */
[----:B------:R-:W-:Y:S01]  /*56e0*/  PRMT R41, R106, 0x5410, R41 ;  /* 0x000054106a297816 */ /* 0x000fe20000000029 */
[----:B------:R-:W-:Y:S01]  /*56f0*/  IMAD.U32 R55, R104, 0x10000, RZ ;  /* 0x0001000068377824 */ /* 0x000fe200078e00ff */
[----:B------:R-:W-:Y:S01]  /*5700*/  PRMT R42, R106, 0x5432, R42 ;  /* 0x000054326a2a7816 */ /* 0x000fe2000000002a */
[----:B--2---:R-:W-:Y:S02]  /*5710*/  IMAD.U32 R106, R13, 0x10000, RZ ;  /* 0x000100000d6a7824 */ /* 0x004fe400078e00ff */
[----:B------:R-:W-:Y:S01]  /*5720*/  FMUL.FTZ R54, R108, R107 ;  /* 0x0000006b6c367220 */ /* 0x000fe20000410000 */
[----:B------:R-:W-:-:S02]  /*5730*/  LOP3.LUT R105, R105, 0xffff0000, RZ, 0xc0, !PT ;  /* 0xffff000069697812 */ /* 0x000fc400078ec0ff */
        /* <DEDUP_REMOVED lines=36> */
[----:B------:R-:W-:Y:S01]  /*5980*/  FMUL.FTZ R54, R54, R55 ;  /* 0x0000003736367220 */ /* 0x000fe20000410000 */
        /* <DEDUP_REMOVED lines=34> */
.L_x_2378:
[----:B------:R-:W-:Y:S05]  /*5bb0*/  BSYNC B2 ;  /* 0x0000000000027941 */ /* 0x000fea0003800000 */
.L_x_2377:
[----:B---3--:R-:W-:-:S04]  /*5bc0*/  LEA R40, P3, R20, R88, 0x1 ;  /* 0x0000005814287211 */ /* 0x008fc800078608ff */
[----:B------:R-:W-:Y:S02]  /*5bd0*/  LEA.HI.X R41, R20, R89, R91, 0x1, P3 ;  /* 0x0000005914297211 */ /* 0x000fe400018f0c5b */
[----:B------:R-:W-:-:S03]  /*5be0*/  ISETP.GE.AND P3, PT, R103, R11, PT ;  /* 0x0000000b6700720c */ /* 0x000fc60003f66270 */
[----:B--2---:R2:W-:Y:S10]  /*5bf0*/  ST.E.128 desc[UR38][R40.64], R12 ;  /* 0x0000000c28007985 */ /* 0x0045f4000c101d26 */
[----:B--2---:R-:W-:-:S05]  /*5c00*/  @!P3 IMAD.WIDE R12, R103, 0x2, R88 ;  /* 0x00000002670cb825 */ /* 0x004fca00078e0258 */
[----:B-1----:R4:W-:Y:S02]  /*5c10*/  @!P3 ST.E.128 desc[UR38][R12.64], R60 ;  /* 0x0000003c0c00b985 */ /* 0x0029e4000c101d26 */
.L_x_2376:
[----:B------:R-:W-:Y:S05]  /*5c20*/  BSYNC B1 ;  /* 0x0000000000017941 */ /* 0x000fea0003800000 */
.L_x_2375:
        /* <DEDUP_REMOVED lines=41> */
[----:B------:R-:W-:Y:S02]  /*5ec0*/  PRMT R49, R115, 0x5432, R38 ;  /* 0x0000543273317816 */ /* 0x000fe40000000026 */
        /* <DEDUP_REMOVED lines=81> */
.L_x_2382:
[----:B------:R-:W-:Y:S05]  /*63e0*/  BSYNC B2 ;  /* 0x0000000000027941 */ /* 0x000fea0003800000 */
.L_x_2381:
[----:B------:R-:W-:-:S04]  /*63f0*/  LEA R36, P3, R21, R88, 0x1 ;  /* 0x0000005815247211 */ /* 0x000fc800078608ff */
[----:B------:R-:W-:Y:S02]  /*6400*/  LEA.HI.X R37, R21, R89, R90, 0x1, P3 ;  /* 0x0000005915257211 */ /* 0x000fe400018f0c5a */
[----:B------:R-:W-:-:S03]  /*6410*/  ISETP.GE.AND P3, PT, R52, R11, PT ;  /* 0x0000000b3400720c */ /* 0x000fc60003f66270 */
[----:B---3--:R3:W-:Y:S10]  /*6420*/  ST.E.128 desc[UR38][R36.64], R12 ;  /* 0x0000000c24007985 */ /* 0x0087f4000c101d26 */
[----:B---3--:R-:W-:-:S05]  /*6430*/  @!P3 IMAD.WIDE R12, R52, 0x2, R88 ;  /* 0x00000002340cb825 */ /* 0x008fca00078e0258 */
[----:B--2---:R2:W-:Y:S02]  /*6440*/  @!P3 ST.E.128 desc[UR38][R12.64], R40 ;  /* 0x000000280c00b985 */ /* 0x0045e4000c101d26 */
.L_x_2380:
[----:B------:R-:W-:Y:S05]  /*6450*/  BSYNC B1 ;  /* 0x0000000000017941 */ /* 0x000fea0003800000 */
.L_x_2379:
        /* <DEDUP_REMOVED lines=22> */
[----:B------:R-:W-:Y:S01]  /*65c0*/  IADD3 R12, R12, R13, R14 ;  /* 0x0000000d0c0c7210 */ /* 0x000fe20007ffe00e */
[----:B------:R-:W-:-:S04]  /*65d0*/  IMAD R13, R19, 0x3000, R92 ;  /* 0x00003000130d7824 */ /* 0x000fc800078e025c */
[----:B------:R-:W-:Y:S02]  /*65e0*/  IMAD R15, R19, 0x3000, R12 ;  /* 0x00003000130f7824 */ /* 0x000fe400078e020c */
[--C-:B------:R-:W-:Y:S02]  /*65f0*/  IMAD R13, R13, 0x2, R2.reuse ;  /* 0x000000020d0d7824 */ /* 0x100fe400078e0202 */
[----:B------:R-:W-:-:S04]  /*6600*/  IMAD R36, R15, 0x2, R2 ;  /* 0x000000020f247824 */ /* 0x000fc800078e0202 */
[----:B------:R-:W2:Y:S04]  /*6610*/  LDS.128 R12, [R13+0x15400] ;  /* 0x015400000d0c7984 */ /* 0x000ea80000000c00 */
[----:B------:R-:W3:Y:S01]  /*6620*/  LDS.128 R36, [R36+0x15400] ;  /* 0x0154000024247984 */ /* 0x000ee20000000c00 */
[----:B------:R-:W-:Y:S05]  /*6630*/  @P3 BRA `(.L_x_2384) ;  /* 0x0000000400783947 */ /* 0x000fea0003800000 */
[--C-:B------:R-:W-:Y:S01]  /*6640*/  SHF.R.U64 R34, R34, 0x10, R35.reuse ;  /* 0x0000001022227819 */ /* 0x100fe20000001223 */
[----:B---3--:R-:W-:Y:S01]  /*6650*/  IMAD.U32 R49, R37, 0x10000, RZ ;  /* 0x0001000025317824 */ /* 0x008fe200078e00ff */
[----:B------:R-:W-:Y:S02]  /*6660*/  SHF.R.U32.HI R43, RZ, 0x10, R35 ;  /* 0x00000010ff2b7819 */ /* 0x000fe40000011623 */
[----:B------:R-:W-:Y:S02]  /*6670*/  SHF.R.U64 R35, R44, 0x10, R45 ;  /* 0x000000102c237819 */ /* 0x000fe4000000122d */
[----:B------:R-:W-:Y:S02]  /*6680*/  SHF.R.U64 R32, R32, 0x10, R33 ;  /* 0x0000001020207819 */ /* 0x000fe40000001221 */
[----:B------:R-:W-:Y:S02]  /*6690*/  SHF.R.U32.HI R44, RZ, 0x10, R45 ;  /* 0x00000010ff2c7819 */ /* 0x000fe4000001162d */
[----:B------:R-:W-:-:S02]  /*66a0*/  SHF.R.U32.HI R33, RZ, 0x10, R33 ;  /* 0x00000010ff217819 */ /* 0x000fc40000011621 */
[C---:B------:R-:W-:Y:S02]  /*66b0*/  PRMT R35, R112.reuse, 0x5410, R35 ;  /* 0x0000541070237816 */ /* 0x040fe40000000023 */
[----:B------:R-:W-:Y:S01]  /*66c0*/  PRMT R112, R112, 0x5432, R44 ;  /* 0x0000543270707816 */ /* 0x000fe2000000002c */
[----:B--2---:R-:W-:Y:S01]  /*66d0*/  IMAD.U32 R44, R13, 0x10000, RZ ;  /* 0x000100000d2c7824 */ /* 0x004fe200078e00ff */
        /* <DEDUP_REMOVED lines=10> */
[C---:B------:R-:W-:Y:S01]  /*6780*/  FFMA.FTZ R47, R44.reuse, R47, -R50 ;  /* 0x0000002f2c2f7223 */ /* 0x040fe20000010832 */
        /* <DEDUP_REMOVED lines=26> */
[C---:B------:R-:W-:Y:S01]  /*6930*/  FMUL.FTZ R39, R48.reuse, R111 ;  /* 0x0000006f30277220 */ /* 0x040fe20000410000 */
[----:B------:R-:W-:Y:S01]  /*6940*/  FMUL.FTZ R48, R48, R43 ;  /* 0x0000002b30307220 */ /* 0x000fe20000410000 */
[----:B------:R-:W-:-:S02]  /*6950*/  F2FP.BF16.F32.PACK_AB R33, R33, R47 ;  /* 0x0000002f2121723e */ /* 0x000fc400000010ff */
[C---:B------:R-:W-:Y:S01]  /*6960*/  FFMA.FTZ R39, R15.reuse, R43, -R39 ;  /* 0x0000002b0f277223 */ /* 0x040fe20000010827 */
[----:B------:R-:W-:Y:S01]  /*6970*/  FFMA.FTZ R15, R15, R111, R48 ;  /* 0x0000006f0f0f7223 */ /* 0x000fe20000010030 */
[C---:B------:R-:W-:Y:S01]  /*6980*/  IMAD.U32 R48, R35.reuse, 0x10000, RZ ;  /* 0x0001000023307824 */ /* 0x040fe200078e00ff */
[----:B------:R-:W-:Y:S01]  /*6990*/  LOP3.LUT R35, R35, 0xffff0000, RZ, 0xc0, !PT ;  /* 0xffff000023237812 */ /* 0x000fe200078ec0ff */
[----:B------:R-:W-:Y:S01]  /*69a0*/  IMAD.U32 R43, R12, 0x10000, RZ ;  /* 0x000100000c2b7824 */ /* 0x000fe200078e00ff */
[----:B------:R-:W-:Y:S01]  /*69b0*/  F2FP.BF16.F32.PACK_AB R39, R39, R46 ;  /* 0x0000002e2727723e */ /* 0x000fe200000010ff */
[C---:B------:R-:W-:Y:S01]  /*69c0*/  FMUL.FTZ R51, R49.reuse, R48 ;  /* 0x0000003031337220 */ /* 0x040fe20000410000 */
[----:B------:R-:W-:Y:S01]  /*69d0*/  FMUL.FTZ R49, R49, R50 ;  /* 0x0000003231317220 */ /* 0x000fe20000410000 */
[----:B------:R-:W-:Y:S01]  /*69e0*/  FMUL.FTZ R53, R36, R35 ;  /* 0x0000002324357220 */ /* 0x000fe20000410000 */
[----:B------:R-:W-:Y:S01]  /*69f0*/  F2FP.BF16.F32.PACK_AB R44, R13, R44 ;  /* 0x0000002c0d2c723e */ /* 0x000fe200000010ff */
[C---:B------:R-:W-:Y:S01]  /*6a00*/  FFMA.FTZ R51, R43.reuse, R50, -R51 ;  /* 0x000000322b337223 */ /* 0x040fe20000010833 */
[----:B------:R-:W-:Y:S01]  /*6a10*/  FFMA.FTZ R49, R43, R48, R49 ;  /* 0x000000302b317223 */ /* 0x000fe20000010031 */
[----:B------:R-:W-:Y:S01]  /*6a20*/  LOP3.LUT R43, R32, 0xffff0000, RZ, 0xc0, !PT ;  /* 0xffff0000202b7812 */ /* 0x000fe200078ec0ff */
[----:B------:R-:W-:Y:S01]  /*6a30*/  IMAD.U32 R48, R34, 0x10000, RZ ;  /* 0x0001000022307824 */ /* 0x000fe200078e00ff */
[----:B------:R-:W-:Y:S01]  /*6a40*/  LOP3.LUT R32, R12, 0xffff0000, RZ, 0xc0, !PT ;  /* 0xffff00000c207812 */ /* 0x000fe200078ec0ff */
[----:B------:R-:W-:-:S02]  /*6a50*/  IMAD.MOV.U32 R13, RZ, RZ, R33 ;  /* 0x000000ffff0d7224 */ /* 0x000fc400078e0021 */
        /* <DEDUP_REMOVED lines=28> */
.L_x_2384:
[----:B------:R-:W-:Y:S05]  /*6c20*/  BSYNC B1 ;  /* 0x0000000000017941 */ /* 0x000fea0003800000 */
.L_x_2383:
[----:B--2---:R2:W-:Y:S01]  /*6c30*/  ST.E.128 desc[UR38][R40.64], R12 ;  /* 0x0000000c28007985 */ /* 0x0045e2000c101d26 */
[----:B------:R-:W-:-:S13]  /*6c40*/  ISETP.GE.AND P3, PT, R42, R11, PT ;  /* 0x0000000b2a00720c */ /* 0x000fda0003f66270 */
[----:B------:R-:W-:Y:S05]  /*6c50*/  @P3 BRA `(.L_x_2346) ;  /* 0x00000004003c3947 */ /* 0x000fea0003800000 */
[----:B------:R-:W-:-:S05]  /*6c60*/  IMAD.WIDE R88, R42, 0x2, R88 ;  /* 0x000000022a587825 */ /* 0x000fca00078e0258 */
[----:B---3--:R3:W-:Y:S01]  /*6c70*/  ST.E.128 desc[UR38][R88.64], R36 ;  /* 0x0000002458007985 */ /* 0x0087e2000c101d26 */
[----:B------:R-:W-:Y:S05]  /*6c80*/  BRA `(.L_x_2346) ;  /* 0x0000000400307947 */ /* 0x000fea0003800000 */
.L_x_2338:
[----:B------:R-:W-:-:S06]  /*6c90*/  UISETP.NE.AND UP0, UPT, UR41, 0x3, UPT ;  /* 0x000000032900788c */ /* 0x000fcc000bf05270 */
[----:B------:R-:W-:-:S13]  /*6ca0*/  PLOP3.LUT P2, PT, PT, PT, UP0, 0x80, 0x0 ;  /* 0x000000000000781c */ /* 0x000fda0003f4f008 */
[----:B------:R-:W-:Y:S05]  /*6cb0*/  @!P2 BRA `(.L_x_2385) ;  /* 0x000000000004a947 */ /* 0x000fea0003800000 */
[----:B------:R-:W-:Y:S01]  /*6cc0*/  BPT.TRAP 0x1 ;  /* 0x000000040000795c */ /* 0x000fe20000300000 */
.L_x_2385:
[----:B------:R-:W-:Y:S01]  /*6cd0*/  IMAD R57, R19, 0x8, R2 ;  /* 0x0000000813397824 */ /* 0x000fe200078e0202 */
[----:B------:R-:W-:Y:S01]  /*6ce0*/  SHF.L.U32 R84, R141, 0x1f, RZ ;  /* 0x0000001f8d547819 */ /* 0x000fe200000006ff */
[----:B------:R-:W-:Y:S01]  /*6cf0*/  BSSY B1, `(.L_x_2386) ;  /* 0x0000004000017945 */ /* 0x000fe20003800000 */
[----:B------:R-:W-:Y:S02]  /*6d00*/  SHF.R.S32.HI R81, RZ, 0x1f, R80 ;  /* 0x0000001fff517819 */ /* 0x000fe40000011450 */
[----:B------:R-:W0:Y:S02]  /*6d10*/  SYNCS.PHASECHK.TRANS64.TRYWAIT P3, [R57+URZ+0x2d890], R84 ;  /* 0x02d89054390075a7 */ /* 0x000e24000806017f */
[----:B0-----:R-:W-:Y:S05]  /*6d20*/  @!P3 BRA `(.L_x_2387) ;  /* 0x000001840048b947 */ /* 0x001fea0003800000 */
.L_x_2629:
[----:B------:R-:W-:Y:S05]  /*6d30*/  BSYNC B1 ;  /* 0x0000000000017941 */ /* 0x000fea0003800000 */
.L_x_2386:
        /* <DEDUP_REMOVED lines=24> */
.L_x_2633:
[----:B------:R-:W-:Y:S05]  /*6ec0*/  @!P3 BRA `(.L_x_2346) ;  /* 0x0000000000a0b947 */ /* 0x000fea0003800000 */
[----:B-1----:R-:W4:Y:S01]  /*6ed0*/  LDL R13, [R1+0x24] ;  /* 0x00002400010d7983 */ /* 0x002f220000100800 */
[----:B------:R-:W-:-:S03]  /*6ee0*/  ULDC UR4, c[0x0][0x2f4] ;  /* 0x0000bd0000047ab9 */ /* 0x000fc60000000800 */
[----:B------:R-:W5:Y:S04]  /*6ef0*/  LDL R12, [R1+0x20] ;  /* 0x00002000010c7983 */ /* 0x000f680000100800 */
[----:B------:R-:W5:Y:S04]  /*6f00*/  LDL R11, [R1+0x14] ;  /* 0x00001400010b7983 */ /* 0x000f680000100800 */
[----:B------:R-:W5:Y:S01]  /*6f10*/  LDL R41, [R1+0x18] ;  /* 0x0000180001297983 */ /* 0x000f620000100800 */
[----:B------:R-:W-:Y:S02]  /*6f20*/  ISETP.GE.AND P5, PT, R16, UR4, PT ;  /* 0x0000000410007c0c */ /* 0x000fe4000bfa6270 */
        /* <DEDUP_REMOVED lines=34> */
.L_x_2346:
[----:B------:R-:W-:Y:S05]  /*7150*/  BSYNC B0 ;  /* 0x0000000000007941 */ /* 0x000fea0003800000 */
.L_x_2337:
        /* <DEDUP_REMOVED lines=16> */
.L_x_2390:
[----:B------:R-:W-:Y:S05]  /*7260*/  BSYNC B0 ;  /* 0x0000000000007941 */ /* 0x000fea0003800000 */
.L_x_2389:
[----:B------:R-:W5:Y:S01]  /*7270*/  SYNCS.PHASECHK.TRANS64.TRYWAIT P2, [R57+URZ+0x2d8b0], R84 ;  /* 0x02d8b054390075a7 */ /* 0x000f62000804017f */
[----:B------:R-:W-:Y:S04]  /*7280*/  BSSY B0, `(.L_x_2391) ;  /* 0x0000002000007945 */ /* 0x000fe80003800000 */
[----:B-----5:R-:W-:Y:S05]  /*7290*/  @!P2 BRA `(.L_x_2392) ;  /* 0x000001800048a947 */ /* 0x020fea0003800000 */
.L_x_2634:
[----:B------:R-:W-:Y:S05]  /*72a0*/  BSYNC B0 ;  /* 0x0000000000007941 */ /* 0x000fea0003800000 */
.L_x_2391:
        /* <DEDUP_REMOVED lines=15> */
[----:B------:R-:W-:-:S04]  /*73a0*/  LEA R11, P2, R12, UR6, 0x1 ;  /* 0x000000060c0b7c11 */ /* 0x000fc8000f8408ff */
[----:B------:R-:W-:Y:S01]  /*73b0*/  LEA.HI.X R12, R12, UR7, R13, 0x1, P2 ;  /* 0x000000070c0c7c11 */ /* 0x000fe200090f0c0d */
[----:B------:R0:W1:Y:S01]  /*73c0*/  SHFL.IDX PT, R36, R11, RZ, 0x1e1f ;  /* 0x001e1fff0b247589 */ /* 0x00006200000e0000 */
[----:B------:R-:W-:-:S03]  /*73d0*/  ISETP.GT.AND P2, PT, R83, R142, PT ;  /* 0x0000008e5300720c */ /* 0x000fc60003f44270 */
[----:B------:R0:W2:Y:S10]  /*73e0*/  SHFL.IDX PT, R37, R12, RZ, 0x1e1f ;  /* 0x001e1fff0c257589 */ /* 0x0000b400000e0000 */
[----:B0-----:R-:W-:Y:S05]  /*73f0*/  @!P2 BRA `(.L_x_2394) ;  /* 0x000000000098a947 */ /* 0x001fea0003800000 */
[----:B------:R-:W3:Y:S01]  /*7400*/  LDL R15, [R1+0x24] ;  /* 0x00002400010f7983 */ /* 0x000ee20000100800 */
[----:B------:R-:W-:-:S03]  /*7410*/  ULDC UR4, c[0x0][0x2f4] ;  /* 0x0000bd0000047ab9 */ /* 0x000fc60000000800 */
[----:B------:R-:W4:Y:S04]  /*7420*/  LDL R14, [R1+0x20] ;  /* 0x00002000010e7983 */ /* 0x000f280000100800 */
[----:B------:R-:W5:Y:S04]  /*7430*/  LDL R42, [R1+0x14] ;  /* 0x00001400012a7983 */ /* 0x000f680000100800 */
[----:B------:R-:W5:Y:S01]  /*7440*/  LDL R41, [R1+0x18] ;  /* 0x0000180001297983 */ /* 0x000f620000100800 */
[----:B------:R-:W-:Y:S02]  /*7450*/  ISETP.GE.AND P5, PT, R16, UR4, PT ;  /* 0x0000000410007c0c */ /* 0x000fe4000bfa6270 */
[----:B------:R-:W-:Y:S01]  /*7460*/  ISETP.GE.AND P4, PT, R136, UR4, PT ;  /* 0x0000000488007c0c */ /* 0x000fe2000bf86270 */
[----:B------:R-:W5:Y:S10]  /*7470*/  LDL R40, [R1+0x1c] ;  /* 0x00001c0001287983 */ /* 0x000f740000100800 */
[----:B-1----:R-:W-:-:S04]  /*7480*/  @!P5 LEA R38, P2, R16, R36, 0x1 ;  /* 0x000000241026d211 */ /* 0x002fc800078408ff */
        /* <DEDUP_REMOVED lines=29> */
.L_x_2394:
[----:B------:R-:W-:Y:S05]  /*7660*/  BSYNC B0 ;  /* 0x0000000000007941 */ /* 0x000fea0003800000 */
.L_x_2393:
        /* <DEDUP_REMOVED lines=21> */
.L_x_2332:
[----:B------:R-:W4:Y:S01]  /*77c0*/  LDL R3, [R1+0x58] ;  /* 0x0000580001037983 */ /* 0x000f220000100800 */
[----:B------:R-:W0:Y:S01]  /*77d0*/  LDC R0, c[0x0][0x448] ;  /* 0x00011200ff007b82 */ /* 0x000e220000000800 */
[----:B------:R-:W-:Y:S01]  /*77e0*/  IMAD.MOV.U32 R94, RZ, RZ, RZ ;  /* 0x000000ffff5e7224 */ /* 0x000fe200078e00ff */
[----:B0-----:R-:W-:-:S13]  /*77f0*/  ISETP.NE.AND P1, PT, R0, 0x1, PT ;  /* 0x000000010000780c */ /* 0x001fda0003f25270 */
[----:B------:R-:W0:Y:S08]  /*7800*/  @P1 LDC R0, c[0x0][0x44c] ;  /* 0x00011300ff001b82 */ /* 0x000e300000000800 */
[----:B------:R-:W1:Y:S01]  /*7810*/  @P1 LDC R5, c[0x0][0x450] ;  /* 0x00011400ff051b82 */ /* 0x000e620000000800 */
[----:B----4-:R-:W-:-:S04]  /*7820*/  VIADD R3, R3, 0xbf ;  /* 0x000000bf03037836 */ /* 0x010fc80000000000 */
[----:B0-----:R-:W-:-:S05]  /*7830*/  @P1 IMAD.HI.U32 R0, R3, R0, RZ ;  /* 0x0000000003001227 */ /* 0x001fca00078e00ff */
[----:B-1----:R-:W-:-:S05]  /*7840*/  @P1 SHF.R.U32.HI R3, RZ, R5, R0 ;  /* 0x00000005ff031219 */ /* 0x002fca0000011600 */
[----:B------:R-:W-:-:S05]  /*7850*/  IMAD.IADD R3, R100, 0x1, R3 ;  /* 0x0000000164037824 */ /* 0x000fca00078e0203 */
[----:B------:R-:W-:-:S04]  /*7860*/  SHF.R.S32.HI R0, RZ, 0x1f, R3 ;  /* 0x0000001fff007819 */ /* 0x000fc80000011403 */
[----:B------:R-:W-:-:S04]  /*7870*/  LEA.HI R0, R0, R3, RZ, 0x7 ;  /* 0x0000000300007211 */ /* 0x000fc800078f38ff */
[----:B------:R-:W-:-:S04]  /*7880*/  SHF.R.S32.HI R0, RZ, 0x7, R0 ;  /* 0x00000007ff007819 */ /* 0x000fc80000011400 */
[----:B------:R-:W-:-:S04]  /*7890*/  VIMNMX R101, R101, R0, PT ;  /* 0x0000000065657248 */ /* 0x000fc80003fe0100 */
[----:B------:R-:W-:Y:S01]  /*78a0*/  ISETP.GE.AND P1, PT, R101, 0x1, PT ;  /* 0x000000016500780c */ /* 0x000fe20003f26270 */
[----:B------:R-:W-:-:S12]  /*78b0*/  @P0 BRA `(.L_x_2396) ;  /* 0x00000000000c0947 */ /* 0x000fd80003800000 */
[----:B------:R-:W0:Y:S01]  /*78c0*/  FENCE.VIEW.ASYNC.G ;  /* 0x00000000000073c6 */ /* 0x000e220000000100 */
[----:B------:R-:W-:Y:S05]  /*78d0*/  WARPSYNC.ALL ;  /* 0x0000000000007948 */ /* 0x000fea0003800000 */
[----:B0-----:R-:W-:Y:S06]  /*78e0*/  BAR.ARV 0xc, 0x200 ;  /* 0x0308000000007b1d */ /* 0x001fec0000002000 */
.L_x_2396:
[----:B------:R-:W-:Y:S04]  /*78f0*/  BSSY B0, `(.L_x_2397) ;  /* 0x0000020000007945 */ /* 0x000fe80003800000 */
[----:B------:R-:W-:Y:S05]  /*7900*/  @!P1 BRA `(.L_x_2398) ;  /* 0x0000000000789947 */ /* 0x000fea0003800000 */
[----:B------:R-:W4:Y:S01]  /*7910*/  LDL R0, [R1+0x70] ;  /* 0x0000700001007983 */ /* 0x000f220000100800 */
[----:B------:R-:W-:Y:S01]  /*7920*/  ULDC UR4, c[0x0][0x9f0] ;  /* 0x00027c0000047ab9 */ /* 0x000fe20000000800 */
[----:B----4-:R-:W-:-:S04]  /*7930*/  ISETP.NE.AND P0, PT, R0, RZ, PT ;  /* 0x000000ff0000720c */ /* 0x010fc80003f05270 */
[----:B------:R-:W-:-:S04]  /*7940*/  SEL R9, R0, UR4, P0 ;  /* 0x0000000400097c07 */ /* 0x000fc80008000000 */
[-C--:B------:R-:W-:Y:S02]  /*7950*/  IABS R6, R9.reuse ;  /* 0x0000000900067213 */ /* 0x080fe40000000000 */
[----:B------:R-:W-:Y:S02]  /*7960*/  IADD3 R0, R9, -0x1, R101 ;  /* 0xffffffff09007810 */ /* 0x000fe40007ffe065 */
[----:B------:R-:W0:Y:S01]  /*7970*/  I2F.RP R3, R6 ;  /* 0x0000000600037306 */ /* 0x000e220000209400 */
[-C--:B------:R-:W-:Y:S02]  /*7980*/  IABS R10, R9.reuse ;  /* 0x00000009000a7213 */ /* 0x080fe40000000000 */
        /* <DEDUP_REMOVED lines=22> */
.L_x_2398:
[----:B------:R-:W-:Y:S05]  /*7af0*/  BSYNC B0 ;  /* 0x0000000000007941 */ /* 0x000fea0003800000 */
.L_x_2397:
[----:B------:R-:W4:Y:S01]  /*7b00*/  LDL R0, [R1+0x84] ;  /* 0x0000840001007983 */ /* 0x000f220000100800 */
[----:B------:R-:W-:Y:S01]  /*7b10*/  PLOP3.LUT P0, PT, PT, PT, PT, 0x80, 0x0 ;  /* 0x000000000000781c */ /* 0x000fe20003f0f070 */
[----:B------:R-:W-:Y:S01]  /*7b20*/  IMAD.MOV.U32 R4, RZ, RZ, RZ ;  /* 0x000000ffff047224 */ /* 0x000fe200078e00ff */
[----:B------:R-:W-:Y:S01]  /*7b30*/  CS2R R134, SRZ ;  /* 0x0000000000867805 */ /* 0x000fe2000001ff00 */
[----:B------:R-:W-:Y:S01]  /*7b40*/  IMAD.MOV.U32 R3, RZ, RZ, RZ ;  /* 0x000000ffff037224 */ /* 0x000fe200078e00ff */
        /* <DEDUP_REMOVED lines=22> */
[----:B----4-:R-:W-:-:S05]  /*7cb0*/  IMAD R0, R0, R94, RZ ;  /* 0x0000005e00007224 */ /* 0x010fca00078e02ff */
        /* <DEDUP_REMOVED lines=8> */
[----:B------:R-:W-:-:S04]  /*7d40*/  SHF.R.S32.HI R40, RZ, 0x1f, R41 ;  /* 0x0000001fff287819 */ /* 0x000fc80000011429 */
[----:B------:R-:W-:-:S04]  /*7d50*/  LEA.HI R13, R40, R41, RZ, 0x7 ;  /* 0x00000029280d7211 */ /* 0x000fc800078f38ff */
[----:B------:R-:W-:Y:S01]  /*7d60*/  SHF.R.S32.HI R13, RZ, 0x7, R13 ;  /* 0x00000007ff0d7819 */ /* 0x000fe2000001140d */
[----:B------:R-:W-:Y:S06]  /*7d70*/  BRA.DIV UR4, `(.L_x_2400) ;  /* 0x0000017604a47947 */ /* 0x000fec000b800000 */
[----:B------:R-:W0:Y:S04]  /*7d80*/  SHFL.IDX PT, R0, R13, RZ, 0x1f ;  /* 0x00001fff0d007589 */ /* 0x000e2800000e0000 */
[----:B0-----:R1:W-:Y:S02]  /*7d90*/  STL [R1+0x28], R0 ;  /* 0x0000280001007387 */ /* 0x0013e40000100800 */
.L_x_2637:
[----:B------:R-:W1:Y:S01]  /*7da0*/  LDL R3, [R1+0x28] ;  /* 0x0000280001037983 */ /* 0x000e620000100800 */
[----:B------:R-:W-:Y:S01]  /*7db0*/  VIADD R4, R2, 0x21800 ;  /* 0x0002180002047836 */ /* 0x000fe20000000000 */
[----:B------:R-:W-:Y:S04]  /*7dc0*/  BSSY B6, `(.L_x_2401) ;  /* 0x000001e000067945 */ /* 0x000fe80003800000 */
[----:B------:R-:W-:Y:S01]  /*7dd0*/  LOP3.LUT P0, RZ, R4, 0x3ff, RZ, 0xc0, !PT ;  /* 0x000003ff04ff7812 */ /* 0x000fe2000780c0ff */
[----:B-1----:R-:W-:-:S05]  /*7de0*/  IMAD.HI R0, R3, 0x55555556, RZ ;  /* 0x5555555603007827 */ /* 0x002fca00078e02ff */
[----:B------:R-:W-:-:S05]  /*7df0*/  LEA.HI R0, R0, R0, RZ, 0x1 ;  /* 0x0000000000007211 */ /* 0x000fca00078f08ff */
[----:B------:R-:W-:-:S04]  /*7e00*/  IMAD R3, R0, -0x3, R3 ;  /* 0xfffffffd00037824 */ /* 0x000fc800078e0203 */
[C---:B------:R-:W-:Y:S02]  /*7e10*/  IMAD R0, R3.reuse, 0x1000, R2 ;  /* 0x0000100003007824 */ /* 0x040fe400078e0202 */
[----:B------:R-:W-:Y:S02]  /*7e20*/  IMAD R3, R3, 0x2000, R4 ;  /* 0x0000200003037824 */ /* 0x000fe400078e0204 */
[----:B------:R-:W-:-:S03]  /*7e30*/  VIADD R0, R0, 0xc400 ;  /* 0x0000c40000007836 */ /* 0x000fc60000000000 */
[----:B------:R-:W-:Y:S02]  /*7e40*/  SHF.R.U32.HI R3, RZ, 0x4, R3 ;  /* 0x00000004ff037819 */ /* 0x000fe40000011603 */
[----:B------:R-:W-:Y:S02]  /*7e50*/  SHF.R.U32.HI R0, RZ, 0x4, R0 ;  /* 0x00000004ff007819 */ /* 0x000fe40000011600 */
[----:B------:R-:W-:Y:S02]  /*7e60*/  LOP3.LUT R3, R3, 0x3fff, RZ, 0xc0, !PT ;  /* 0x00003fff03037812 */ /* 0x000fe400078ec0ff */
[----:B------:R-:W-:-:S03]  /*7e70*/  LOP3.LUT R144, R0, 0x3fff, RZ, 0xc0, !PT ;  /* 0x00003fff00907812 */ /* 0x000fc600078ec0ff */
        /* <DEDUP_REMOVED lines=17> */
[----:B0123-5:R-:W-:Y:S05]  /*7f90*/  CALL.ABS.NOINC R14 ;  /* 0x000000000e007343 */ /* 0x02ffea0003c00000 */
.L_x_2402:
[----:B------:R-:W-:Y:S05]  /*7fa0*/  BSYNC B6 ;  /* 0x0000000000067941 */ /* 0x000fea0003800000 */
.L_x_2401:
        /* <DEDUP_REMOVED lines=8> */
[----:B------:R1:W4:Y:S03]  /*8030*/  SYNCS.PHASECHK.TRANS64.TRYWAIT P0, [R2+URZ+0x2d800], R3 ;  /* 0x02d80003020075a7 */ /* 0x000326000800017f */
[----:B----4-:R-:W-:Y:S05]  /*8040*/  @!P0 NANOSLEEP.SYNCS 0x989680 ;  /* 0x009896800000895d */ /* 0x010fea0003900000 */
[----:B------:R-:W4:Y:S01]  /*8050*/  @!P0 SYNCS.PHASECHK.TRANS64 P0, [R2+URZ+0x2d800], R3 ;  /* 0x02d80003020085a7 */ /* 0x000f22000800007f */
[----:B------:R-:W-:Y:S04]  /*8060*/  BSSY B0, `(.L_x_2404) ;  /* 0x0000006000007945 */ /* 0x000fe80003800000 */
[----:B----4-:R-:W-:Y:S05]  /*8070*/  @P0 BRA `(.L_x_2405) ;  /* 0x0000000000100947 */ /* 0x010fea0003800000 */
.L_x_2406:
[----:B----4-:R4:W0:Y:S02]  /*8080*/  SYNCS.PHASECHK.TRANS64.TRYWAIT P0, [R2+URZ+0x2d800], R3 ;  /* 0x02d80003020075a7 */ /* 0x010824000800017f */
[----:B0-----:R-:W-:Y:S05]  /*8090*/  @!P0 NANOSLEEP.SYNCS 0x989680 ;  /* 0x009896800000895d */ /* 0x001fea0003900000 */
[----:B------:R-:W0:Y:S02]  /*80a0*/  @!P0 SYNCS.PHASECHK.TRANS64 P0, [R2+URZ+0x2d800], R3 ;  /* 0x02d80003020085a7 */ /* 0x000e24000800007f */
[----:B0-----:R-:W-:Y:S05]  /*80b0*/  @!P0 BRA `(.L_x_2406) ;  /* 0xfffffffc00f08947 */ /* 0x001fea000383ffff */
.L_x_2405:
[----:B------:R-:W-:Y:S05]  /*80c0*/  BSYNC B0 ;  /* 0x0000000000007941 */ /* 0x000fea0003800000 */
.L_x_2404:
[----:B------:R-:W-:Y:S05]  /*80d0*/  BRA `(.L_x_2407) ;  /* 0x0000004000847947 */ /* 0x000fea0003800000 */
.L_x_2403:
[----:B------:R-:W-:Y:S01]  /*80e0*/  ULOP3.LUT UP0, URZ, UR42, 0x1bf, URZ, 0xc0, !UPT ;  /* 0x000001bf2a3f7892 */ /* 0x000fe2000f80c03f */
[----:B-----5:R-:W-:Y:S01]  /*80f0*/  SHF.R.S32.HI R0, RZ, 0x1f, R95 ;  /* 0x0000001fff007819 */ /* 0x020fe2000001145f */
[----:B------:R-:W-:Y:S01]  /*8100*/  ULDC.64 UR4, c[0x0][0x3f8] ;  /* 0x0000fe0000047ab9 */ /* 0x000fe20000000a00 */
[----:B------:R-:W-:Y:S01]  /*8110*/  ULDC.64 UR6, c[0x0][0x408] ;  /* 0x0001020000067ab9 */ /* 0x000fe20000000a00 */
[----:B------:R-:W-:Y:S02]  /*8120*/  IMAD.WIDE.U32 R24, R95, UR4, RZ ;  /* 0x000000045f187c25 */ /* 0x000fe4000f8e00ff */
[----:B------:R-:W-:Y:S02]  /*8130*/  PLOP3.LUT P0, PT, PT, PT, UP0, 0x80, 0x0 ;  /* 0x000000000000781c */ /* 0x000fe40003f0f008 */
[C---:B------:R-:W-:Y:S02]  /*8140*/  IMAD R4, R0.reuse, UR4, RZ ;  /* 0x0000000400047c24 */ /* 0x040fe4000f8e02ff */
        /* <DEDUP_REMOVED lines=22> */
[----:B0123--:R-:W-:Y:S05]  /*82b0*/  CALL.ABS.NOINC R14 ;  /* 0x000000000e007343 */ /* 0x00ffea0003c00000 */
.L_x_2408:
[----:B------:R-:W4:Y:S01]  /*82c0*/  LDL R20, [R1+0x58] ;  /* 0x0000580001147983 */ /* 0x000f220000100800 */
[----:B------:R-:W-:Y:S01]  /*82d0*/  ULDC.U8 UR4, c[0x0][0x410] ;  /* 0x0001040000047ab9 */ /* 0x000fe20000000000 */
[----:B------:R-:W-:Y:S01]  /*82e0*/  BSSY B0, `(.L_x_2409) ;  /* 0x00003f8000007945 */ /* 0x000fe20003800000 */
[----:B------:R-:W-:Y:S01]  /*82f0*/  ISETP.NE.AND P0, PT, RZ, UR4, PT ;  /* 0x00000004ff007c0c */ /* 0x000fe2000bf05270 */
[----:B----4-:R-:W-:-:S12]  /*8300*/  IMAD.IADD R9, R142, 0x1, R20 ;  /* 0x000000018e097824 */ /* 0x010fd800078e0214 */
[----:B------:R-:W-:Y:S05]  /*8310*/  @!P0 BRA `(.L_x_2410) ;  /* 0x0000001c00e48947 */ /* 0x000fea0003800000 */
[----:B------:R-:W4:Y:S01]  /*8320*/  LDC R5, c[0x0][0x448] ;  /* 0x00011200ff057b82 */ /* 0x000f220000000800 */
[----:B-1----:R-:W-:Y:S01]  /*8330*/  IMAD.MOV.U32 R3, RZ, RZ, R9 ;  /* 0x000000ffff037224 */ /* 0x002fe200078e0009 */
[----:B------:R-:W-:Y:S01]  /*8340*/  ULDC.64 UR4, c[0x0][0x3f8] ;  /* 0x0000fe0000047ab9 */ /* 0x000fe20000000a00 */
[----:B------:R-:W-:Y:S01]  /*8350*/  ULDC.64 UR6, c[0x0][0x408] ;  /* 0x0001020000067ab9 */ /* 0x000fe20000000a00 */
[----:B------:R-:W-:Y:S02]  /*8360*/  IMAD.MOV.U32 R25, RZ, RZ, R29 ;  /* 0x000000ffff197224 */ /* 0x000fe400078e001d */
[----:B------:R-:W-:Y:S01]  /*8370*/  IMAD.MOV.U32 R27, RZ, RZ, R31 ;  /* 0x000000ffff1b7224 */ /* 0x000fe200078e001f */
[----:B----4-:R-:W-:-:S13]  /*8380*/  ISETP.NE.AND P0, PT, R5, 0x1, PT ;  /* 0x000000010500780c */ /* 0x010fda0003f05270 */
[----:B------:R-:W1:Y:S08]  /*8390*/  @P0 LDC R0, c[0x0][0x44c] ;  /* 0x00011300ff000b82 */ /* 0x000e700000000800 */
[----:B------:R-:W4:Y:S01]  /*83a0*/  @P0 LDC R7, c[0x0][0x450] ;  /* 0x00011400ff070b82 */ /* 0x000f220000000800 */
[----:B-1----:R-:W-:-:S05]  /*83b0*/  @P0 IMAD.HI.U32 R0, R9, R0, RZ ;  /* 0x0000000009000227 */ /* 0x002fca00078e00ff */
[----:B----4-:R-:W-:-:S04]  /*83c0*/  @P0 SHF.R.U32.HI R3, RZ, R7, R0 ;  /* 0x00000007ff030219 */ /* 0x010fc80000011600 */
        /* <DEDUP_REMOVED lines=17> */
[----:B------:R1:W4:Y:S04]  /*84e0*/  SHFL.IDX PT, R3, R13, RZ, 0x1e1f ;  /* 0x001e1fff0d037589 */ /* 0x00032800000e0000 */
[----:B------:R-:W0:Y:S04]  /*84f0*/  SHFL.IDX PT, R38, R38, RZ, 0x1e1f ;  /* 0x001e1fff26267589 */ /* 0x000e2800000e0000 */
[----:B------:R-:W0:Y:S04]  /*8500*/  SHFL.IDX PT, R0, R0, RZ, 0x1e1f ;  /* 0x001e1fff00007589 */ /* 0x000e2800000e0000 */
[----:B-1----:R-:W0:Y:S02]  /*8510*/  SHFL.IDX PT, R39, R39, RZ, 0x1e1f ;  /* 0x001e1fff27277589 */ /* 0x002e2400000e0000 */
.L_x_2643:
[----:B------:R-:W5:Y:S01]  /*8520*/  LDL R4, [R1+0x4c] ;  /* 0x00004c0001047983 */ /* 0x000f620000100800 */
[----:B------:R-:W-:Y:S01]  /*8530*/  BSSY B1, `(.L_x_2412) ;  /* 0x000005f000017945 */ /* 0x000fe20003800000 */
[----:B------:R-:W-:Y:S02]  /*8540*/  CS2R R34, SRZ ;  /* 0x0000000000227805 */ /* 0x000fe4000001ff00 */
[----:B------:R-:W-:Y:S02]  /*8550*/  CS2R R30, SRZ ;  /* 0x00000000001e7805 */ /* 0x000fe4000001ff00 */
[----:B------:R-:W-:Y:S02]  /*8560*/  CS2R R26, SRZ ;  /* 0x00000000001a7805 */ /* 0x000fe4000001ff00 */
[----:B------:R-:W-:Y:S02]  /*8570*/  CS2R R20, SRZ ;  /* 0x0000000000147805 */ /* 0x000fe4000001ff00 */
[----:B------:R-:W-:-:S02]  /*8580*/  CS2R R12, SRZ ;  /* 0x00000000000c7805 */ /* 0x000fc4000001ff00 */
[----:B--2---:R-:W-:Y:S02]  /*8590*/  CS2R R36, SRZ ;  /* 0x0000000000247805 */ /* 0x004fe4000001ff00 */
[----:B------:R-:W-:Y:S02]  /*85a0*/  CS2R R32, SRZ ;  /* 0x0000000000207805 */ /* 0x000fe4000001ff00 */
[----:B------:R-:W-:Y:S02]  /*85b0*/  CS2R R28, SRZ ;  /* 0x00000000001c7805 */ /* 0x000fe4000001ff00 */
[----:B------:R-:W-:Y:S02]  /*85c0*/  CS2R R24, SRZ ;  /* 0x0000000000187805 */ /* 0x000fe4000001ff00 */
[----:B0-----:R-:W-:Y:S02]  /*85d0*/  CS2R R14, SRZ ;  /* 0x00000000000e7805 */ /* 0x001fe4000001ff00 */
[----:B------:R-:W-:Y:S01]  /*85e0*/  CS2R R10, SRZ ;  /* 0x00000000000a7805 */ /* 0x000fe2000001ff00 */
[----:B-----5:R-:W-:-:S04]  /*85f0*/  IMAD R4, R4, R5, RZ ;  /* 0x0000000504047224 */ /* 0x020fc800078e02ff */
[----:B------:R-:W-:Y:S01]  /*8600*/  IMAD R97, R97, -0xc0, R4 ;  /* 0xffffff4061617824 */ /* 0x000fe200078e0204 */
[----:B------:R-:W-:Y:S02]  /*8610*/  ISETP.GE.AND P0, PT, R9, R4, PT ;  /* 0x000000040900720c */ /* 0x000fe40003f06270 */
[----:B------:R-:W-:-:S11]  /*8620*/  CS2R R8, SRZ ;  /* 0x0000000000087805 */ /* 0x000fd6000001ff00 */
[----:B------:R-:W-:Y:S05]  /*8630*/  @P0 BRA `(.L_x_2413) ;  /* 0x0000000400380947 */ /* 0x000fea0003800000 */
[----:B------:R-:W2:Y:S01]  /*8640*/  LDL R48, [R1+0x44] ;  /* 0x0000440001307983 */ /* 0x000ea20000100800 */
[----:B------:R-:W-:-:S03]  /*8650*/  ULDC UR4, c[0x0][0x3f4] ;  /* 0x0000fd0000047ab9 */ /* 0x000fc60000000800 */
[----:B------:R-:W3:Y:S04]  /*8660*/  LDL R47, [R1+0x3c] ;  /* 0x00003c00012f7983 */ /* 0x000ee80000100800 */
[----:B------:R-:W4:Y:S04]  /*8670*/  LDL R46, [R1+0x40] ;  /* 0x00004000012e7983 */ /* 0x000f280000100800 */
[----:B------:R-:W4:Y:S04]  /*8680*/  LDL R43, [R1+0x38] ;  /* 0x00003800012b7983 */ /* 0x000f280000100800 */
[----:B------:R-:W4:Y:S04]  /*8690*/  LDL.64 R44, [R1] ;  /* 0x00000000012c7983 */ /* 0x000f280000100a00 */
        /* <DEDUP_REMOVED lines=15> */
[CC--:B------:R-:W-:Y:S02]  /*8790*/  @!P3 IADD3 R26, P4, R38.reuse, R24.reuse, RZ ;  /* 0x00000018261ab210 */ /* 0x0c0fe40007f9e0ff */
        /* <DEDUP_REMOVED lines=56> */
.L_x_2413:
[----:B------:R-:W-:Y:S05]  /*8b20*/  BSYNC B1 ;  /* 0x0000000000017941 */ /* 0x000fea0003800000 */
.L_x_2412:
[----:B------:R-:W-:Y:S01]  /*8b30*/  ULEA.HI UR4, UR37, UR37, URZ, 0x1 ;  /* 0x0000002525047291 */ /* 0x000fe2000f8f083f */
[----:B----45:R-:W-:Y:S01]  /*8b40*/  IMAD.MOV.U32 R3, RZ, RZ, R35 ;  /* 0x000000ffff037224 */ /* 0x030fe200078e0023 */
[----:B------:R-:W-:Y:S01]  /*8b50*/  VIMNMX R97, R97, 0xc0, PT ;  /* 0x000000c061617848 */ /* 0x000fe20003fe0100 */
[----:B------:R-:W-:Y:S01]  /*8b60*/  IMAD.MOV.U32 R0, RZ, RZ, R34 ;  /* 0x000000ffff007224 */ /* 0x000fe200078e0022 */
[----:B------:R-:W-:Y:S01]  /*8b70*/  ULOP3.LUT UR4, UR4, 0xfffffffe, URZ, 0xc0, !UPT ;  /* 0xfffffffe04047892 */ /* 0x000fe2000f8ec03f */
[----:B0-----:R-:W-:Y:S01]  /*8b80*/  IMAD.MOV.U32 R4, RZ, RZ, R30 ;  /* 0x000000ffff047224 */ /* 0x001fe200078e001e */
[----:B------:R-:W-:Y:S01]  /*8b90*/  PRMT R38, R38, 0x5410, R3 ;  /* 0x0000541026267816 */ /* 0x000fe20000000003 */
        /* <DEDUP_REMOVED lines=8> */
[----:B---3--:R-:W-:Y:S01]  /*8c20*/  PRMT R57, R0, 0x7610, R57 ;  /* 0x0000761000397816 */ /* 0x008fe20000000039 */
        /* <DEDUP_REMOVED lines=36> */
[----:B------:R-:W-:-:S02]  /*8e70*/  PRMT R46, R5, 0x7610, R46 ;  /* 0x00007610052e7816 */ /* 0x000fc4000000002e */
[----:B------:R-:W-:Y:S01]  /*8e80*/  PRMT R47, R6, 0x7610, R47 ;  /* 0x00007610062f7816 */ /* 0x000fe2000000002f */
[----:B0-----:R-:W-:Y:S08]  /*8e90*/  @!P0 BRA `(.L_x_2415) ;  /* 0x0000016400f48947 */ /* 0x001ff00003800000 */
.L_x_2644:
[----:B------:R-:W-:Y:S05]  /*8ea0*/  BSYNC B1 ;  /* 0x0000000000017941 */ /* 0x000fea0003800000 */
.L_x_2414:
[----:B------:R-:W-:Y:S02]  /*8eb0*/  PRMT R42, R0, 0x7610, R42 ;  /* 0x00007610002a7816 */ /* 0x000fe4000000002a */
[----:B------:R-:W-:Y:S01]  /*8ec0*/  PRMT R43, R4, 0x7610, R43 ;  /* 0x00007610042b7816 */ /* 0x000fe2000000002b */
[----:B------:R-:W-:Y:S06]  /*8ed0*/  @P1 BRA `(.L_x_2416) ;  /* 0x0000003000e01947 */ /* 0x000fec0003800000 */
[----:B------:R-:W2:Y:S01]  /*8ee0*/  LDL.64 R66, [R1] ;  /* 0x0000000001427983 */ /* 0x000ea20000100a00 */
        /* <DEDUP_REMOVED lines=70> */
.L_x_2418:
[----:B------:R-:W-:Y:S05]  /*9350*/  BSYNC B1 ;  /* 0x0000000000017941 */ /* 0x000fea0003800000 */
.L_x_2417:
[----:B------:R-:W-:Y:S01]  /*9360*/  BSSY B1, `(.L_x_2419) ;  /* 0x0000031000017945 */ /* 0x000fe20003800000 */
[----:B------:R-:W-:-:S03]  /*9370*/  @P0 VIADD R0, R3, 0xffffffe0 ;  /* 0xffffffe003000836 */ /* 0x000fc60000000000 */
[----:B------:R-:W-:Y:S05]  /*9380*/  @P1 BRA `(.L_x_2420) ;  /* 0x0000000000b81947 */ /* 0x000fea0003800000 */
[----:B0-----:R-:W0:Y:S01]  /*9390*/  LDS.128 R4, [R0+0xc400] ;  /* 0x00c4000000047984 */ /* 0x001e220000000c00 */
[--C-:B------:R-:W-:Y:S02]  /*93a0*/  SHF.R.U64 R34, R32, 0x10, R33.reuse ;  /* 0x0000001020227819 */ /* 0x100fe40000001221 */
[----:B------:R-:W-:Y:S02]  /*93b0*/  SHF.R.U32.HI R35, RZ, 0x10, R33 ;  /* 0x00000010ff237819 */ /* 0x000fe40000011621 */
[--C-:B------:R-:W-:Y:S02]  /*93c0*/  SHF.R.U64 R33, R30, 0x10, R31.reuse ;  /* 0x000000101e217819 */ /* 0x100fe4000000121f */
        /* <DEDUP_REMOVED lines=15> */
[C---:B------:R-:W-:Y:S01]  /*94c0*/  FMUL.FTZ R31, R33.reuse, R57 ;  /* 0x00000039211f7220 */ /* 0x040fe20000410000 */
[----:B------:R-:W-:Y:S02]  /*94d0*/  IMAD.U32 R6, R4, 0x10000, RZ ;  /* 0x0001000004067824 */ /* 0x000fe400078e00ff */
[C---:B------:R-:W-:Y:S01]  /*94e0*/  FFMA.FTZ R41, R30.reuse, R36, -R41 ;  /* 0x000000241e297223 */ /* 0x040fe20000010829 */
        /* <DEDUP_REMOVED lines=24> */
.L_x_2420:
[----:B------:R-:W-:Y:S05]  /*9670*/  BSYNC B1 ;  /* 0x0000000000017941 */ /* 0x000fea0003800000 */
.L_x_2419:
[----:B------:R-:W-:Y:S04]  /*9680*/  BSSY B1, `(.L_x_2421) ;  /* 0x0000030000017945 */ /* 0x000fe80003800000 */
[----:B------:R-:W-:Y:S05]  /*9690*/  @P2 BRA `(.L_x_2422) ;  /* 0x0000000000b82947 */ /* 0x000fea0003800000 */
[----:B01----:R-:W0:Y:S01]  /*96a0*/  LDS.128 R4, [R3+0xf400] ;  /* 0x00f4000003047984 */ /* 0x003e220000000c00 */
        /* <DEDUP_REMOVED lines=45> */
.L_x_2422:
[----:B------:R-:W-:Y:S05]  /*9980*/  BSYNC B1 ;  /* 0x0000000000017941 */ /* 0x000fea0003800000 */
.L_x_2421:
        /* <DEDUP_REMOVED lines=48> */
.L_x_2424:
[----:B------:R-:W-:Y:S05]  /*9c90*/  BSYNC B1 ;  /* 0x0000000000017941 */ /* 0x000fea0003800000 */
.L_x_2423:
        /* <DEDUP_REMOVED lines=48> */
.L_x_2426:
[----:B------:R-:W-:Y:S05]  /*9fa0*/  BSYNC B1 ;  /* 0x0000000000017941 */ /* 0x000fea0003800000 */
.L_x_2425:
        /* <DEDUP_REMOVED lines=48> */
.L_x_2410:
[----:B------:R-:W4:Y:S01]  /*a2b0*/  LDC R10, c[0x0][0x448] ;  /* 0x00011200ff0a7b82 */ /* 0x000f220000000800 */
[----:B-1----:R-:W-:Y:S01]  /*a2c0*/  IMAD.MOV.U32 R3, RZ, RZ, R9 ;  /* 0x000000ffff037224 */ /* 0x002fe200078e0009 */
[----:B------:R-:W-:Y:S01]  /*a2d0*/  ULDC.64 UR4, c[0x0][0x3f8] ;  /* 0x0000fe0000047ab9 */ /* 0x000fe20000000a00 */
[----:B------:R-:W-:Y:S01]  /*a2e0*/  ULDC.64 UR6, c[0x0][0x408] ;  /* 0x0001020000067ab9 */ /* 0x000fe20000000a00 */
[----:B------:R-:W-:Y:S02]  /*a2f0*/  IMAD.MOV.U32 R4, RZ, RZ, R24 ;  /* 0x000000ffff047224 */ /* 0x000fe400078e0018 */
[----:B------:R-:W-:Y:S02]  /*a300*/  IMAD.MOV.U32 R6, RZ, RZ, R26 ;  /* 0x000000ffff067224 */ /* 0x000fe400078e001a */
[----:B------:R-:W-:Y:S01]  /*a310*/  IMAD.MOV.U32 R7, RZ, RZ, R31 ;  /* 0x000000ffff077224 */ /* 0x000fe200078e001f */
[----:B----4-:R-:W-:-:S13]  /*a320*/  ISETP.NE.AND P0, PT, R10, 0x1, PT ;  /* 0x000000010a00780c */ /* 0x010fda0003f05270 */
[----:B------:R-:W1:Y:S08]  /*a330*/  @P0 LDC R0, c[0x0][0x44c] ;  /* 0x00011300ff000b82 */ /* 0x000e700000000800 */
[----:B------:R-:W4:Y:S01]  /*a340*/  @P0 LDC R5, c[0x0][0x450] ;  /* 0x00011400ff050b82 */ /* 0x000f220000000800 */
[----:B-1----:R-:W-:-:S05]  /*a350*/  @P0 IMAD.HI.U32 R0, R9, R0, RZ ;  /* 0x0000000009000227 */ /* 0x002fca00078e00ff */
[----:B----4-:R-:W-:Y:S01]  /*a360*/  @P0 SHF.R.U32.HI R3, RZ, R5, R0 ;  /* 0x00000005ff030219 */ /* 0x010fe20000011600 */
[----:B------:R-:W-:-:S03]  /*a370*/  IMAD.MOV.U32 R5, RZ, RZ, R29 ;  /* 0x000000ffff057224 */ /* 0x000fc600078e001d */
[----:B------:R-:W-:Y:S01]  /*a380*/  SHF.R.S32.HI R0, RZ, 0x1f, R3 ;  /* 0x0000001fff007819 */ /* 0x000fe20000011403 */
[----:B------:R-:W-:-:S04]  /*a390*/  IMAD.WIDE.U32 R4, R3, UR4, R4 ;  /* 0x0000000403047c25 */ /* 0x000fc8000f8e0004 */
[C---:B------:R-:W-:Y:S02]  /*a3a0*/  IMAD R8, R0.reuse, UR4, RZ ;  /* 0x0000000400087c24 */ /* 0x040fe4000f8e02ff */
[----:B------:R-:W-:Y:S02]  /*a3b0*/  IMAD R0, R0, UR6, RZ ;  /* 0x0000000600007c24 */ /* 0x000fe4000f8e02ff */
[C---:B------:R-:W-:Y:S01]  /*a3c0*/  IMAD R13, R3.reuse, UR5, R8 ;  /* 0x00000005030d7c24 */ /* 0x040fe2000f8e0208 */
[----:B------:R-:W-:Y:S01]  /*a3d0*/  ULDC.64 UR4, c[0x0][0x3e8] ;  /* 0x0000fa0000047ab9 */ /* 0x000fe20000000a00 */
[----:B------:R-:W-:-:S04]  /*a3e0*/  IMAD.WIDE.U32 R6, R3, UR6, R6 ;  /* 0x0000000603067c25 */ /* 0x000fc8000f8e0006 */
[----:B--2---:R-:W-:Y:S01]  /*a3f0*/  IMAD R37, R3, UR7, R0 ;  /* 0x0000000703257c24 */ /* 0x004fe2000f8e0200 */
        /* <DEDUP_REMOVED lines=10> */
[----:B------:R-:W4:Y:S04]  /*a4a0*/  SHFL.IDX PT, R3, R3, RZ, 0x1e1f ;  /* 0x001e1fff03037589 */ /* 0x000f2800000e0000 */
[----:B------:R-:W0:Y:S04]  /*a4b0*/  SHFL.IDX PT, R37, R37, RZ, 0x1e1f ;  /* 0x001e1fff25257589 */ /* 0x000e2800000e0000 */
[----:B-1----:R-:W0:Y:S02]  /*a4c0*/  SHFL.IDX PT, R38, R38, RZ, 0x1e1f ;  /* 0x001e1fff26267589 */ /* 0x002e2400000e0000 */
.L_x_2650:
[----:B------:R-:W5:Y:S01]  /*a4d0*/  LDL R4, [R1+0x4c] ;  /* 0x00004c0001047983 */ /* 0x000f620000100800 */
[----:B------:R-:W-:Y:S01]  /*a4e0*/  BSSY B1, `(.L_x_2428) ;  /* 0x000003b000017945 */ /* 0x000fe20003800000 */
[----:B------:R-:W-:Y:S02]  /*a4f0*/  CS2R R6, SRZ ;  /* 0x0000000000067805 */ /* 0x000fe4000001ff00 */
[----:B------:R-:W-:Y:S02]  /*a500*/  CS2R R12, SRZ ;  /* 0x00000000000c7805 */ /* 0x000fe4000001ff00 */
[----:B0-----:R-:W-:Y:S02]  /*a510*/  CS2R R14, SRZ ;  /* 0x00000000000e7805 */ /* 0x001fe4000001ff00 */
[----:B------:R-:W-:Y:S02]  /*a520*/  CS2R R24, SRZ ;  /* 0x0000000000187805 */ /* 0x000fe4000001ff00 */
[----:B------:R-:W-:-:S02]  /*a530*/  CS2R R26, SRZ ;  /* 0x00000000001a7805 */ /* 0x000fc4000001ff00 */
[----:B------:R-:W-:Y:S02]  /*a540*/  CS2R R28, SRZ ;  /* 0x00000000001c7805 */ /* 0x000fe4000001ff00 */
[----:B------:R-:W-:Y:S02]  /*a550*/  CS2R R30, SRZ ;  /* 0x00000000001e7805 */ /* 0x000fe4000001ff00 */
[----:B------:R-:W-:Y:S02]  /*a560*/  CS2R R32, SRZ ;  /* 0x0000000000207805 */ /* 0x000fe4000001ff00 */
[----:B------:R-:W-:Y:S01]  /*a570*/  CS2R R34, SRZ ;  /* 0x0000000000227805 */ /* 0x000fe2000001ff00 */
[----:B-----5:R-:W-:Y:S01]  /*a580*/  IMAD R10, R4, R10, RZ ;  /* 0x0000000a040a7224 */ /* 0x020fe200078e02ff */
[----:B------:R-:W-:-:S03]  /*a590*/  CS2R R4, SRZ ;  /* 0x0000000000047805 */ /* 0x000fc6000001ff00 */
[----:B------:R-:W-:Y:S01]  /*a5a0*/  IMAD R97, R97, -0xc0, R10 ;  /* 0xffffff4061617824 */ /* 0x000fe200078e020a */
[----:B------:R-:W-:Y:S02]  /*a5b0*/  ISETP.GE.AND P0, PT, R9, R10, PT ;  /* 0x0000000a0900720c */ /* 0x000fe40003f06270 */
[----:B------:R-:W-:Y:S02]  /*a5c0*/  CS2R R8, SRZ ;  /* 0x0000000000087805 */ /* 0x000fe4000001ff00 */
[----:B------:R-:W-:-:S09]  /*a5d0*/  CS2R R10, SRZ ;  /* 0x00000000000a7805 */ /* 0x000fd2000001ff00 */
[----:B------:R-:W-:Y:S05]  /*a5e0*/  @P0 BRA `(.L_x_2429) ;  /* 0x0000000000a80947 */ /* 0x000fea0003800000 */
[----:B------:R-:W3:Y:S04]  /*a5f0*/  LDL R21, [R1+0x14] ;  /* 0x0000140001157983 */ /* 0x000ee80000100800 */
[----:B------:R-:W3:Y:S01]  /*a600*/  LDL R20, [R1+0x18] ;  /* 0x0000180001147983 */ /* 0x000ee20000100800 */
        /* <DEDUP_REMOVED lines=19> */
[----:B---3--:R-:W-:-:S02]  /*a740*/  @!P3 IMAD.SHL.U32 R13, R21, 0x8, RZ ;  /* 0x00000008150db824 */ /* 0x008fc400078e00ff */
        /* <DEDUP_REMOVED lines=20> */
.L_x_2429:
[----:B------:R-:W-:Y:S05]  /*a890*/  BSYNC B1 ;  /* 0x0000000000017941 */ /* 0x000fea0003800000 */
.L_x_2428:
[----:B------:R-:W-:Y:S01]  /*a8a0*/  ULEA.HI UR4, UR37, UR37, URZ, 0x1 ;  /* 0x0000002525047291 */ /* 0x000fe2000f8f083f */
[----:B----45:R-:W-:Y:S01]  /*a8b0*/  IMAD.MOV.U32 R3, RZ, RZ, R5 ;  /* 0x000000ffff037224 */ /* 0x030fe200078e0005 */
[----:B------:R-:W-:Y:S01]  /*a8c0*/  VIMNMX R97, R97, 0xc0, PT ;  /* 0x000000c061617848 */ /* 0x000fe20003fe0100 */
[----:B-1----:R-:W-:Y:S01]  /*a8d0*/  IMAD.MOV.U32 R20, RZ, RZ, R6 ;  /* 0x000000ffff147224 */ /* 0x002fe200078e0006 */
[----:B------:R-:W-:Y:S01]  /*a8e0*/  ULOP3.LUT UR4, UR4, 0xfffffffe, URZ, 0xc0, !UPT ;  /* 0xfffffffe04047892 */ /* 0x000fe2000f8ec03f */
[----:B--2---:R-:W-:Y:S01]  /*a8f0*/  IMAD.MOV.U32 R0, RZ, RZ, R4 ;  /* 0x000000ffff007224 */ /* 0x004fe200078e0004 */
[----:B------:R-:W-:Y:S01]  /*a900*/  BSSY B1, `(.L_x_2430) ;  /* 0x0000032000017945 */ /* 0x000fe20003800000 */
        /* <DEDUP_REMOVED lines=17> */
[----:B---3--:R-:W-:Y:S01]  /*aa20*/  PRMT R57, R0, 0x7610, R57 ;  /* 0x0000761000397816 */ /* 0x008fe20000000039 */
        /* <DEDUP_REMOVED lines=31> */
.L_x_2651:
[----:B------:R-:W-:Y:S05]  /*ac20*/  BSYNC B1 ;  /* 0x0000000000017941 */ /* 0x000fea0003800000 */
.L_x_2430:
        /* <DEDUP_REMOVED lines=20> */
[----:B------:R-:W-:Y:S02]  /*ad70*/  SHF.R.U64 R24, R6, 0x10, R7 ;  /* 0x0000001006187819 */ /* 0x000fe40000001207 */
[----:B------:R-:W-:Y:S02]  /*ad80*/  PRMT R59, R52, 0x5410, R59 ;  /* 0x00005410343b7816 */ /* 0x000fe4000000003b */
[----:B------:R-:W-:Y:S02]  /*ad90*/  SHF.R.U32.HI R4, RZ, 0x10, R7 ;  /* 0x00000010ff047819 */ /* 0x000fe40000011607 */
[----:B------:R-:W-:Y:S01]  /*ada0*/  SHF.R.U32.HI R50, RZ, 0x10, R5 ;  /* 0x00000010ff327819 */ /* 0x000fe20000011605 */
[----:B------:R-:W-:Y:S01]  /*adb0*/  IMAD.U32 R70, R59, 0x10000, RZ ;  /* 0x000100003b467824 */ /* 0x000fe200078e00ff */
[----:B------:R-:W-:Y:S02]  /*adc0*/  PRMT R53, R62, 0x5410, R53 ;  /* 0x000054103e357816 */ /* 0x000fe40000000035 */
[----:B------:R-:W-:-:S02]  /*add0*/  PRMT R6, R65, 0x5410, R25 ;  /* 0x0000541041067816 */ /* 0x000fc40000000019 */
[----:B------:R-:W-:Y:S01]  /*ade0*/  PRMT R7, R21, 0x5432, R24 ;  /* 0x0000543215077816 */ /* 0x000fe20000000018 */
[----:B------:R-:W-:Y:S01]  /*adf0*/  IMAD.U32 R68, R53, 0x10000, RZ ;  /* 0x0001000035447824 */ /* 0x000fe200078e00ff */
[----:B------:R-:W-:Y:S02]  /*ae00*/  PRMT R51, R64, 0x5410, R51 ;  /* 0x0000541040337816 */ /* 0x000fe40000000033 */
[----:B------:R-:W-:Y:S02]  /*ae10*/  SHF.R.U32.HI R26, RZ, 0x10, R27 ;  /* 0x00000010ff1a7819 */ /* 0x000fe4000001161b */
[----:B------:R-:W-:Y:S02]  /*ae20*/  PRMT R50, R20, 0x5432, R50 ;  /* 0x0000543214327816 */ /* 0x000fe40000000032 */
[----:B------:R-:W-:Y:S02]  /*ae30*/  PRMT R5, R45, 0x5432, R26 ;  /* 0x000054322d057816 */ /* 0x000fe4000000001a */
[----:B------:R-:W-:Y:S01]  /*ae40*/  PRMT R4, R44, 0x5432, R4 ;  /* 0x000054322c047816 */ /* 0x000fe20000000004 */
[----:B------:R-:W-:Y:S01]  /*ae50*/  IMAD.U32 R71, R50, 0x10000, RZ ;  /* 0x0001000032477824 */ /* 0x000fe200078e00ff */
        /* <DEDUP_REMOVED lines=24> */
[C---:B------:R-:W-:Y:S01]  /*afe0*/  FMUL.FTZ R72, R39.reuse, R70 ;  /* 0x0000004627487220 */ /* 0x040fe20000410000 */
[----:B------:R-:W-:Y:S01]  /*aff0*/  FMUL.FTZ R74, R39, R68 ;  /* 0x00000044274a7220 */ /* 0x000fe20000410000 */
[----:B------:R-:W-:Y:S01]  /*b000*/  IMAD.U32 R37, R42, 0x10000, RZ ;  /* 0x000100002a257824 */ /* 0x000fe200078e00ff */
[C---:B------:R-:W-:Y:S01]  /*b010*/  LOP3.LUT R42, R43.reuse, 0xffff0000, RZ, 0xc0, !PT ;  /* 0xffff00002b2a7812 */ /* 0x040fe200078ec0ff */
[----:B------:R-:W-:-:S02]  /*b020*/  IMAD.U32 R67, R43, 0x10000, RZ ;  /* 0x000100002b437824 */ /* 0x000fc400078e00ff */
[----:B------:R-:W-:Y:S01]  /*b030*/  FFMA.FTZ R39, R65, R68, -R72 ;  /* 0x0000004441277223 */ /* 0x000fe20000010848 */
[----:B------:R-:W-:Y:S01]  /*b040*/  LOP3.LUT R40, R41, 0xffff0000, RZ, 0xc0, !PT ;  /* 0xffff000029287812 */ /* 0x000fe200078ec0ff */
[----:B------:R-:W-:Y:S02]  /*b050*/  IMAD.U32 R43, R51, 0x10000, RZ ;  /* 0x00010000332b7824 */ /* 0x000fe400078e00ff */
[----:B------:R-:W-:Y:S01]  /*b060*/  FMUL.FTZ R69, R66, R71 ;  /* 0x0000004742457220 */ /* 0x000fe20000410000 */
[----:B------:R-:W-:Y:S02]  /*b070*/  IMAD.U32 R68, R4, 0x10000, RZ ;  /* 0x0001000004447824 */ /* 0x000fe400078e00ff */
[----:B------:R-:W-:Y:S01]  /*b080*/  FFMA.FTZ R41, R65, R70, R74 ;  /* 0x0000004641297223 */ /* 0x000fe2000001004a */
[----:B------:R-:W-:Y:S02]  /*b090*/  IMAD.U32 R65, R5, 0x10000, RZ ;  /* 0x0001000005417824 */ /* 0x000fe400078e00ff */
[-C--:B------:R-:W-:Y:S01]  /*b0a0*/  FMUL.FTZ R73, R66, R43.reuse ;  /* 0x0000002b42497220 */ /* 0x080fe20000410000 */
[-C--:B------:R-:W-:Y:S01]  /*b0b0*/  FMUL.FTZ R75, R67, R68.reuse ;  /* 0x00000044434b7220 */ /* 0x080fe20000410000 */
[----:B------:R-:W-:Y:S01]  /*b0c0*/  FFMA.FTZ R43, R62, R43, -R69 ;  /* 0x0000002b3e2b7223 */ /* 0x000fe20000010845 */
[----:B------:R-:W-:Y:S01]  /*b0d0*/  LOP3.LUT R69, R59, 0xffff0000, RZ, 0xc0, !PT ;  /* 0xffff00003b457812 */ /* 0x000fe200078ec0ff */
[-C--:B------:R-:W-:Y:S01]  /*b0e0*/  FMUL.FTZ R67, R67, R65.reuse ;  /* 0x0000004143437220 */ /* 0x080fe20000410000 */
[----:B------:R-:W-:Y:S01]  /*b0f0*/  FFMA.FTZ R59, R64, R65, -R75 ;  /* 0x00000041403b7223 */ /* 0x000fe2000001084b */
[----:B------:R-:W-:Y:S01]  /*b100*/  LOP3.LUT R65, R53, 0xffff0000, RZ, 0xc0, !PT ;  /* 0xffff000035417812 */ /* 0x000fe200078ec0ff */
[----:B------:R-:W-:Y:S01]  /*b110*/  FFMA.FTZ R62, R62, R71, R73 ;  /* 0x000000473e3e7223 */ /* 0x000fe20000010049 */
[----:B------:R-:W-:Y:S01]  /*b120*/  FFMA.FTZ R53, R64, R68, R67 ;  /* 0x0000004440357223 */ /* 0x000fe20000010043 */
[C---:B------:R-:W-:Y:S01]  /*b130*/  FMUL.FTZ R71, R52.reuse, R69 ;  /* 0x0000004534477220 */ /* 0x040fe20000410000 */
[----:B------:R-:W-:Y:S01]  /*b140*/  LOP3.LUT R51, R51, 0xffff0000, RZ, 0xc0, !PT ;  /* 0xffff000033337812 */ /* 0x000fe200078ec0ff */
[-C--:B------:R-:W-:Y:S01]  /*b150*/  FMUL.FTZ R73, R52, R65.reuse ;  /* 0x0000004134497220 */ /* 0x080fe20000410000 */
[----:B------:R-:W-:Y:S01]  /*b160*/  LOP3.LUT R67, R50, 0xffff0000, RZ, 0xc0, !PT ;  /* 0xffff000032437812 */ /* 0x000fe200078ec0ff */
[----:B------:R-:W-:Y:S01]  /*b170*/  FFMA.FTZ R64, R26, R65, -R71 ;  /* 0x000000411a407223 */ /* 0x000fe20000010847 */
[----:B------:R-:W-:-:S02]  /*b180*/  IMAD.U32 R52, R7, 0x10000, RZ ;  /* 0x0001000007347824 */ /* 0x000fc400078e00ff */
[----:B------:R-:W-:Y:S01]  /*b190*/  FMUL.FTZ R66, R40, R51 ;  /* 0x0000003328427220 */ /* 0x000fe20000410000 */
[----:B------:R-:W-:Y:S02]  /*b1a0*/  IMAD.U32 R50, R6, 0x10000, RZ ;  /* 0x0001000006327824 */ /* 0x000fe400078e00ff */
[-C--:B------:R-:W-:Y:S01]  /*b1b0*/  FMUL.FTZ R65, R40, R67.reuse ;  /* 0x0000004328417220 */ /* 0x080fe20000410000 */
[C---:B------:R-:W-:Y:S01]  /*b1c0*/  FMUL.FTZ R68, R37.reuse, R52 ;  /* 0x0000003425447220 */ /* 0x040fe20000410000 */
[----:B------:R-:W-:Y:S01]  /*b1d0*/  FFMA.FTZ R67, R36, R67, R66 ;  /* 0x0000004324437223 */ /* 0x000fe20000010042 */
[----:B------:R-:W-:Y:S01]  /*b1e0*/  LOP3.LUT R6, R6, 0xffff0000, RZ, 0xc0, !PT ;  /* 0xffff000006067812 */ /* 0x000fe200078ec0ff */
[----:B------:R-:W-:Y:S01]  /*b1f0*/  FFMA.FTZ R40, R36, R51, -R65 ;  /* 0x0000003324287223 */ /* 0x000fe20000010841 */
[-C--:B------:R-:W-:Y:S01]  /*b200*/  FMUL.FTZ R36, R37, R50.reuse ;  /* 0x0000003225247220 */ /* 0x080fe20000410000 */
[----:B------:R-:W-:Y:S01]  /*b210*/  LOP3.LUT R7, R7, 0xffff0000, RZ, 0xc0, !PT ;  /* 0xffff000007077812 */ /* 0x000fe200078ec0ff */
[C---:B------:R-:W-:Y:S01]  /*b220*/  FFMA.FTZ R68, R25.reuse, R50, -R68 ;  /* 0x0000003219447223 */ /* 0x040fe20000010844 */
[----:B------:R-:W-:Y:S01]  /*b230*/  LOP3.LUT R37, R4, 0xffff0000, RZ, 0xc0, !PT ;  /* 0xffff000004257812 */ /* 0x000fe200078ec0ff */
[----:B------:R-:W-:Y:S01]  /*b240*/  FFMA.FTZ R36, R25, R52, R36 ;  /* 0x0000003419247223 */ /* 0x000fe20000010024 */
[----:B------:R-:W-:Y:S01]  /*b250*/  LOP3.LUT R5, R5, 0xffff0000, RZ, 0xc0, !PT ;  /* 0xffff000005057812 */ /* 0x000fe200078ec0ff */
[CC--:B------:R-:W-:Y:S01]  /*b260*/  FMUL.FTZ R4, R27.reuse, R6.reuse ;  /* 0x000000061b047220 */ /* 0x0c0fe20000410000 */
[----:B------:R-:W-:Y:S01]  /*b270*/  FMUL.FTZ R25, R27, R7 ;  /* 0x000000071b197220 */ /* 0x000fe20000410000 */
[----:B------:R-:W-:Y:S01]  /*b280*/  FMUL.FTZ R51, R42, R37 ;  /* 0x000000252a337220 */ /* 0x000fe20000410000 */
[----:B------:R-:W-:Y:S01]  /*b290*/  FFMA.FTZ R26, R26, R69, R73 ;  /* 0x000000451a1a7223 */ /* 0x000fe20000010049 */
        /* <DEDUP_REMOVED lines=15> */
.L_x_2433:
[----:B------:R-:W-:Y:S05]  /*b390*/  BSYNC B1 ;  /* 0x0000000000017941 */ /* 0x000fea0003800000 */
.L_x_2432:
[----:B------:R-:W-:Y:S04]  /*b3a0*/  BSSY B1, `(.L_x_2434) ;  /* 0x0000075000017945 */ /* 0x000fe80003800000 */
[----:B------:R-:W-:Y:S05]  /*b3b0*/  @P1 BRA `(.L_x_2435) ;  /* 0x0000000400cc1947 */ /* 0x000fea0003800000 */
[----:B0-----:R-:W2:Y:S04]  /*b3c0*/  LDL R6, [R1+0x3c] ;  /* 0x00003c0001067983 */ /* 0x001ea80000100800 */
[----:B------:R-:W2:Y:S04]  /*b3d0*/  LDL.64 R4, [R1] ;  /* 0x0000000001047983 */ /* 0x000ea80000100a00 */
[----:B------:R-:W3:Y:S01]  /*b3e0*/  LDL R0, [R1+0x14] ;  /* 0x0000140001007983 */ /* 0x000ee20000100800 */
[----:B------:R-:W-:Y:S02]  /*b3f0*/  SHF.R.U64 R40, R28, 0x10, R29 ;  /* 0x000000101c287819 */ /* 0x000fe4000000121d */
[----:B------:R-:W-:-:S02]  /*b400*/  SHF.R.U64 R28, R8, 0x10, R9 ;  /* 0x00000010081c7819 */ /* 0x000fc40000001209 */
[----:B------:R-:W-:Y:S02]  /*b410*/  SHF.R.U32.HI R9, RZ, 0x10, R9 ;  /* 0x00000010ff097819 */ /* 0x000fe40000011609 */
[----:B------:R-:W-:Y:S02]  /*b420*/  SHF.R.U64 R8, R10, 0x10, R11 ;  /* 0x000000100a087819 */ /* 0x000fe4000000120b */
[----:B------:R-:W-:Y:S02]  /*b430*/  PRMT R55, R55, 0x5410, R28 ;  /* 0x0000541037377816 */ /* 0x000fe4000000001c */
[----:B------:R-:W-:Y:S02]  /*b440*/  SHF.R.U32.HI R38, RZ, 0x10, R29 ;  /* 0x00000010ff267819 */ /* 0x000fe4000001161d */
[----:B------:R-:W-:Y:S01]  /*b450*/  SHF.R.U64 R29, R30, 0x10, R31 ;  /* 0x000000101e1d7819 */ /* 0x000fe2000000121f */
[----:B------:R-:W-:Y:S01]  /*b460*/  IMAD.U32 R39, R55, 0x10000, RZ ;  /* 0x0001000037277824 */ /* 0x000fe200078e00ff */
[----:B------:R-:W-:-:S02]  /*b470*/  SHF.R.U32.HI R11, RZ, 0x10, R11 ;  /* 0x00000010ff0b7819 */ /* 0x000fc4000001160b */
[----:B------:R-:W-:Y:S02]  /*b480*/  PRMT R63, R63, 0x5410, R40 ;  /* 0x000054103f3f7816 */ /* 0x000fe40000000028 */
[----:B------:R-:W-:Y:S02]  /*b490*/  PRMT R56, R56, 0x5410, R9 ;  /* 0x0000541038387816 */ /* 0x000fe40000000009 */
[----:B------:R-:W-:Y:S02]  /*b4a0*/  PRMT R57, R57, 0x5410, R8 ;  /* 0x0000541039397816 */ /* 0x000fe40000000008 */
[----:B------:R-:W-:Y:S01]  /*b4b0*/  SHF.R.U32.HI R31, RZ, 0x10, R31 ;  /* 0x00000010ff1f7819 */ /* 0x000fe2000001161f */
[----:B------:R-:W-:Y:S01]  /*b4c0*/  IMAD.U32 R41, R56, 0x10000, RZ ;  /* 0x0001000038297824 */ /* 0x000fe200078e00ff */
[----:B------:R-:W-:Y:S01]  /*b4d0*/  PRMT R61, R61, 0x5410, R38 ;  /* 0x000054103d3d7816 */ /* 0x000fe20000000026 */
[----:B------:R-:W-:Y:S01]  /*b4e0*/  IMAD.U32 R38, R63, 0x10000, RZ ;  /* 0x000100003f267824 */ /* 0x000fe200078e00ff */
[----:B------:R-:W-:-:S02]  /*b4f0*/  PRMT R60, R60, 0x5410, R29 ;  /* 0x000054103c3c7816 */ /* 0x000fc4000000001d */
[----:B------:R-:W-:Y:S02]  /*b500*/  PRMT R54, R54, 0x5410, R11 ;  /* 0x0000541036367816 */ /* 0x000fe4000000000b */
[----:B------:R-:W-:Y:S02]  /*b510*/  PRMT R58, R58, 0x5410, R31 ;  /* 0x000054103a3a7816 */ /* 0x000fe4000000001f */
        /* <DEDUP_REMOVED lines=43> */
[C---:B------:R-:W-:Y:S01]  /*b7d0*/  FFMA.FTZ R8, R9.reuse, R38, -R40 ;  /* 0x0000002609087223 */ /* 0x040fe20000010828 */
[----:B------:R-:W-:Y:S01]  /*b7e0*/  FMUL.FTZ R43, R10, R41 ;  /* 0x000000290a2b7220 */ /* 0x000fe20000410000 */
[----:B------:R-:W-:Y:S02]  /*b7f0*/  IMAD.U32 R40, R54, 0x10000, RZ ;  /* 0x0001000036287824 */ /* 0x000fe400078e00ff */
[----:B------:R-:W-:Y:S01]  /*b800*/  FFMA.FTZ R9, R9, R39, R42 ;  /* 0x0000002709097223 */ /* 0x000fe2000001002a */
[----:B------:R-:W-:Y:S02]  /*b810*/  IMAD.U32 R38, R58, 0x10000, RZ ;  /* 0x000100003a267824 */ /* 0x000fe400078e00ff */
[-C--:B------:R-:W-:Y:S01]  /*b820*/  FMUL.FTZ R39, R10, R27.reuse ;  /* 0x0000001b0a277220 */ /* 0x080fe20000410000 */
[C---:B------:R-:W-:Y:S01]  /*b830*/  FFMA.FTZ R10, R28.reuse, R27, -R43 ;  /* 0x0000001b1c0a7223 */ /* 0x040fe2000001082b */
[C---:B------:R-:W-:Y:S01]  /*b840*/  FMUL.FTZ R27, R37.reuse, R40 ;  /* 0x00000028251b7220 */ /* 0x040fe20000410000 */
[-C--:B------:R-:W-:Y:S01]  /*b850*/  FMUL.FTZ R43, R37, R38.reuse ;  /* 0x00000026252b7220 */ /* 0x080fe20000410000 */
[----:B------:R-:W-:Y:S01]  /*b860*/  LOP3.LUT R25, R25, 0xffff0000, RZ, 0xc0, !PT ;  /* 0xffff000019197812 */ /* 0x000fe200078ec0ff */
[----:B------:R-:W-:Y:S01]  /*b870*/  FFMA.FTZ R39, R28, R41, R39 ;  /* 0x000000291c277223 */ /* 0x000fe20000010027 */
[C---:B------:R-:W-:Y:S01]  /*b880*/  FFMA.FTZ R37, R30.reuse, R38, -R27 ;  /* 0x000000261e257223 */ /* 0x040fe2000001081b */
[----:B------:R-:W-:Y:S01]  /*b890*/  FFMA.FTZ R43, R30, R40, R43 ;  /* 0x000000281e2b7223 */ /* 0x000fe2000001002b */
[C---:B------:R-:W-:Y:S01]  /*b8a0*/  FMUL.FTZ R30, R24.reuse, R55 ;  /* 0x00000037181e7220 */ /* 0x040fe20000410000 */
[----:B------:R-:W-:Y:S01]  /*b8b0*/  LOP3.LUT R28, R61, 0xffff0000, RZ, 0xc0, !PT ;  /* 0xffff00003d1c7812 */ /* 0x000fe200078ec0ff */
[-C--:B------:R-:W-:Y:S01]  /*b8c0*/  FMUL.FTZ R38, R24, R63.reuse ;  /* 0x0000003f18267220 */ /* 0x080fe20000410000 */
[----:B------:R-:W-:Y:S01]  /*b8d0*/  FMUL.FTZ R40, R25, R56 ;  /* 0x0000003819287220 */ /* 0x000fe20000410000 */
[----:B------:R-:W-:Y:S01]  /*b8e0*/  FFMA.FTZ R63, R11, R63, -R30 ;  /* 0x0000003f0b3f7223 */ /* 0x000fe2000001081e */
[----:B------:R-:W-:-:S02]  /*b8f0*/  IMAD.U32 R30, R57, 0x10000, RZ ;  /* 0x00010000391e7824 */ /* 0x000fc400078e00ff */
[-C--:B------:R-:W-:Y:S01]  /*b900*/  FMUL.FTZ R25, R25, R28.reuse ;  /* 0x0000001c19197220 */ /* 0x080fe20000410000 */
[C---:B------:R-:W-:Y:S02]  /*b910*/  IMAD.U32 R24, R60.reuse, 0x10000, RZ ;  /* 0x000100003c187824 */ /* 0x040fe400078e00ff */
[----:B------:R-:W-:Y:S01]  /*b920*/  FFMA.FTZ R27, R29, R28, -R40 ;  /* 0x0000001c1d1b7223 */ /* 0x000fe20000010828 */
[----:B------:R-:W-:Y:S01]  /*b930*/  FMUL.FTZ R42, R31, R30 ;  /* 0x0000001e1f2a7220 */ /* 0x000fe20000410000 */
[----:B------:R-:W-:Y:S01]  /*b940*/  FFMA.FTZ R56, R29, R56, R25 ;  /* 0x000000381d387223 */ /* 0x000fe20000010019 */
[-C--:B------:R-:W-:Y:S01]  /*b950*/  FMUL.FTZ R28, R31, R24.reuse ;  /* 0x000000181f1c7220 */ /* 0x080fe20000410000 */
[----:B------:R-:W-:Y:S01]  /*b960*/  LOP3.LUT R57, R57, 0xffff0000, RZ, 0xc0, !PT ;  /* 0xffff000039397812 */ /* 0x000fe200078ec0ff */
[----:B------:R-:W-:Y:S01]  /*b970*/  FFMA.FTZ R38, R11, R55, R38 ;  /* 0x000000370b267223 */ /* 0x000fe20000010026 */
[----:B------:R-:W-:Y:S01]  /*b980*/  LOP3.LUT R60, R60, 0xffff0000, RZ, 0xc0, !PT ;  /* 0xffff00003c3c7812 */ /* 0x000fe200078ec0ff */
[C---:B------:R-:W-:Y:S01]  /*b990*/  FFMA.FTZ R42, R5.reuse, R24, -R42 ;  /* 0x00000018052a7223 */ /* 0x040fe2000001082a */
[----:B------:R-:W-:Y:S01]  /*b9a0*/  LOP3.LUT R25, R54, 0xffff0000, RZ, 0xc0, !PT ;  /* 0xffff000036197812 */ /* 0x000fe200078ec0ff */
[----:B------:R-:W-:Y:S01]  /*b9b0*/  FFMA.FTZ R28, R5, R30, R28 ;  /* 0x0000001e051c7223 */ /* 0x000fe2000001001c */
[----:B------:R-:W-:Y:S01]  /*b9c0*/  LOP3.LUT R11, R58, 0xffff0000, RZ, 0xc0, !PT ;  /* 0xffff00003a0b7812 */ /* 0x000fe200078ec0ff */
[C---:B------:R-:W-:Y:S01]  /*b9d0*/  FMUL.FTZ R5, R7.reuse, R57 ;  /* 0x0000003907057220 */ /* 0x040fe20000410000 */
[----:B------:R-:W-:Y:S01]  /*b9e0*/  FMUL.FTZ R24, R7, R60 ;  /* 0x0000003c07187220 */ /* 0x000fe20000410000 */
[----:B------:R-:W-:-:S02]  /*b9f0*/  FMUL.FTZ R29, R26, R25 ;  /* 0x000000191a1d7220 */ /* 0x000fc40000410000 */
[----:B------:R-:W-:Y:S01]  /*ba00*/  FMUL.FTZ R26, R26, R11 ;  /* 0x0000000b1a1a7220 */ /* 0x000fe20000410000 */
[C---:B------:R-:W-:Y:S01]  /*ba10*/  FFMA.FTZ R7, R4.reuse, R60, -R5 ;  /* 0x0000003c04077223 */ /* 0x040fe20000010805 */
[----:B------:R-:W-:Y:S01]  /*ba20*/  FFMA.FTZ R57, R4, R57, R24 ;  /* 0x0000003904397223 */ /* 0x000fe20000010018 */
[C---:B------:R-:W-:Y:S01]  /*ba30*/  FFMA.FTZ R24, R6.reuse, R11, -R29 ;  /* 0x0000000b06187223 */ /* 0x040fe2000001081d */
[----:B------:R-:W-:Y:S01]  /*ba40*/  FFMA.FTZ R26, R6, R25, R26 ;  /* 0x00000019061a7223 */ /* 0x000fe2000001001a */
[----:B------:R-:W-:Y:S02]  /*ba50*/  F2FP.BF16.F32.PACK_AB R4, R63, R8 ;  /* 0x000000083f04723e */ /* 0x000fe400000010ff */
[----:B------:R-:W-:Y:S02]  /*ba60*/  F2FP.BF16.F32.PACK_AB R6, R7, R42 ;  /* 0x0000002a0706723e */ /* 0x000fe400000010ff */
[----:B------:R-:W-:Y:S02]  /*ba70*/  F2FP.BF16.F32.PACK_AB R8, R38, R9 ;  /* 0x000000092608723e */ /* 0x000fe400000010ff */
[----:B------:R-:W-:-:S02]  /*ba80*/  F2FP.BF16.F32.PACK_AB R5, R27, R10 ;  /* 0x0000000a1b05723e */ /* 0x000fc400000010ff */
[----:B------:R-:W-:Y:S02]  /*ba90*/  F2FP.BF16.F32.PACK_AB R7, R24, R37 ;  /* 0x000000251807723e */ /* 0x000fe400000010ff */
[----:B------:R-:W-:Y:S02]  /*baa0*/  F2FP.BF16.F32.PACK_AB R9, R56, R39 ;  /* 0x000000273809723e */ /* 0x000fe400000010ff */
[----:B------:R-:W-:Y:S01]  /*bab0*/  F2FP.BF16.F32.PACK_AB R10, R57, R28 ;  /* 0x0000001c390a723e */ /* 0x000fe200000010ff */
[----:B------:R1:W-:Y:S01]  /*bac0*/  STS.128 [R0], R4 ;  /* 0x0000000400007388 */ /* 0x0003e20000000c00 */
[----:B------:R-:W-:-:S05]  /*bad0*/  F2FP.BF16.F32.PACK_AB R11, R26, R43 ;  /* 0x0000002b1a0b723e */ /* 0x000fca00000010ff */
[----:B------:R1:W-:Y:S02]  /*bae0*/  STS.128 [R36+0xc400], R8 ;  /* 0x00c4000824007388 */ /* 0x0003e40000000c00 */
.L_x_2435:
[----:B------:R-:W-:Y:S05]  /*baf0*/  BSYNC B1 ;  /* 0x0000000000017941 */ /* 0x000fea0003800000 */
.L_x_2434:
[----:B------:R-:W-:Y:S05]  /*bb00*/  @P2 BRA `(.L_x_2416) ;  /* 0x0000000400d42947 */ /* 0x000fea0003800000 */
[----:B01----:R-:W2:Y:S04]  /*bb10*/  LDL.64 R4, [R1] ;  /* 0x0000000001047983 */ /* 0x003ea80000100a00 */
        /* <DEDUP_REMOVED lines=16> */
[----:B------:R-:W-:Y:S02]  /*bc20*/  SHF.R.U64 R27, R34, 0x10, R35 ;  /* 0x00000010221b7819 */ /* 0x000fe40000001223 */
[----:B------:R-:W-:Y:S02]  /*bc30*/  PRMT R46, R46, 0x5410, R29 ;  /* 0x000054102e2e7816 */ /* 0x000fe4000000001d */
[----:B------:R-:W-:-:S02]  /*bc40*/  PRMT R26, R20, 0x5410, R25 ;  /* 0x00005410141a7816 */ /* 0x000fc40000000019 */
[----:B------:R-:W-:Y:S02]  /*bc50*/  SHF.R.U32.HI R32, RZ, 0x10, R33 ;  /* 0x00000010ff207819 */ /* 0x000fe40000011621 */
[--C-:B------:R-:W-:Y:S02]  /*bc60*/  SHF.R.U64 R13, R14, 0x10, R15.reuse ;  /* 0x000000100e0d7819 */ /* 0x100fe4000000120f */
[----:B------:R-:W-:Y:S01]  /*bc70*/  PRMT R28, R21, 0x5410, R28 ;  /* 0x00005410151c7816 */ /* 0x000fe2000000001c */
[----:B------:R-:W-:Y:S01]  /*bc80*/  IMAD.U32 R29, R26, 0x10000, RZ ;  /* 0x000100001a1d7824 */ /* 0x000fe200078e00ff */
[----:B------:R-:W-:Y:S02]  /*bc90*/  SHF.R.U32.HI R14, RZ, 0x10, R15 ;  /* 0x00000010ff0e7819 */ /* 0x000fe4000001160f */
[----:B------:R-:W-:Y:S01]  /*bca0*/  PRMT R48, R48, 0x5410, R27 ;  /* 0x0000541030307816 */ /* 0x000fe2000000001b */
[----:B------:R-:W-:Y:S01]  /*bcb0*/  IMAD.U32 R27, R46, 0x10000, RZ ;  /* 0x000100002e1b7824 */ /* 0x000fe200078e00ff */
[----:B------:R-:W-:-:S02]  /*bcc0*/  SHF.R.U32.HI R34, RZ, 0x10, R35 ;  /* 0x00000010ff227819 */ /* 0x000fc40000011623 */
[----:B------:R-:W-:Y:S01]  /*bcd0*/  PRMT R47, R47, 0x5410, R32 ;  /* 0x000054102f2f7816 */ /* 0x000fe20000000020 */
[----:B------:R-:W-:Y:S01]  /*bce0*/  IMAD.U32 R30, R28, 0x10000, RZ ;  /* 0x000100001c1e7824 */ /* 0x000fe200078e00ff */
[----:B------:R-:W-:Y:S02]  /*bcf0*/  PRMT R45, R45, 0x5410, R14 ;  /* 0x000054102d2d7816 */ /* 0x000fe4000000000e */
[----:B------:R-:W-:Y:S02]  /*bd00*/  PRMT R49, R49, 0x5410, R34 ;  /* 0x0000541031317816 */ /* 0x000fe40000000022 */
[----:B------:R-:W-:Y:S01]  /*bd10*/  PRMT R44, R44, 0x5410, R13 ;  /* 0x000054102c2c7816 */ /* 0x000fe2000000000d */
[----:B------:R-:W-:Y:S01]  /*bd20*/  IMAD.U32 R32, R45, 0x10000, RZ ;  /* 0x000100002d207824 */ /* 0x000fe200078e00ff */
[----:B------:R-:W-:Y:S02]  /*bd30*/  LOP3.LUT R28, R28, 0xffff0000, RZ, 0xc0, !PT ;  /* 0xffff00001c1c7812 */ /* 0x000fe400078ec0ff */
        /* <DEDUP_REMOVED lines=26> */
[----:B------:R-:W-:Y:S01]  /*bee0*/  FFMA.FTZ R34, R13, R20, -R34 ;  /* 0x000000140d227223 */ /* 0x000fe20000010822 */
[----:B------:R-:W-:-:S02]  /*bef0*/  IMAD.U32 R15, R7, 0x10000, RZ ;  /* 0x00010000070f7824 */ /* 0x000fc400078e00ff */
[C---:B------:R-:W-:Y:S01]  /*bf00*/  FMUL.FTZ R20, R25.reuse, R32 ;  /* 0x0000002019147220 */ /* 0x040fe20000410000 */
[----:B------:R-:W-:Y:S01]  /*bf10*/  LOP3.LUT R8, R8, 0xffff0000, RZ, 0xc0, !PT ;  /* 0xffff000008087812 */ /* 0x000fe200078ec0ff */
[----:B------:R-:W-:Y:S01]  /*bf20*/  FMUL.FTZ R25, R25, R12 ;  /* 0x0000000c19197220 */ /* 0x000fe20000410000 */
[----:B------:R-:W-:Y:S01]  /*bf30*/  LOP3.LUT R21, R26, 0xffff0000, RZ, 0xc0, !PT ;  /* 0xffff00001a157812 */ /* 0x000fe200078ec0ff */
[----:B------:R-:W-:Y:S01]  /*bf40*/  FFMA.FTZ R36, R13, R30, R36 ;  /* 0x0000001e0d247223 */ /* 0x000fe20000010024 */
[----:B------:R-:W-:Y:S01]  /*bf50*/  LOP3.LUT R13, R46, 0xffff0000, RZ, 0xc0, !PT ;  /* 0xffff00002e0d7812 */ /* 0x000fe200078ec0ff */
[----:B------:R-:W-:Y:S01]  /*bf60*/  FFMA.FTZ R30, R15, R12, -R20 ;  /* 0x0000000c0f1e7223 */ /* 0x000fe20000010814 */
[----:B------:R-:W-:Y:S01]  /*bf70*/  LOP3.LUT R9, R9, 0xffff0000, RZ, 0xc0, !PT ;  /* 0xffff000009097812 */ /* 0x000fe200078ec0ff */
[----:B------:R-:W-:Y:S01]  /*bf80*/  FFMA.FTZ R32, R15, R32, R25 ;  /* 0x000000200f207223 */ /* 0x000fe20000010019 */
[----:B------:R-:W-:Y:S01]  /*bf90*/  LOP3.LUT R4, R4, 0xffff0000, RZ, 0xc0, !PT ;  /* 0xffff000004047812 */ /* 0x000fe200078ec0ff */
[C---:B------:R-:W-:Y:S01]  /*bfa0*/  FMUL.FTZ R15, R8.reuse, R21 ;  /* 0x00000015080f7220 */ /* 0x040fe20000410000 */
[----:B------:R-:W-:Y:S01]  /*bfb0*/  LOP3.LUT R12, R47, 0xffff0000, RZ, 0xc0, !PT ;  /* 0xffff00002f0c7812 */ /* 0x000fe200078ec0ff */
[-C--:B------:R-:W-:Y:S01]  /*bfc0*/  FMUL.FTZ R25, R8, R13.reuse ;  /* 0x0000000d08197220 */ /* 0x080fe20000410000 */
[----:B------:R-:W-:Y:S01]  /*bfd0*/  LOP3.LUT R5, R5, 0xffff0000, RZ, 0xc0, !PT ;  /* 0xffff000005057812 */ /* 0x000fe200078ec0ff */
[C---:B------:R-:W-:Y:S01]  /*bfe0*/  FMUL.FTZ R8, R9.reuse, R28 ;  /* 0x0000001c09087220 */ /* 0x040fe20000410000 */
[----:B------:R-:W-:Y:S01]  /*bff0*/  FFMA.FTZ R20, R4, R13, -R15 ;  /* 0x0000000d04147223 */ /* 0x000fe2000001080f */
[----:B------:R-:W-:Y:S01]  /*c000*/  FMUL.FTZ R9, R9, R12 ;  /* 0x0000000c09097220 */ /* 0x000fe20000410000 */
[----:B------:R-:W-:-:S02]  /*c010*/  IMAD.U32 R24, R10, 0x10000, RZ ;  /* 0x000100000a187824 */ /* 0x000fc400078e00ff */
        /* <DEDUP_REMOVED lines=36> */
.L_x_2416:
[----:B------:R-:W-:Y:S05]  /*c260*/  BSYNC B0 ;  /* 0x0000000000007941 */ /* 0x000fea0003800000 */
.L_x_2409:
        /* <DEDUP_REMOVED lines=8> */
.L_x_2407:
[----:B0--3--:R-:W-:-:S05]  /*c2f0*/  IMAD.U32 R0, RZ, RZ, UR41 ;  /* 0x00000029ff007e24 */ /* 0x009fca000f8e00ff */
[----:B------:R-:W-:-:S13]  /*c300*/  ISETP.NE.AND P0, PT, R0, 0x3, PT ;  /* 0x000000030000780c */ /* 0x000fda0003f05270 */
[----:B------:R-:W-:Y:S05]  /*c310*/  @!P0 BRA `(.L_x_2436) ;  /* 0x0000000000048947 */ /* 0x000fea0003800000 */
[----:B------:R-:W-:Y:S01]  /*c320*/  BPT.TRAP 0x1 ;  /* 0x000000040000795c */ /* 0x000fe20000300000 */
.L_x_2436:
[----:B-12-4-:R-:W-:Y:S01]  /*c330*/  IMAD R3, R22, 0x8, R2 ;  /* 0x0000000816037824 */ /* 0x016fe200078e0202 */
[----:B------:R-:W-:-:S04]  /*c340*/  SHF.L.U32 R4, R139, 0x1f, RZ ;  /* 0x0000001f8b047819 */ /* 0x000fc800000006ff */
[----:B------:R0:W1:Y:S01]  /*c350*/  SYNCS.PHASECHK.TRANS64.TRYWAIT P1, [R3+URZ+0x2d830], R4 ;  /* 0x02d83004030075a7 */ /* 0x000062000802017f */
[----:B------:R-:W-:Y:S05]  /*c360*/  @!P0 BRA `(.L_x_2437) ;  /* 0x0000000000048947 */ /* 0x000fea0003800000 */
[----:B------:R-:W-:Y:S01]  /*c370*/  BPT.TRAP 0x1 ;  /* 0x000000040000795c */ /* 0x000fe20000300000 */
.L_x_2437:
[----:B------:R-:W-:Y:S01]  /*c380*/  VIADD R0, R2, 0x15400 ;  /* 0x0001540002007836 */ /* 0x000fe20000000000 */
[----:B------:R-:W-:Y:S01]  /*c390*/  LOP3.LUT R144, R144, 0x10000, RZ, 0xfc, !PT ;  /* 0x0001000090907812 */ /* 0x000fe200078efcff */
[----:B------:R-:W-:-:S03]  /*c3a0*/  IMAD.MOV.U32 R145, RZ, RZ, -0x7fffffe0 ;  /* 0x80000020ff917424 */ /* 0x000fc600078e00ff */
[----:B------:R-:W-:-:S04]  /*c3b0*/  SHF.R.U32.HI R0, RZ, 0x4, R0 ;  /* 0x00000004ff007819 */ /* 0x000fc80000011600 */
[----:B------:R-:W-:-:S04]  /*c3c0*/  LOP3.LUT R0, R0, 0x3fff, RZ, 0xc0, !PT ;  /* 0x00003fff00007812 */ /* 0x000fc800078ec0ff */
[----:B------:R-:W-:-:S05]  /*c3d0*/  LOP3.LUT R0, R0, 0x10000, RZ, 0xfc, !PT ;  /* 0x0001000000007812 */ /* 0x000fca00078efcff */
[----:B------:R2:W-:Y:S01]  /*c3e0*/  STL [R1+0x2c], R0 ;  /* 0x00002c0001007387 */ /* 0x0005e20000100800 */
[----:B-1----:R-:W-:Y:S05]  /*c3f0*/  @P1 BRA `(.L_x_2438) ;  /* 0x0000000000081947 */ /* 0x002fea0003800000 */
[----:B------:R-:W1:Y:S02]  /*c400*/  SYNCS.PHASECHK.TRANS64.TRYWAIT P1, [R3+URZ+0x2d830], R4 ;  /* 0x02d83004030075a7 */ /* 0x000e64000802017f */
[----:B-1----:R-:W-:Y:S05]  /*c410*/  @!P1 BRA `(.L_x_2439) ;  /* 0x00000134002c9947 */ /* 0x002fea0003800000 */
.L_x_2438:
[----:B--2---:R-:W0:Y:S01]  /*c420*/  LDL R0, [R1+0x2c] ;  /* 0x00002c0001007983 */ /* 0x004e220000100800 */
[----:B------:R-:W-:Y:S01]  /*c430*/  IMAD.MOV.U32 R5, RZ, RZ, -0x7fffffe0 ;  /* 0x80000020ff057424 */ /* 0x000fe200078e00ff */
[----:B------:R-:W-:Y:S05]  /*c440*/  WARPSYNC.ALL ;  /* 0x0000000000007948 */ /* 0x000fea0003800000 */
[C---:B------:R-:W-:Y:S01]  /*c450*/  R2UR UR4, R144.reuse ;  /* 0x00000000900472ca */ /* 0x040fe200000e0000 */
[----:B-----5:R-:W-:Y:S01]  /*c460*/  WARPGROUP.ARRIVE ;  /* 0x00000000000079c5 */ /* 0x020fe20000000000 */
[----:B------:R-:W-:Y:S01]  /*c470*/  R2UR UR5, R145 ;  /* 0x00000000910572ca */ /* 0x000fe200000e0000 */
[----:B------:R-:W-:Y:S01]  /*c480*/  VIADD R154, R144, 0x2 ;  /* 0x00000002909a7836 */ /* 0x000fe20000000000 */
[----:B------:R-:W-:Y:S01]  /*c490*/  R2UR UR7, R5 ;  /* 0x00000000050772ca */ /* 0x000fe200000e0000 */
[----:B------:R-:W-:-:S02]  /*c4a0*/  IMAD.MOV.U32 R7, RZ, RZ, -0x7fffffe0 ;  /* 0x80000020ff077424 */ /* 0x000fc400078e00ff */
[----:B------:R-:W-:Y:S02]  /*c4b0*/  IMAD.MOV.U32 R155, RZ, RZ, -0x7fffffe0 ;  /* 0x80000020ff9b7424 */ /* 0x000fe400078e00ff */
[C---:B------:R-:W-:Y:S02]  /*c4c0*/  VIADD R152, R144.reuse, 0x300 ;  /* 0x0000030090987836 */ /* 0x040fe40000000000 */
[----:B------:R-:W-:Y:S02]  /*c4d0*/  IMAD.MOV.U32 R153, RZ, RZ, -0x7fffffe0 ;  /* 0x80000020ff997424 */ /* 0x000fe400078e00ff */
[C---:B------:R-:W-:Y:S02]  /*c4e0*/  VIADD R150, R144.reuse, 0x302 ;  /* 0x0000030290967836 */ /* 0x040fe40000000000 */
[----:B------:R-:W-:Y:S02]  /*c4f0*/  IMAD.MOV.U32 R151, RZ, RZ, -0x7fffffe0 ;  /* 0x80000020ff977424 */ /* 0x000fe400078e00ff */
[----:B------:R-:W-:-:S02]  /*c500*/  VIADD R148, R144, 0x600 ;  /* 0x0000060090947836 */ /* 0x000fc40000000000 */
[----:B------:R-:W-:Y:S02]  /*c510*/  IMAD.MOV.U32 R149, RZ, RZ, -0x7fffffe0 ;  /* 0x80000020ff957424 */ /* 0x000fe400078e00ff */
[----:B------:R-:W-:Y:S02]  /*c520*/  IMAD.MOV.U32 R5, RZ, RZ, -0x7fffffe0 ;  /* 0x80000020ff057424 */ /* 0x000fe400078e00ff */
[----:B------:R-:W-:Y:S02]  /*c530*/  VIADD R146, R144, 0x602 ;  /* 0x0000060290927836 */ /* 0x000fe40000000000 */
[----:B------:R-:W-:Y:S02]  /*c540*/  IMAD.MOV.U32 R147, RZ, RZ, -0x7fffffe0 ;  /* 0x80000020ff937424 */ /* 0x000fe400078e00ff */
[----:B01----:R-:W-:-:S04]  /*c550*/  IMAD R4, R22, 0x600, R0 ;  /* 0x0000060016047824 */ /* 0x003fc800078e0200 */
        /* <DEDUP_REMOVED lines=46> */
[----:B------:R-:W-:Y:S05]  /*c840*/  @!P0 BRA `(.L_x_2440) ;  /* 0x0000000000048947 */ /* 0x000fea0003800000 */
[----:B------:R-:W-:Y:S01]  /*c850*/  BPT.TRAP 0x1 ;  /* 0x000000040000795c */ /* 0x000fe20000300000 */
.L_x_2440:
[----:B------:R-:W2:Y:S01]  /*c860*/  LDL R5, [R1+0x6c] ;  /* 0x00006c0001057983 */ /* 0x000ea20000100800 */
[----:B------:R-:W0:Y:S01]  /*c870*/  LDC R0, c[0x0][0x448] ;  /* 0x00011200ff007b82 */ /* 0x000e220000000800 */
[----:B------:R-:W-:Y:S02]  /*c880*/  ULDC UR45, c[0x0][0x988] ;  /* 0x00026200002d7ab9 */ /* 0x000fe40000000800 */
[----:B------:R-:W2:Y:S04]  /*c890*/  LDL R90, [R1+0x58] ;  /* 0x00005800015a7983 */ /* 0x000ea80000100800 */
[----:B------:R-:W3:Y:S04]  /*c8a0*/  LDL R8, [R1+0x64] ;  /* 0x0000640001087983 */ /* 0x000ee80000100800 */
[----:B------:R-:W4:Y:S04]  /*c8b0*/  LDL R89, [R1+0x4c] ;  /* 0x00004c0001597983 */ /* 0x000f280000100800 */
[----:B------:R-:W5:Y:S04]  /*c8c0*/  LDL R88, [R1+0x5c] ;  /* 0x00005c0001587983 */ /* 0x000f680000100800 */
[----:B------:R-:W4:Y:S01]  /*c8d0*/  LDL R91, [R1+0x50] ;  /* 0x00005000015b7983 */ /* 0x000f220000100800 */
[----:B------:R-:W-:Y:S01]  /*c8e0*/  VIADD R10, R3, 0x2d840 ;  /* 0x0002d840030a7836 */ /* 0x000fe20000000000 */
[----:B------:R-:W-:Y:S01]  /*c8f0*/  LOP3.LUT R18, R18, 0xfffffff7, RZ, 0xc0, !PT ;  /* 0xfffffff712127812 */ /* 0x000fe200078ec0ff */
[----:B------:R-:W-:Y:S01]  /*c900*/  ULDC UR43, c[0x0][0x988] ;  /* 0x00026200002b7ab9 */ /* 0x000fe20000000800 */
[----:B------:R-:W-:Y:S01]  /*c910*/  ULDC UR44, c[0x0][0x988] ;  /* 0x00026200002c7ab9 */ /* 0x000fe20000000800 */
[----:B0-----:R-:W-:-:S13]  /*c920*/  ISETP.NE.AND P5, PT, R0, 0x1, PT ;  /* 0x000000010000780c */ /* 0x001fda0003fa5270 */
[----:B------:R-:W0:Y:S08]  /*c930*/  @P5 LDC R4, c[0x0][0x44c] ;  /* 0x00011300ff045b82 */ /* 0x000e300000000800 */
[----:B------:R-:W1:Y:S01]  /*c940*/  @P5 LDC R0, c[0x0][0x450] ;  /* 0x00011400ff005b82 */ /* 0x000e620000000800 */
[----:B--2---:R-:W-:-:S04]  /*c950*/  IMAD.IADD R7, R5, 0x1, R90 ;  /* 0x0000000105077824 */ /* 0x004fc800078e025a */
[----:B0-----:R-:W-:-:S05]  /*c960*/  @P5 IMAD.HI.U32 R5, R7, R4, RZ ;  /* 0x0000000407055227 */ /* 0x001fca00078e00ff */
[----:B-1----:R-:W-:-:S05]  /*c970*/  @P5 SHF.R.U32.HI R7, RZ, R0, R5 ;  /* 0x00000000ff075219 */ /* 0x002fca0000011605 */
[----:B------:R-:W0:Y:S01]  /*c980*/  SHFL.IDX PT, R4, R7, RZ, 0x1c1f ;  /* 0x001c1fff07047589 */ /* 0x000e2200000e0000 */
[----:B------:R-:W-:-:S04]  /*c990*/  IMAD.MOV.U32 R5, RZ, RZ, -0x80 ;  /* 0xffffff80ff057424 */ /* 0x000fc800078e00ff */
[----:B------:R-:W-:-:S05]  /*c9a0*/  IMAD R5, R94, R5, 0x80 ;  /* 0x000000805e057424 */ /* 0x000fca00078e0205 */
[C-C-:B---3--:R-:W-:Y:S02]  /*c9b0*/  IADD3 R6, -R8.reuse, 0x1, R5.reuse ;  /* 0x0000000108067810 */ /* 0x148fe40007ffe105 */
[----:B-----5:R-:W-:Y:S02]  /*c9c0*/  IADD3 R5, -R8, R88, R5 ;  /* 0x0000005808057210 */ /* 0x020fe40007ffe105 */
[----:B----4-:R-:W-:-:S04]  /*c9d0*/  IADD3 R6, -R89, R6, R88 ;  /* 0x0000000659067210 */ /* 0x010fc80007ffe158 */
[----:B0-----:R-:W-:-:S04]  /*c9e0*/  VIADDMNMX R4, R4, R6, R5, PT ;  /* 0x0000000604047246 */ /* 0x001fc80003800105 */
[C---:B------:R-:W-:Y:S02]  /*c9f0*/  ISETP.GT.AND P1, PT, R4.reuse, RZ, PT ;  /* 0x000000ff0400720c */ /* 0x040fe40003f24270 */
[----:B------:R-:W-:Y:S02]  /*ca00*/  ISETP.GT.AND P4, PT, R4, 0x1, PT ;  /* 0x000000010400780c */ /* 0x000fe40003f84270 */
[----:B------:R-:W-:Y:S02]  /*ca10*/  FSEL R24, R24, -INF , P1 ;  /* 0xff80000018187808 */ /* 0x000fe40000800000 */
[----:B------:R-:W-:Y:S02]  /*ca20*/  FSEL R25, R25, -INF , P4 ;  /* 0xff80000019197808 */ /* 0x000fe40002000000 */
[C---:B------:R-:W-:Y:S02]  /*ca30*/  ISETP.GT.AND P3, PT, R4.reuse, 0x8, PT ;  /* 0x000000080400780c */ /* 0x040fe40003f64270 */
[----:B------:R-:W-:-:S02]  /*ca40*/  ISETP.GT.AND P2, PT, R4, 0x9, PT ;  /* 0x000000090400780c */ /* 0x000fc40003f44270 */
[C---:B------:R-:W-:Y:S02]  /*ca50*/  ISETP.GT.AND P1, PT, R4.reuse, 0x10, PT ;  /* 0x000000100400780c */ /* 0x040fe40003f24270 */
[----:B------:R-:W-:Y:S01]  /*ca60*/  ISETP.GT.AND P4, PT, R4, 0x11, PT ;  /* 0x000000110400780c */ /* 0x000fe20003f84270 */
[----:B------:R-:W0:Y:S01]  /*ca70*/  SHFL.IDX PT, R0, R7, 0x1, 0x1c1f ;  /* 0x003c1f0007007f89 */ /* 0x000e2200000e0000 */
[----:B------:R-:W-:Y:S02]  /*ca80*/  FSEL R28, R28, -INF , P3 ;  /* 0xff8000001c1c7808 */ /* 0x000fe40001800000 */
[----:B------:R-:W-:Y:S02]  /*ca90*/  FSEL R29, R29, -INF , P2 ;  /* 0xff8000001d1d7808 */ /* 0x000fe40001000000 */
[----:B------:R-:W-:Y:S02]  /*caa0*/  FSEL R32, R32, -INF , P1 ;  /* 0xff80000020207808 */ /* 0x000fe40000800000 */
[----:B------:R-:W-:-:S02]  /*cab0*/  FSEL R33, R33, -INF , P4 ;  /* 0xff80000021217808 */ /* 0x000fc40002000000 */
[C---:B------:R-:W-:Y:S02]  /*cac0*/  ISETP.GT.AND P3, PT, R4.reuse, 0x18, PT ;  /* 0x000000180400780c */ /* 0x040fe40003f64270 */
[C---:B------:R-:W-:Y:S02]  /*cad0*/  ISETP.GT.AND P2, PT, R4.reuse, 0x19, PT ;  /* 0x000000190400780c */ /* 0x040fe40003f44270 */
[C---:B------:R-:W-:Y:S02]  /*cae0*/  ISETP.GT.AND P1, PT, R4.reuse, 0x20, PT ;  /* 0x000000200400780c */ /* 0x040fe40003f24270 */
[----:B------:R-:W-:Y:S02]  /*caf0*/  ISETP.GT.AND P4, PT, R4, 0x21, PT ;  /* 0x000000210400780c */ /* 0x000fe40003f84270 */
        /* <DEDUP_REMOVED lines=8> */
[----:B------:R-:W-:Y:S02]  /*cb80*/  FSEL R44, R44, -INF , P3 ;  /* 0xff8000002c2c7808 */ /* 0x000fe40001800000 */
[----:B------:R-:W-:Y:S02]  /*cb90*/  FSEL R45, R45, -INF , P2 ;  /* 0xff8000002d2d7808 */ /* 0x000fe40001000000 */
[----:B------:R-:W-:Y:S02]  /*cba0*/  FSEL R48, R48, -INF , P1 ;  /* 0xff80000030307808 */ /* 0x000fe40000800000 */
[----:B------:R-:W-:Y:S02]  /*cbb0*/  FSEL R49, R49, -INF , P4 ;  /* 0xff80000031317808 */ /* 0x000fe40002000000 */
[C---:B------:R-:W-:Y:S02]  /*cbc0*/  ISETP.GT.AND P3, PT, R4.reuse, 0x38, PT ;  /* 0x000000380400780c */ /* 0x040fe40003f64270 */
[----:B------:R-:W-:-:S02]  /*cbd0*/  ISETP.GT.AND P2, PT, R4, 0x39, PT ;  /* 0x000000390400780c */ /* 0x000fc40003f44270 */
[C---:B------:R-:W-:Y:S02]  /*cbe0*/  ISETP.GT.AND P1, PT, R4.reuse, 0x40, PT ;  /* 0x000000400400780c */ /* 0x040fe40003f24270 */
[----:B------:R-:W-:Y:S02]  /*cbf0*/  ISETP.GT.AND P4, PT, R4, 0x41, PT ;  /* 0x000000410400780c */ /* 0x000fe40003f84270 */
        /* <DEDUP_REMOVED lines=16> */
[----:B0-----:R-:W-:Y:S02]  /*cd00*/  VIADDMNMX R0, R0, R6, R5, PT ;  /* 0x0000000600007246 */ /* 0x001fe40003800105 */
[----:B------:R-:W-:Y:S02]  /*cd10*/  FSEL R68, R68, -INF , P3 ;  /* 0xff80000044447808 */ /* 0x000fe40001800000 */
[----:B------:R-:W-:Y:S02]  /*cd20*/  FSEL R69, R69, -INF , P2 ;  /* 0xff80000045457808 */ /* 0x000fe40001000000 */
[----:B------:R-:W-:Y:S02]  /*cd30*/  FSEL R72, R72, -INF , P1 ;  /* 0xff80000048487808 */ /* 0x000fe40000800000 */
[----:B------:R-:W-:Y:S02]  /*cd40*/  FSEL R73, R73, -INF , P4 ;  /* 0xff80000049497808 */ /* 0x000fe40002000000 */
[----:B------:R-:W-:-:S02]  /*cd50*/  ISETP.GT.AND P3, PT, R0, RZ, PT ;  /* 0x000000ff0000720c */ /* 0x000fc40003f64270 */
[C---:B------:R-:W-:Y:S02]  /*cd60*/  ISETP.GT.AND P2, PT, R0.reuse, 0x1, PT ;  /* 0x000000010000780c */ /* 0x040fe40003f44270 */
        /* <DEDUP_REMOVED lines=10> */
[----:B------:R-:W-:-:S02]  /*ce10*/  FMNMX.FTZ R5, R26, R27, !PT ;  /* 0x0000001b1a057209 */ /* 0x000fc40007810000 */
        /* <DEDUP_REMOVED lines=31> */
[----:B------:R-:W-:Y:S02]  /*d010*/  FMNMX.FTZ R5, R35, R5, !PT ;  /* 0x0000000523057209 */ /* 0x000fe40007810000 */
        /* <DEDUP_REMOVED lines=9> */
[----:B------:R-:W-:-:S02]  /*d0b0*/  ISETP.GT.AND P3, PT, R0, 0x60, PT ;  /* 0x000000600000780c */ /* 0x000fc40003f64270 */
[C---:B------:R-:W-:Y:S02]  /*d0c0*/  ISETP.GT.AND P2, PT, R0.reuse, 0x61, PT ;  /* 0x000000610000780c */ /* 0x040fe40003f44270 */
[C---:B------:R-:W-:Y:S02]  /*d0d0*/  ISETP.GT.AND P1, PT, R0.reuse, 0x68, PT ;  /* 0x000000680000780c */ /* 0x040fe40003f24270 */
[----:B------:R-:W-:Y:S02]  /*d0e0*/  ISETP.GT.AND P4, PT, R0, 0x69, PT ;  /* 0x000000690000780c */ /* 0x000fe40003f84270 */
[----:B------:R-:W-:Y:S02]  /*d0f0*/  FMNMX.FTZ R5, R39, R5, !PT ;  /* 0x0000000527057209 */ /* 0x000fe40007810000 */
[----:B------:R-:W-:Y:S02]  /*d100*/  FMNMX.FTZ R7, R24, R25, !PT ;  /* 0x0000001918077209 */ /* 0x000fe40007810000 */
[----:B------:R-:W-:-:S02]  /*d110*/  FSEL R74, R74, -INF , P3 ;  /* 0xff8000004a4a7808 */ /* 0x000fc40001800000 */
[----:B------:R-:W-:Y:S02]  /*d120*/  FSEL R75, R75, -INF , P2 ;  /* 0xff8000004b4b7808 */ /* 0x000fe40001000000 */
[----:B------:R-:W-:Y:S02]  /*d130*/  FSEL R78, R78, -INF , P1 ;  /* 0xff8000004e4e7808 */ /* 0x000fe40000800000 */
[----:B------:R-:W-:Y:S02]  /*d140*/  FSEL R79, R79, -INF , P4 ;  /* 0xff8000004f4f7808 */ /* 0x000fe40002000000 */
[C---:B------:R-:W-:Y:S02]  /*d150*/  ISETP.GT.AND P3, PT, R0.reuse, 0x70, PT ;  /* 0x000000700000780c */ /* 0x040fe40003f64270 */
[C---:B------:R-:W-:Y:S02]  /*d160*/  ISETP.GT.AND P2, PT, R0.reuse, 0x71, PT ;  /* 0x000000710000780c */ /* 0x040fe40003f44270 */
[----:B------:R-:W-:-:S02]  /*d170*/  ISETP.GT.AND P1, PT, R0, 0x78, PT ;  /* 0x000000780000780c */ /* 0x000fc40003f24270 */
[----:B------:R-:W-:Y:S02]  /*d180*/  ISETP.GT.AND P4, PT, R0, 0x79, PT ;  /* 0x000000790000780c */ /* 0x000fe40003f84270 */
        /* <DEDUP_REMOVED lines=49> */
[----:B------:R-:W-:Y:S02]  /*d4a0*/  ISETP.GT.AND P3, PT, R4, 0x68, PT ;  /* 0x000000680400780c */ /* 0x000fe40003f64270 */
[----:B------:R-:W-:Y:S02]  /*d4b0*/  FMNMX.FTZ R5, R72, R5, !PT ;  /* 0x0000000548057209 */ /* 0x000fe40007810000 */
[----:B------:R-:W-:Y:S02]  /*d4c0*/  ISETP.GT.AND P2, PT, R4, 0x69, PT ;  /* 0x000000690400780c */ /* 0x000fe40003f44270 */
[----:B------:R-:W-:-:S02]  /*d4d0*/  FMNMX.FTZ R0, R87, R0, !PT ;  /* 0x0000000057007209 */ /* 0x000fc40007810000 */
[----:B------:R-:W-:Y:S02]  /*d4e0*/  FSEL R76, R76, -INF , P3 ;  /* 0xff8000004c4c7808 */ /* 0x000fe40001800000 */
[----:B------:R-:W-:Y:S02]  /*d4f0*/  FMNMX.FTZ R5, R73, R5, !PT ;  /* 0x0000000549057209 */ /* 0x000fe40007810000 */
[----:B------:R-:W-:Y:S02]  /*d500*/  FSEL R77, R77, -INF , P2 ;  /* 0xff8000004d4d7808 */ /* 0x000fe40001000000 */
[C---:B------:R-:W-:Y:S02]  /*d510*/  ISETP.GT.AND P1, PT, R4.reuse, 0x70, PT ;  /* 0x000000700400780c */ /* 0x040fe40003f24270 */
[C---:B------:R-:W-:Y:S02]  /*d520*/  ISETP.GT.AND P4, PT, R4.reuse, 0x71, PT ;  /* 0x000000710400780c */ /* 0x040fe40003f84270 */
[----:B------:R-:W-:-:S02]  /*d530*/  ISETP.GT.AND P3, PT, R4, 0x78, PT ;  /* 0x000000780400780c */ /* 0x000fc40003f64270 */
[----:B------:R-:W-:Y:S02]  /*d540*/  ISETP.GT.AND P2, PT, R4, 0x79, PT ;  /* 0x000000790400780c */ /* 0x000fe40003f44270 */
[----:B------:R-:W-:Y:S01]  /*d550*/  FMNMX.FTZ R5, R76, R5, !PT ;  /* 0x000000054c057209 */ /* 0x000fe20007810000 */
[----:B------:R-:W0:Y:S01]  /*d560*/  SHFL.BFLY PT, R4, R0, 0x2, 0x1f ;  /* 0x0c401f0000047f89 */ /* 0x000e2200000e0000 */
[----:B------:R-:W-:Y:S02]  /*d570*/  FSEL R80, R80, -INF , P1 ;  /* 0xff80000050507808 */ /* 0x000fe40000800000 */
[----:B------:R-:W-:Y:S02]  /*d580*/  FMNMX.FTZ R5, R77, R5, !PT ;  /* 0x000000054d057209 */ /* 0x000fe40007810000 */
[----:B------:R-:W-:Y:S02]  /*d590*/  FSEL R81, R81, -INF , P4 ;  /* 0xff80000051517808 */ /* 0x000fe40002000000 */
[----:B------:R-:W-:-:S02]  /*d5a0*/  FMNMX.FTZ R5, R80, R5, !PT ;  /* 0x0000000550057209 */ /* 0x000fc40007810000 */
[----:B------:R-:W-:Y:S02]  /*d5b0*/  FSEL R84, R84, -INF , P3 ;  /* 0xff80000054547808 */ /* 0x000fe40001800000 */
[----:B------:R-:W-:Y:S02]  /*d5c0*/  FMNMX.FTZ R5, R81, R5, !PT ;  /* 0x0000000551057209 */ /* 0x000fe40007810000 */
[----:B------:R-:W-:Y:S02]  /*d5d0*/  FSEL R85, R85, -INF , P2 ;  /* 0xff80000055557808 */ /* 0x000fe40001000000 */
[----:B------:R-:W-:-:S04]  /*d5e0*/  FMNMX.FTZ R6, R84, R5, !PT ;  /* 0x0000000554067209 */ /* 0x000fc80007810000 */
[----:B------:R-:W-:Y:S02]  /*d5f0*/  FMNMX.FTZ R5, R85, R6, !PT ;  /* 0x0000000655057209 */ /* 0x000fe40007810000 */
[----:B0-----:R-:W-:-:S03]  /*d600*/  FMNMX.FTZ R4, R0, R4, !PT ;  /* 0x0000000400047209 */ /* 0x001fc60007810000 */
[----:B------:R-:W0:Y:S04]  /*d610*/  SHFL.BFLY PT, R0, R5, 0x2, 0x1f ;  /* 0x0c401f0005007f89 */ /* 0x000e2800000e0000 */
[----:B------:R-:W1:Y:S01]  /*d620*/  SHFL.BFLY PT, R7, R4, 0x1, 0x1f ;  /* 0x0c201f0004077f89 */ /* 0x000e6200000e0000 */
[----:B0-----:R-:W-:-:S05]  /*d630*/  FMNMX.FTZ R0, R5, R0, !PT ;  /* 0x0000000005007209 */ /* 0x001fca0007810000 */
[----:B------:R-:W0:Y:S01]  /*d640*/  SHFL.BFLY PT, R6, R0, 0x1, 0x1f ;  /* 0x0c201f0000067f89 */ /* 0x000e2200000e0000 */
[----:B-1----:R-:W-:-:S04]  /*d650*/  FMNMX.FTZ R7, R4, R7, !PT ;  /* 0x0000000704077209 */ /* 0x002fc80007810000 */
[C---:B------:R-:W-:Y:S01]  /*d660*/  FSETP.NEU.FTZ.AND P1, PT, R7.reuse, -INF , PT ;  /* 0xff8000000700780b */ /* 0x040fe20003f3d000 */
[----:B------:R-:W-:-:S05]  /*d670*/  FMUL.FTZ R8, R7, UR45 ;  /* 0x0000002d07087c20 */ /* 0x000fca0008410000 */
[----:B------:R-:W-:Y:S02]  /*d680*/  FSEL R8, R8, RZ, P1 ;  /* 0x000000ff08087208 */ /* 0x000fe40000800000 */
[----:B0-----:R-:W-:-:S04]  /*d690*/  FMNMX.FTZ R0, R0, R6, !PT ;  /* 0x0000000600007209 */ /* 0x001fc80007810000 */
[C---:B------:R-:W-:Y:S01]  /*d6a0*/  FSETP.NEU.FTZ.AND P1, PT, R0.reuse, -INF , PT ;  /* 0xff8000000000780b */ /* 0x040fe20003f3d000 */
[----:B------:R-:W-:Y:S01]  /*d6b0*/  FMUL.FTZ R9, R0, UR45 ;  /* 0x0000002d00097c20 */ /* 0x000fe20008410000 */
[----:B------:R-:W-:-:S04]  /*d6c0*/  FFMA.FTZ R4, R26, UR45, -R8 ;  /* 0x0000002d1a047c23 */ /* 0x000fc80008010808 */
[----:B------:R-:W-:Y:S01]  /*d6d0*/  FSEL R3, R9, RZ, P1 ;  /* 0x000000ff09037208 */ /* 0x000fe20000800000 */
[--C-:B------:R-:W-:Y:S01]  /*d6e0*/  FFMA.FTZ R5, R27, UR45, -R8.reuse ;  /* 0x0000002d1b057c23 */ /* 0x100fe20008010808 */
[--C-:B------:R-:W-:Y:S01]  /*d6f0*/  FFMA.FTZ R6, R30, UR45, -R8.reuse ;  /* 0x0000002d1e067c23 */ /* 0x100fe20008010808 */
[----:B------:R-:W-:Y:S02]  /*d700*/  FFMA.FTZ R12, R31, UR45, -R8 ;  /* 0x0000002d1f0c7c23 */ /* 0x000fe40008010808 */
[--C-:B------:R-:W-:Y:S01]  /*d710*/  FFMA.FTZ R13, R24, UR45, -R3.reuse ;  /* 0x0000002d180d7c23 */ /* 0x100fe20008010803 */
[--C-:B------:R-:W-:Y:S01]  /*d720*/  FFMA.FTZ R14, R25, UR45, -R3.reuse ;  /* 0x0000002d190e7c23 */ /* 0x100fe20008010803 */
[--C-:B------:R-:W-:Y:S01]  /*d730*/  FFMA.FTZ R15, R28, UR45, -R3.reuse ;  /* 0x0000002d1c0f7c23 */ /* 0x100fe20008010803 */
[----:B------:R-:W-:Y:S01]  /*d740*/  FFMA.FTZ R20, R29, UR45, -R3 ;  /* 0x0000002d1d147c23 */ /* 0x000fe20008010803 */
[----:B------:R-:W-:Y:S01]  /*d750*/  MUFU.EX2 R4, R4 ;  /* 0x0000000400047308 */ /* 0x000fe20000000800 */
[----:B------:R-:W-:-:S07]  /*d760*/  IMAD.U32 R9, RZ, RZ, UR40 ;  /* 0x00000028ff097e24 */ /* 0x000fce000f8e00ff */
[----:B------:R-:W0:Y:S01]  /*d770*/  MUFU.EX2 R5, R5 ;  /* 0x0000000500057308 */ /* 0x000e220000000800 */
[----:B------:R-:W-:-:S07]  /*d780*/  FFMA.FTZ R24, R32, UR45, -R3 ;  /* 0x0000002d20187c23 */ /* 0x000fce0008010803 */
[----:B------:R-:W-:Y:S08]  /*d790*/  MUFU.EX2 R6, R6 ;  /* 0x0000000600067308 */ /* 0x000ff00000000800 */
[----:B------:R-:W1:Y:S08]  /*d7a0*/  MUFU.EX2 R12, R12 ;  /* 0x0000000c000c7308 */ /* 0x000e700000000800 */
[----:B------:R-:W-:Y:S08]  /*d7b0*/  MUFU.EX2 R13, R13 ;  /* 0x0000000d000d7308 */ /* 0x000ff00000000800 */
[----:B------:R-:W2:Y:S08]  /*d7c0*/  MUFU.EX2 R14, R14 ;  /* 0x0000000e000e7308 */ /* 0x000eb00000000800 */
[----:B------:R-:W-:Y:S08]  /*d7d0*/  MUFU.EX2 R15, R15 ;  /* 0x0000000f000f7308 */ /* 0x000ff00000000800 */
[----:B------:R-:W3:Y:S01]  /*d7e0*/  MUFU.EX2 R20, R20 ;  /* 0x0000001400147308 */ /* 0x000ee20000000800 */
[--C-:B------:R-:W-:Y:S01]  /*d7f0*/  FFMA.FTZ R34, R34, UR45, -R8.reuse ;  /* 0x0000002d22227c23 */ /* 0x100fe20008010808 */
[----:B------:R-:W-:Y:S01]  /*d800*/  FFMA.FTZ R35, R35, UR45, -R8 ;  /* 0x0000002d23237c23 */ /* 0x000fe20008010808 */
[----:B------:R-:W-:Y:S01]  /*d810*/  PRMT R9, R9, 0x654, R10 ;  /* 0x0000065409097816 */ /* 0x000fe2000000000a */
[--C-:B------:R-:W-:Y:S01]  /*d820*/  FFMA.FTZ R26, R33, UR45, -R3.reuse ;  /* 0x0000002d211a7c23 */ /* 0x100fe20008010803 */
[----:B------:R-:W-:Y:S01]  /*d830*/  FFMA.FTZ R30, R36, UR45, -R3 ;  /* 0x0000002d241e7c23 */ /* 0x000fe20008010803 */
[--C-:B------:R-:W-:Y:S01]  /*d840*/  FFMA.FTZ R38, R38, UR45, -R8.reuse ;  /* 0x0000002d26267c23 */ /* 0x100fe20008010808 */
[----:B------:R0:W-:Y:S01]  /*d850*/  SYNCS.ARRIVE.TRANS64.RED.A1T0 RZ, [R9+URZ], RZ ;  /* 0x000000ff09ff79a7 */ /* 0x0001e2000810043f */
[----:B------:R-:W4:Y:S01]  /*d860*/  MUFU.EX2 R25, R34 ;  /* 0x0000002200197308 */ /* 0x000f220000000800 */
[--C-:B------:R-:W-:Y:S01]  /*d870*/  FFMA.FTZ R39, R39, UR45, -R8.reuse ;  /* 0x0000002d27277c23 */ /* 0x100fe20008010808 */
[--C-:B------:R-:W-:Y:S01]  /*d880*/  FFMA.FTZ R42, R42, UR45, -R8.reuse ;  /* 0x0000002d2a2a7c23 */ /* 0x100fe20008010808 */
[--C-:B------:R-:W-:Y:S01]  /*d890*/  FFMA.FTZ R43, R43, UR45, -R8.reuse ;  /* 0x0000002d2b2b7c23 */ /* 0x100fe20008010808 */
[--C-:B------:R-:W-:Y:S01]  /*d8a0*/  FFMA.FTZ R46, R46, UR45, -R8.reuse ;  /* 0x0000002d2e2e7c23 */ /* 0x100fe20008010808 */
[----:B------:R-:W-:-:S03]  /*d8b0*/  FFMA.FTZ R47, R47, UR45, -R8 ;  /* 0x0000002d2f2f7c23 */ /* 0x000fc60008010808 */
[----:B------:R-:W5:Y:S01]  /*d8c0*/  MUFU.EX2 R24, R24 ;  /* 0x0000001800187308 */ /* 0x000f620000000800 */
        /* <DEDUP_REMOVED lines=20> */
[----:B0-----:R-:W-:Y:S01]  /*da10*/  F2FP.BF16.F32.PACK_AB R9, R5, R4 ;  /* 0x000000040509723e */ /* 0x001fe200000010ff */
[----:B------:R-:W0:Y:S01]  /*da20*/  MUFU.EX2 R35, R35 ;  /* 0x0000002300237308 */ /* 0x000e220000000800 */
[----:B-1----:R-:W-:Y:S01]  /*da30*/  F2FP.BF16.F32.PACK_AB R11, R12, R6 ;  /* 0x000000060c0b723e */ /* 0x002fe200000010ff */
[----:B------:R-:W-:Y:S01]  /*da40*/  FADD.FTZ R5, R4, R5 ;  /* 0x0000000504057221 */ /* 0x000fe20000010000 */
[----:B--2---:R-:W-:Y:S01]  /*da50*/  F2FP.BF16.F32.PACK_AB R8, R14, R13 ;  /* 0x0000000d0e08723e */ /* 0x004fe200000010ff */
[----:B------:R-:W-:Y:S01]  /*da60*/  FADD.FTZ R14, R13, R14 ;  /* 0x0000000e0d0e7221 */ /* 0x000fe20000010000 */
[----:B---3--:R-:W-:Y:S01]  /*da70*/  F2FP.BF16.F32.PACK_AB R10, R20, R15 ;  /* 0x0000000f140a723e */ /* 0x008fe200000010ff */
[----:B------:R-:W-:-:S02]  /*da80*/  FFMA.FTZ R31, R37, UR45, -R3 ;  /* 0x0000002d251f7c23 */ /* 0x000fc40008010803 */
[----:B------:R-:W1:Y:S01]  /*da90*/  MUFU.EX2 R26, R26 ;  /* 0x0000001a001a7308 */ /* 0x000e620000000800 */
[----:B------:R-:W-:Y:S01]  /*daa0*/  FADD.FTZ R37, R6, R5 ;  /* 0x0000000506257221 */ /* 0x000fe20000010000 */
[----:B------:R2:W-:Y:S01]  /*dab0*/  STSM.16.M88.4 [R143+0x21800], R8 ;  /* 0x021800088f007844 */ /* 0x0005e20000000200 */
[----:B------:R-:W-:-:S05]  /*dac0*/  FADD.FTZ R13, R15, R14 ;  /* 0x0000000e0f0d7221 */ /* 0x000fca0000010000 */
[----:B------:R-:W3:Y:S01]  /*dad0*/  MUFU.EX2 R27, R38 ;  /* 0x00000026001b7308 */ /* 0x000ee20000000800 */
[----:B------:R-:W-:Y:S01]  /*dae0*/  FADD.FTZ R12, R12, R37 ;  /* 0x000000250c0c7221 */ /* 0x000fe20000010000 */
[----:B------:R-:W-:-:S06]  /*daf0*/  FADD.FTZ R13, R20, R13 ;  /* 0x0000000d140d7221 */ /* 0x000fcc0000010000 */
[----:B------:R-:W3:Y:S01]  /*db00*/  MUFU.EX2 R30, R30 ;  /* 0x0000001e001e7308 */ /* 0x000ee20000000800 */
[--C-:B--2---:R-:W-:Y:S01]  /*db10*/  FFMA.FTZ R8, R40, UR45, -R3.reuse ;  /* 0x0000002d28087c23 */ /* 0x104fe20008010803 */
[----:B------:R-:W-:-:S06]  /*db20*/  FFMA.FTZ R10, R41, UR45, -R3 ;  /* 0x0000002d290a7c23 */ /* 0x000fcc0008010803 */
[----:B------:R-:W2:Y:S01]  /*db30*/  MUFU.EX2 R39, R39 ;  /* 0x0000002700277308 */ /* 0x000ea20000000800 */
[----:B----4-:R-:W-:Y:S01]  /*db40*/  FADD.FTZ R12, R25, R12 ;  /* 0x0000000c190c7221 */ /* 0x010fe20000010000 */
[----:B-----5:R-:W-:-:S06]  /*db50*/  FADD.FTZ R13, R24, R13 ;  /* 0x0000000d180d7221 */ /* 0x020fcc0000010000 */
[----:B------:R-:W4:Y:S01]  /*db60*/  MUFU.EX2 R31, R31 ;  /* 0x0000001f001f7308 */ /* 0x000f220000000800 */
[----:B------:R-:W-:Y:S01]  /*db70*/  FFMA.FTZ R21, R44, UR45, -R3 ;  /* 0x0000002d2c157c23 */ /* 0x000fe20008010803 */
[----:B0-----:R-:W-:-:S06]  /*db80*/  FADD.FTZ R12, R35, R12 ;  /* 0x0000000c230c7221 */ /* 0x001fcc0000010000 */
[----:B------:R-:W0:Y:S01]  /*db90*/  MUFU.EX2 R9, R42 ;  /* 0x0000002a00097308 */ /* 0x000e220000000800 */
[----:B-1----:R-:W-:Y:S01]  /*dba0*/  FADD.FTZ R13, R26, R13 ;  /* 0x0000000d1a0d7221 */ /* 0x002fe20000010000 */
[----:B------:R-:W-:-:S06]  /*dbb0*/  FFMA.FTZ R28, R45, UR45, -R3 ;  /* 0x0000002d2d1c7c23 */ /* 0x000fcc0008010803 */
[----:B------:R-:W1:Y:S01]  /*dbc0*/  MUFU.EX2 R8, R8 ;  /* 0x0000000800087308 */ /* 0x000e620000000800 */
[----:B---3--:R-:W-:Y:S01]  /*dbd0*/  FADD.FTZ R12, R27, R12 ;  /* 0x0000000c1b0c7221 */ /* 0x008fe20000010000 */
[----:B------:R-:W-:-:S06]  /*dbe0*/  FADD.FTZ R14, R30, R13 ;  /* 0x0000000d1e0e7221 */ /* 0x000fcc0000010000 */
[----:B------:R-:W3:Y:S01]  /*dbf0*/  MUFU.EX2 R43, R43 ;  /* 0x0000002b002b7308 */ /* 0x000ee20000000800 */
[----:B------:R-:W-:-:S07]  /*dc00*/  FFMA.FTZ R29, R48, UR45, -R3 ;  /* 0x0000002d301d7c23 */ /* 0x000fce0008010803 */
[----:B------:R-:W5:Y:S01]  /*dc10*/  MUFU.EX2 R10, R10 ;  /* 0x0000000a000a7308 */ /* 0x000f620000000800 */
[----:B--2---:R-:W-:Y:S01]  /*dc20*/  FADD.FTZ R12, R39, R12 ;  /* 0x0000000c270c7221 */ /* 0x004fe20000010000 */
[----:B----4-:R-:W-:-:S06]  /*dc30*/  FADD.FTZ R13, R31, R14 ;  /* 0x0000000e1f0d7221 */ /* 0x010fcc0000010000 */
[----:B------:R-:W2:Y:S01]  /*dc40*/  MUFU.EX2 R21, R21 ;  /* 0x0000001500157308 */ /* 0x000ea20000000800 */
[----:B------:R-:W-:-:S07]  /*dc50*/  FFMA.FTZ R32, R49, UR45, -R3 ;  /* 0x0000002d31207c23 */ /* 0x000fce0008010803 */
[----:B------:R-:W4:Y:S01]  /*dc60*/  MUFU.EX2 R11, R46 ;  /* 0x0000002e000b7308 */ /* 0x000f220000000800 */
[----:B0-----:R-:W-:Y:S01]  /*dc70*/  FADD.FTZ R12, R9, R12 ;  /* 0x0000000c090c7221 */ /* 0x001fe20000010000 */
[----:B-1----:R-:W-:-:S06]  /*dc80*/  FADD.FTZ R13, R8, R13 ;  /* 0x0000000d080d7221 */ /* 0x002fcc0000010000 */
[----:B------:R-:W0:Y:S01]  /*dc90*/  MUFU.EX2 R28, R28 ;  /* 0x0000001c001c7308 */ /* 0x000e220000000800 */
[----:B------:R-:W-:-:S07]  /*dca0*/  FFMA.FTZ R33, R52, UR45, -R3 ;  /* 0x0000002d34217c23 */ /* 0x000fce0008010803 */
[----:B------:R-:W1:Y:S01]  /*dcb0*/  MUFU.EX2 R47, R47 ;  /* 0x0000002f002f7308 */ /* 0x000e620000000800 */
[----:B---3--:R-:W-:Y:S01]  /*dcc0*/  FADD.FTZ R14, R43, R12 ;  /* 0x0000000c2b0e7221 */ /* 0x008fe20000010000 */
[----:B-----5:R-:W-:-:S06]  /*dcd0*/  FADD.FTZ R12, R10, R13 ;  /* 0x0000000d0a0c7221 */ /* 0x020fcc0000010000 */
[----:B------:R-:W3:Y:S01]  /*dce0*/  MUFU.EX2 R29, R29 ;  /* 0x0000001d001d7308 */ /* 0x000ee20000000800 */
[----:B------:R-:W-:-:S07]  /*dcf0*/  FFMA.FTZ R34, R53, UR45, -R3 ;  /* 0x0000002d35227c23 */ /* 0x000fce0008010803 */
[----:B------:R-:W5:Y:S01]  /*dd00*/  MUFU.EX2 R50, R50 ;  /* 0x0000003200327308 */ /* 0x000f620000000800 */
[----:B--2---:R-:W-:Y:S01]  /*dd10*/  FADD.FTZ R13, R21, R12 ;  /* 0x0000000c150d7221 */ /* 0x004fe20000010000 */
[----:B------:R-:W-:-:S06]  /*dd20*/  FFMA.FTZ R4, R56, UR45, -R3 ;  /* 0x0000002d38047c23 */ /* 0x000fcc0008010803 */
[----:B------:R-:W2:Y:S01]  /*dd30*/  MUFU.EX2 R32, R32 ;  /* 0x0000002000207308 */ /* 0x000ea20000000800 */
[----:B----4-:R-:W-:-:S07]  /*dd40*/  FADD.FTZ R14, R11, R14 ;  /* 0x0000000e0b0e7221 */ /* 0x010fce0000010000 */
[----:B------:R-:W4:Y:S01]  /*dd50*/  MUFU.EX2 R51, R51 ;  /* 0x0000003300337308 */ /* 0x000f220000000800 */
[----:B0-----:R-:W-:Y:S01]  /*dd60*/  FADD.FTZ R12, R28, R13 ;  /* 0x0000000d1c0c7221 */ /* 0x001fe20000010000 */
[----:B------:R-:W-:-:S06]  /*dd70*/  FFMA.FTZ R5, R57, UR45, -R3 ;  /* 0x0000002d39057c23 */ /* 0x000fcc0008010803 */
[----:B------:R-:W0:Y:S01]  /*dd80*/  MUFU.EX2 R33, R33 ;  /* 0x0000002100217308 */ /* 0x000e220000000800 */
[----:B-1----:R-:W-:-:S07]  /*dd90*/  FADD.FTZ R15, R47, R14 ;  /* 0x0000000e2f0f7221 */ /* 0x002fce0000010000 */
[----:B------:R-:W1:Y:S01]  /*dda0*/  MUFU.EX2 R54, R54 ;  /* 0x0000003600367308 */ /* 0x000e620000000800 */
[----:B---3--:R-:W-:Y:S01]  /*ddb0*/  FADD.FTZ R13, R29, R12 ;  /* 0x0000000c1d0d7221 */ /* 0x008fe20000010000 */
[----:B------:R-:W-:-:S06]  /*ddc0*/  FFMA.FTZ R6, R60, UR45, -R3 ;  /* 0x0000002d3c067c23 */ /* 0x000fcc0008010803 */
[----:B------:R-:W3:Y:S01]  /*ddd0*/  MUFU.EX2 R34, R34 ;  /* 0x0000002200227308 */ /* 0x000ee20000000800 */
[----:B-----5:R-:W-:Y:S01]  /*dde0*/  FADD.FTZ R14, R50, R15 ;  /* 0x0000000f320e7221 */ /* 0x020fe20000010000 */
[----:B------:R-:W-:-:S06]  /*ddf0*/  F2FP.BF16.F32.PACK_AB R24, R26, R24 ;  /* 0x000000181a18723e */ /* 0x000fcc00000010ff */
[----:B------:R-:W5:Y:S01]  /*de00*/  MUFU.EX2 R55, R55 ;  /* 0x0000003700377308 */ /* 0x000f620000000800 */
[----:B------:R-:W-:Y:S01]  /*de10*/  F2FP.BF16.F32.PACK_AB R25, R35, R25 ;  /* 0x000000192319723e */ /* 0x000fe200000010ff */
[----:B--2---:R-:W-:Y:S01]  /*de20*/  FADD.FTZ R12, R32, R13 ;  /* 0x0000000d200c7221 */ /* 0x004fe20000010000 */
[----:B------:R-:W-:-:S05]  /*de30*/  F2FP.BF16.F32.PACK_AB R27, R39, R27 ;  /* 0x0000001b271b723e */ /* 0x000fca00000010ff */
[----:B------:R-:W2:Y:S01]  /*de40*/  MUFU.EX2 R4, R4 ;  /* 0x0000000400047308 */ /* 0x000ea20000000800 */
[----:B------:R-:W-:Y:S01]  /*de50*/  F2FP.BF16.F32.PACK_AB R26, R31, R30 ;  /* 0x0000001e1f1a723e */ /* 0x000fe200000010ff */
[----:B------:R-:W-:Y:S01]  /*de60*/  FFMA.FTZ R20, R61, UR45, -R3 ;  /* 0x0000002d3d147c23 */ /* 0x000fe20008010803 */
[----:B----4-:R-:W-:-:S05]  /*de70*/  FADD.FTZ R15, R51, R14 ;  /* 0x0000000e330f7221 */ /* 0x010fca0000010000 */
[----:B------:R-:W4:Y:S01]  /*de80*/  MUFU.EX2 R58, R58 ;  /* 0x0000003a003a7308 */ /* 0x000f220000000800 */
[----:B------:R-:W-:Y:S01]  /*de90*/  F2FP.BF16.F32.PACK_AB R8, R10, R8 ;  /* 0x000000080a08723e */ /* 0x000fe200000010ff */
[----:B------:R1:W-:Y:S01]  /*dea0*/  STSM.16.M88.4 [R91], R24 ;  /* 0x000000185b007844 */ /* 0x0003e20000000200 */
[----:B------:R-:W-:-:S05]  /*deb0*/  F2FP.BF16.F32.PACK_AB R10, R28, R21 ;  /* 0x000000151c0a723e */ /* 0x000fca00000010ff */
[----:B------:R-:W4:Y:S01]  /*dec0*/  MUFU.EX2 R5, R5 ;  /* 0x0000000500057308 */ /* 0x000f220000000800 */
[----:B0-----:R-:W-:Y:S01]  /*ded0*/  FADD.FTZ R21, R33, R12 ;  /* 0x0000000c21157221 */ /* 0x001fe20000010000 */
[----:B------:R-:W-:-:S06]  /*dee0*/  FFMA.FTZ R35, R64, UR45, -R3 ;  /* 0x0000002d40237c23 */ /* 0x000fcc0008010803 */
[----:B------:R-:W0:Y:S01]  /*def0*/  MUFU.EX2 R59, R59 ;  /* 0x0000003b003b7308 */ /* 0x000e220000000800 */
[----:B------:R-:W-:Y:S01]  /*df00*/  FFMA.FTZ R36, R65, UR45, -R3 ;  /* 0x0000002d41247c23 */ /* 0x000fe20008010803 */
[----:B-1----:R-:W-:Y:S01]  /*df10*/  FADD.FTZ R24, R54, R15 ;  /* 0x0000000f36187221 */ /* 0x002fe20000010000 */
[----:B---3--:R-:W-:-:S05]  /*df20*/  FADD.FTZ R21, R34, R21 ;  /* 0x0000001522157221 */ /* 0x008fca0000010000 */
[----:B------:R-:W1:Y:S01]  /*df30*/  MUFU.EX2 R6, R6 ;  /* 0x0000000600067308 */ /* 0x000e620000000800 */
[----:B-----5:R-:W-:-:S07]  /*df40*/  FADD.FTZ R25, R55, R24 ;  /* 0x0000001837197221 */ /* 0x020fce0000010000 */
[----:B------:R-:W-:Y:S01]  /*df50*/  MUFU.EX2 R62, R62 ;  /* 0x0000003e003e7308 */ /* 0x000fe20000000800 */
[----:B--2---:R-:W-:Y:S01]  /*df60*/  FADD.FTZ R24, R4, R21 ;  /* 0x0000001504187221 */ /* 0x004fe20000010000 */
[----:B----4-:R-:W-:-:S06]  /*df70*/  FADD.FTZ R26, R58, R25 ;  /* 0x000000193a1a7221 */ /* 0x010fcc0000010000 */
[----:B------:R-:W-:Y:S01]  /*df80*/  MUFU.EX2 R63, R63 ;  /* 0x0000003f003f7308 */ /* 0x000fe20000000800 */
[----:B------:R-:W-:Y:S01]  /*df90*/  F2FP.BF16.F32.PACK_AB R9, R43, R9 ;  /* 0x000000092b09723e */ /* 0x000fe200000010ff */
[----:B------:R-:W-:Y:S01]  /*dfa0*/  FFMA.FTZ R68, R68, UR45, -R3 ;  /* 0x0000002d44447c23 */ /* 0x000fe20008010803 */
[----:B------:R-:W-:-:S05]  /*dfb0*/  F2FP.BF16.F32.PACK_AB R11, R47, R11 ;  /* 0x0000000b2f0b723e */ /* 0x000fca00000010ff */
[----:B------:R-:W-:Y:S01]  /*dfc0*/  MUFU.EX2 R66, R66 ;  /* 0x0000004200427308 */ /* 0x000fe20000000800 */
[----:B------:R-:W-:-:S07]  /*dfd0*/  FFMA.FTZ R37, R72, UR45, -R3 ;  /* 0x0000002d48257c23 */ /* 0x000fce0008010803 */
[----:B------:R-:W-:Y:S01]  /*dfe0*/  MUFU.EX2 R67, R67 ;  /* 0x0000004300437308 */ /* 0x000fe20000000800 */
[----:B------:R-:W-:-:S07]  /*dff0*/  F2FP.BF16.F32.PACK_AB R13, R51, R50 ;  /* 0x00000032330d723e */ /* 0x000fce00000010ff */
[----:B------:R-:W-:Y:S08]  /*e000*/  MUFU.EX2 R70, R70 ;  /* 0x0000004600467308 */ /* 0x000ff00000000800 */
[----:B------:R-:W-:Y:S08]  /*e010*/  MUFU.EX2 R71, R71 ;  /* 0x0000004700477308 */ /* 0x000ff00000000800 */
[----:B------:R-:W-:Y:S01]  /*e020*/  MUFU.EX2 R74, R74 ;  /* 0x0000004a004a7308 */ /* 0x000fe20000000800 */
[--C-:B------:R-:W-:Y:S01]  /*e030*/  FFMA.FTZ R38, R73, UR45, -R3.reuse ;  /* 0x0000002d49267c23 */ /* 0x100fe20008010803 */
[--C-:B------:R-:W-:Y:S01]  /*e040*/  FFMA.FTZ R76, R76, UR45, -R3.reuse ;  /* 0x0000002d4c4c7c23 */ /* 0x100fe20008010803 */
[----:B------:R-:W2:Y:S05]  /*e050*/  LDL R39, [R1+0x54] ;  /* 0x0000540001277983 */ /* 0x000eaa0000100800 */
[----:B------:R-:W3:Y:S01]  /*e060*/  MUFU.EX2 R20, R20 ;  /* 0x0000001400147308 */ /* 0x000ee20000000800 */
[----:B------:R-:W-:Y:S01]  /*e070*/  FADD.FTZ R21, R5, R24 ;  /* 0x0000001805157221 */ /* 0x000fe20000010000 */
[--C-:B------:R-:W-:Y:S01]  /*e080*/  FFMA.FTZ R31, R69, UR45, -R3.reuse ;  /* 0x0000002d451f7c23 */ /* 0x100fe20008010803 */
[----:B------:R-:W-:Y:S01]  /*e090*/  F2FP.BF16.F32.PACK_AB R14, R34, R33 ;  /* 0x00000021220e723e */ /* 0x000fe200000010ff */
[--C-:B------:R-:W-:Y:S01]  /*e0a0*/  FFMA.FTZ R77, R77, UR45, -R3.reuse ;  /* 0x0000002d4d4d7c23 */ /* 0x100fe20008010803 */
[----:B------:R-:W-:Y:S01]  /*e0b0*/  FFMA.FTZ R80, R80, UR45, -R3 ;  /* 0x0000002d50507c23 */ /* 0x000fe20008010803 */
[----:B------:R-:W4:Y:S02]  /*e0c0*/  @P5 LDC R27, c[0x0][0x450] ;  /* 0x00011400ff1b5b82 */ /* 0x000f240000000800 */
[----:B------:R-:W5:Y:S01]  /*e0d0*/  MUFU.EX2 R35, R35 ;  /* 0x0000002300237308 */ /* 0x000f620000000800 */
[----:B0-----:R-:W-:Y:S01]  /*e0e0*/  FADD.FTZ R25, R59, R26 ;  /* 0x0000001a3b197221 */ /* 0x001fe20000010000 */
[----:B------:R0:W-:Y:S01]  /*e0f0*/  STSM.16.M88.4 [R157], R8 ;  /* 0x000000089d007844 */ /* 0x0001e20000000200 */
[----:B-1----:R-:W-:-:S05]  /*e100*/  FADD.FTZ R21, R6, R21 ;  /* 0x0000001506157221 */ /* 0x002fca0000010000 */
[----:B------:R-:W1:Y:S01]  /*e110*/  MUFU.EX2 R36, R36 ;  /* 0x0000002400247308 */ /* 0x000e620000000800 */
[----:B---3--:R-:W-:-:S07]  /*e120*/  FADD.FTZ R24, R20, R21 ;  /* 0x0000001514187221 */ /* 0x008fce0000010000 */
[----:B------:R-:W3:Y:S01]  /*e130*/  MUFU.EX2 R30, R68 ;  /* 0x00000044001e7308 */ /* 0x000ee20000000800 */
[----:B0-----:R-:W-:Y:S01]  /*e140*/  F2FP.BF16.F32.PACK_AB R8, R5, R4 ;  /* 0x000000040508723e */ /* 0x001fe200000010ff */
[----:B------:R-:W-:Y:S01]  /*e150*/  FADD.FTZ R4, R62, R25 ;  /* 0x000000193e047221 */ /* 0x000fe20000010000 */
[----:B------:R-:W-:-:S05]  /*e160*/  F2FP.BF16.F32.PACK_AB R12, R32, R29 ;  /* 0x0000001d200c723e */ /* 0x000fca00000010ff */
[----:B------:R-:W0:Y:S01]  /*e170*/  MUFU.EX2 R31, R31 ;  /* 0x0000001f001f7308 */ /* 0x000e220000000800 */
[----:B------:R-:W-:Y:S01]  /*e180*/  FADD.FTZ R5, R63, R4 ;  /* 0x000000043f057221 */ /* 0x000fe20000010000 */
[----:B------:R-:W-:Y:S01]  /*e190*/  F2FP.BF16.F32.PACK_AB R15, R55, R54 ;  /* 0x00000036370f723e */ /* 0x000fe200000010ff */
[----:B-----5:R-:W-:-:S05]  /*e1a0*/  FADD.FTZ R11, R35, R24 ;  /* 0x00000018230b7221 */ /* 0x020fca0000010000 */
[----:B------:R-:W5:Y:S01]  /*e1b0*/  MUFU.EX2 R37, R37 ;  /* 0x0000002500257308 */ /* 0x000f620000000800 */
[----:B------:R-:W-:Y:S01]  /*e1c0*/  FADD.FTZ R4, R66, R5 ;  /* 0x0000000542047221 */ /* 0x000fe20000010000 */
[----:B------:R3:W-:Y:S01]  /*e1d0*/  STSM.16.M88.4 [R156], R12 ;  /* 0x0000000c9c007844 */ /* 0x0007e20000000200 */
[----:B-1----:R-:W-:Y:S01]  /*e1e0*/  FADD.FTZ R5, R36, R11 ;  /* 0x0000000b24057221 */ /* 0x002fe20000010000 */
[----:B------:R-:W-:Y:S01]  /*e1f0*/  F2FP.BF16.F32.PACK_AB R10, R20, R6 ;  /* 0x00000006140a723e */ /* 0x000fe200000010ff */
[----:B------:R-:W1:Y:S03]  /*e200*/  @P5 LDC R25, c[0x0][0x44c] ;  /* 0x00011300ff195b82 */ /* 0x000e660000000800 */
[----:B------:R-:W4:Y:S01]  /*e210*/  MUFU.EX2 R75, R75 ;  /* 0x0000004b004b7308 */ /* 0x000f220000000800 */
[----:B---3--:R-:W-:-:S07]  /*e220*/  FADD.FTZ R13, R67, R4 ;  /* 0x00000004430d7221 */ /* 0x008fce0000010000 */
[----:B------:R-:W3:Y:S01]  /*e230*/  MUFU.EX2 R78, R78 ;  /* 0x0000004e004e7308 */ /* 0x000ee20000000800 */
[----:B------:R-:W-:Y:S01]  /*e240*/  FADD.FTZ R4, R30, R5 ;  /* 0x000000051e047221 */ /* 0x000fe20000010000 */
[----:B------:R-:W-:-:S03]  /*e250*/  FADD.FTZ R6, R70, R13 ;  /* 0x0000000d46067221 */ /* 0x000fc60000010000 */
[----:B0-----:R-:W-:Y:S01]  /*e260*/  FADD.FTZ R4, R31, R4 ;  /* 0x000000041f047221 */ /* 0x001fe20000010000 */
[----:B------:R-:W-:Y:S02]  /*e270*/  FADD.FTZ R5, R71, R6 ;  /* 0x0000000647057221 */ /* 0x000fe40000010000 */
[----:B------:R-:W-:Y:S01]  /*e280*/  MUFU.EX2 R79, R79 ;  /* 0x0000004f004f7308 */ /* 0x000fe20000000800 */
[----:B-----5:R-:W-:Y:S01]  /*e290*/  FADD.FTZ R21, R37, R4 ;  /* 0x0000000425157221 */ /* 0x020fe20000010000 */
[----:B------:R-:W-:-:S06]  /*e2a0*/  FADD.FTZ R4, R74, R5 ;  /* 0x000000054a047221 */ /* 0x000fcc0000010000 */
[----:B------:R-:W-:Y:S01]  /*e2b0*/  MUFU.EX2 R82, R82 ;  /* 0x0000005200527308 */ /* 0x000fe20000000800 */
[----:B----4-:R-:W-:-:S07]  /*e2c0*/  FADD.FTZ R5, R75, R4 ;  /* 0x000000044b057221 */ /* 0x010fce0000010000 */
[----:B------:R-:W0:Y:S01]  /*e2d0*/  MUFU.EX2 R38, R38 ;  /* 0x0000002600267308 */ /* 0x000e220000000800 */
[----:B------:R-:W-:Y:S02]  /*e2e0*/  F2FP.BF16.F32.PACK_AB R9, R59, R58 ;  /* 0x0000003a3b09723e */ /* 0x000fe400000010ff */
[----:B------:R-:W-:-:S05]  /*e2f0*/  F2FP.BF16.F32.PACK_AB R11, R63, R62 ;  /* 0x0000003e3f0b723e */ /* 0x000fca00000010ff */
[----:B------:R-:W4:Y:S01]  /*e300*/  MUFU.EX2 R76, R76 ;  /* 0x0000004c004c7308 */ /* 0x000f220000000800 */
[----:B---3--:R-:W-:-:S07]  /*e310*/  FADD.FTZ R6, R78, R5 ;  /* 0x000000054e067221 */ /* 0x008fce0000010000 */
[----:B------:R-:W3:Y:S01]  /*e320*/  MUFU.EX2 R83, R83 ;  /* 0x0000005300537308 */ /* 0x000ee20000000800 */
[----:B------:R5:W-:Y:S01]  /*e330*/  STSM.16.M88.4 [R143+0x27800], R8 ;  /* 0x027800088f007844 */ /* 0x000be20000000200 */
[----:B0-----:R-:W-:-:S04]  /*e340*/  FADD.FTZ R21, R38, R21 ;  /* 0x0000001526157221 */ /* 0x001fc80000010000 */
[----:B----4-:R-:W-:Y:S01]  /*e350*/  FADD.FTZ R4, R76, R21 ;  /* 0x000000154c047221 */ /* 0x010fe20000010000 */
[----:B-----5:R-:W-:-:S04]  /*e360*/  FADD.FTZ R11, R79, R6 ;  /* 0x000000064f0b7221 */ /* 0x020fc80000010000 */
[----:B------:R-:W-:-:S04]  /*e370*/  FADD.FTZ R6, R82, R11 ;  /* 0x0000000b52067221 */ /* 0x000fc80000010000 */
[----:B---3--:R-:W-:Y:S02]  /*e380*/  FADD.FTZ R21, R83, R6 ;  /* 0x0000000653157221 */ /* 0x008fe40000010000 */
[----:B------:R-:W3:Y:S01]  /*e390*/  LDL R6, [R1+0x60] ;  /* 0x0000600001067983 */ /* 0x000ee20000100800 */
[----:B------:R-:W0:Y:S01]  /*e3a0*/  MUFU.EX2 R77, R77 ;  /* 0x0000004d004d7308 */ /* 0x000e220000000800 */
[--C-:B------:R-:W-:Y:S01]  /*e3b0*/  FFMA.FTZ R81, R81, UR45, -R3.reuse ;  /* 0x0000002d51517c23 */ /* 0x100fe20008010803 */
[--C-:B------:R-:W-:Y:S01]  /*e3c0*/  FFMA.FTZ R84, R84, UR45, -R3.reuse ;  /* 0x0000002d54547c23 */ /* 0x100fe20008010803 */
[----:B------:R-:W-:-:S05]  /*e3d0*/  FFMA.FTZ R3, R85, UR45, -R3 ;  /* 0x0000002d55037c23 */ /* 0x000fca0008010803 */
[----:B------:R-:W4:Y:S08]  /*e3e0*/  MUFU.EX2 R80, R80 ;  /* 0x0000005000507308 */ /* 0x000f300000000800 */
[----:B------:R-:W5:Y:S01]  /*e3f0*/  MUFU.EX2 R81, R81 ;  /* 0x0000005100517308 */ /* 0x000f620000000800 */
[----:B-1----:R-:W-:-:S04]  /*e400*/  @P5 IMAD.HI.U32 R24, R90, R25, RZ ;  /* 0x000000195a185227 */ /* 0x002fc800078e00ff */
[----:B0-----:R-:W-:-:S03]  /*e410*/  FADD.FTZ R5, R77, R4 ;  /* 0x000000044d057221 */ /* 0x001fc60000010000 */
[----:B------:R-:W-:Y:S08]  /*e420*/  MUFU.EX2 R84, R84 ;  /* 0x0000005400547308 */ /* 0x000ff00000000800 */
[----:B------:R-:W0:Y:S01]  /*e430*/  MUFU.EX2 R3, R3 ;  /* 0x0000000300037308 */ /* 0x000e220000000800 */
[----:B------:R-:W-:Y:S02]  /*e440*/  IMAD.MOV.U32 R20, RZ, RZ, R90 ;  /* 0x000000ffff147224 */ /* 0x000fe400078e005a */
[----:B----4-:R-:W-:Y:S01]  /*e450*/  FADD.FTZ R4, R80, R5 ;  /* 0x0000000550047221 */ /* 0x010fe20000010000 */
[----:B------:R-:W-:-:S04]  /*e460*/  F2FP.BF16.F32.PACK_AB R12, R36, R35 ;  /* 0x00000023240c723e */ /* 0x000fc800000010ff */
[----:B------:R-:W-:Y:S01]  /*e470*/  MUFU.EX2 R86, R86 ;  /* 0x0000005600567308 */ /* 0x000fe20000000800 */
[----:B------:R-:W-:Y:S02]  /*e480*/  F2FP.BF16.F32.PACK_AB R13, R67, R66 ;  /* 0x00000042430d723e */ /* 0x000fe400000010ff */
[----:B------:R-:W-:-:S05]  /*e490*/  F2FP.BF16.F32.PACK_AB R14, R31, R30 ;  /* 0x0000001e1f0e723e */ /* 0x000fca00000010ff */
[----:B------:R-:W1:Y:S01]  /*e4a0*/  MUFU.EX2 R87, R87 ;  /* 0x0000005700577308 */ /* 0x000e620000000800 */
[----:B------:R-:W-:Y:S02]  /*e4b0*/  F2FP.BF16.F32.PACK_AB R15, R71, R70 ;  /* 0x00000046470f723e */ /* 0x000fe400000010ff */
[----:B------:R-:W-:Y:S01]  /*e4c0*/  @P5 SHF.R.U32.HI R20, RZ, R27, R24 ;  /* 0x0000001bff145219 */ /* 0x000fe20000011618 */
[----:B-----5:R-:W-:-:S03]  /*e4d0*/  FADD.FTZ R5, R81, R4 ;  /* 0x0000000451057221 */ /* 0x020fc60000010000 */
[----:B------:R-:W-:Y:S02]  /*e4e0*/  IADD3 R4, R20, R88, -R89 ;  /* 0x0000005814047210 */ /* 0x000fe40007ffe859 */
[----:B------:R-:W-:Y:S02]  /*e4f0*/  F2FP.BF16.F32.PACK_AB R8, R38, R37 ;  /* 0x000000252608723e */ /* 0x000fe400000010ff */
[----:B------:R-:W-:Y:S02]  /*e500*/  F2FP.BF16.F32.PACK_AB R9, R75, R74 ;  /* 0x0000004a4b09723e */ /* 0x000fe400000010ff */
[----:B------:R-:W-:Y:S02]  /*e510*/  F2FP.BF16.F32.PACK_AB R10, R77, R76 ;  /* 0x0000004c4d0a723e */ /* 0x000fe400000010ff */
[----:B------:R-:W-:Y:S02]  /*e520*/  F2FP.BF16.F32.PACK_AB R11, R79, R78 ;  /* 0x0000004e4f0b723e */ /* 0x000fe400000010ff */
[----:B------:R-:W-:-:S02]  /*e530*/  CS2R R134, SRZ ;  /* 0x0000000000867805 */ /* 0x000fc4000001ff00 */
[----:B------:R-:W-:Y:S02]  /*e540*/  @P5 LOP3.LUT R18, R18, 0x8, RZ, 0xfc, !PT ;  /* 0x0000000812125812 */ /* 0x000fe400078efcff */
        /* <DEDUP_REMOVED lines=22> */
[----:B--2---:R0:W-:Y:S04]  /*e6b0*/  STSM.16.M88.4 [R39], R12 ;  /* 0x0000000c27007844 */ /* 0x0041e80000000200 */
[----:B------:R2:W-:Y:S01]  /*e6c0*/  STSM.16.M88.4 [R157+0x6000], R8 ;  /* 0x006000089d007844 */ /* 0x0005e20000000200 */
[----:B0-----:R-:W-:Y:S01]  /*e6d0*/  F2FP.BF16.F32.PACK_AB R14, R3, R84 ;  /* 0x00000054030e723e */ /* 0x001fe200000010ff */
[----:B------:R-:W-:Y:S01]  /*e6e0*/  FADD.FTZ R84, R84, R5 ;  /* 0x0000000554547221 */ /* 0x000fe20000010000 */
[----:B------:R-:W-:-:S02]  /*e6f0*/  SHF.R.S32.HI R5, RZ, 0x1f, R4 ;  /* 0x0000001fff057819 */ /* 0x000fc40000011404 */
[----:B------:R-:W-:Y:S02]  /*e700*/  F2FP.BF16.F32.PACK_AB R12, R81, R80 ;  /* 0x00000050510c723e */ /* 0x000fe400000010ff */
[----:B------:R-:W-:Y:S02]  /*e710*/  F2FP.BF16.F32.PACK_AB R13, R83, R82 ;  /* 0x00000052530d723e */ /* 0x000fe400000010ff */
[----:B-1----:R-:W-:Y:S02]  /*e720*/  F2FP.BF16.F32.PACK_AB R15, R87, R86 ;  /* 0x00000056570f723e */ /* 0x002fe400000010ff */
[----:B------:R-:W-:-:S03]  /*e730*/  LEA.HI R5, R5, R4, RZ, 0x7 ;  /* 0x0000000405057211 */ /* 0x000fc600078f38ff */
[----:B------:R2:W-:Y:S01]  /*e740*/  STSM.16.M88.4 [R156+0x6000], R12 ;  /* 0x0060000c9c007844 */ /* 0x0005e20000000200 */
[----:B------:R-:W-:Y:S01]  /*e750*/  SHF.R.S32.HI R5, RZ, 0x7, R5 ;  /* 0x00000007ff057819 */ /* 0x000fe20000011405 */
[----:B------:R0:W-:Y:S06]  /*e760*/  MEMBAR.ALL.CTA ;  /* 0x0000000000007992 */ /* 0x0001ec0000008000 */
[----:B0-----:R-:W0:Y:S01]  /*e770*/  FENCE.VIEW.ASYNC.S ;  /* 0x00000000000073c6 */ /* 0x001e220000000000 */
[----:B------:R-:W-:Y:S02]  /*e780*/  VIADD R4, R94, 0xfffffffe ;  /* 0xfffffffe5e047836 */ /* 0x000fe40000000000 */
[----:B------:R-:W-:Y:S01]  /*e790*/  FADD.FTZ R86, R86, R21 ;  /* 0x0000001556567221 */ /* 0x000fe20000010000 */
[----:B------:R-:W-:Y:S01]  /*e7a0*/  FADD.FTZ R140, R3, R84 ;  /* 0x00000054038c7221 */ /* 0x000fe20000010000 */
[----:B------:R-:W-:-:S02]  /*e7b0*/  CS2R R94, SRZ ;  /* 0x00000000005e7805 */ /* 0x000fc4000001ff00 */
[----:B------:R-:W-:Y:S01]  /*e7c0*/  FADD.FTZ R21, R87, R86 ;  /* 0x0000005657157221 */ /* 0x000fe20000010000 */
[----:B---3--:R-:W-:-:S05]  /*e7d0*/  VIMNMX R6, R6, R5, !PT ;  /* 0x0000000506067248 */ /* 0x008fca0007fe0100 */
[----:B------:R2:W-:Y:S01]  /*e7e0*/  STL [R1+0x34], R6 ;  /* 0x0000340601007387 */ /* 0x0005e20000100800 */
[----:B------:R-:W-:Y:S01]  /*e7f0*/  ISETP.GE.AND P1, PT, R4, R6, PT ;  /* 0x000000060400720c */ /* 0x000fe20003f26270 */
[----:B0-----:R-:W-:-:S12]  /*e800*/  NOP ;  /* 0x0000000000007918 */ /* 0x001fd80000000000 */
[----:B--2---:R-:W-:Y:S05]  /*e810*/  @!P1 BRA `(.L_x_2441) ;  /* 0x0000002c00a49947 */ /* 0x004fea0003800000 */
[----:B------:R-:W-:Y:S02]  /*e820*/  IMAD.MOV.U32 R6, RZ, RZ, R7 ;  /* 0x000000ffff067224 */ /* 0x000fe400078e0007 */
[----:B------:R-:W-:Y:S02]  /*e830*/  IMAD.MOV.U32 R3, RZ, RZ, R0 ;  /* 0x000000ffff037224 */ /* 0x000fe400078e0000 */
[----:B------:R-:W-:Y:S02]  /*e840*/  IMAD.MOV.U32 R8, RZ, RZ, R139 ;  /* 0x000000ffff087224 */ /* 0x000fe400078e008b */
[----:B------:R-:W-:Y:S02]  /*e850*/  IMAD.MOV.U32 R5, RZ, RZ, R22 ;  /* 0x000000ffff057224 */ /* 0x000fe400078e0016 */
[----:B------:R-:W-:-:S07]  /*e860*/  IMAD.MOV.U32 R135, RZ, RZ, RZ ;  /* 0x000000ffff877224 */ /* 0x000fce00078e00ff */
.L_x_2453:
        /* <DEDUP_REMOVED lines=9> */
.L_x_2443:
        /* <DEDUP_REMOVED lines=8> */
.L_x_2444:
[----:B------:R-:W-:Y:S04]  /*e980*/  BSSY B0, `(.L_x_2442) ;  /* 0x0000004000007945 */ /* 0x000fe80003800000 */
[----:B-1----:R-:W-:Y:S05]  /*e990*/  @P2 BRA `(.L_x_2445) ;  /* 0x0000000000082947 */ /* 0x002fea0003800000 */
[----:B------:R-:W1:Y:S02]  /*e9a0*/  SYNCS.PHASECHK.TRANS64.TRYWAIT P2, [R7+URZ+0x2d830], R0 ;  /* 0x02d83000070075a7 */ /* 0x000e64000804017f */
[----:B-1----:R-:W-:Y:S05]  /*e9b0*/  @!P2 BRA `(.L_x_2446) ;  /* 0x0000010c00d8a947 */ /* 0x002fea0003800000 */
.L_x_2445:
[----:B------:R-:W-:Y:S05]  /*e9c0*/  BSYNC B0 ;  /* 0x0000000000007941 */ /* 0x000fea0003800000 */
.L_x_2442:
[----:B01----:R-:W2:Y:S01]  /*e9d0*/  LDL R7, [R1+0x2c] ;  /* 0x00002c0001077983 */ /* 0x003ea20000100800 */
[----:B------:R-:W0:Y:S01]  /*e9e0*/  S2R R0, SR_TID.X ;  /* 0x0000000000007919 */ /* 0x000e220000002100 */
[----:B------:R-:W-:Y:S01]  /*e9f0*/  VIADD R22, R5, 0x1 ;  /* 0x0000000105167836 */ /* 0x000fe20000000000 */
[----:B------:R-:W-:Y:S05]  /*ea00*/  WARPSYNC.ALL ;  /* 0x0000000000007948 */ /* 0x000fea0003800000 */
[----:B------:R-:W-:-:S04]  /*ea10*/  ISETP.NE.AND P2, PT, R22, 0x2, PT ;  /* 0x000000021600780c */ /* 0x000fc80003f45270 */
[----:B------:R-:W-:Y:S02]  /*ea20*/  SEL R22, R22, RZ, P2 ;  /* 0x000000ff16167207 */ /* 0x000fe40001000000 */
[----:B0-----:R-:W-:-:S05]  /*ea30*/  SHF.R.U32.HI R0, RZ, 0x7, R0 ;  /* 0x00000007ff007819 */ /* 0x001fca0000011600 */
[----:B------:R-:W-:Y:S02]  /*ea40*/  VIADD R0, R0, 0x8 ;  /* 0x0000000800007836 */ /* 0x000fe40000000000 */
[----:B------:R-:W-:Y:S01]  /*ea50*/  IMAD.MOV.U32 R11, RZ, RZ, -0x7fffffe0 ;  /* 0x80000020ff0b7424 */ /* 0x000fe200078e00ff */
[----:B------:R-:W-:Y:S01]  /*ea60*/  R2UR UR4, R144 ;  /* 0x00000000900472ca */ /* 0x000fe200000e0000 */
[----:B------:R-:W-:Y:S01]  /*ea70*/  IMAD.MOV.U32 R25, RZ, RZ, -0x7fffffe0 ;  /* 0x80000020ff197424 */ /* 0x000fe200078e00ff */
[----:B------:R-:W-:Y:S02]  /*ea80*/  R2UR UR5, R145 ;  /* 0x00000000910572ca */ /* 0x000fe400000e0000 */
[----:B------:R-:W-:Y:S02]  /*ea90*/  R2UR UR7, R11 ;  /* 0x000000000b0772ca */ /* 0x000fe400000e0000 */
[----:B------:R-:W-:Y:S01]  /*eaa0*/  R2UR UR23, R25 ;  /* 0x00000000191772ca */ /* 0x000fe200000e0000 */
[----:B------:R-:W-:Y:S01]  /*eab0*/  IMAD.MOV.U32 R15, RZ, RZ, -0x7fffffe0 ;  /* 0x80000020ff0f7424 */ /* 0x000fe200078e00ff */
[----:B------:R-:W-:-:S02]  /*eac0*/  R2UR UR8, R154 ;  /* 0x000000009a0872ca */ /* 0x000fc400000e0000 */
[----:B------:R-:W-:Y:S02]  /*ead0*/  R2UR UR9, R155 ;  /* 0x000000009b0972ca */ /* 0x000fe400000e0000 */
[----:B------:R-:W-:Y:S01]  /*eae0*/  R2UR UR11, R15 ;  /* 0x000000000f0b72ca */ /* 0x000fe200000e0000 */
[----:B------:R0:W-:Y:S01]  /*eaf0*/  BAR.SYNC.DEFER_BLOCKING R0, 0x100 ;  /* 0x000400000000751d */ /* 0x0001e20000010000 */
[----:B------:R-:W-:Y:S01]  /*eb00*/  IMAD.MOV.U32 R13, RZ, RZ, -0x7fffffe0 ;  /* 0x80000020ff0d7424 */ /* 0x000fe200078e00ff */
[----:B------:R-:W-:Y:S02]  /*eb10*/  R2UR UR12, R152 ;  /* 0x00000000980c72ca */ /* 0x000fe400000e0000 */
[----:B------:R-:W-:Y:S02]  /*eb20*/  R2UR UR13, R153 ;  /* 0x00000000990d72ca */ /* 0x000fe400000e0000 */
[----:B------:R-:W-:Y:S01]  /*eb30*/  R2UR UR15, R13 ;  /* 0x000000000d0f72ca */ /* 0x000fe200000e0000 */
[----:B--2---:R-:W-:-:S04]  /*eb40*/  IMAD R10, R22, 0x600, R7 ;  /* 0x00000600160a7824 */ /* 0x004fc800078e0207 */
[C---:B------:R-:W-:Y:S01]  /*eb50*/  VIADD R24, R10.reuse, 0x400 ;  /* 0x000004000a187836 */ /* 0x040fe20000000000 */
[----:B------:R-:W-:-:S04]  /*eb60*/  R2UR UR6, R10 ;  /* 0x000000000a0672ca */ /* 0x000fc800000e0000 */
[----:B------:R-:W-:Y:S02]  /*eb70*/  R2UR UR22, R24 ;  /* 0x00000000181672ca */ /* 0x000fe400000e0000 */
[----:B------:R-:W-:-:S07]  /*eb80*/  WARPGROUP.ARRIVE ;  /* 0x00000000000079c5 */ /* 0x000fce0000000000 */
[----:B------:R-:W-:Y:S01]  /*eb90*/  HGMMA.64x128x16.F32.BF16 R24, gdesc[UR4], RZ, !UPT, gsb0 ;  /* 0x01e00000041879f0 */ /* 0x000fe2000c0018ff */
[----:B------:R-:W-:-:S05]  /*eba0*/  VIADD R14, R10, 0x2 ;  /* 0x000000020a0e7836 */ /* 0x000fca0000000000 */
[----:B------:R-:W-:Y:S01]  /*ebb0*/  R2UR UR10, R14 ;  /* 0x000000000e0a72ca */ /* 0x000fe200000e0000 */
[----:B------:R-:W-:-:S05]  /*ebc0*/  VIADD R12, R10, 0x200 ;  /* 0x000002000a0c7836 */ /* 0x000fca0000000000 */
[----:B------:R-:W-:Y:S01]  /*ebd0*/  R2UR UR14, R12 ;  /* 0x000000000c0e72ca */ /* 0x000fe200000e0000 */
[----:B------:R-:W-:Y:S02]  /*ebe0*/  WARPGROUP.DEPBAR.LE gsb0, 0x0 ;  /* 0x00008000000079c5 */ /* 0x000fe40000010000 */
        /* <DEDUP_REMOVED lines=30> */
.L_x_2448:
[----:B------:R-:W-:Y:S01]  /*edd0*/  SHF.L.U32 R0, R8, 0x1f, RZ ;  /* 0x0000001f08007819 */ /* 0x000fe200000006ff */
[----:B------:R-:W-:-:S04]  /*ede0*/  IMAD R7, R5, 0x8, R2 ;  /* 0x0000000805077824 */ /* 0x000fc800078e0202 */
[----:B------:R0:W1:Y:S01]  /*edf0*/  SYNCS.PHASECHK.TRANS64.TRYWAIT P1, [R7+URZ+0x2d850], R0 ;  /* 0x02d85000070075a7 */ /* 0x000062000802017f */
[----:B------:R-:W-:Y:S05]  /*ee00*/  @!P0 BRA `(.L_x_2449) ;  /* 0x0000000000048947 */ /* 0x000fea0003800000 */
[----:B------:R-:W-:Y:S01]  /*ee10*/  BPT.TRAP 0x1 ;  /* 0x000000040000795c */ /* 0x000fe20000300000 */
.L_x_2449:
[----:B-1----:R-:W-:Y:S05]  /*ee20*/  @P1 BRA `(.L_x_2447) ;  /* 0x0000000000081947 */ /* 0x002fea0003800000 */
[----:B------:R-:W1:Y:S02]  /*ee30*/  SYNCS.PHASECHK.TRANS64.TRYWAIT P1, [R7+URZ+0x2d850], R0 ;  /* 0x02d85000070075a7 */ /* 0x000e64000802017f */
[----:B-1----:R-:W-:Y:S05]  /*ee40*/  @!P1 BRA `(.L_x_2450) ;  /* 0x0000010800c89947 */ /* 0x002fea0003800000 */
.L_x_2447:
        /* <DEDUP_REMOVED lines=12> */
[----:B------:R-:W-:Y:S01]  /*ef10*/  R2UR UR11, R11 ;  /* 0x000000000b0b72ca */ /* 0x000fe200000e0000 */
        /* <DEDUP_REMOVED lines=51> */
[----:B------:R-:W-:Y:S01]  /*f250*/  VIADD R10, R8, 0x604 ;  /* 0x00000604080a7836 */ /* 0x000fe20000000000 */
        /* <DEDUP_REMOVED lines=31> */
.L_x_2451:
[----:B------:R-:W2:Y:S01]  /*f450*/  LDL R12, [R1+0x58] ;  /* 0x00005800010c7983 */ /* 0x000ea20000100800 */
[----:B0-----:R-:W0:Y:S03]  /*f460*/  LDC R0, c[0x0][0x448] ;  /* 0x00011200ff007b82 */ /* 0x001e260000000800 */
[----:B------:R-:W2:Y:S04]  /*f470*/  LDL R7, [R1+0x6c] ;  /* 0x00006c0001077983 */ /* 0x000ea80000100800 */
[----:B------:R-:W3:Y:S04]  /*f480*/  LDL R11, [R1+0x64] ;  /* 0x00006400010b7983 */ /* 0x000ee80000100800 */
[----:B------:R-:W3:Y:S04]  /*f490*/  LDL R10, [R1+0x5c] ;  /* 0x00005c00010a7983 */ /* 0x000ee80000100800 */
[----:B------:R-:W4:Y:S01]  /*f4a0*/  LDL R9, [R1+0x4c] ;  /* 0x00004c0001097983 */ /* 0x000f220000100800 */
[----:B------:R-:W-:Y:S01]  /*f4b0*/  LOP3.LUT R18, R18, 0xffffffdf, RZ, 0xc0, !PT ;  /* 0xffffffdf12127812 */ /* 0x000fe200078ec0ff */
[----:B------:R-:W-:Y:S01]  /*f4c0*/  UMOV UR45, UR44 ;  /* 0x0000002c002d7c82 */ /* 0x000fe20008000000 */
[----:B------:R-:W-:-:S02]  /*f4d0*/  IMAD R14, R22, 0x8, R2 ;  /* 0x00000008160e7824 */ /* 0x000fc400078e0202 */
[----:B------:R-:W-:Y:S01]  /*f4e0*/  @P0 LOP3.LUT R18, R18, 0x20, RZ, 0xfc, !PT ;  /* 0x0000002012120812 */ /* 0x000fe200078efcff */
[----:B------:R-:W-:Y:S02]  /*f4f0*/  IMAD.U32 R15, RZ, RZ, UR40 ;  /* 0x00000028ff0f7e24 */ /* 0x000fe4000f8e00ff */
[----:B------:R-:W-:Y:S01]  /*f500*/  VIADD R14, R14, 0x2d840 ;  /* 0x0002d8400e0e7836 */ /* 0x000fe20000000000 */
[----:B0-----:R-:W-:Y:S02]  /*f510*/  ISETP.NE.AND P1, PT, R0, 0x1, PT ;  /* 0x000000010000780c */ /* 0x001fe40003f25270 */
[----:B------:R-:W-:Y:S02]  /*f520*/  LOP3.LUT R18, R18, 0xffffffbf, RZ, 0xc0, !PT ;  /* 0xffffffbf12127812 */ /* 0x000fe400078ec0ff */
[----:B------:R-:W-:-:S04]  /*f530*/  PRMT R14, R15, 0x654, R14 ;  /* 0x000006540f0e7816 */ /* 0x000fc8000000000e */
[----:B------:R0:W-:Y:S05]  /*f540*/  SYNCS.ARRIVE.TRANS64.RED.A1T0 RZ, [R14+URZ], RZ ;  /* 0x000000ff0eff79a7 */ /* 0x0001ea000810043f */
[----:B------:R-:W1:Y:S08]  /*f550*/  @P1 LDC R8, c[0x0][0x44c] ;  /* 0x00011300ff081b82 */ /* 0x000e700000000800 */
[----:B------:R-:W5:Y:S01]  /*f560*/  @P1 LDC R0, c[0x0][0x450] ;  /* 0x00011400ff001b82 */ /* 0x000f620000000800 */
[----:B--2---:R-:W-:-:S04]  /*f570*/  IMAD.IADD R7, R7, 0x1, R12 ;  /* 0x0000000107077824 */ /* 0x004fc800078e020c */
[----:B-1----:R-:W-:-:S05]  /*f580*/  @P1 IMAD.HI.U32 R8, R7, R8, RZ ;  /* 0x0000000807081227 */ /* 0x002fca00078e00ff */
[----:B-----5:R-:W-:Y:S01]  /*f590*/  @P1 SHF.R.U32.HI R7, RZ, R0, R8 ;  /* 0x00000000ff071219 */ /* 0x020fe20000011608 */
[----:B------:R-:W-:-:S04]  /*f5a0*/  IMAD.MOV.U32 R8, RZ, RZ, -0x80 ;  /* 0xffffff80ff087424 */ /* 0x000fc800078e00ff */
[----:B------:R-:W1:Y:S01]  /*f5b0*/  SHFL.IDX PT, R0, R7, RZ, 0x1c1f ;  /* 0x001c1fff07007589 */ /* 0x000e6200000e0000 */
[----:B------:R-:W-:-:S03]  /*f5c0*/  IMAD R8, R4, R8, 0x1 ;  /* 0x0000000104087424 */ /* 0x000fc600078e0208 */
[----:B------:R-:W2:Y:S02]  /*f5d0*/  SHFL.IDX PT, R7, R7, 0x1, 0x1c1f ;  /* 0x003c1f0007077f89 */ /* 0x000ea400000e0000 */
[----:B---3--:R-:W-:-:S05]  /*f5e0*/  IADD3 R8, R10, R8, -R11 ;  /* 0x000000080a087210 */ /* 0x008fca0007ffe80b */
[----:B----4-:R-:W-:-:S04]  /*f5f0*/  IMAD.IADD R8, R8, 0x1, -R9 ;  /* 0x0000000108087824 */ /* 0x010fc800078e0a09 */
[C---:B-1----:R-:W-:Y:S02]  /*f600*/  IMAD.IADD R0, R8.reuse, 0x1, R0 ;  /* 0x0000000108007824 */ /* 0x042fe400078e0200 */
[----:B--2---:R-:W-:-:S03]  /*f610*/  IMAD.IADD R7, R8, 0x1, R7 ;  /* 0x0000000108077824 */ /* 0x004fc600078e0207 */
[C---:B------:R-:W-:Y:S02]  /*f620*/  ISETP.GT.AND P4, PT, R0.reuse, RZ, PT ;  /* 0x000000ff0000720c */ /* 0x040fe40003f84270 */
        /* <DEDUP_REMOVED lines=59> */
[----:B------:R-:W-:Y:S02]  /*f9e0*/  FMNMX.FTZ R0, R24, R3, !PT ;  /* 0x0000000318007209 */ /* 0x000fe40007810000 */
[----:B------:R-:W-:Y:S02]  /*f9f0*/  FSEL R80, R80, -INF , P4 ;  /* 0xff80000050507808 */ /* 0x000fe40002000000 */
[----:B------:R-:W-:Y:S02]  /*fa00*/  FMNMX.FTZ R0, R25, R0, !PT ;  /* 0x0000000019007209 */ /* 0x000fe40007810000 */
[----:B------:R-:W-:Y:S02]  /*fa10*/  FSEL R81, R81, -INF , P3 ;  /* 0xff80000051517808 */ /* 0x000fe40001800000 */
[----:B------:R-:W-:Y:S02]  /*fa20*/  FMNMX.FTZ R0, R28, R0, !PT ;  /* 0x000000001c007209 */ /* 0x000fe40007810000 */
[----:B------:R-:W-:-:S02]  /*fa30*/  FSEL R84, R84, -INF , P2 ;  /* 0xff80000054547808 */ /* 0x000fc40001000000 */
[----:B------:R-:W-:Y:S02]  /*fa40*/  FMNMX.FTZ R0, R29, R0, !PT ;  /* 0x000000001d007209 */ /* 0x000fe40007810000 */
[----:B------:R-:W-:Y:S02]  /*fa50*/  FSEL R85, R85, -INF , P1 ;  /* 0xff80000055557808 */ /* 0x000fe40000800000 */
[----:B------:R-:W-:Y:S02]  /*fa60*/  FMNMX.FTZ R0, R32, R0, !PT ;  /* 0x0000000020007209 */ /* 0x000fe40007810000 */
[----:B------:R-:W-:Y:S02]  /*fa70*/  ISETP.GT.AND P4, PT, R7, RZ, PT ;  /* 0x000000ff0700720c */ /* 0x000fe40003f84270 */
[----:B------:R-:W-:Y:S02]  /*fa80*/  FMNMX.FTZ R0, R33, R0, !PT ;  /* 0x0000000021007209 */ /* 0x000fe40007810000 */
[----:B------:R-:W-:-:S02]  /*fa90*/  ISETP.GT.AND P3, PT, R7, 0x1, PT ;  /* 0x000000010700780c */ /* 0x000fc40003f64270 */
[----:B------:R-:W-:Y:S02]  /*faa0*/  FMNMX.FTZ R0, R36, R0, !PT ;  /* 0x0000000024007209 */ /* 0x000fe40007810000 */
[----:B------:R-:W-:Y:S02]  /*fab0*/  ISETP.GT.AND P2, PT, R7, 0x8, PT ;  /* 0x000000080700780c */ /* 0x000fe40003f44270 */
[----:B------:R-:W-:Y:S02]  /*fac0*/  FMNMX.FTZ R0, R37, R0, !PT ;  /* 0x0000000025007209 */ /* 0x000fe40007810000 */
[----:B------:R-:W-:Y:S02]  /*fad0*/  ISETP.GT.AND P1, PT, R7, 0x9, PT ;  /* 0x000000090700780c */ /* 0x000fe40003f24270 */
[----:B------:R-:W-:Y:S02]  /*fae0*/  FMNMX.FTZ R0, R40, R0, !PT ;  /* 0x0000000028007209 */ /* 0x000fe40007810000 */
[----:B------:R-:W-:-:S02]  /*faf0*/  FSEL R26, R26, -INF , P4 ;  /* 0xff8000001a1a7808 */ /* 0x000fc40002000000 */
[----:B------:R-:W-:Y:S02]  /*fb00*/  FMNMX.FTZ R0, R41, R0, !PT ;  /* 0x0000000029007209 */ /* 0x000fe40007810000 */
[----:B------:R-:W-:Y:S02]  /*fb10*/  FSEL R27, R27, -INF , P3 ;  /* 0xff8000001b1b7808 */ /* 0x000fe40001800000 */
[----:B------:R-:W-:Y:S02]  /*fb20*/  FMNMX.FTZ R0, R44, R0, !PT ;  /* 0x000000002c007209 */ /* 0x000fe40007810000 */
[----:B------:R-:W-:Y:S02]  /*fb30*/  FSEL R30, R30, -INF , P2 ;  /* 0xff8000001e1e7808 */ /* 0x000fe40001000000 */
[----:B------:R-:W-:Y:S02]  /*fb40*/  FMNMX.FTZ R0, R45, R0, !PT ;  /* 0x000000002d007209 */ /* 0x000fe40007810000 */
[----:B------:R-:W-:-:S02]  /*fb50*/  FSEL R31, R31, -INF , P1 ;  /* 0xff8000001f1f7808 */ /* 0x000fc40000800000 */
[----:B------:R-:W-:Y:S02]  /*fb60*/  FMNMX.FTZ R0, R48, R0, !PT ;  /* 0x0000000030007209 */ /* 0x000fe40007810000 */
[----:B------:R-:W-:Y:S02]  /*fb70*/  ISETP.GT.AND P4, PT, R7, 0x10, PT ;  /* 0x000000100700780c */ /* 0x000fe40003f84270 */
[----:B------:R-:W-:Y:S02]  /*fb80*/  FMNMX.FTZ R0, R49, R0, !PT ;  /* 0x0000000031007209 */ /* 0x000fe40007810000 */
[C---:B------:R-:W-:Y:S02]  /*fb90*/  ISETP.GT.AND P3, PT, R7.reuse, 0x11, PT ;  /* 0x000000110700780c */ /* 0x040fe40003f64270 */
[----:B------:R-:W-:Y:S02]  /*fba0*/  FMNMX.FTZ R0, R52, R0, !PT ;  /* 0x0000000034007209 */ /* 0x000fe40007810000 */
[----:B------:R-:W-:-:S02]  /*fbb0*/  ISETP.GT.AND P2, PT, R7, 0x18, PT ;  /* 0x000000180700780c */ /* 0x000fc40003f44270 */
[----:B------:R-:W-:Y:S02]  /*fbc0*/  FMNMX.FTZ R0, R53, R0, !PT ;  /* 0x0000000035007209 */ /* 0x000fe40007810000 */
[----:B------:R-:W-:Y:S02]  /*fbd0*/  ISETP.GT.AND P1, PT, R7, 0x19, PT ;  /* 0x000000190700780c */ /* 0x000fe40003f24270 */
[----:B------:R-:W-:Y:S02]  /*fbe0*/  FMNMX.FTZ R0, R56, R0, !PT ;  /* 0x0000000038007209 */ /* 0x000fe40007810000 */
[----:B------:R-:W-:Y:S02]  /*fbf0*/  FSEL R34, R34, -INF , P4 ;  /* 0xff80000022227808 */ /* 0x000fe40002000000 */
[----:B------:R-:W-:Y:S02]  /*fc00*/  FMNMX.FTZ R0, R57, R0, !PT ;  /* 0x0000000039007209 */ /* 0x000fe40007810000 */
[----:B------:R-:W-:-:S02]  /*fc10*/  FSEL R35, R35, -INF , P3 ;  /* 0xff80000023237808 */ /* 0x000fc40001800000 */
[----:B------:R-:W-:Y:S02]  /*fc20*/  FMNMX.FTZ R0, R60, R0, !PT ;  /* 0x000000003c007209 */ /* 0x000fe40007810000 */
[----:B------:R-:W-:Y:S02]  /*fc30*/  FSEL R38, R38, -INF , P2 ;  /* 0xff80000026267808 */ /* 0x000fe40001000000 */
[----:B------:R-:W-:Y:S02]  /*fc40*/  FMNMX.FTZ R0, R61, R0, !PT ;  /* 0x000000003d007209 */ /* 0x000fe40007810000 */
[----:B------:R-:W-:Y:S02]  /*fc50*/  FSEL R39, R39, -INF , P1 ;  /* 0xff80000027277808 */ /* 0x000fe40000800000 */
[----:B------:R-:W-:Y:S02]  /*fc60*/  FMNMX.FTZ R0, R64, R0, !PT ;  /* 0x0000000040007209 */ /* 0x000fe40007810000 */
[----:B------:R-:W-:-:S02]  /*fc70*/  ISETP.GT.AND P4, PT, R7, 0x20, PT ;  /* 0x000000200700780c */ /* 0x000fc40003f84270 */
[----:B------:R-:W-:Y:S02]  /*fc80*/  FMNMX.FTZ R0, R65, R0, !PT ;  /* 0x0000000041007209 */ /* 0x000fe40007810000 */
[C---:B------:R-:W-:Y:S02]  /*fc90*/  ISETP.GT.AND P3, PT, R7.reuse, 0x21, PT ;  /* 0x000000210700780c */ /* 0x040fe40003f64270 */
[----:B------:R-:W-:Y:S02]  /*fca0*/  FMNMX.FTZ R0, R68, R0, !PT ;  /* 0x0000000044007209 */ /* 0x000fe40007810000 */
[----:B------:R-:W-:Y:S02]  /*fcb0*/  ISETP.GT.AND P2, PT, R7, 0x28, PT ;  /* 0x000000280700780c */ /* 0x000fe40003f44270 */
[----:B------:R-:W-:Y:S02]  /*fcc0*/  FMNMX.FTZ R0, R69, R0, !PT ;  /* 0x0000000045007209 */ /* 0x000fe40007810000 */
        /* <DEDUP_REMOVED lines=10> */
[----:B------:R-:W-:Y:S02]  /*fd70*/  ISETP.GT.AND P4, PT, R7, 0x30, PT ;  /* 0x000000300700780c */ /* 0x000fe40003f84270 */
[----:B------:R-:W-:Y:S02]  /*fd80*/  FMNMX.FTZ R0, R81, R0, !PT ;  /* 0x0000000051007209 */ /* 0x000fe40007810000 */
[----:B------:R-:W-:-:S02]  /*fd90*/  ISETP.GT.AND P3, PT, R7, 0x31, PT ;  /* 0x000000310700780c */ /* 0x000fc40003f64270 */
[----:B------:R-:W-:Y:S02]  /*fda0*/  FMNMX.FTZ R0, R84, R0, !PT ;  /* 0x0000000054007209 */ /* 0x000fe40007810000 */
[----:B------:R-:W-:Y:S02]  /*fdb0*/  ISETP.GT.AND P2, PT, R7, 0x38, PT ;  /* 0x000000380700780c */ /* 0x000fe40003f44270 */
[----:B------:R-:W-:Y:S02]  /*fdc0*/  FMNMX.FTZ R0, R85, R0, !PT ;  /* 0x0000000055007209 */ /* 0x000fe40007810000 */
[C---:B------:R-:W-:Y:S02]  /*fdd0*/  ISETP.GT.AND P1, PT, R7.reuse, 0x39, PT ;  /* 0x000000390700780c */ /* 0x040fe40003f24270 */
[----:B------:R-:W-:Y:S01]  /*fde0*/  ISETP.GT.AND P0, PT, R7, 0x61, PT ;  /* 0x000000610700780c */ /* 0x000fe20003f04270 */
[----:B------:R-:W1:Y:S01]  /*fdf0*/  SHFL.BFLY PT, R8, R0, 0x2, 0x1f ;  /* 0x0c401f0000087f89 */ /* 0x000e6200000e0000 */
        /* <DEDUP_REMOVED lines=12> */
[----:B-1----:R-:W-:-:S02]  /*fec0*/  FMNMX.FTZ R0, R0, R8, !PT ;  /* 0x0000000800007209 */ /* 0x002fc40007810000 */
[C---:B------:R-:W-:Y:S02]  /*fed0*/  ISETP.GT.AND P4, PT, R7.reuse, 0x50, PT ;  /* 0x000000500700780c */ /* 0x040fe40003f84270 */
[C---:B------:R-:W-:Y:S01]  /*fee0*/  ISETP.GT.AND P3, PT, R7.reuse, 0x51, PT ;  /* 0x000000510700780c */ /* 0x040fe20003f64270 */
[----:B------:R-:W1:Y:S01]  /*fef0*/  SHFL.BFLY PT, R8, R0, 0x1, 0x1f ;  /* 0x0c201f0000087f89 */ /* 0x000e6200000e0000 */
[C---:B------:R-:W-:Y:S02]  /*ff00*/  ISETP.GT.AND P2, PT, R7.reuse, 0x58, PT ;  /* 0x000000580700780c */ /* 0x040fe40003f44270 */
[----:B------:R-:W-:Y:S02]  /*ff10*/  ISETP.GT.AND P1, PT, R7, 0x59, PT ;  /* 0x000000590700780c */ /* 0x000fe40003f24270 */
[----:B------:R-:W-:Y:S02]  /*ff20*/  FSEL R66, R66, -INF , P4 ;  /* 0xff80000042427808 */ /* 0x000fe40002000000 */
[----:B------:R-:W-:-:S02]  /*ff30*/  FSEL R67, R67, -INF , P3 ;  /* 0xff80000043437808 */ /* 0x000fc40001800000 */
[----:B------:R-:W-:Y:S02]  /*ff40*/  @P0 LOP3.LUT R18, R18, 0x40, RZ, 0xfc, !PT ;  /* 0x0000004012120812 */ /* 0x000fe400078efcff */
[----:B------:R-:W-:Y:S02]  /*ff50*/  FSEL R70, R70, -INF , P2 ;  /* 0xff80000046467808 */ /* 0x000fe40001000000 */
[----:B------:R-:W-:Y:S02]  /*ff60*/  FSEL R71, R71, -INF , P1 ;  /* 0xff80000047477808 */ /* 0x000fe40000800000 */
[C---:B------:R-:W-:Y:S02]  /*ff70*/  ISETP.GT.AND P1, PT, R7.reuse, 0x69, PT ;  /* 0x000000690700780c */ /* 0x040fe40003f24270 */
[C---:B------:R-:W-:Y:S02]  /*ff80*/  ISETP.GT.AND P2, PT, R7.reuse, 0x70, PT ;  /* 0x000000700700780c */ /* 0x040fe40003f44270 */
[----:B------:R-:W-:-:S02]  /*ff90*/  ISETP.GT.AND P3, PT, R7, 0x71, PT ;  /* 0x000000710700780c */ /* 0x000fc40003f64270 */
[C---:B------:R-:W-:Y:S02]  /*ffa0*/  ISETP.GT.AND P4, PT, R7.reuse, 0x78, PT ;  /* 0x000000780700780c */ /* 0x040fe40003f84270 */
[C---:B------:R-:W-:Y:S02]  /*ffb0*/  ISETP.GT.AND P5, PT, R7.reuse, 0x79, PT ;  /* 0x000000790700780c */ /* 0x040fe40003fa4270 */
[----:B-1----:R-:W-:Y:S02]  /*ffc0*/  FMNMX.FTZ R0, R0, R8, !PT ;  /* 0x0000000800007209 */ /* 0x002fe40007810000 */
[----:B------:R-:W-:Y:S02]  /*ffd0*/  ISETP.GT.AND P0, PT, R7, 0x60, PT ;  /* 0x000000600700780c */ /* 0x000fe40003f04270 */
[----:B------:R-:W-:Y:S02]  /*ffe0*/  FSETP.NEU.FTZ.AND P6, PT, R0, -INF , PT ;  /* 0xff8000000000780b */ /* 0x000fe40003fdd000 */
[----:B------:R-:W-:-:S02]  /*fff0*/  FSEL R74, R74, -INF , P0 ;  /* 0xff8000004a4a7808 */ /* 0x000fc40000000000 */
[----:B------:R-:W-:Y:S02]  /*10000*/  FSEL R8, R0, RZ, P6 ;  /* 0x000000ff00087208 */ /* 0x000fe40003000000 */
[----:B------:R-:W-:Y:S02]  /*10010*/  LOP3.LUT P0, RZ, R18, 0x40, RZ, 0xc0, !PT ;  /* 0x0000004012ff7812 */ /* 0x000fe4000780c0ff */
[----:B------:R-:W-:Y:S01]  /*10020*/  FSEL R79, R79, -INF , P1 ;  /* 0xff8000004f4f7808 */ /* 0x000fe20000800000 */
[----:B------:R-:W-:Y:S01]  /*10030*/  FADD.FTZ R3, -R8, R3 ;  /* 0x0000000308037221 */ /* 0x000fe20000010100 */
[----:B------:R-:W-:Y:S01]  /*10040*/  FMUL.FTZ R8, R0, UR45 ;  /* 0x0000002d00087c20 */ /* 0x000fe20008410000 */
[----:B------:R-:W-:Y:S02]  /*10050*/  FSEL R75, R75, -INF , P0 ;  /* 0xff8000004b4b7808 */ /* 0x000fe40000000000 */
[----:B------:R-:W-:Y:S01]  /*10060*/  FSEL R82, R82, -INF , P2 ;  /* 0xff80000052527808 */ /* 0x000fe20001000000 */
[----:B------:R-:W-:Y:S01]  /*10070*/  FMUL.FTZ R3, R3, UR45 ;  /* 0x0000002d03037c20 */ /* 0x000fe20008410000 */
[----:B------:R-:W-:-:S02]  /*10080*/  FSEL R8, R8, RZ, P6 ;  /* 0x000000ff08087208 */ /* 0x000fc40003000000 */
[----:B------:R-:W-:Y:S02]  /*10090*/  ISETP.GT.AND P6, PT, R7, 0x68, PT ;  /* 0x000000680700780c */ /* 0x000fe40003fc4270 */
[----:B------:R-:W-:Y:S01]  /*100a0*/  FMNMX.FTZ R7, R26, R6, !PT ;  /* 0x000000061a077209 */ /* 0x000fe20007810000 */
[--C-:B------:R-:W-:Y:S01]  /*100b0*/  FFMA.FTZ R24, R24, UR45, -R8.reuse ;  /* 0x0000002d18187c23 */ /* 0x100fe20008010808 */
[----:B------:R-:W-:Y:S01]  /*100c0*/  FSEL R78, R78, -INF , P6 ;  /* 0xff8000004e4e7808 */ /* 0x000fe20003000000 */
[--C-:B------:R-:W-:Y:S01]  /*100d0*/  FFMA.FTZ R25, R25, UR45, -R8.reuse ;  /* 0x0000002d19197c23 */ /* 0x100fe20008010808 */
[----:B------:R-:W-:Y:S01]  /*100e0*/  FMNMX.FTZ R7, R27, R7, !PT ;  /* 0x000000071b077209 */ /* 0x000fe20007810000 */
[----:B------:R-:W-:Y:S01]  /*100f0*/  MUFU.EX2 R3, R3 ;  /* 0x0000000300037308 */ /* 0x000fe20000000800 */
[----:B------:R-:W-:Y:S01]  /*10100*/  FSEL R83, R83, -INF , P3 ;  /* 0xff80000053537808 */ /* 0x000fe20001800000 */
[--C-:B------:R-:W-:Y:S01]  /*10110*/  FFMA.FTZ R28, R28, UR45, -R8.reuse ;  /* 0x0000002d1c1c7c23 */ /* 0x100fe20008010808 */
[----:B------:R-:W-:Y:S01]  /*10120*/  FMNMX.FTZ R7, R30, R7, !PT ;  /* 0x000000071e077209 */ /* 0x000fe20007810000 */
[--C-:B------:R-:W-:Y:S01]  /*10130*/  FFMA.FTZ R29, R29, UR45, -R8.reuse ;  /* 0x0000002d1d1d7c23 */ /* 0x100fe20008010808 */
[----:B------:R-:W-:Y:S01]  /*10140*/  FSEL R86, R86, -INF , P4 ;  /* 0xff80000056567808 */ /* 0x000fe20002000000 */
[--C-:B------:R-:W-:Y:S01]  /*10150*/  FFMA.FTZ R32, R32, UR45, -R8.reuse ;  /* 0x0000002d20207c23 */ /* 0x100fe20008010808 */
[----:B------:R-:W-:Y:S01]  /*10160*/  FMNMX.FTZ R7, R31, R7, !PT ;  /* 0x000000071f077209 */ /* 0x000fe20007810000 */
[----:B------:R-:W1:Y:S01]  /*10170*/  MUFU.EX2 R24, R24 ;  /* 0x0000001800187308 */ /* 0x000e620000000800 */
[----:B------:R-:W-:Y:S01]  /*10180*/  FSEL R87, R87, -INF , P5 ;  /* 0xff80000057577808 */ /* 0x000fe20002800000 */
[--C-:B------:R-:W-:Y:S01]  /*10190*/  FFMA.FTZ R33, R33, UR45, -R8.reuse ;  /* 0x0000002d21217c23 */ /* 0x100fe20008010808 */
[----:B------:R-:W-:Y:S01]  /*101a0*/  FMNMX.FTZ R7, R34, R7, !PT ;  /* 0x0000000722077209 */ /* 0x000fe20007810000 */
[--C-:B------:R-:W-:Y:S01]  /*101b0*/  FFMA.FTZ R36, R36, UR45, -R8.reuse ;  /* 0x0000002d24247c23 */ /* 0x100fe20008010808 */
[--C-:B------:R-:W-:Y:S01]  /*101c0*/  FFMA.FTZ R37, R37, UR45, -R8.reuse ;  /* 0x0000002d25257c23 */ /* 0x100fe20008010808 */
[--C-:B------:R-:W-:Y:S01]  /*101d0*/  FFMA.FTZ R40, R40, UR45, -R8.reuse ;  /* 0x0000002d28287c23 */ /* 0x100fe20008010808 */
[----:B------:R-:W-:Y:S01]  /*101e0*/  FMNMX.FTZ R7, R35, R7, !PT ;  /* 0x0000000723077209 */ /* 0x000fe20007810000 */
[----:B------:R-:W0:Y:S01]  /*101f0*/  MUFU.EX2 R25, R25 ;  /* 0x0000001900197308 */ /* 0x000e220000000800 */
[--C-:B------:R-:W-:Y:S01]  /*10200*/  FFMA.FTZ R41, R41, UR45, -R8.reuse ;  /* 0x0000002d29297c23 */ /* 0x100fe20008010808 */
[--C-:B------:R-:W-:Y:S01]  /*10210*/  FFMA.FTZ R44, R44, UR45, -R8.reuse ;  /* 0x0000002d2c2c7c23 */ /* 0x100fe20008010808 */
[----:B------:R-:W-:Y:S01]  /*10220*/  FMNMX.FTZ R7, R38, R7, !PT ;  /* 0x0000000726077209 */ /* 0x000fe20007810000 */
[--C-:B------:R-:W-:Y:S01]  /*10230*/  FFMA.FTZ R45, R45, UR45, -R8.reuse ;  /* 0x0000002d2d2d7c23 */ /* 0x100fe20008010808 */
[--C-:B------:R-:W-:Y:S01]  /*10240*/  FFMA.FTZ R48, R48, UR45, -R8.reuse ;  /* 0x0000002d30307c23 */ /* 0x100fe20008010808 */
[----:B------:R-:W-:Y:S01]  /*10250*/  FFMA.FTZ R49, R49, UR45, -R8 ;  /* 0x0000002d31317c23 */ /* 0x000fe20008010808 */
[----:B------:R-:W-:Y:S01]  /*10260*/  FMNMX.FTZ R7, R39, R7, !PT ;  /* 0x0000000727077209 */ /* 0x000fe20007810000 */
[----:B------:R-:W2:Y:S01]  /*10270*/  MUFU.EX2 R28, R28 ;  /* 0x0000001c001c7308 */ /* 0x000ea20000000800 */
[----:B-1----:R-:W-:Y:S01]  /*10280*/  FFMA.FTZ R140, R3, R140, R24 ;  /* 0x0000008c038c7223 */ /* 0x002fe20000010018 */
[--C-:B------:R-:W-:Y:S01]  /*10290*/  FFMA.FTZ R52, R52, UR45, -R8.reuse ;  /* 0x0000002d34347c23 */ /* 0x100fe20008010808 */
[----:B------:R-:W-:Y:S01]  /*102a0*/  FMNMX.FTZ R7, R42, R7, !PT ;  /* 0x000000072a077209 */ /* 0x000fe20007810000 */
[--C-:B------:R-:W-:Y:S01]  /*102b0*/  FFMA.FTZ R53, R53, UR45, -R8.reuse ;  /* 0x0000002d35357c23 */ /* 0x100fe20008010808 */
[--C-:B------:R-:W-:Y:S01]  /*102c0*/  FFMA.FTZ R56, R56, UR45, -R8.reuse ;  /* 0x0000002d38387c23 */ /* 0x100fe20008010808 */
[----:B------:R-:W-:Y:S01]  /*102d0*/  FFMA.FTZ R57, R57, UR45, -R8 ;  /* 0x0000002d39397c23 */ /* 0x000fe20008010808 */
[----:B------:R-:W-:Y:S01]  /*102e0*/  FMNMX.FTZ R7, R43, R7, !PT ;  /* 0x000000072b077209 */ /* 0x000fe20007810000 */
[----:B------:R-:W1:Y:S01]  /*102f0*/  MUFU.EX2 R29, R29 ;  /* 0x0000001d001d7308 */ /* 0x000e620000000800 */
[----:B0-----:R-:W-:Y:S01]  /*10300*/  FADD.FTZ R14, R25, R140 ;  /* 0x0000008c190e7221 */ /* 0x001fe20000010000 */
[--C-:B------:R-:W-:Y:S01]  /*10310*/  FFMA.FTZ R60, R60, UR45, -R8.reuse ;  /* 0x0000002d3c3c7c23 */ /* 0x100fe20008010808 */
[----:B------:R-:W-:Y:S01]  /*10320*/  FMNMX.FTZ R7, R46, R7, !PT ;  /* 0x000000072e077209 */ /* 0x000fe20007810000 */
[--C-:B------:R-:W-:Y:S01]  /*10330*/  FFMA.FTZ R61, R61, UR45, -R8.reuse ;  /* 0x0000002d3d3d7c23 */ /* 0x100fe20008010808 */
[--C-:B------:R-:W-:Y:S01]  /*10340*/  FFMA.FTZ R64, R64, UR45, -R8.reuse ;  /* 0x0000002d40407c23 */ /* 0x100fe20008010808 */
[----:B------:R-:W-:Y:S01]  /*10350*/  FFMA.FTZ R65, R65, UR45, -R8 ;  /* 0x0000002d41417c23 */ /* 0x000fe20008010808 */
[----:B------:R-:W-:Y:S01]  /*10360*/  FMNMX.FTZ R7, R47, R7, !PT ;  /* 0x000000072f077209 */ /* 0x000fe20007810000 */
[----:B------:R-:W0:Y:S01]  /*10370*/  MUFU.EX2 R32, R32 ;  /* 0x0000002000207308 */ /* 0x000e220000000800 */
[----:B--2---:R-:W-:Y:S01]  /*10380*/  FADD.FTZ R14, R28, R14 ;  /* 0x0000000e1c0e7221 */ /* 0x004fe20000010000 */
[--C-:B------:R-:W-:Y:S01]  /*10390*/  FFMA.FTZ R68, R68, UR45, -R8.reuse ;  /* 0x0000002d44447c23 */ /* 0x100fe20008010808 */
[----:B------:R-:W-:Y:S01]  /*103a0*/  FMNMX.FTZ R7, R50, R7, !PT ;  /* 0x0000000732077209 */ /* 0x000fe20007810000 */
[--C-:B------:R-:W-:Y:S01]  /*103b0*/  FFMA.FTZ R69, R69, UR45, -R8.reuse ;  /* 0x0000002d45457c23 */ /* 0x100fe20008010808 */
[--C-:B------:R-:W-:Y:S01]  /*103c0*/  FFMA.FTZ R72, R72, UR45, -R8.reuse ;  /* 0x0000002d48487c23 */ /* 0x100fe20008010808 */
[----:B------:R-:W-:Y:S01]  /*103d0*/  FFMA.FTZ R73, R73, UR45, -R8 ;  /* 0x0000002d49497c23 */ /* 0x000fe20008010808 */
[----:B------:R-:W-:Y:S01]  /*103e0*/  FMNMX.FTZ R7, R51, R7, !PT ;  /* 0x0000000733077209 */ /* 0x000fe20007810000 */
[----:B------:R-:W2:Y:S01]  /*103f0*/  MUFU.EX2 R33, R33 ;  /* 0x0000002100217308 */ /* 0x000ea20000000800 */
[----:B-1----:R-:W-:Y:S01]  /*10400*/  FADD.FTZ R14, R29, R14 ;  /* 0x0000000e1d0e7221 */ /* 0x002fe20000010000 */
        /* <DEDUP_REMOVED lines=10> */
[----:B------:R-:W-:Y:S01]  /*104b0*/  FFMA.FTZ R8, R85, UR45, -R8 ;  /* 0x0000002d55087c23 */ /* 0x000fe20008010808 */
[----:B------:R-:W-:-:S02]  /*104c0*/  LOP3.LUT P0, RZ, R18, 0x20, RZ, 0xc0, !PT ;  /* 0x0000002012ff7812 */ /* 0x000fc4000780c0ff */
[----:B------:R-:W-:Y:S01]  /*104d0*/  FMNMX.FTZ R7, R59, R7, !PT ;  /* 0x000000073b077209 */ /* 0x000fe20007810000 */
[----:B------:R-:W0:Y:S01]  /*104e0*/  MUFU.EX2 R37, R37 ;  /* 0x0000002500257308 */ /* 0x000e220000000800 */
[----:B--2---:R-:W-:Y:S02]  /*104f0*/  FADD.FTZ R14, R33, R14 ;  /* 0x0000000e210e7221 */ /* 0x004fe40000010000 */
[----:B------:R-:W-:-:S04]  /*10500*/  FMNMX.FTZ R7, R62, R7, !PT ;  /* 0x000000073e077209 */ /* 0x000fc80007810000 */
[----:B------:R-:W-:Y:S01]  /*10510*/  FMNMX.FTZ R7, R63, R7, !PT ;  /* 0x000000073f077209 */ /* 0x000fe20007810000 */
[----:B------:R-:W2:Y:S01]  /*10520*/  MUFU.EX2 R40, R40 ;  /* 0x0000002800287308 */ /* 0x000ea20000000800 */
[----:B-1----:R-:W-:Y:S02]  /*10530*/  FADD.FTZ R14, R36, R14 ;  /* 0x0000000e240e7221 */ /* 0x002fe40000010000 */
[----:B------:R-:W-:-:S04]  /*10540*/  FMNMX.FTZ R7, R66, R7, !PT ;  /* 0x0000000742077209 */ /* 0x000fc80007810000 */
[----:B------:R-:W-:Y:S01]  /*10550*/  FMNMX.FTZ R7, R67, R7, !PT ;  /* 0x0000000743077209 */ /* 0x000fe20007810000 */
[----:B------:R-:W1:Y:S01]  /*10560*/  MUFU.EX2 R41, R41 ;  /* 0x0000002900297308 */ /* 0x000e620000000800 */
[----:B0-----:R-:W-:Y:S02]  /*10570*/  FADD.FTZ R14, R37, R14 ;  /* 0x0000000e250e7221 */ /* 0x001fe40000010000 */
[----:B------:R-:W-:-:S04]  /*10580*/  FMNMX.FTZ R7, R70, R7, !PT ;  /* 0x0000000746077209 */ /* 0x000fc80007810000 */
        /* <DEDUP_REMOVED lines=17> */
[----:B------:R-:W-:Y:S01]  /*106a0*/  MUFU.EX2 R52, R52 ;  /* 0x0000003400347308 */ /* 0x000fe20000000800 */
[----:B-1----:R-:W-:-:S03]  /*106b0*/  FADD.FTZ R14, R48, R14 ;  /* 0x0000000e300e7221 */ /* 0x002fc60000010000 */
[----:B------:R-:W1:Y:S04]  /*106c0*/  SHFL.BFLY PT, R9, R7, 0x2, 0x1f ;  /* 0x0c401f0007097f89 */ /* 0x000e6800000e0000 */
[----:B------:R-:W-:Y:S01]  /*106d0*/  MUFU.EX2 R53, R53 ;  /* 0x0000003500357308 */ /* 0x000fe20000000800 */
[----:B0-----:R-:W-:-:S07]  /*106e0*/  FADD.FTZ R14, R49, R14 ;  /* 0x0000000e310e7221 */ /* 0x001fce0000010000 */
[----:B------:R-:W-:Y:S08]  /*106f0*/  MUFU.EX2 R56, R56 ;  /* 0x0000003800387308 */ /* 0x000ff00000000800 */
[----:B------:R-:W-:Y:S01]  /*10700*/  MUFU.EX2 R57, R57 ;  /* 0x0000003900397308 */ /* 0x000fe20000000800 */
[----:B-1----:R-:W-:-:S07]  /*10710*/  FMNMX.FTZ R7, R7, R9, !PT ;  /* 0x0000000907077209 */ /* 0x002fce0007810000 */
        /* <DEDUP_REMOVED lines=11> */
[----:B------:R-:W-:Y:S02]  /*107d0*/  MUFU.EX2 R69, R69 ;  /* 0x0000004500457308 */ /* 0x000fe40000000800 */
[----:B------:R-:W-:Y:S02]  /*107e0*/  FMUL.FTZ R6, R6, UR45 ;  /* 0x0000002d06067c20 */ /* 0x000fe40008410000 */
[----:B------:R-:W-:-:S04]  /*107f0*/  FSEL R9, R9, RZ, P1 ;  /* 0x000000ff09097208 */ /* 0x000fc80000800000 */
        /* <DEDUP_REMOVED lines=34> */
[--C-:B------:R-:W-:Y:S01]  /*10a20*/  FFMA.FTZ R79, R79, UR45, -R9.reuse ;  /* 0x0000002d4f4f7c23 */ /* 0x100fe20008010809 */
[--C-:B------:R-:W-:Y:S01]  /*10a30*/  FFMA.FTZ R82, R82, UR45, -R9.reuse ;  /* 0x0000002d52527c23 */ /* 0x100fe20008010809 */
[--C-:B------:R-:W-:Y:S01]  /*10a40*/  FFMA.FTZ R83, R83, UR45, -R9.reuse ;  /* 0x0000002d53537c23 */ /* 0x100fe20008010809 */
[--C-:B------:R-:W-:Y:S01]  /*10a50*/  FFMA.FTZ R86, R86, UR45, -R9.reuse ;  /* 0x0000002d56567c23 */ /* 0x100fe20008010809 */
[----:B------:R-:W-:-:S02]  /*10a60*/  FFMA.FTZ R9, R87, UR45, -R9 ;  /* 0x0000002d57097c23 */ /* 0x000fc40008010809 */
        /* <DEDUP_REMOVED lines=86> */
.L_x_2452:
        /* <DEDUP_REMOVED lines=110> */
.L_x_2441:
[----:B------:R-:W2:Y:S02]  /*116b0*/  LDL R3, [R1+0x60] ;  /* 0x0000600001037983 */ /* 0x000ea40000100800 */
[----:B--2---:R-:W-:-:S13]  /*116c0*/  ISETP.GE.AND P1, PT, R4, R3, PT ;  /* 0x000000030400720c */ /* 0x004fda0003f26270 */
[----:B------:R-:W-:Y:S05]  /*116d0*/  @!P1 BRA `(.L_x_2454) ;  /* 0x0000002400209947 */ /* 0x000fea0003800000 */
[----:B------:R-:W-:Y:S02]  /*116e0*/  IMAD.MOV.U32 R6, RZ, RZ, R7 ;  /* 0x000000ffff067224 */ /* 0x000fe400078e0007 */
[----:B------:R-:W-:Y:S02]  /*116f0*/  IMAD.MOV.U32 R8, RZ, RZ, R0 ;  /* 0x000000ffff087224 */ /* 0x000fe400078e0000 */
[----:B------:R-:W-:Y:S02]  /*11700*/  IMAD.MOV.U32 R5, RZ, RZ, R139 ;  /* 0x000000ffff057224 */ /* 0x000fe400078e008b */
[----:B------:R-:W-:-:S07]  /*11710*/  IMAD.MOV.U32 R3, RZ, RZ, R22 ;  /* 0x000000ffff037224 */ /* 0x000fce00078e0016 */
.L_x_2466:
        /* <DEDUP_REMOVED lines=9> */
.L_x_2456:
        /* <DEDUP_REMOVED lines=8> */
.L_x_2457:
[----:B------:R-:W-:Y:S04]  /*11830*/  BSSY B0, `(.L_x_2455) ;  /* 0x0000004000007945 */ /* 0x000fe80003800000 */
[----:B-1----:R-:W-:Y:S05]  /*11840*/  @P2 BRA `(.L_x_2458) ;  /* 0x0000000000082947 */ /* 0x002fea0003800000 */
[----:B------:R-:W1:Y:S02]  /*11850*/  SYNCS.PHASECHK.TRANS64.TRYWAIT P2, [R7+URZ+0x2d830], R0 ;  /* 0x02d83000070075a7 */ /* 0x000e64000804017f */
[----:B-1----:R-:W-:Y:S05]  /*11860*/  @!P2 BRA `(.L_x_2459) ;  /* 0x000000e00054a947 */ /* 0x002fea0003800000 */
.L_x_2458:
[----:B------:R-:W-:Y:S05]  /*11870*/  BSYNC B0 ;  /* 0x0000000000007941 */ /* 0x000fea0003800000 */
.L_x_2455:
        /* <DEDUP_REMOVED lines=64> */
.L_x_2461:
[----:B------:R-:W-:Y:S01]  /*11c80*/  SHF.L.U32 R0, R5, 0x1f, RZ ;  /* 0x0000001f05007819 */ /* 0x000fe200000006ff */
[----:B------:R-:W-:-:S04]  /*11c90*/  IMAD R5, R3, 0x8, R2 ;  /* 0x0000000803057824 */ /* 0x000fc800078e0202 */
[----:B------:R0:W1:Y:S01]  /*11ca0*/  SYNCS.PHASECHK.TRANS64.TRYWAIT P1, [R5+URZ+0x2d850], R0 ;  /* 0x02d85000050075a7 */ /* 0x000062000802017f */
[----:B------:R-:W-:Y:S05]  /*11cb0*/  @!P0 BRA `(.L_x_2462) ;  /* 0x0000000000048947 */ /* 0x000fea0003800000 */
[----:B------:R-:W-:Y:S01]  /*11cc0*/  BPT.TRAP 0x1 ;  /* 0x000000040000795c */ /* 0x000fe20000300000 */
.L_x_2462:
[----:B-1----:R-:W-:Y:S05]  /*11cd0*/  @P1 BRA `(.L_x_2460) ;  /* 0x0000000000081947 */ /* 0x002fea0003800000 */
[----:B------:R-:W1:Y:S02]  /*11ce0*/  SYNCS.PHASECHK.TRANS64.TRYWAIT P1, [R5+URZ+0x2d850], R0 ;  /* 0x02d85000050075a7 */ /* 0x000e64000802017f */
[----:B-1----:R-:W-:Y:S05]  /*11cf0*/  @!P1 BRA `(.L_x_2463) ;  /* 0x000000dc00449947 */ /* 0x002fea0003800000 */
.L_x_2460:
        /* <DEDUP_REMOVED lines=96> */
.L_x_2464:
        /* <DEDUP_REMOVED lines=85> */
[----:B------:R-:W-:Y:S01]  /*12850*/  FFMA.FTZ R25, R25, UR45, -R5 ;  /* 0x0000002d19197c23 */ /* 0x000fe20008010805 */
[--C-:B------:R-:W-:Y:S01]  /*12860*/  FFMA.FTZ R26, R26, UR45, -R9.reuse ;  /* 0x0000002d1a1a7c23 */ /* 0x100fe20008010809 */
[----:B------:R-:W-:Y:S01]  /*12870*/  MUFU.EX2 R6, R6 ;  /* 0x0000000600067308 */ /* 0x000fe20000000800 */
[----:B------:R-:W-:Y:S01]  /*12880*/  FFMA.FTZ R27, R27, UR45, -R9 ;  /* 0x0000002d1b1b7c23 */ /* 0x000fe20008010809 */
[----:B------:R-:W-:Y:S01]  /*12890*/  FFMA.FTZ R28, R28, UR45, -R5 ;  /* 0x0000002d1c1c7c23 */ /* 0x000fe20008010805 */
[----:B------:R-:W-:Y:S01]  /*128a0*/  FFMA.FTZ R30, R30, UR45, -R9 ;  /* 0x0000002d1e1e7c23 */ /* 0x000fe20008010809 */
[----:B------:R-:W-:Y:S01]  /*128b0*/  FFMA.FTZ R29, R29, UR45, -R5 ;  /* 0x0000002d1d1d7c23 */ /* 0x000fe20008010805 */
[----:B------:R-:W-:Y:S01]  /*128c0*/  FFMA.FTZ R31, R31, UR45, -R9 ;  /* 0x0000002d1f1f7c23 */ /* 0x000fe20008010809 */
        /* <DEDUP_REMOVED lines=18> */
[----:B------:R-:W1:Y:S01]  /*129f0*/  MUFU.EX2 R26, R26 ;  /* 0x0000001a001a7308 */ /* 0x000e620000000800 */
[----:B0-----:R-:W-:Y:S01]  /*12a00*/  FFMA.FTZ R140, R6, R140, R24 ;  /* 0x0000008c068c7223 */ /* 0x001fe20000010018 */
        /* <DEDUP_REMOVED lines=24> */
[----:B------:R-:W-:Y:S01]  /*12b90*/  FFMA.FTZ R67, R67, UR45, -R9 ;  /* 0x0000002d43437c23 */ /* 0x000fe20008010809 */
[----:B------:R-:W-:Y:S01]  /*12ba0*/  FFMA.FTZ R68, R68, UR45, -R5 ;  /* 0x0000002d44447c23 */ /* 0x000fe20008010805 */
[----:B------:R-:W-:Y:S01]  /*12bb0*/  FFMA.FTZ R70, R70, UR45, -R9 ;  /* 0x0000002d46467c23 */ /* 0x000fe20008010809 */
[----:B------:R-:W-:Y:S01]  /*12bc0*/  FFMA.FTZ R69, R69, UR45, -R5 ;  /* 0x0000002d45457c23 */ /* 0x000fe20008010805 */
[----:B------:R-:W-:Y:S01]  /*12bd0*/  FFMA.FTZ R71, R71, UR45, -R9 ;  /* 0x0000002d47477c23 */ /* 0x000fe20008010809 */
[----:B------:R-:W-:Y:S01]  /*12be0*/  FFMA.FTZ R72, R72, UR45, -R5 ;  /* 0x0000002d48487c23 */ /* 0x000fe20008010805 */
[----:B------:R-:W0:Y:S01]  /*12bf0*/  MUFU.EX2 R27, R30 ;  /* 0x0000001e001b7308 */ /* 0x000e220000000800 */
[----:B--2---:R-:W-:Y:S01]  /*12c00*/  FADD.FTZ R11, R20, R21 ;  /* 0x00000015140b7221 */ /* 0x004fe20000010000 */
[----:B------:R-:W-:Y:S01]  /*12c10*/  FFMA.FTZ R74, R74, UR45, -R9 ;  /* 0x0000002d4a4a7c23 */ /* 0x000fe20008010809 */
[----:B------:R-:W-:Y:S01]  /*12c20*/  FFMA.FTZ R73, R73, UR45, -R5 ;  /* 0x0000002d49497c23 */ /* 0x000fe20008010805 */
[----:B------:R-:W-:Y:S01]  /*12c30*/  FFMA.FTZ R75, R75, UR45, -R9 ;  /* 0x0000002d4b4b7c23 */ /* 0x000fe20008010809 */
[----:B------:R-:W-:Y:S01]  /*12c40*/  FFMA.FTZ R76, R76, UR45, -R5 ;  /* 0x0000002d4c4c7c23 */ /* 0x000fe20008010805 */
[----:B------:R-:W-:Y:S01]  /*12c50*/  FFMA.FTZ R78, R78, UR45, -R9 ;  /* 0x0000002d4e4e7c23 */ /* 0x000fe20008010809 */
[----:B------:R-:W-:Y:S01]  /*12c60*/  FFMA.FTZ R77, R77, UR45, -R5 ;  /* 0x0000002d4d4d7c23 */ /* 0x000fe20008010805 */
[----:B------:R-:W2:Y:S01]  /*12c70*/  MUFU.EX2 R29, R29 ;  /* 0x0000001d001d7308 */ /* 0x000ea20000000800 */
[----:B-1----:R-:W-:Y:S01]  /*12c80*/  FADD.FTZ R10, R28, R10 ;  /* 0x0000000a1c0a7221 */ /* 0x002fe20000010000 */
        /* <DEDUP_REMOVED lines=127> */
.L_x_2465:
        /* <DEDUP_REMOVED lines=110> */
.L_x_2454:
[----:B------:R-:W-:Y:S05]  /*13b60*/  WARPSYNC.ALL ;  /* 0x0000000000007948 */ /* 0x000fea0003800000 */
[----:B------:R-:W-:Y:S06]  /*13b70*/  BAR.ARV 0x8, 0x200 ;  /* 0x0208000000007b1d */ /* 0x000fec0000002000 */
[----:B------:R-:W-:Y:S05]  /*13b80*/  @!P0 BRA `(.L_x_2467) ;  /* 0x0000000000048947 */ /* 0x000fea0003800000 */
[----:B------:R-:W-:Y:S01]  /*13b90*/  BPT.TRAP 0x1 ;  /* 0x000000040000795c */ /* 0x000fe20000300000 */
.L_x_2467:
[----:B------:R-:W-:Y:S01]  /*13ba0*/  IMAD R6, R22, 0x8, R2 ;  /* 0x0000000816067824 */ /* 0x000fe200078e0202 */
[----:B------:R-:W-:-:S04]  /*13bb0*/  SHF.L.U32 R5, R139, 0x1f, RZ ;  /* 0x0000001f8b057819 */ /* 0x000fc800000006ff */
[----:B------:R0:W1:Y:S01]  /*13bc0*/  SYNCS.PHASECHK.TRANS64.TRYWAIT P1, [R6+URZ+0x2d850], R5 ;  /* 0x02d85005060075a7 */ /* 0x000062000802017f */
[----:B------:R-:W-:Y:S05]  /*13bd0*/  @!P0 BRA `(.L_x_2468) ;  /* 0x0000000000048947 */ /* 0x000fea0003800000 */
[----:B------:R-:W-:Y:S01]  /*13be0*/  BPT.TRAP 0x1 ;  /* 0x000000040000795c */ /* 0x000fe20000300000 */
.L_x_2468:
[----:B------:R-:W2:Y:S01]  /*13bf0*/  LDL.LU R4, [R1+0x30] ;  /* 0x0000300001047983 */ /* 0x000ea20000300800 */
[----:B------:R-:W-:-:S05]  /*13c00*/  VIADD R2, R2, 0x400 ;  /* 0x0000040002027836 */ /* 0x000fca0000000000 */
[----:B------:R-:W-:-:S04]  /*13c10*/  SHF.R.U32.HI R3, RZ, 0x4, R2 ;  /* 0x00000004ff037819 */ /* 0x000fc80000011602 */
[----:B------:R-:W-:-:S04]  /*13c20*/  LOP3.LUT R3, R3, 0x3fff, RZ, 0xc0, !PT ;  /* 0x00003fff03037812 */ /* 0x000fc800078ec0ff */
[----:B------:R-:W-:Y:S01]  /*13c30*/  LOP3.LUT R9, R3, 0x2000000, RZ, 0xfc, !PT ;  /* 0x0200000003097812 */ /* 0x000fe200078efcff */
[----:B------:R-:W-:Y:S01]  /*13c40*/  IMAD.MOV.U32 R3, RZ, RZ, 0x40000040 ;  /* 0x40000040ff037424 */ /* 0x000fe200078e00ff */
[----:B--2---:R-:W-:Y:S01]  /*13c50*/  LOP3.LUT R2, R4, 0x10000, RZ, 0xfc, !PT ;  /* 0x0001000004027812 */ /* 0x004fe200078efcff */
[----:B-1----:R-:W-:Y:S06]  /*13c60*/  @P1 BRA `(.L_x_2469) ;  /* 0x0000000000081947 */ /* 0x002fec0003800000 */
[----:B------:R-:W1:Y:S02]  /*13c70*/  SYNCS.PHASECHK.TRANS64.TRYWAIT P1, [R6+URZ+0x2d850], R5 ;  /* 0x02d85005060075a7 */ /* 0x000e64000802017f */
[----:B-1----:R-:W-:Y:S05]  /*13c80*/  @!P1 BRA `(.L_x_2470) ;  /* 0x000000bc00749947 */ /* 0x002fea0003800000 */
.L_x_2469:
        /* <DEDUP_REMOVED lines=10> */
[----:B------:R-:W-:-:S02]  /*13d30*/  IMAD.MOV.U32 R9, RZ, RZ, 0x40000040 ;  /* 0x40000040ff097424 */ /* 0x000fc400078e00ff */
[----:B------:R-:W-:Y:S02]  /*13d40*/  IMAD.MOV.U32 R11, RZ, RZ, -0x7fffffe0 ;  /* 0x80000020ff0b7424 */ /* 0x000fe400078e00ff */
[----:B------:R-:W-:Y:S02]  /*13d50*/  IMAD.MOV.U32 R3, RZ, RZ, 0x40000040 ;  /* 0x40000040ff037424 */ /* 0x000fe400078e00ff */
[----:B------:R-:W-:Y:S02]  /*13d60*/  IMAD.MOV.U32 R5, RZ, RZ, -0x7fffffe0 ;  /* 0x80000020ff057424 */ /* 0x000fe400078e00ff */
[----:B------:R-:W-:-:S04]  /*13d70*/  IMAD.U32 R13, RZ, RZ, UR45 ;  /* 0x0000002dff0d7e24 */ /* 0x000fc8000f8e00ff */
        /* <DEDUP_REMOVED lines=59> */
[----:B------:R-:W-:Y:S01]  /*14130*/  R2UR UR5, R9 ;  /* 0x00000000090572ca */ /* 0x000fe200000e0000 */
[----:B------:R-:W-:Y:S01]  /*14140*/  IMAD.U32 R9, RZ, RZ, UR45 ;  /* 0x0000002dff097e24 */ /* 0x000fe2000f8e00ff */
[----:B------:R-:W-:Y:S02]  /*14150*/  R2UR UR6, R10 ;  /* 0x000000000a0672ca */ /* 0x000fe400000e0000 */
[----:B------:R-:W-:Y:S01]  /*14160*/  R2UR UR7, R11 ;  /* 0x000000000b0772ca */ /* 0x000fe200000e0000 */
[----:B------:R-:W-:Y:S02]  /*14170*/  WARPGROUP.DEPBAR.LE gsb0, 0x0 ;  /* 0x00008000000079c5 */ /* 0x000fe40000010000 */
[----:B------:R-:W-:-:S10]  /*14180*/  WARPGROUP.ARRIVE ;  /* 0x00000000000079c5 */ /* 0x000fd40000000000 */
[----:B------:R-:W-:Y:S01]  /*14190*/  HGMMA.64x96x16.F32.BF16 R88, gdesc[UR4].tnspB, R88, gsb0 ;  /* 0x41600000045879f0 */ /* 0x000fe20008001858 */
[----:B------:R-:W-:Y:S02]  /*141a0*/  R2UR UR4, R2 ;  /* 0x00000000020472ca */ /* 0x000fe400000e0000 */
[----:B------:R-:W-:Y:S01]  /*141b0*/  R2UR UR5, R3 ;  /* 0x00000000030572ca */ /* 0x000fe200000e0000 */
[----:B------:R-:W0:Y:S01]  /*141c0*/  SHFL.BFLY PT, R2, R21, 0x2, 0x1f ;  /* 0x0c401f0015027f89 */ /* 0x000e2200000e0000 */
[----:B------:R-:W-:Y:S02]  /*141d0*/  R2UR UR6, R4 ;  /* 0x00000000040672ca */ /* 0x000fe400000e0000 */
[----:B------:R-:W-:Y:S01]  /*141e0*/  R2UR UR7, R5 ;  /* 0x00000000050772ca */ /* 0x000fe200000e0000 */
[----:B------:R-:W1:Y:S01]  /*141f0*/  SHFL.BFLY PT, R3, R140, 0x2, 0x1f ;  /* 0x0c401f008c037f89 */ /* 0x000e6200000e0000 */
[----:B0-----:R-:W-:Y:S01]  /*14200*/  FADD.FTZ R4, R2, R21 ;  /* 0x0000001502047221 */ /* 0x001fe20000010000 */
[----:B-1----:R-:W-:-:S04]  /*14210*/  FADD.FTZ R3, R3, R140 ;  /* 0x0000008c03037221 */ /* 0x002fc80000010000 */
[----:B------:R-:W0:Y:S04]  /*14220*/  SHFL.BFLY PT, R5, R4, 0x1, 0x1f ;  /* 0x0c201f0004057f89 */ /* 0x000e2800000e0000 */
[----:B------:R-:W1:Y:S01]  /*14230*/  SHFL.BFLY PT, R2, R3, 0x1, 0x1f ;  /* 0x0c201f0003027f89 */ /* 0x000e6200000e0000 */
[----:B0-----:R-:W-:Y:S01]  /*14240*/  FADD.FTZ R12, R4, R5 ;  /* 0x00000005040c7221 */ /* 0x001fe20000010000 */
[----:B------:R-:W-:Y:S02]  /*14250*/  IMAD.MOV.U32 R5, RZ, RZ, RZ ;  /* 0x000000ffff057224 */ /* 0x000fe400078e00ff */
[----:B------:R-:W-:Y:S02]  /*14260*/  IMAD.MOV.U32 R4, RZ, RZ, -0x800000 ;  /* 0xff800000ff047424 */ /* 0x000fe400078e00ff */
[----:B-1----:R-:W-:Y:S01]  /*14270*/  FADD.FTZ R11, R3, R2 ;  /* 0x00000002030b7221 */ /* 0x002fe20000010000 */
[----:B------:R-:W-:Y:S01]  /*14280*/  FSETP.NE.FTZ.AND P2, PT, R12, RZ, PT ;  /* 0x000000ff0c00720b */ /* 0x000fe20003f55000 */
[----:B------:R-:W-:-:S02]  /*14290*/  IMAD.MOV.U32 R2, RZ, RZ, RZ ;  /* 0x000000ffff027224 */ /* 0x000fc400078e00ff */
[----:B------:R-:W-:Y:S01]  /*142a0*/  IMAD.MOV.U32 R3, RZ, RZ, -0x800000 ;  /* 0xff800000ff037424 */ /* 0x000fe200078e00ff */
        /* <DEDUP_REMOVED lines=9> */
[----:B-1----:R-:W-:Y:S01]  /*14340*/  @P1 FMUL.FTZ R8, R8, 0.69314718246459960938 ;  /* 0x3f31721808081820 */ /* 0x002fe20000410000 */
[----:B------:R-:W-:Y:S02]  /*14350*/  WARPGROUP.DEPBAR.LE gsb0, 0x0 ;  /* 0x00008000000079c5 */ /* 0x000fe40000010000 */
[----:B------:R-:W-:Y:S01]  /*14360*/  WARPGROUP.ARRIVE ;  /* 0x00000000000079c5 */ /* 0x000fe20000000000 */
[----:B------:R-:W-:-:S05]  /*14370*/  @P1 FFMA.FTZ R3, R9, R0, R8 ;  /* 0x0000000009031223 */ /* 0x000fca0000010008 */
[----:B------:R-:W-:Y:S03]  /*14380*/  HGMMA.64x96x16.F32.BF16 R88, gdesc[UR4].tnspB, R88, gsb0 ;  /* 0x41600000045879f0 */ /* 0x000fe60008001858 */
[----:B------:R-:W-:Y:S02]  /*14390*/  WARPGROUP.DEPBAR.LE gsb0, 0x0 ;  /* 0x00008000000079c5 */ /* 0x000fe40000010000 */
[----:B------:R-:W-:Y:S05]  /*143a0*/  @!P0 BRA `(.L_x_2471) ;  /* 0x0000000000048947 */ /* 0x000fea0003800000 */
[----:B------:R-:W-:Y:S01]  /*143b0*/  BPT.TRAP 0x1 ;  /* 0x000000040000795c */ /* 0x000fe20000300000 */
.L_x_2471:
[----:B------:R-:W-:Y:S02]  /*143c0*/  VIADD R22, R22, 0x1 ;  /* 0x0000000116167836 */ /* 0x000fe40000000000 */
[-C--:B---3--:R-:W-:Y:S01]  /*143d0*/  FMUL.FTZ R88, R88, R5.reuse ;  /* 0x0000000558587220 */ /* 0x088fe20000410000 */
[----:B------:R-:W-:Y:S02]  /*143e0*/  VIADD R6, R6, 0x2d860 ;  /* 0x0002d86006067836 */ /* 0x000fe40000000000 */
[-C--:B------:R-:W-:Y:S01]  /*143f0*/  FMUL.FTZ R89, R89, R5.reuse ;  /* 0x0000000559597220 */ /* 0x080fe20000410000 */
[----:B------:R-:W-:Y:S01]  /*14400*/  IMAD.U32 R7, RZ, RZ, UR40 ;  /* 0x00000028ff077e24 */ /* 0x000fe2000f8e00ff */
[----:B------:R-:W-:Y:S01]  /*14410*/  ISETP.NE.AND P1, PT, R22, 0x2, PT ;  /* 0x000000021600780c */ /* 0x000fe20003f25270 */
[-C--:B------:R-:W-:Y:S01]  /*14420*/  FMUL.FTZ R92, R92, R5.reuse ;  /* 0x000000055c5c7220 */ /* 0x080fe20000410000 */
[-C--:B------:R-:W-:Y:S01]  /*14430*/  FMUL.FTZ R93, R93, R5.reuse ;  /* 0x000000055d5d7220 */ /* 0x080fe20000410000 */
[-C--:B------:R-:W-:Y:S01]  /*14440*/  FMUL.FTZ R100, R100, R5.reuse ;  /* 0x0000000564647220 */ /* 0x080fe20000410000 */
[----:B------:R-:W-:Y:S01]  /*14450*/  PRMT R6, R7, 0x654, R6 ;  /* 0x0000065407067816 */ /* 0x000fe20000000006 */
[-C--:B------:R-:W-:Y:S01]  /*14460*/  FMUL.FTZ R7, R97, R5.reuse ;  /* 0x0000000561077220 */ /* 0x080fe20000410000 */
[----:B------:R-:W-:Y:S01]  /*14470*/  SEL R0, RZ, 0x1, P1 ;  /* 0x00000001ff007807 */ /* 0x000fe20000800000 */
[-C--:B------:R-:W-:Y:S01]  /*14480*/  FMUL.FTZ R101, R101, R5.reuse ;  /* 0x0000000565657220 */ /* 0x080fe20000410000 */
[----:B------:R1:W-:Y:S01]  /*14490*/  SYNCS.ARRIVE.TRANS64.RED.A1T0 RZ, [R6+URZ], RZ ;  /* 0x000000ff06ff79a7 */ /* 0x0003e2000810043f */
[-C--:B------:R-:W-:Y:S01]  /*144a0*/  FMUL.FTZ R104, R104, R5.reuse ;  /* 0x0000000568687220 */ /* 0x080fe20000410000 */
[-C--:B------:R-:W-:Y:S01]  /*144b0*/  FMUL.FTZ R105, R105, R5.reuse ;  /* 0x0000000569697220 */ /* 0x080fe20000410000 */
[-C--:B------:R-:W-:Y:S01]  /*144c0*/  FMUL.FTZ R108, R108, R5.reuse ;  /* 0x000000056c6c7220 */ /* 0x080fe20000410000 */
[-C--:B------:R-:W-:Y:S01]  /*144d0*/  FMUL.FTZ R109, R109, R5.reuse ;  /* 0x000000056d6d7220 */ /* 0x080fe20000410000 */
[-C--:B------:R-:W-:Y:S01]  /*144e0*/  FMUL.FTZ R112, R112, R5.reuse ;  /* 0x0000000570707220 */ /* 0x080fe20000410000 */
[-C--:B------:R-:W-:Y:S01]  /*144f0*/  FMUL.FTZ R113, R113, R5.reuse ;  /* 0x0000000571717220 */ /* 0x080fe20000410000 */
[-C--:B------:R-:W-:Y:S01]  /*14500*/  FMUL.FTZ R116, R116, R5.reuse ;  /* 0x0000000574747220 */ /* 0x080fe20000410000 */
[-C--:B-1----:R-:W-:Y:S01]  /*14510*/  FMUL.FTZ R6, R96, R5.reuse ;  /* 0x0000000560067220 */ /* 0x082fe20000410000 */
        /* <DEDUP_REMOVED lines=10> */
[-C--:B0-----:R-:W-:Y:S01]  /*145c0*/  FMUL.FTZ R90, R90, R2.reuse ;  /* 0x000000025a5a7220 */ /* 0x081fe20000410000 */
        /* <DEDUP_REMOVED lines=25> */
[----:B------:R-:W-:-:S11]  /*14760*/  SEL R22, R22, RZ, P1 ;  /* 0x000000ff16167207 */ /* 0x000fd60000800000 */
.L_x_2399:
[----:B------:R-:W-:Y:S05]  /*14770*/  WARPSYNC.ALL ;  /* 0x0000000000007948 */ /* 0x000fea0003800000 */
[----:B------:R-:W0:Y:S08]  /*14780*/  S2UR UR40, SR_CgaCtaId ;  /* 0x00000000002879c3 */ /* 0x000e300000008800 */
[----:B------:R-:W-:Y:S06]  /*14790*/  BAR.SYNC.DEFER_BLOCKING 0x5, 0x200 ;  /* 0x0148000000007b1d */ /* 0x000fec0000010000 */
[----:B------:R-:W-:Y:S01]  /*147a0*/  UMOV UR4, 0x400 ;  /* 0x0000040000047882 */ /* 0x000fe20000000000 */
[----:B------:R-:W-:Y:S01]  /*147b0*/  BSSY B0, `(.L_x_2472) ;  /* 0x00002b9000007945 */ /* 0x000fe20003800000 */
[----:B0-----:R-:W-:-:S06]  /*147c0*/  ULEA UR4, UR40, UR4, 0x18 ;  /* 0x0000000428047291 */ /* 0x001fcc000f8ec03f */
[----:B------:R-:W-:-:S05]  /*147d0*/  IMAD.U32 R2, RZ, RZ, UR4 ;  /* 0x00000004ff027e24 */ /* 0x000fca000f8e00ff */
[----:B---3--:R0:W1:Y:S01]  /*147e0*/  LDS.128 R96, [R2+0x2d8d0] ;  /* 0x02d8d00002607984 */ /* 0x0080620000000c00 */
[----:B------:R-:W-:Y:S06]  /*147f0*/  BAR.ARV 0x4, 0x200 ;  /* 0x0108000000007b1d */ /* 0x000fec0000002000 */
[----:B------:R-:W-:Y:S05]  /*14800*/  @P0 BRA `(.L_x_2473) ;  /* 0x0000001c00f40947 */ /* 0x000fea0003800000 */
[----:B------:R-:W3:Y:S01]  /*14810*/  LDL R0, [R1+0xe4] ;  /* 0x0000e40001007983 */ /* 0x000ee20000100800 */
[----:B------:R-:W-:Y:S01]  /*14820*/  ULDC UR4, c[0x0][0xad4] ;  /* 0x0002b50000047ab9 */ /* 0x000fe20000000800 */
[----:B------:R-:W4:Y:S02]  /*14830*/  LDC R44, c[0x0][0xbe8] ;  /* 0x0002fa00ff2c7b82 */ /* 0x000f240000000800 */
[----:B------:R-:W4:Y:S04]  /*14840*/  LDL.LU R30, [R1+0x70] ;  /* 0x00007000011e7983 */ /* 0x000f280000300800 */
[----:B------:R-:W4:Y:S04]  /*14850*/  LDL.LU R41, [R1+0x78] ;  /* 0x0000780001297983 */ /* 0x000f280000300800 */
[----:B------:R-:W4:Y:S01]  /*14860*/  LDL.LU R40, [R1+0x7c] ;  /* 0x00007c0001287983 */ /* 0x000f220000300800 */
[----:B------:R-:W2:Y:S01]  /*14870*/  S2R R5, SR_SWINHI ;  /* 0x0000000000057919 */ /* 0x000ea20000002f00 */
[----:B------:R-:W-:-:S02]  /*14880*/  MOV R34, R2 ;  /* 0x0000000200227202 */ /* 0x000fc40000000f00 */
[----:B--2---:R-:W-:-:S03]  /*14890*/  MOV R35, R5 ;  /* 0x0000000500237202 */ /* 0x004fc60000000f00 */
        /* <DEDUP_REMOVED lines=58> */
[----:B--2---:R-:W-:Y:S02]  /*14c40*/  F2FP.BF16.F32.PACK_AB R31, R111, R110 ;  /* 0x0000006e6f1f723e */ /* 0x004fe400000010ff */
        /* <DEDUP_REMOVED lines=9> */
[----:B------:R-:W-:Y:S04]  /*14ce0*/  STSM.16.M88.4 [R38], R8 ;  /* 0x0000000826007844 */ /* 0x000fe80000000200 */
[----:B------:R3:W-:Y:S04]  /*14cf0*/  STSM.16.M88.4 [R37], R12 ;  /* 0x0000000c25007844 */ /* 0x0007e80000000200 */
[----:B------:R4:W-:Y:S01]  /*14d00*/  STSM.16.M88.4 [R36], R24 ;  /* 0x0000001824007844 */ /* 0x0009e20000000200 */
[----:B------:R-:W-:Y:S01]  /*14d10*/  BAR.SYNC.DEFER_BLOCKING 0x1, 0x180 ;  /* 0x0046000000007b1d */ /* 0x000fe20000010000 */
[----:B------:R-:W-:-:S04]  /*14d20*/  ISETP.NE.U32.AND P0, PT, RZ, UR4, PT ;  /* 0x00000004ff007c0c */ /* 0x000fc8000bf05070 */
[----:B------:R-:W-:Y:S02]  /*14d30*/  ISETP.NE.AND.EX P0, PT, RZ, UR5, PT, P0 ;  /* 0x00000005ff007c0c */ /* 0x000fe4000bf05300 */
[----:B--2---:R-:W-:Y:S01]  /*14d40*/  IADD3 R28, P1, R41, UR4, RZ ;  /* 0x00000004291c7c10 */ /* 0x004fe2000ff3e0ff */
[----:B------:R-:W-:-:S03]  /*14d50*/  IMAD.MOV.U32 R0, RZ, RZ, RZ ;  /* 0x000000ffff007224 */ /* 0x000fc600078e00ff */
[----:B------:R-:W-:-:S07]  /*14d60*/  IADD3.X R29, R40, UR5, RZ, P1, !PT ;  /* 0x00000005281d7c10 */ /* 0x000fce0008ffe4ff */
[----:B------:R-:W5:Y:S01]  /*14d70*/  @P0 LDG.E R0, desc[UR38][R28.64] ;  /* 0x000000261c000981 */ /* 0x000f62000c1e1900 */
[----:B------:R-:W-:-:S04]  /*14d80*/  ISETP.NE.U32.AND P3, PT, RZ, UR6, PT ;  /* 0x00000006ff007c0c */ /* 0x000fc8000bf65070 */
        /* <DEDUP_REMOVED lines=10> */
[----:B------:R4:W0:Y:S08]  /*14e30*/  LDC.64 R12, c[0x0][R14+0x228] ;  /* 0x00008a000e0c7b82 */ /* 0x0008300000000a00 */
[----:B---3--:R4:W3:Y:S01]  /*14e40*/  LDC.64 R8, c[0x0][R14+0x220] ;  /* 0x000088000e087b82 */ /* 0x0088e20000000a00 */
[----:B------:R-:W-:Y:S01]  /*14e50*/  ISETP.NE.AND P1, PT, R44, 0x1, PT ;  /* 0x000000012c00780c */ /* 0x000fe20003f25270 */
[----:B------:R-:W-:-:S12]  /*14e60*/  @P3 BRA `(.L_x_2474) ;  /* 0x0000000000103947 */ /* 0x000fd80003800000 */
[----:B------:R-:W-:Y:S05]  /*14e70*/  @!P0 BRA `(.L_x_2474) ;  /* 0x00000000000c8947 */ /* 0x000fea0003800000 */
[----:B----4-:R-:W4:Y:S04]  /*14e80*/  LDG.E R24, desc[UR38][R28.64] ;  /* 0x000000261c187981 */ /* 0x010f28000c1e1900 */
[----:B-----5:R-:W4:Y:S02]  /*14e90*/  LDG.E R31, desc[UR38][R28.64+0x4] ;  /* 0x000004261c1f7981 */ /* 0x020f24000c1e1900 */
[----:B----4-:R-:W-:-:S07]  /*14ea0*/  IMAD.IADD R31, R31, 0x1, -R24 ;  /* 0x000000011f1f7824 */ /* 0x010fce00078e0a18 */
.L_x_2474:
[----:B----4-:R-:W4:Y:S01]  /*14eb0*/  LDL.LU R24, [R1+0x74] ;  /* 0x0000740001187983 */ /* 0x010f220000300800 */
[----:B------:R-:W1:Y:S03]  /*14ec0*/  LDC.64 R14, c[0x0][R14+0x210] ;  /* 0x000084000e0e7b82 */ /* 0x000e660000000a00 */
[----:B------:R-:W3:Y:S04]  /*14ed0*/  LDL.LU R5, [R1+0xac] ;  /* 0x0000ac0001057983 */ /* 0x000ee80000300800 */
[----:B------:R-:W3:Y:S01]  /*14ee0*/  LDL R26, [R1+0x6c] ;  /* 0x00006c00011a7983 */ /* 0x000ee20000100800 */
[----:B------:R-:W-:Y:S01]  /*14ef0*/  ISETP.NE.U32.AND P0, PT, RZ, UR4, PT ;  /* 0x00000004ff007c0c */ /* 0x000fe2000bf05070 */
[----:B------:R-:W0:Y:S02]  /*14f00*/  @P1 LDC R37, c[0x0][0xbec] ;  /* 0x0002fb00ff251b82 */ /* 0x000e240000000800 */
[----:B------:R-:W3:Y:S04]  /*14f10*/  LDL R51, [R1+0x58] ;  /* 0x0000580001337983 */ /* 0x000ee80000100800 */
[----:B------:R-:W3:Y:S01]  /*14f20*/  LDL R50, [R1+0x84] ;  /* 0x0000840001327983 */ /* 0x000ee20000100800 */
[----:B------:R-:W-:Y:S01]  /*14f30*/  ISETP.NE.AND.EX P0, PT, RZ, UR5, PT, P0 ;  /* 0x00000005ff007c0c */ /* 0x000fe2000bf05300 */
[----:B------:R-:W1:Y:S01]  /*14f40*/  @P1 LDC R39, c[0x0][0xbf0] ;  /* 0x0002fc00ff271b82 */ /* 0x000e620000000800 */
[-C--:B--2---:R-:W-:Y:S01]  /*14f50*/  IMAD R27, R11, R138.reuse, RZ ;  /* 0x0000008a0b1b7224 */ /* 0x084fe200078e02ff */
[----:B------:R-:W2:Y:S01]  /*14f60*/  LDL R36, [R1+0xe0] ;  /* 0x0000e00001247983 */ /* 0x000ea20000100800 */
[----:B------:R-:W-:-:S03]  /*14f70*/  IMAD.WIDE.U32 R10, R10, R138, RZ ;  /* 0x0000008a0a0a7225 */ /* 0x000fc600078e00ff */
[----:B------:R-:W2:Y:S01]  /*14f80*/  LDL R30, [R1+0xb4] ;  /* 0x0000b400011e7983 */ /* 0x000ea20000100800 */
[----:B------:R-:W-:Y:S01]  /*14f90*/  IMAD.IADD R28, R11, 0x1, R27 ;  /* 0x000000010b1c7824 */ /* 0x000fe200078e021b */
[----:B-----5:R-:W-:Y:S01]  /*14fa0*/  SHF.R.S32.HI R47, RZ, 0x1f, R0 ;  /* 0x0000001fff2f7819 */ /* 0x020fe20000011400 */
[----:B------:R-:W-:Y:S01]  /*14fb0*/  IMAD R46, R31, R44, RZ ;  /* 0x0000002c1f2e7224 */ /* 0x000fe200078e02ff */
[----:B----4-:R-:W-:Y:S02]  /*14fc0*/  SEL R45, R24, RZ, !P0 ;  /* 0x000000ff182d7207 */ /* 0x010fe40004000000 */
[----:B------:R-:W4:Y:S01]  /*14fd0*/  LDC.64 R24, c[0x0][0xba8] ;  /* 0x0002ea00ff187b82 */ /* 0x000f220000000a00 */
[----:B---3--:R-:W-:Y:S02]  /*14fe0*/  SEL R5, R5, RZ, !P0 ;  /* 0x000000ff05057207 */ /* 0x008fe40004000000 */
[----:B------:R-:W-:-:S04]  /*14ff0*/  IMAD R9, R9, R45, RZ ;  /* 0x0000002d09097224 */ /* 0x000fc800078e02ff */
[C---:B------:R-:W-:Y:S02]  /*15000*/  IMAD R29, R8.reuse, R5, R9 ;  /* 0x00000005081d7224 */ /* 0x040fe400078e0209 */
[----:B------:R-:W-:-:S04]  /*15010*/  IMAD.WIDE.U32 R8, R8, R45, RZ ;  /* 0x0000002d08087225 */ /* 0x000fc800078e00ff */
[----:B------:R-:W-:Y:S01]  /*15020*/  IMAD.IADD R26, R26, 0x1, R51 ;  /* 0x000000011a1a7824 */ /* 0x000fe200078e0233 */
[----:B------:R-:W-:-:S03]  /*15030*/  IADD3 R10, P0, P3, R8, R10, R0 ;  /* 0x0000000a080a7210 */ /* 0x000fc60007b1e000 */
[----:B0-----:R-:W-:Y:S01]  /*15040*/  @P1 IMAD.HI.U32 R8, R26, R37, RZ ;  /* 0x000000251a081227 */ /* 0x001fe200078e00ff */
[----:B------:R-:W-:-:S03]  /*15050*/  SEL R5, R50, RZ, P2 ;  /* 0x000000ff32057207 */ /* 0x000fc60001000000 */
[----:B------:R-:W-:Y:S02]  /*15060*/  IMAD.IADD R11, R9, 0x1, R29 ;  /* 0x00000001090b7824 */ /* 0x000fe400078e021d */
[----:B------:R-:W-:Y:S01]  /*15070*/  IMAD.MOV.U32 R9, RZ, RZ, R26 ;  /* 0x000000ffff097224 */ /* 0x000fe200078e001a */
[----:B-1----:R-:W-:Y:S01]  /*15080*/  @P1 SHF.R.U32.HI R9, RZ, R39, R8 ;  /* 0x00000027ff091219 */ /* 0x002fe20000011608 */
[----:B----4-:R-:W0:Y:S01]  /*15090*/  @!P2 LDC R24, c[0x0][0xb50] ;  /* 0x0002d400ff18ab82 */ /* 0x010e220000000800 */
[-C--:B------:R-:W-:Y:S02]  /*150a0*/  IMAD R27, R13, R5.reuse, RZ ;  /* 0x000000050d1b7224 */ /* 0x080fe400078e02ff */
[----:B------:R-:W-:-:S04]  /*150b0*/  IMAD.WIDE.U32 R12, R12, R5, RZ ;  /* 0x000000050c0c7225 */ /* 0x000fc800078e00ff */
[----:B------:R-:W-:Y:S01]  /*150c0*/  IMAD.MOV R5, RZ, RZ, -R9 ;  /* 0x000000ffff057224 */ /* 0x000fe200078e0a09 */
[----:B------:R-:W1:Y:S01]  /*150d0*/  @!P2 LDC R25, c[0x0][0xb54] ;  /* 0x0002d500ff19ab82 */ /* 0x000e620000000800 */
[----:B------:R-:W-:Y:S01]  /*150e0*/  IADD3.X R11, R11, R28, R47, P0, P3 ;  /* 0x0000001c0b0b7210 */ /* 0x000fe200007e642f */
[----:B------:R-:W-:Y:S01]  /*150f0*/  IMAD.IADD R27, R13, 0x1, R27 ;  /* 0x000000010d1b7824 */ /* 0x000fe200078e021b */
[----:B------:R-:W-:Y:S01]  /*15100*/  IADD3 R12, P0, P3, R9, R10, R12 ;  /* 0x0000000a090c7210 */ /* 0x000fe20007b1e00c */
[----:B------:R-:W-:Y:S01]  /*15110*/  IMAD R5, R44, R5, R26 ;  /* 0x000000052c057224 */ /* 0x000fe200078e021a */
[----:B------:R-:W-:-:S04]  /*15120*/  SHF.R.S32.HI R8, RZ, 0x1f, R9 ;  /* 0x0000001fff087819 */ /* 0x000fc80000011409 */
[----:B------:R-:W-:Y:S01]  /*15130*/  IADD3.X R13, R8, R11, R27, P0, P3 ;  /* 0x0000000b080d7210 */ /* 0x000fe200007e641b */
[-C--:B------:R-:W-:Y:S01]  /*15140*/  IMAD R8, R15, R5.reuse, RZ ;  /* 0x000000050f087224 */ /* 0x080fe200078e02ff */
[----:B------:R-:W-:Y:S01]  /*15150*/  SHF.R.S32.HI R9, RZ, 0x1f, R5 ;  /* 0x0000001fff097819 */ /* 0x000fe20000011405 */
[----:B------:R-:W-:-:S04]  /*15160*/  IMAD.WIDE.U32 R12, R14, R5, R12 ;  /* 0x000000050e0c7225 */ /* 0x000fc800078e000c */
[----:B------:R-:W-:-:S04]  /*15170*/  IMAD R9, R14, R9, R8 ;  /* 0x000000090e097224 */ /* 0x000fc800078e0208 */
[----:B------:R-:W-:Y:S01]  /*15180*/  IMAD.IADD R5, R13, 0x1, R9 ;  /* 0x000000010d057824 */ /* 0x000fe200078e0209 */
[----:B0-----:R-:W-:-:S04]  /*15190*/  LEA R13, P0, R12, R24, 0x2 ;  /* 0x000000180c0d7211 */ /* 0x001fc800078010ff */
[----:B-1----:R-:W-:Y:S01]  /*151a0*/  LEA.HI.X R5, R12, R25, R5, 0x2, P0 ;  /* 0x000000190c057211 */ /* 0x002fe200000f1405 */
[----:B------:R-:W-:Y:S01]  /*151b0*/  SHFL.IDX PT, R8, R13, RZ, 0x1c1f ;  /* 0x001c1fff0d087589 */ /* 0x000fe200000e0000 */
[----:B--2---:R-:W-:-:S03]  /*151c0*/  IMAD.IADD R25, R36, 0x1, R51 ;  /* 0x0000000124197824 */ /* 0x004fc600078e0233 */
[----:B------:R-:W0:Y:S04]  /*151d0*/  SHFL.IDX PT, R9, R5, RZ, 0x1c1f ;  /* 0x001c1fff05097589 */ /* 0x000e2800000e0000 */
[----:B------:R-:W-:Y:S04]  /*151e0*/  SHFL.IDX PT, R10, R13, 0x1, 0x1c1f ;  /* 0x003c1f000d0a7f89 */ /* 0x000fe800000e0000 */
        /* <DEDUP_REMOVED lines=9> */
[----:B------:R-:W2:Y:S01]  /*15280*/  @P1 LDC R14, c[0x0][0xbec] ;  /* 0x0002fb00ff0e1b82 */ /* 0x000ea20000000800 */
[----:B------:R-:W-:-:S07]  /*15290*/  ULDC.64 UR4, c[0x0][0xaa0] ;  /* 0x0002a80000047ab9 */ /* 0x000fce0000000a00 */
[----:B0-----:R-:W0:Y:S01]  /*152a0*/  @P1 LDC R11, c[0x0][0xbf0] ;  /* 0x0002fc00ff0b1b82 */ /* 0x001e220000000800 */
        /* <DEDUP_REMOVED lines=21> */
[----:B------:R-:W-:-:S02]  /*15400*/  LOP3.LUT R32, R33, 0x180, RZ, 0xc0, !PT ;  /* 0x0000018021207812 */ /* 0x000fc400078ec0ff */
[----:B------:R-:W-:Y:S02]  /*15410*/  LOP3.LUT R36, R37, 0x180, RZ, 0xc0, !PT ;  /* 0x0000018025247812 */ /* 0x000fe400078ec0ff */
[----:B------:R-:W-:Y:S01]  /*15420*/  LOP3.LUT R5, R34, 0x180, RZ, 0xc0, !PT ;  /* 0x0000018022057812 */ /* 0x000fe200078ec0ff */
[----:B------:R-:W-:Y:S01]  /*15430*/  IMAD.IADD R9, R9, 0x1, R47 ;  /* 0x0000000109097824 */ /* 0x000fe200078e022f */
[----:B------:R-:W-:Y:S01]  /*15440*/  LOP3.LUT R3, R6, 0x180, RZ, 0xc0, !PT ;  /* 0x0000018006037812 */ /* 0x000fe200078ec0ff */
[----:B------:R-:W-:Y:S01]  /*15450*/  IMAD.IADD R13, R51, 0x1, R0 ;  /* 0x00000001330d7824 */ /* 0x000fe200078e0200 */
[----:B------:R-:W-:Y:S01]  /*15460*/  SHF.R.U64 R24, R24, 0x3, RZ ;  /* 0x0000000318187819 */ /* 0x000fe200000012ff */
[----:B------:R-:W-:Y:S01]  /*15470*/  IMAD.X R41, RZ, RZ, R35, P5 ;  /* 0x000000ffff297224 */ /* 0x000fe200028e0623 */
[----:B------:R-:W-:Y:S02]  /*15480*/  SHF.R.U64 R28, R28, 0x3, RZ ;  /* 0x000000031c1c7819 */ /* 0x000fe400000012ff */
[----:B------:R-:W-:-:S02]  /*15490*/  SHF.R.U64 R32, R32, 0x3, RZ ;  /* 0x0000000320207819 */ /* 0x000fc400000012ff */
[----:B------:R-:W-:Y:S02]  /*154a0*/  SHF.R.U64 R36, R36, 0x3, RZ ;  /* 0x0000000324247819 */ /* 0x000fe400000012ff */
[----:B------:R-:W-:Y:S01]  /*154b0*/  SHF.R.U64 R5, R5, 0x3, RZ ;  /* 0x0000000305057819 */ /* 0x000fe200000012ff */
[----:B------:R-:W-:Y:S01]  /*154c0*/  IMAD.WIDE.U32 R8, R138, UR4, R8 ;  /* 0x000000048a087c25 */ /* 0x000fe2000f8e0008 */
[----:B------:R-:W-:Y:S02]  /*154d0*/  SHF.R.U64 R3, R3, 0x3, RZ ;  /* 0x0000000303037819 */ /* 0x000fe400000012ff */
[----:B------:R-:W-:Y:S01]  /*154e0*/  LOP3.LUT R24, R24, R25, RZ, 0x3c, !PT ;  /* 0x0000001918187212 */ /* 0x000fe200078e3cff */
[----:B--2---:R-:W-:Y:S01]  /*154f0*/  @P1 IMAD.HI.U32 R0, R13, R14, RZ ;  /* 0x0000000e0d001227 */ /* 0x004fe200078e00ff */
[----:B------:R-:W-:Y:S02]  /*15500*/  LOP3.LUT R28, R28, R29, RZ, 0x3c, !PT ;  /* 0x0000001d1c1c7212 */ /* 0x000fe400078e3cff */
[----:B------:R-:W-:Y:S01]  /*15510*/  LOP3.LUT R32, R32, R33, RZ, 0x3c, !PT ;  /* 0x0000002120207212 */ /* 0x000fe200078e3cff */
[--C-:B------:R-:W-:Y:S01]  /*15520*/  IMAD.X R25, RZ, RZ, R35.reuse, P0 ;  /* 0x000000ffff197224 */ /* 0x100fe200000e0623 */
[----:B------:R-:W-:Y:S01]  /*15530*/  LOP3.LUT R36, R36, R37, RZ, 0x3c, !PT ;  /* 0x0000002524247212 */ /* 0x000fe200078e3cff */
[--C-:B------:R-:W-:Y:S01]  /*15540*/  IMAD.X R29, RZ, RZ, R35.reuse, P2 ;  /* 0x000000ffff1d7224 */ /* 0x100fe200010e0623 */
[----:B------:R-:W-:Y:S01]  /*15550*/  LOP3.LUT R4, R5, R34, RZ, 0x3c, !PT ;  /* 0x0000002205047212 */ /* 0x000fe200078e3cff */
[----:B------:R-:W-:Y:S01]  /*15560*/  IMAD.X R33, RZ, RZ, R35, P3 ;  /* 0x000000ffff217224 */ /* 0x000fe200018e0623 */
[----:B------:R-:W-:Y:S01]  /*15570*/  SHF.R.S32.HI R12, RZ, 0x1f, R45 ;  /* 0x0000001fff0c7819 */ /* 0x000fe2000001142d */
[--C-:B------:R-:W-:Y:S01]  /*15580*/  IMAD.X R37, RZ, RZ, R35.reuse, P4 ;  /* 0x000000ffff257224 */ /* 0x100fe200020e0623 */
[----:B------:R-:W-:Y:S01]  /*15590*/  LOP3.LUT R40, R3, R6, RZ, 0x3c, !PT ;  /* 0x0000000603287212 */ /* 0x000fe200078e3cff */
[----:B------:R-:W-:Y:S01]  /*155a0*/  IMAD.MOV.U32 R5, RZ, RZ, R35 ;  /* 0x000000ffff057224 */ /* 0x000fe200078e0023 */
[----:B------:R-:W5:Y:S01]  /*155b0*/  LD.E.128 R24, desc[UR38][R24.64] ;  /* 0x0000002618187980 */ /* 0x000f62000c101d00 */
[----:B------:R-:W-:Y:S01]  /*155c0*/  IMAD R9, R138, UR5, R9 ;  /* 0x000000058a097c24 */ /* 0x000fe2000f8e0209 */
[----:B------:R-:W-:Y:S01]  /*155d0*/  ULDC.64 UR4, c[0x0][0xaf0] ;  /* 0x0002bc0000047ab9 */ /* 0x000fe20000000a00 */
[----:B------:R-:W-:Y:S01]  /*155e0*/  IMAD.MOV.U32 R3, RZ, RZ, R13 ;  /* 0x000000ffff037224 */ /* 0x000fe200078e000d */
[----:B0-----:R-:W-:Y:S01]  /*155f0*/  @P1 SHF.R.U32.HI R3, RZ, R11, R0 ;  /* 0x0000000bff031219 */ /* 0x001fe20000011600 */
[----:B------:R-:W-:Y:S01]  /*15600*/  IMAD R12, R12, UR4, RZ ;  /* 0x000000040c0c7c24 */ /* 0x000fe2000f8e02ff */
[----:B------:R-:W5:Y:S01]  /*15610*/  LD.E.128 R4, desc[UR38][R4.64] ;  /* 0x0000002604047980 */ /* 0x000f62000c101d00 */
[----:B------:R-:W-:Y:S01]  /*15620*/  IMAD.WIDE.U32 R8, R45, UR4, R8 ;  /* 0x000000042d087c25 */ /* 0x000fe2000f8e0008 */
[----:B------:R-:W-:-:S02]  /*15630*/  SHF.R.S32.HI R0, RZ, 0x1f, R3 ;  /* 0x0000001fff007819 */ /* 0x000fc40000011403 */
[----:B------:R-:W5:Y:S01]  /*15640*/  LD.E.128 R28, desc[UR38][R28.64] ;  /* 0x000000261c1c7980 */ /* 0x000f62000c101d00 */
[----:B------:R-:W-:Y:S01]  /*15650*/  IMAD R11, R45, UR5, R12 ;  /* 0x000000052d0b7c24 */ /* 0x000fe2000f8e020c */
[----:B------:R-:W-:Y:S02]  /*15660*/  ULDC.64 UR4, c[0x0][0xae0] ;  /* 0x0002b80000047ab9 */ /* 0x000fe40000000a00 */
[----:B------:R-:W5:Y:S01]  /*15670*/  LD.E.128 R32, desc[UR38][R32.64] ;  /* 0x0000002620207980 */ /* 0x000f62000c101d00 */
[----:B------:R-:W-:-:S03]  /*15680*/  IMAD.MOV R21, RZ, RZ, -R3 ;  /* 0x000000ffff157224 */ /* 0x000fc600078e0a03 */
[----:B------:R-:W5:Y:S04]  /*15690*/  LD.E.128 R36, desc[UR38][R36.64] ;  /* 0x0000002624247980 */ /* 0x000f68000c101d00 */
[----:B------:R-:W5:Y:S01]  /*156a0*/  LD.E.128 R40, desc[UR38][R40.64] ;  /* 0x0000002628287980 */ /* 0x000f62000c101d00 */
        /* <DEDUP_REMOVED lines=8> */
[----:B------:R-:W-:Y:S02]  /*15730*/  IMAD R21, R44, R21, R13 ;  /* 0x000000152c157224 */ /* 0x000fe400078e020d */
[----:B------:R-:W-:-:S04]  /*15740*/  IMAD.WIDE.U32 R8, R3, UR4, R8 ;  /* 0x0000000403087c25 */ /* 0x000fc8000f8e0008 */
[----:B------:R-:W-:Y:S01]  /*15750*/  IMAD R11, R3, UR5, R0 ;  /* 0x00000005030b7c24 */ /* 0x000fe2000f8e0200 */
[----:B------:R-:W-:Y:S01]  /*15760*/  SHF.R.S32.HI R3, RZ, 0x1f, R21 ;  /* 0x0000001fff037819 */ /* 0x000fe20000011415 */
[----:B------:R-:W-:Y:S01]  /*15770*/  ULDC.64 UR4, c[0x0][0xad8] ;  /* 0x0002b60000047ab9 */ /* 0x000fe20000000a00 */
[----:B------:R-:W-:Y:S02]  /*15780*/  VIADD R0, R2, 0x2d820 ;  /* 0x0002d82002007836 */ /* 0x000fe40000000000 */
[----:B------:R-:W-:Y:S02]  /*15790*/  IMAD.IADD R9, R9, 0x1, R11 ;  /* 0x0000000109097824 */ /* 0x000fe400078e020b */
[----:B------:R-:W-:Y:S01]  /*157a0*/  IMAD R12, R3, UR4, RZ ;  /* 0x00000004030c7c24 */ /* 0x000fe2000f8e02ff */
[----:B------:R-:W-:-:S03]  /*157b0*/  PRMT R0, RZ, 0x654, R0 ;  /* 0x00000654ff007816 */ /* 0x000fc60000000000 */
[C---:B------:R-:W-:Y:S02]  /*157c0*/  IMAD R3, R21.reuse, UR5, R12 ;  /* 0x0000000515037c24 */ /* 0x040fe4000f8e020c */
[----:B------:R-:W-:Y:S01]  /*157d0*/  IMAD.WIDE.U32 R20, R21, UR4, R8 ;  /* 0x0000000415147c25 */ /* 0x000fe2000f8e0008 */
[----:B------:R-:W-:Y:S01]  /*157e0*/  ULDC.64 UR4, c[0x0][0xa80] ;  /* 0x0002a00000047ab9 */ /* 0x000fe20000000a00 */
[----:B0-----:R0:W-:Y:S02]  /*157f0*/  SYNCS.ARRIVE.TRANS64.RED.A1T0 RZ, [R0+URZ], RZ ;  /* 0x000000ff00ff79a7 */ /* 0x0011e4000810043f */
[----:B------:R-:W-:Y:S02]  /*15800*/  IMAD.IADD R3, R21, 0x1, R3 ;  /* 0x0000000115037824 */ /* 0x000fe400078e0203 */
[C---:B------:R-:W-:Y:S02]  /*15810*/  VIADD R45, R49.reuse, 0x20 ;  /* 0x00000020312d7836 */ /* 0x040fe40000000000 */
[----:B------:R-:W-:Y:S01]  /*15820*/  VIADD R44, R49, 0x40 ;  /* 0x00000040312c7836 */ /* 0x000fe20000000000 */
[----:B0-----:R-:W-:Y:S01]  /*15830*/  LEA R0, P0, R20, UR4, 0x1 ;  /* 0x0000000414007c11 */ /* 0x001fe2000f8008ff */
[----:B------:R-:W-:-:S03]  /*15840*/  UMOV UR4, 0xffffffff ;  /* 0xffffffff00047882 */ /* 0x000fc60000000000 */
[----:B------:R-:W-:Y:S02]  /*15850*/  LEA.HI.X R20, R20, UR5, R3, 0x1, P0 ;  /* 0x0000000514147c11 */ /* 0x000fe400080f0c03 */
[----:B------:R-:W-:Y:S02]  /*15860*/  SHF.R.S32.HI R48, RZ, 0x1f, R45 ;  /* 0x0000001fff307819 */ /* 0x000fe4000001142d */
[----:B------:R-:W-:Y:S01]  /*15870*/  SHF.R.S32.HI R47, RZ, 0x1f, R44 ;  /* 0x0000001fff2f7819 */ /* 0x000fe2000001142c */
[----:B------:R-:W-:Y:S06]  /*15880*/  BRA.DIV UR4, `(.L_x_2476) ;  /* 0x000000a204887947 */ /* 0x000fec000b800000 */
[----:B------:R0:W1:Y:S04]  /*15890*/  SHFL.IDX PT, R3, R20, RZ, 0x1c1f ;  /* 0x001c1fff14037589 */ /* 0x00006800000e0000 */
[----:B------:R0:W2:Y:S02]  /*158a0*/  SHFL.IDX PT, R14, R0, RZ, 0x1c1f ;  /* 0x001c1fff000e7589 */ /* 0x0000a400000e0000 */
.L_x_2654:
        /* <DEDUP_REMOVED lines=9> */
[-C--:B--2---:R-:W-:Y:S02]  /*15940*/  @!P1 LEA R10, P3, R45, R14.reuse, 0x1 ;  /* 0x0000000e2d0a9211 */ /* 0x084fe400078608ff */
[C---:B------:R-:W-:Y:S01]  /*15950*/  @!P2 LEA R8, P4, R44.reuse, R14, 0x1 ;  /* 0x0000000e2c08a211 */ /* 0x040fe200078808ff */
[----:B------:R-:W-:Y:S01]  /*15960*/  @!P0 IMAD.WIDE R12, R49, 0x2, R14 ;  /* 0x00000002310c8825 */ /* 0x000fe200078e020e */
[-C--:B------:R-:W-:Y:S02]  /*15970*/  @!P1 LEA.HI.X R11, R45, R3.reuse, R48, 0x1, P3 ;  /* 0x000000032d0b9211 */ /* 0x080fe400018f0c30 */
[----:B------:R-:W-:Y:S02]  /*15980*/  @!P2 LEA.HI.X R9, R44, R3, R47, 0x1, P4 ;  /* 0x000000032c09a211 */ /* 0x000fe400020f0c2f */
[----:B-----5:R3:W-:Y:S04]  /*15990*/  @!P0 ST.E.128 desc[UR38][R12.64], R4 ;  /* 0x000000040c008985 */ /* 0x0207e8000c101d26 */
[----:B------:R3:W-:Y:S04]  /*159a0*/  @!P1 ST.E.128 desc[UR38][R10.64], R28 ;  /* 0x0000001c0a009985 */ /* 0x0007e8000c101d26 */
[----:B------:R3:W-:Y:S02]  /*159b0*/  @!P2 ST.E.128 desc[UR38][R8.64], R36 ;  /* 0x000000240800a985 */ /* 0x0007e4000c101d26 */
.L_x_2478:
[----:B------:R-:W-:Y:S05]  /*159c0*/  BSYNC B1 ;  /* 0x0000000000017941 */ /* 0x000fea0003800000 */
.L_x_2477:
[----:B------:R-:W-:-:S03]  /*159d0*/  UMOV UR4, 0xffffffff ;  /* 0xffffffff00047882 */ /* 0x000fc60000000000 */
[----:B------:R-:W-:Y:S05]  /*159e0*/  BRA.DIV UR4, `(.L_x_2479) ;  /* 0x000000a204647947 */ /* 0x000fea000b800000 */
[----:B-1----:R1:W4:Y:S04]  /*159f0*/  SHFL.IDX PT, R3, R20, 0x1, 0x1c1f ;  /* 0x003c1f0014037f89 */ /* 0x00232800000e0000 */
[----:B--2---:R1:W2:Y:S02]  /*15a00*/  SHFL.IDX PT, R14, R0, 0x1, 0x1c1f ;  /* 0x003c1f00000e7f89 */ /* 0x0042a400000e0000 */
.L_x_2658:
        /* <DEDUP_REMOVED lines=18> */
.L_x_2475:
        /* <DEDUP_REMOVED lines=9> */
[----:B------:R-:W-:Y:S02]  /*15bc0*/  IMAD.MOV.U32 R3, RZ, RZ, R26 ;  /* 0x000000ffff037224 */ /* 0x000fe400078e001a */
        /* <DEDUP_REMOVED lines=8> */
[----:B------:R-:W-:Y:S01]  /*15c50*/  IMAD.IADD R5, R5, 0x1, R9 ;  /* 0x0000000105057824 */ /* 0x000fe200078e0209 */
[----:B-1----:R-:W-:Y:S01]  /*15c60*/  @P1 SHF.R.U32.HI R3, RZ, R8, R11 ;  /* 0x00000008ff031219 */ /* 0x002fe2000001160b */
[----:B------:R-:W-:Y:S02]  /*15c70*/  VIADD R8, R2, 0x2d820 ;  /* 0x0002d82002087836 */ /* 0x000fe40000000000 */
[C---:B------:R-:W-:Y:S01]  /*15c80*/  IMAD.WIDE.U32 R4, R50.reuse, UR4, R4 ;  /* 0x0000000432047c25 */ /* 0x040fe2000f8e0004 */
[--C-:B------:R-:W-:Y:S02]  /*15c90*/  SHF.R.S32.HI R0, RZ, 0x1f, R3.reuse ;  /* 0x0000001fff007819 */ /* 0x100fe40000011403 */
[----:B------:R-:W-:Y:S01]  /*15ca0*/  PRMT R8, RZ, 0x654, R8 ;  /* 0x00000654ff087816 */ /* 0x000fe20000000008 */
[----:B------:R-:W-:Y:S02]  /*15cb0*/  IMAD.MOV R9, RZ, RZ, -R3 ;  /* 0x000000ffff097224 */ /* 0x000fe400078e0a03 */
[----:B------:R-:W-:Y:S01]  /*15cc0*/  IMAD R5, R50, UR5, R5 ;  /* 0x0000000532057c24 */ /* 0x000fe2000f8e0205 */
[----:B------:R-:W-:Y:S01]  /*15cd0*/  ULDC.64 UR4, c[0x0][0xb30] ;  /* 0x0002cc0000047ab9 */ /* 0x000fe20000000a00 */
[----:B------:R-:W-:Y:S01]  /*15ce0*/  IMAD R9, R44, R9, R26 ;  /* 0x000000092c097224 */ /* 0x000fe200078e021a */
[----:B------:R0:W-:Y:S01]  /*15cf0*/  SYNCS.ARRIVE.TRANS64.RED.A1T0 RZ, [R8+URZ], RZ ;  /* 0x000000ff08ff79a7 */ /* 0x0001e2000810043f */
[----:B------:R-:W-:-:S02]  /*15d00*/  IMAD R0, R0, UR4, RZ ;  /* 0x0000000400007c24 */ /* 0x000fc4000f8e02ff */
        /* <DEDUP_REMOVED lines=16> */
.L_x_2661:
        /* <DEDUP_REMOVED lines=42> */
[----:B------:R-:W-:-:S05]  /*160b0*/  @!P1 LEA.HI.X R9, R38, R3, R39, 0x2, P4 ;  /* 0x0000000326099211 */ /* 0x000fca00020f1427 */
[----:B------:R-:W-:Y:S01]  /*160c0*/  @!P1 ST.E.64 desc[UR38][R8.64], R100 ;  /* 0x0000006408009985 */ /* 0x000fe2000c101b26 */
[----:B-1----:R-:W-:-:S04]  /*160d0*/  @!P2 LEA R4, P5, R36, R14, 0x2 ;  /* 0x0000000e2404a211 */ /* 0x002fc800078a10ff */
[-C--:B------:R-:W-:Y:S02]  /*160e0*/  @!P2 LEA.HI.X R5, R36, R3.reuse, R37, 0x2, P5 ;  /* 0x000000032405a211 */ /* 0x080fe400028f1425 */
[----:B------:R-:W-:Y:S02]  /*160f0*/  ISETP.GE.AND P1, PT, R28, UR4, PT ;  /* 0x000000041c007c0c */ /* 0x000fe4000bf26270 */
[----:B------:R-:W-:Y:S01]  /*16100*/  @!P3 LEA R6, P5, R34, R14, 0x2 ;  /* 0x0000000e2206b211 */ /* 0x000fe200078a10ff */
        /* <DEDUP_REMOVED lines=28> */
.L_x_2483:
[----:B------:R-:W-:Y:S05]  /*162d0*/  BSYNC B1 ;  /* 0x0000000000017941 */ /* 0x000fea0003800000 */
.L_x_2482:
[----:B------:R-:W-:-:S03]  /*162e0*/  UMOV UR4, 0xffffffff ;  /* 0xffffffff00047882 */ /* 0x000fc60000000000 */
[----:B------:R-:W-:Y:S05]  /*162f0*/  BRA.DIV UR4, `(.L_x_2484) ;  /* 0x0000009a049c7947 */ /* 0x000fea000b800000 */
[----:B-1----:R1:W4:Y:S04]  /*16300*/  SHFL.IDX PT, R3, R26, 0x1, 0x1c1f ;  /* 0x003c1f001a037f89 */ /* 0x00232800000e0000 */
[----:B--2---:R1:W2:Y:S02]  /*16310*/  SHFL.IDX PT, R14, R0, 0x1, 0x1c1f ;  /* 0x003c1f00000e7f89 */ /* 0x0042a400000e0000 */
.L_x_2665:
        /* <DEDUP_REMOVED lines=56> */
[-C--:B0-----:R-:W-:Y:S02]  /*166a0*/  @!P4 LEA R10, P1, R29, R14.reuse, 0x2 ;  /* 0x0000000e1d0ac211 */ /* 0x081fe400078210ff */
        /* <DEDUP_REMOVED lines=19> */
.L_x_2473:
[----:B------:R-:W3:Y:S01]  /*167e0*/  LDL.LU R6, [R1+0x78] ;  /* 0x0000780001067983 */ /* 0x000ee20000300800 */
[----:B------:R-:W-:Y:S01]  /*167f0*/  ULDC.64 UR6, c[0x0][0xc08] ;  /* 0x0003020000067ab9 */ /* 0x000fe20000000a00 */
[----:B------:R-:W-:Y:S02]  /*16800*/  ULDC.64 UR4, c[0x0][0xc00] ;  /* 0x0003000000047ab9 */ /* 0x000fe40000000a00 */
[----:B------:R-:W4:Y:S04]  /*16810*/  LDL.LU R0, [R1+0x7c] ;  /* 0x00007c0001007983 */ /* 0x000f280000300800 */
[----:B------:R-:W2:Y:S01]  /*16820*/  LDL R8, [R1+0x70] ;  /* 0x0000700001087983 */ /* 0x000ea20000100800 */
[----:B------:R-:W-:Y:S01]  /*16830*/  ISETP.NE.U32.AND P1, PT, RZ, UR6, PT ;  /* 0x00000006ff007c0c */ /* 0x000fe2000bf25070 */
[----:B------:R-:W-:Y:S01]  /*16840*/  IMAD.MOV.U32 R3, RZ, RZ, RZ ;  /* 0x000000ffff037224 */ /* 0x000fe200078e00ff */
[----:B------:R-:W-:-:S02]  /*16850*/  ISETP.NE.U32.AND P0, PT, RZ, UR4, PT ;  /* 0x00000004ff007c0c */ /* 0x000fc4000bf05070 */
[----:B------:R-:W-:Y:S02]  /*16860*/  ISETP.NE.AND.EX P1, PT, RZ, UR7, PT, P1 ;  /* 0x00000007ff007c0c */ /* 0x000fe4000bf25310 */
[----:B------:R-:W-:Y:S01]  /*16870*/  ISETP.NE.AND.EX P0, PT, RZ, UR5, PT, P0 ;  /* 0x00000005ff007c0c */ /* 0x000fe2000bf05300 */
[----:B------:R-:W0:Y:S01]  /*16880*/  S2R R9, SR_TID.X ;  /* 0x0000000000097919 */ /* 0x000e220000002100 */
[----:B---3--:R-:W-:Y:S01]  /*16890*/  IADD3 R4, P2, R6, UR4, RZ ;  /* 0x0000000406047c10 */ /* 0x008fe2000ff5e0ff */
[----:B------:R-:W-:-:S03]  /*168a0*/  ULDC UR4, c[0x0][0xa88] ;  /* 0x0002a20000047ab9 */ /* 0x000fc60000000800 */
[----:B----4-:R-:W-:-:S05]  /*168b0*/  IADD3.X R5, R0, UR5, RZ, P2, !PT ;  /* 0x0000000500057c10 */ /* 0x010fca00097fe4ff */
        /* <DEDUP_REMOVED lines=16> */
.L_x_2485:
        /* <DEDUP_REMOVED lines=9> */
[----:B0-----:R-:W-:Y:S01]  /*16a50*/  IMAD R0, R20, R33, RZ ;  /* 0x0000002114007224 */ /* 0x001fe200078e02ff */
[----:B--2---:R-:W-:-:S04]  /*16a60*/  IADD3 R31, R4, -0x80, R9 ;  /* 0xffffff80041f7810 */ /* 0x004fc80007ffe009 */
        /* <DEDUP_REMOVED lines=46> */
.L_x_2487:
[----:B------:R-:W-:Y:S05]  /*16d50*/  BSYNC B1 ;  /* 0x0000000000017941 */ /* 0x000fea0003800000 */
.L_x_2486:
        /* <DEDUP_REMOVED lines=26> */
[----:B--2---:R-:W-:-:S04]  /*16f00*/  IMAD.IADD R9, R27, 0x1, R0 ;  /* 0x000000011b097824 */ /* 0x004fc800078e0200 */
        /* <DEDUP_REMOVED lines=28> */
.L_x_2668:
        /* <DEDUP_REMOVED lines=10> */
[CC--:B---3--:R-:W-:Y:S02]  /*17170*/  @!P3 LEA R12, P0, R24.reuse, R14.reuse, 0x1 ;  /* 0x0000000e180cb211 */ /* 0x0c8fe400078008ff */
[----:B------:R-:W-:Y:S01]  /*17180*/  @!P4 LEA R26, P1, R7, R14, 0x1 ;  /* 0x0000000e071ac211 */ /* 0x000fe200078208ff */
[----:B------:R-:W-:Y:S01]  /*17190*/  @!P2 IMAD.WIDE R10, R9, 0x2, R14 ;  /* 0x00000002090aa825 */ /* 0x000fe200078e020e */
[-C--:B------:R-:W-:Y:S02]  /*171a0*/  @!P3 LEA.HI.X R13, R24, R3.reuse, R25, 0x1, P0 ;  /* 0x00000003180db211 */ /* 0x080fe400000f0c19 */
[----:B------:R-:W-:Y:S02]  /*171b0*/  @!P4 LEA.HI.X R27, R7, R3, R8, 0x1, P1 ;  /* 0x00000003071bc211 */ /* 0x000fe400008f0c08 */
[----:B------:R4:W-:Y:S04]  /*171c0*/  @!P2 ST.E.128 desc[UR38][R10.64], RZ ;  /* 0x000000ff0a00a985 */ /* 0x0009e8000c101d26 */
[----:B------:R4:W-:Y:S04]  /*171d0*/  @!P3 ST.E.128 desc[UR38][R12.64], RZ ;  /* 0x000000ff0c00b985 */ /* 0x0009e8000c101d26 */
[----:B------:R4:W-:Y:S02]  /*171e0*/  @!P4 ST.E.128 desc[UR38][R26.64], RZ ;  /* 0x000000ff1a00c985 */ /* 0x0009e4000c101d26 */
.L_x_2490:
[----:B------:R-:W-:Y:S05]  /*171f0*/  BSYNC B1 ;  /* 0x0000000000017941 */ /* 0x000fea0003800000 */
.L_x_2489:
[----:B------:R-:W-:-:S03]  /*17200*/  UMOV UR4, 0xffffffff ;  /* 0xffffffff00047882 */ /* 0x000fc60000000000 */
[----:B------:R-:W-:Y:S05]  /*17210*/  BRA.DIV UR4, `(.L_x_2491) ;  /* 0x0000008e04507947 */ /* 0x000fea000b800000 */
[----:B--2---:R2:W0:Y:S04]  /*17220*/  SHFL.IDX PT, R3, R4, 0x1, 0x1c1f ;  /* 0x003c1f0004037f89 */ /* 0x00442800000e0000 */
[----:B---3--:R2:W3:Y:S02]  /*17230*/  SHFL.IDX PT, R14, R0, 0x1, 0x1c1f ;  /* 0x003c1f00000e7f89 */ /* 0x0084e400000e0000 */
.L_x_2672:
        /* <DEDUP_REMOVED lines=8> */
[CC--:B---34-:R-:W-:Y:S02]  /*172c0*/  @!P3 LEA R10, P0, R24.reuse, R14.reuse, 0x1 ;  /* 0x0000000e180ab211 */ /* 0x0d8fe400078008ff */
[----:B------:R-:W-:Y:S01]  /*172d0*/  @!P4 LEA R6, P1, R7, R14, 0x1 ;  /* 0x0000000e0706c211 */ /* 0x000fe200078208ff */
[----:B------:R-:W-:Y:S01]  /*172e0*/  @!P2 IMAD.WIDE R4, R9, 0x2, R14 ;  /* 0x000000020904a825 */ /* 0x000fe200078e020e */
[-C--:B------:R-:W-:Y:S02]  /*172f0*/  @!P3 LEA.HI.X R11, R24, R3.reuse, R25, 0x1, P0 ;  /* 0x00000003180bb211 */ /* 0x080fe400000f0c19 */
[----:B------:R-:W-:Y:S02]  /*17300*/  @!P4 LEA.HI.X R7, R7, R3, R8, 0x1, P1 ;  /* 0x000000030707c211 */ /* 0x000fe400008f0c08 */
[----:B------:R2:W-:Y:S04]  /*17310*/  @!P2 ST.E.128 desc[UR38][R4.64], RZ ;  /* 0x000000ff0400a985 */ /* 0x0005e8000c101d26 */
[----:B------:R2:W-:Y:S04]  /*17320*/  @!P3 ST.E.128 desc[UR38][R10.64], RZ ;  /* 0x000000ff0a00b985 */ /* 0x0005e8000c101d26 */
[----:B------:R2:W-:Y:S02]  /*17330*/  @!P4 ST.E.128 desc[UR38][R6.64], RZ ;  /* 0x000000ff0600c985 */ /* 0x0005e4000c101d26 */
.L_x_2480:
[----:B------:R-:W-:Y:S05]  /*17340*/  BSYNC B0 ;  /* 0x0000000000007941 */ /* 0x000fea0003800000 */
.L_x_2472:
[----:B------:R-:W-:Y:S02]  /*17350*/  ULDC UR4, c[0x0][0xc3c] ;  /* 0x00030f0000047ab9 */ /* 0x000fe40000000800 */
[----:B-1----:R-:W-:-:S13]  /*17360*/  ISETP.GE.AND P0, PT, R99, UR4, PT ;  /* 0x0000000463007c0c */ /* 0x002fda000bf06270 */
[----:B------:R-:W-:Y:S05]  /*17370*/  @!P0 BRA `(.L_x_2492) ;  /* 0xfffffea000ac8947 */ /* 0x000fea000383ffff */
[----:B------:R-:W-:Y:S05]  /*17380*/  BRA `(.L_x_2326) ;  /* 0x0000007800e87947 */ /* 0x000fea0003800000 */
.L_x_2324:
        /* <DEDUP_REMOVED lines=16> */
.L_x_2493:
        /* <DEDUP_REMOVED lines=44> */
.L_x_2497:
        /* <DEDUP_REMOVED lines=37> */
.L_x_2495:
        /* <DEDUP_REMOVED lines=13> */
.L_x_2498:
        /* <DEDUP_REMOVED lines=62> */
.L_x_2499:
        /* <DEDUP_REMOVED lines=62> */
.L_x_2500:
[----:B------:R-:W-:-:S05]  /*18230*/  LOP3.LUT R2, RZ, R2, RZ, 0x33, !PT ;  /* 0x00000002ff027212 */ /* 0x000fca00078e33ff */
[----:B------:R-:W-:Y:S01]  /*18240*/  IMAD.IADD R25, R25, 0x1, R2 ;  /* 0x0000000119197824 */ /* 0x000fe200078e0202 */
[----:B------:R-:W-:Y:S06]  /*18250*/  BRA `(.L_x_2501) ;  /* 0x00000000000c7947 */ /* 0x000fec0003800000 */
.L_x_2496:
[----:B------:R-:W-:Y:S02]  /*18260*/  IMAD.MOV.U32 R25, RZ, RZ, RZ ;  /* 0x000000ffff197224 */ /* 0x000fe400078e00ff */
[----:B------:R-:W-:Y:S02]  /*18270*/  IMAD.U32 R24, RZ, RZ, UR6 ;  /* 0x00000006ff187e24 */ /* 0x000fe4000f8e00ff */
[----:B------:R-:W-:-:S07]  /*18280*/  IMAD.MOV.U32 R26, RZ, RZ, RZ ;  /* 0x000000ffff1a7224 */ /* 0x000fce00078e00ff */
.L_x_2501:
[----:B------:R-:W-:-:S13]  /*18290*/  ISETP.NE.AND P0, PT, R0, RZ, PT ;  /* 0x000000ff0000720c */ /* 0x000fda0003f05270 */
[----:B------:R-:W0:Y:S01]  /*182a0*/  @!P0 S2R R3, SR_CgaCtaId ;  /* 0x0000000000038919 */ /* 0x000e220000008800 */
[----:B------:R-:W-:-:S04]  /*182b0*/  @!P0 MOV R0, 0x400 ;  /* 0x0000040000008802 */ /* 0x000fc80000000f00 */
[----:B0-----:R-:W-:-:S05]  /*182c0*/  @!P0 LEA R0, R3, R0, 0x18 ;  /* 0x0000000003008211 */ /* 0x001fca00078ec0ff */
[----:B------:R1:W-:Y:S01]  /*182d0*/  @!P0 STS.128 [R0+0x2d8d0], R24 ;  /* 0x02d8d01800008388 */ /* 0x0003e20000000c00 */
[----:B------:R-:W-:Y:S06]  /*182e0*/  BAR.ARV 0x5, 0x200 ;  /* 0x0148000000007b1d */ /* 0x000fec0000002000 */
.L_x_2494:
[----:B-1----:R-:W-:Y:S01]  /*182f0*/  IMAD.MOV.U32 R0, RZ, RZ, 0x1 ;  /* 0x00000001ff007424 */ /* 0x002fe200078e00ff */
[----:B------:R-:W-:Y:S01]  /*18300*/  ULDC UR4, c[0x0][0xc3c] ;  /* 0x00030f0000047ab9 */ /* 0x000fe20000000800 */
[----:B------:R-:W-:Y:S01]  /*18310*/  IMAD.MOV.U32 R28, RZ, RZ, RZ ;  /* 0x000000ffff1c7224 */ /* 0x000fe200078e00ff */
[----:B0-----:R-:W-:Y:S02]  /*18320*/  ISETP.GE.AND P0, PT, R27, UR4, PT ;  /* 0x000000041b007c0c */ /* 0x001fe4000bf06270 */
        /* <DEDUP_REMOVED lines=36> */
.L_x_2607:
[----:B------:R-:W0:Y:S02]  /*18570*/  LDC.64 R2, c[0x0][0xc88] ;  /* 0x00032200ff027b82 */ /* 0x000e240000000a00 */
[----:B0-----:R-:W-:-:S05]  /*18580*/  IMAD.WIDE R2, R27, 0x4, R2 ;  /* 0x000000041b027825 */ /* 0x001fca00078e0202 */
[----:B--2---:R-:W2:Y:S01]  /*18590*/  LDG.E R11, desc[UR38][R2.64] ;  /* 0x00000026020b7981 */ /* 0x004ea2000c1e1900 */
[----:B------:R-:W-:Y:S05]  /*185a0*/  YIELD ;  /* 0x0000000000007946 */ /* 0x000fea0003800000 */
[----:B------:R-:W-:Y:S01]  /*185b0*/  ULDC.64 UR4, c[0x0][0xa28] ;  /* 0x00028a0000047ab9 */ /* 0x000fe20000000a00 */
[----:B------:R-:W-:Y:S01]  /*185c0*/  IMAD.MOV.U32 R10, RZ, RZ, RZ ;  /* 0x000000ffff0a7224 */ /* 0x000fe200078e00ff */
        /* <DEDUP_REMOVED lines=42> */
[----:B0-----:R-:W-:Y:S01]  /*18870*/  IMAD.U32 R6, RZ, RZ, UR4 ;  /* 0x00000004ff067e24 */ /* 0x001fe2000f8e00ff */
[----:B---3--:R0:W-:Y:S04]  /*18880*/  STL [R1+0x40], R8 ;  /* 0x0000400801007387 */ /* 0x0081e80000100800 */
[----:B--2---:R0:W-:Y:S01]  /*18890*/  STL [R1+0x28], R10 ;  /* 0x0000280a01007387 */ /* 0x0041e20000100800 */
[----:B----4-:R-:W-:Y:S05]  /*188a0*/  @P2 BRA `(.L_x_2503) ;  /* 0x0000000000142947 */ /* 0x010fea0003800000 */
[----:B------:R-:W-:Y:S05]  /*188b0*/  @!P0 BRA `(.L_x_2503) ;  /* 0x0000000000108947 */ /* 0x000fea0003800000 */
[----:B------:R-:W0:Y:S04]  /*188c0*/  LDG.E R7, desc[UR38][R2.64] ;  /* 0x0000002602077981 */ /* 0x000e28000c1e1900 */
[----:B------:R-:W0:Y:S02]  /*188d0*/  LDG.E R2, desc[UR38][R2.64+0x4] ;  /* 0x0000042602027981 */ /* 0x000e24000c1e1900 */
[----:B0-----:R-:W-:-:S05]  /*188e0*/  IMAD.IADD R8, R2, 0x1, -R7 ;  /* 0x0000000102087824 */ /* 0x001fca00078e0a07 */
[----:B------:R1:W-:Y:S02]  /*188f0*/  STL [R1+0x40], R8 ;  /* 0x0000400801007387 */ /* 0x0003e40000100800 */
.L_x_2503:
[----:B------:R-:W-:Y:S01]  /*18900*/  IMAD.MOV.U32 R12, RZ, RZ, R11 ;  /* 0x000000ffff0c7224 */ /* 0x000fe200078e000b */
[----:B------:R-:W-:Y:S01]  /*18910*/  ULDC.64 UR4, c[0x0][0xa20] ;  /* 0x0002880000047ab9 */ /* 0x000fe20000000a00 */
[C---:B------:R-:W-:Y:S02]  /*18920*/  LOP3.LUT R7, R26.reuse, 0xff000000, RZ, 0xc0, !PT ;  /* 0xff0000001a077812 */ /* 0x040fe400078ec0ff */
[----:B------:R-:W-:Y:S01]  /*18930*/  ISETP.NE.U32.AND P0, PT, RZ, UR4, PT ;  /* 0x00000004ff007c0c */ /* 0x000fe2000bf05070 */
[----:B------:R2:W-:Y:S01]  /*18940*/  STL [R1+0xc], R12 ;  /* 0x00000c0c01007387 */ /* 0x0005e20000100800 */
[----:B------:R-:W-:Y:S02]  /*18950*/  SHF.R.U32.HI R7, RZ, 0x8, R7 ;  /* 0x00000008ff077819 */ /* 0x000fe40000011607 */
[----:B------:R-:W-:Y:S02]  /*18960*/  ISETP.NE.AND.EX P0, PT, RZ, UR5, PT, P0 ;  /* 0x00000005ff007c0c */ /* 0x000fe4000bf05300 */
[----:B------:R-:W-:-:S02]  /*18970*/  LOP3.LUT R2, R26, 0xff0000, RZ, 0xc0, !PT ;  /* 0x00ff00001a027812 */ /* 0x000fc400078ec0ff */
[----:B------:R-:W-:Y:S02]  /*18980*/  LOP3.LUT R17, R26, 0xffff, RZ, 0xc0, !PT ;  /* 0x0000ffff1a117812 */ /* 0x000fe400078ec0ff */
[----:B------:R-:W-:-:S07]  /*18990*/  LEA.HI R7, R2, R7, RZ, 0x10 ;  /* 0x0000000702077211 */ /* 0x000fce00078f80ff */
[----:B--2---:R-:W-:Y:S05]  /*189a0*/  @!P0 BRA `(.L_x_2504) ;  /* 0x0000000000108947 */ /* 0x004fea0003800000 */
[----:B------:R-:W-:-:S04]  /*189b0*/  IADD3 R2, P0, R19, UR4, RZ ;  /* 0x0000000413027c10 */ /* 0x000fc8000ff1e0ff */
[----:B------:R-:W-:-:S05]  /*189c0*/  IADD3.X R3, R22, UR5, RZ, P0, !PT ;  /* 0x0000000516037c10 */ /* 0x000fca00087fe4ff */
[----:B------:R2:W5:Y:S01]  /*189d0*/  LDG.E R6, desc[UR38][R2.64] ;  /* 0x0000002602067981 */ /* 0x000562000c1e1900 */
[----:B------:R-:W-:Y:S05]  /*189e0*/  BRA `(.L_x_2505) ;  /* 0x0000000000247947 */ /* 0x000fea0003800000 */
.L_x_2504:
[----:B------:R-:W-:Y:S02]  /*189f0*/  ULDC.64 UR4, c[0x0][0xa08] ;  /* 0x0002820000047ab9 */ /* 0x000fe40000000a00 */
[----:B------:R-:W-:-:S04]  /*18a00*/  ISETP.NE.U32.AND P0, PT, RZ, UR4, PT ;  /* 0x00000004ff007c0c */ /* 0x000fc8000bf05070 */
[----:B------:R-:W-:-:S13]  /*18a10*/  ISETP.NE.AND.EX P0, PT, RZ, UR5, PT, P0 ;  /* 0x00000005ff007c0c */ /* 0x000fda000bf05300 */
[----:B------:R-:W-:Y:S05]  /*18a20*/  @!P0 BRA `(.L_x_2505) ;  /* 0x0000000000148947 */ /* 0x000fea0003800000 */
[----:B------:R-:W2:Y:S02]  /*18a30*/  LDC.64 R2, c[0x0][0xa08] ;  /* 0x00028200ff027b82 */ /* 0x000ea40000000a00 */
[----:B--2---:R-:W-:-:S05]  /*18a40*/  IMAD.WIDE R2, R12, 0x4, R2 ;  /* 0x000000040c027825 */ /* 0x004fca00078e0202 */
[----:B------:R-:W2:Y:S04]  /*18a50*/  LDG.E R6, desc[UR38][R2.64] ;  /* 0x0000002602067981 */ /* 0x000ea8000c1e1900 */
[----:B------:R-:W2:Y:S02]  /*18a60*/  LDG.E R2, desc[UR38][R2.64+0x4] ;  /* 0x0000042602027981 */ /* 0x000ea4000c1e1900 */
[----:B--2---:R-:W-:-:S07]  /*18a70*/  IMAD.IADD R6, R2, 0x1, -R6 ;  /* 0x0000000102067824 */ /* 0x004fce00078e0a06 */
.L_x_2505:
[----:B--2---:R-:W2:Y:S01]  /*18a80*/  @P1 LDG.E R2, desc[UR38][R4.64] ;  /* 0x0000002604021981 */ /* 0x004ea2000c1e1900 */
[----:B------:R-:W3:Y:S03]  /*18a90*/  LDC R3, c[0x0][0x448] ;  /* 0x00011200ff037b82 */ /* 0x000ee60000000800 */
[----:B------:R4:W2:Y:S01]  /*18aa0*/  @P1 LDG.E R4, desc[UR38][R4.64+0x4] ;  /* 0x0000042604041981 */ /* 0x0008a2000c1e1900 */
[----:B-----5:R-:W-:Y:S01]  /*18ab0*/  IMAD.IADD R6, R6, 0x1, -R10 ;  /* 0x0000000106067824 */ /* 0x020fe200078e0a0a */
[----:B------:R-:W-:Y:S01]  /*18ac0*/  BSSY B0, `(.L_x_2506) ;  /* 0x0000037000007945 */ /* 0x000fe20003800000 */
[----:B------:R-:W-:Y:S02]  /*18ad0*/  LOP3.LUT R23, R7, 0xff, RZ, 0xc0, !PT ;  /* 0x000000ff07177812 */ /* 0x000fe400078ec0ff */
[----:B---3--:R-:W-:-:S13]  /*18ae0*/  ISETP.NE.AND P0, PT, R3, 0x1, PT ;  /* 0x000000010300780c */ /* 0x008fda0003f05270 */
[----:B------:R-:W3:Y:S08]  /*18af0*/  @P0 LDC R3, c[0x0][0x44c] ;  /* 0x00011300ff030b82 */ /* 0x000ef00000000800 */
[----:B----4-:R-:W4:Y:S01]  /*18b00*/  @P0 LDC R5, c[0x0][0x450] ;  /* 0x00011400ff050b82 */ /* 0x010f220000000800 */
[----:B--2---:R-:W-:Y:S02]  /*18b10*/  @P1 IMAD.IADD R9, R4, 0x1, -R2 ;  /* 0x0000000104091824 */ /* 0x004fe400078e0a02 */
[----:B------:R-:W-:-:S04]  /*18b20*/  IMAD R2, R25, 0xc0, RZ ;  /* 0x000000c019027824 */ /* 0x000fc800078e02ff */
[----:B------:R-:W-:-:S04]  /*18b30*/  VIADD R2, R2, 0xbf ;  /* 0x000000bf02027836 */ /* 0x000fc80000000000 */
[----:B---3--:R-:W-:-:S05]  /*18b40*/  @P0 IMAD.HI.U32 R3, R2, R3, RZ ;  /* 0x0000000302030227 */ /* 0x008fca00078e00ff */
[----:B----4-:R-:W-:Y:S01]  /*18b50*/  @P0 SHF.R.U32.HI R2, RZ, R5, R3 ;  /* 0x00000005ff020219 */ /* 0x010fe20000011603 */
[----:B------:R-:W-:-:S05]  /*18b60*/  IMAD.IADD R3, R6, 0x1, R9 ;  /* 0x0000000106037824 */ /* 0x000fca00078e0209 */
[----:B------:R2:W-:Y:S01]  /*18b70*/  STL [R1+0x20], R3 ;  /* 0x0000200301007387 */ /* 0x0005e20000100800 */
[----:B------:R-:W-:-:S05]  /*18b80*/  IADD3 R20, R3, 0x80, -R8 ;  /* 0x0000008003147810 */ /* 0x000fca0007ffe808 */
[----:B------:R-:W-:Y:S02]  /*18b90*/  IMAD.IADD R2, R20, 0x1, R2 ;  /* 0x0000000114027824 */ /* 0x000fe400078e0202 */
[----:B--2---:R-:W-:-:S05]  /*18ba0*/  VIADD R3, R3, 0x7f ;  /* 0x0000007f03037836 */ /* 0x004fca0000000000 */
[----:B------:R-:W-:-:S04]  /*18bb0*/  SHF.R.S32.HI R4, RZ, 0x1f, R3 ;  /* 0x0000001fff047819 */ /* 0x000fc80000011403 */
[----:B------:R-:W-:Y:S02]  /*18bc0*/  LEA.HI R4, R4, R3, RZ, 0x7 ;  /* 0x0000000304047211 */ /* 0x000fe400078f38ff */
[----:B------:R-:W-:Y:S02]  /*18bd0*/  SHF.R.S32.HI R3, RZ, 0x1f, R2 ;  /* 0x0000001fff037819 */ /* 0x000fe40000011402 */
[----:B------:R-:W-:Y:S02]  /*18be0*/  SHF.R.S32.HI R21, RZ, 0x7, R4 ;  /* 0x00000007ff157819 */ /* 0x000fe40000011404 */
[----:B------:R-:W-:Y:S01]  /*18bf0*/  LEA.HI R3, R3, R2, RZ, 0x7 ;  /* 0x0000000203037211 */ /* 0x000fe200078f38ff */
[----:B------:R-:W-:Y:S01]  /*18c00*/  IMAD.MOV.U32 R2, RZ, RZ, RZ ;  /* 0x000000ffff027224 */ /* 0x000fe200078e00ff */
[----:B------:R-:W-:Y:S02]  /*18c10*/  SHF.R.U32.HI R4, RZ, 0x10, R7 ;  /* 0x00000010ff047819 */ /* 0x000fe40000011607 */
[----:B------:R-:W-:-:S04]  /*18c20*/  SHF.R.S32.HI R3, RZ, 0x7, R3 ;  /* 0x00000007ff037819 */ /* 0x000fc80000011403 */
[----:B------:R-:W-:-:S04]  /*18c30*/  VIMNMX R5, R21, R3, PT ;  /* 0x0000000315057248 */ /* 0x000fc80003fe0100 */
[----:B------:R-:W-:-:S13]  /*18c40*/  ISETP.GE.AND P0, PT, R5, 0x1, PT ;  /* 0x000000010500780c */ /* 0x000fda0003f06270 */
[----:B------:R-:W-:Y:S05]  /*18c50*/  @!P0 BRA `(.L_x_2507) ;  /* 0x0000000000748947 */ /* 0x000fea0003800000 */
[----:B------:R-:W-:Y:S01]  /*18c60*/  ISETP.NE.AND P0, PT, R4, RZ, PT ;  /* 0x000000ff0400720c */ /* 0x000fe20003f05270 */
[----:B------:R-:W-:-:S03]  /*18c70*/  ULDC UR4, c[0x0][0x9f0] ;  /* 0x00027c0000047ab9 */ /* 0x000fc60000000800 */
[----:B------:R-:W-:-:S04]  /*18c80*/  SEL R7, R4, UR4, P0 ;  /* 0x0000000404077c07 */ /* 0x000fc80008000000 */
[----:B01----:R-:W-:Y:S02]  /*18c90*/  IABS R8, R7 ;  /* 0x0000000700087213 */ /* 0x003fe40000000000 */
        /* <DEDUP_REMOVED lines=25> */
.L_x_2507:
[----:B------:R-:W-:Y:S05]  /*18e30*/  BSYNC B0 ;  /* 0x0000000000007941 */ /* 0x000fea0003800000 */
.L_x_2506:
        /* <DEDUP_REMOVED lines=20> */
[----:B------:R-:W2:Y:S02]  /*18f80*/  S2R R6, SR_TID.X ;  /* 0x0000000000067919 */ /* 0x000ea40000002100 */
[----:B--2---:R-:W-:-:S04]  /*18f90*/  SHF.R.U32.HI R6, RZ, 0x5, R6 ;  /* 0x00000005ff067819 */ /* 0x004fc80000011606 */
[----:B------:R-:W-:-:S05]  /*18fa0*/  LOP3.LUT R6, R6, 0x3, RZ, 0xc0, !PT ;  /* 0x0000000306067812 */ /* 0x000fca00078ec0ff */
[----:B------:R2:W3:Y:S02]  /*18fb0*/  SHFL.IDX PT, R14, R6, RZ, 0x1f ;  /* 0x00001fff060e7589 */ /* 0x0004e400000e0000 */
.L_x_2675:
[----:B---3--:R-:W-:Y:S02]  /*18fc0*/  ISETP.NE.AND P0, PT, R14, RZ, PT ;  /* 0x000000ff0e00720c */ /* 0x008fe40003f05270 */
[----:B------:R-:W-:-:S11]  /*18fd0*/  PLOP3.LUT P6, PT, PT, PT, PT, 0x8, 0x0 ;  /* 0x000000000000781c */ /* 0x000fd60003fce170 */
[----:B------:R-:W-:Y:S05]  /*18fe0*/  @P0 BRA `(.L_x_2511) ;  /* 0x00000000000c0947 */ /* 0x000fea0003800000 */
[----:B------:R-:W-:-:S03]  /*18ff0*/  UMOV UR4, 0xffffffff ;  /* 0xffffffff00047882 */ /* 0x000fc60000000000 */
[----:B------:R-:W-:Y:S05]  /*19000*/  BRA.DIV UR4, `(.L_x_2512) ;  /* 0x0000007204507947 */ /* 0x000fea000b800000 */
[----:B------:R-:W-:-:S13]  /*19010*/  ELECT P6, URZ, PT ;  /* 0x00000000003f782f */ /* 0x000fda00038c0000 */
.L_x_2511:
[----:B--2---:R-:W2:Y:S01]  /*19020*/  LDL R6, [R1+0x4c] ;  /* 0x00004c0001067983 */ /* 0x004ea20000100800 */
[----:B------:R-:W-:Y:S01]  /*19030*/  BSSY B1, `(.L_x_2513) ;  /* 0x0000008000017945 */ /* 0x000fe20003800000 */
[----:B--2---:R-:W-:-:S05]  /*19040*/  VIADD R6, R6, 0x1 ;  /* 0x0000000106067836 */ /* 0x004fca0000000000 */
[----:B------:R-:W-:-:S04]  /*19050*/  LEA.HI R7, R6, R6, RZ, 0x1 ;  /* 0x0000000606077211 */ /* 0x000fc800078f08ff */
[----:B------:R-:W-:-:S05]  /*19060*/  LOP3.LUT R7, R7, 0xfffffffe, RZ, 0xc0, !PT ;  /* 0xfffffffe07077812 */ /* 0x000fca00078ec0ff */
[----:B------:R-:W-:-:S05]  /*19070*/  IMAD.IADD R6, R6, 0x1, -R7 ;  /* 0x0000000106067824 */ /* 0x000fca00078e0a07 */
[----:B------:R-:W-:-:S04]  /*19080*/  SHF.L.U32 R6, R6, 0x1f, RZ ;  /* 0x0000001f06067819 */ /* 0x000fc800000006ff */
[----:B------:R-:W2:Y:S02]  /*19090*/  SYNCS.PHASECHK.TRANS64.TRYWAIT P0, [R16+URZ+0x2d820], R6 ;  /* 0x02d82006100075a7 */ /* 0x000ea4000800017f */
[----:B--2---:R-:W-:Y:S05]  /*190a0*/  @!P0 BRA `(.L_x_2514) ;  /* 0x0000007000488947 */ /* 0x004fea0003800000 */
.L_x_2678:
[----:B------:R-:W-:Y:S05]  /*190b0*/  BSYNC B1 ;  /* 0x0000000000017941 */ /* 0x000fea0003800000 */
.L_x_2513:
[----:B------:R-:W-:Y:S04]  /*190c0*/  BSSY B1, `(.L_x_2515) ;  /* 0x000008c000017945 */ /* 0x000fe80003800000 */
[----:B------:R-:W-:Y:S05]  /*190d0*/  @!P6 BRA `(.L_x_2516) ;  /* 0x000000080028e947 */ /* 0x000fea0003800000 */
[----:B01----:R-:W3:Y:S01]  /*190e0*/  LDL R8, [R1+0x4] ;  /* 0x0000040001087983 */ /* 0x003ee20000100800 */
[----:B------:R-:W-:Y:S01]  /*190f0*/  IMAD R9, R29, 0x8, R16 ;  /* 0x000000081d097824 */ /* 0x000fe200078e0210 */
[----:B------:R-:W0:Y:S01]  /*19100*/  S2R R7, SR_TID.X ;  /* 0x0000000000077919 */ /* 0x000e220000002100 */
[----:B------:R-:W-:Y:S01]  /*19110*/  BSSY B2, `(.L_x_2517) ;  /* 0x0000006000027945 */ /* 0x000fe20003800000 */
[----:B0-----:R-:W-:-:S04]  /*19120*/  LOP3.LUT R7, R7, 0x7f, RZ, 0xc0, !PT ;  /* 0x0000007f07077812 */ /* 0x001fc800078ec0ff */
[----:B------:R-:W-:Y:S02]  /*19130*/  ISETP.NE.AND P1, PT, R7, RZ, PT ;  /* 0x000000ff0700720c */ /* 0x000fe40003f25270 */
[----:B---3--:R-:W-:-:S04]  /*19140*/  SHF.L.U32 R11, R8, 0x1f, RZ ;  /* 0x0000001f080b7819 */ /* 0x008fc800000006ff */
[----:B------:R-:W0:Y:S02]  /*19150*/  SYNCS.PHASECHK.TRANS64.TRYWAIT P0, [R9+URZ+0x2d8a0], R11 ;  /* 0x02d8a00b090075a7 */ /* 0x000e24000800017f */
[----:B0-----:R-:W-:Y:S05]  /*19160*/  @!P0 BRA `(.L_x_2518) ;  /* 0x00000070002c8947 */ /* 0x001fea0003800000 */
.L_x_2679:
[----:B------:R-:W-:Y:S05]  /*19170*/  BSYNC B2 ;  /* 0x0000000000027941 */ /* 0x000fea0003800000 */
.L_x_2517:
[----:B------:R-:W-:Y:S04]  /*19180*/  BSSY B2, `(.L_x_2519) ;  /* 0x0000009000027945 */ /* 0x000fe80003800000 */
[----:B------:R-:W-:Y:S05]  /*19190*/  @P1 BRA `(.L_x_2520) ;  /* 0x00000000001c1947 */ /* 0x000fea0003800000 */
[----:B--2---:R-:W1:Y:S02]  /*191a0*/  S2R R6, SR_TID.X ;  /* 0x0000000000067919 */ /* 0x004e640000002100 */
[----:B-1----:R-:W-:Y:S01]  /*191b0*/  LOP3.LUT R7, R6, 0x1f, RZ, 0xc0, !PT ;  /* 0x0000001f06077812 */ /* 0x002fe200078ec0ff */
[----:B------:R-:W-:-:S03]  /*191c0*/  IMAD.MOV.U32 R6, RZ, RZ, 0x6000 ;  /* 0x00006000ff067424 */ /* 0x000fc600078e00ff */
[----:B------:R-:W-:Y:S01]  /*191d0*/  ISETP.NE.AND P0, PT, R7, RZ, PT ;  /* 0x000000ff0700720c */ /* 0x000fe20003f05270 */
[----:B------:R1:W-:-:S12]  /*191e0*/  SYNCS.ARRIVE.TRANS64 RZ, [R9+URZ+0x2d890], R6 ;  /* 0x02d8900609ff79a7 */ /* 0x0003d8000800003f */
[----:B-1----:R-:W-:Y:S05]  /*191f0*/  @!P0 BRA `(.L_x_2520) ;  /* 0x0000000000048947 */ /* 0x002fea0003800000 */
[----:B------:R-:W-:Y:S01]  /*19200*/  BPT.TRAP 0x1 ;  /* 0x000000040000795c */ /* 0x000fe20000300000 */
.L_x_2520:
[----:B------:R-:W-:Y:S05]  /*19210*/  BSYNC B2 ;  /* 0x0000000000027941 */ /* 0x000fea0003800000 */
.L_x_2519:
        /* <DEDUP_REMOVED lines=8> */
[----:B--2---:R-:W-:Y:S01]  /*192a0*/  VIADD R6, R9, 0x2d890 ;  /* 0x0002d89009067836 */ /* 0x004fe20000000000 */
[----:B------:R-:W-:Y:S01]  /*192b0*/  UMOV UR6, 0x0 ;  /* 0x0000000000067882 */ /* 0x000fe20000000000 */
[----:B------:R-:W-:Y:S01]  /*192c0*/  VIADD R10, R8, 0x15400 ;  /* 0x00015400080a7836 */ /* 0x000fe20000000000 */
[----:B------:R-:W-:-:S09]  /*192d0*/  UMOV UR7, 0x12f00000 ;  /* 0x12f0000000077882 */ /* 0x000fd20000000000 */
.L_x_2521:
        /* <DEDUP_REMOVED lines=16> */
.L_x_2522:
        /* <DEDUP_REMOVED lines=16> */
.L_x_2523:
        /* <DEDUP_REMOVED lines=13> */
.L_x_2680:
[----:B------:R-:W-:Y:S05]  /*195b0*/  BSYNC B2 ;  /* 0x0000000000027941 */ /* 0x000fea0003800000 */
.L_x_2524:
        /* <DEDUP_REMOVED lines=11> */
.L_x_2527:
[----:B------:R-:W-:Y:S05]  /*19670*/  BSYNC B2 ;  /* 0x0000000000027941 */ /* 0x000fea0003800000 */
.L_x_2526:
        /* <DEDUP_REMOVED lines=8> */
.L_x_2528:
        /* <DEDUP_REMOVED lines=15> */
.L_x_2529:
        /* <DEDUP_REMOVED lines=15> */
.L_x_2530:
        /* <DEDUP_REMOVED lines=9> */
[----:B---3--:R-:W-:Y:S05]  /*19970*/  @P0 BRA.U.ANY `(.L_x_2530) ;  /* 0xfffffffd00d80947 */ /* 0x008fea000393ffff */
.L_x_2516:
[----:B------:R-:W-:Y:S05]  /*19980*/  BSYNC B1 ;  /* 0x0000000000017941 */ /* 0x000fea0003800000 */
.L_x_2515:
[----:B--2---:R-:W2:Y:S01]  /*19990*/  LDL.LU R6, [R1+0x4] ;  /* 0x0000040001067983 */ /* 0x004ea20000300800 */
[----:B------:R-:W-:Y:S01]  /*199a0*/  VIADD R29, R29, 0x1 ;  /* 0x000000011d1d7836 */ /* 0x000fe20000000000 */
[----:B------:R-:W-:Y:S01]  /*199b0*/  PLOP3.LUT P0, PT, PT, PT, PT, 0x8, 0x0 ;  /* 0x000000000000781c */ /* 0x000fe20003f0e170 */
[----:B0-----:R-:W-:-:S03]  /*199c0*/  VIADD R10, R5, 0xfffffffe ;  /* 0xfffffffe050a7836 */ /* 0x001fc60000000000 */
[C---:B------:R-:W-:Y:S02]  /*199d0*/  ISETP.NE.AND P1, PT, R29.reuse, 0x2, PT ;  /* 0x000000021d00780c */ /* 0x040fe40003f25270 */
[----:B------:R-:W-:Y:S02]  /*199e0*/  ISETP.GE.AND P2, PT, R10, R3, PT ;  /* 0x000000030a00720c */ /* 0x000fe40003f46270 */
[----:B------:R-:W-:Y:S02]  /*199f0*/  SEL R5, RZ, 0x1, P1 ;  /* 0x00000001ff057807 */ /* 0x000fe40000800000 */
[----:B------:R-:W-:Y:S02]  /*19a00*/  SEL R29, R29, RZ, P1 ;  /* 0x000000ff1d1d7207 */ /* 0x000fe40000800000 */
[----:B--2---:R-:W-:-:S05]  /*19a10*/  LOP3.LUT R6, R6, R5, RZ, 0x3c, !PT ;  /* 0x0000000506067212 */ /* 0x004fca00078e3cff */
[----:B------:R2:W-:Y:S02]  /*19a20*/  STL [R1+0x4], R6 ;  /* 0x0000040601007387 */ /* 0x0005e40000100800 */
[----:B------:R-:W-:Y:S05]  /*19a30*/  @!P2 BRA `(.L_x_2509) ;  /* 0x00000008005ca947 */ /* 0x000fea0003800000 */
.L_x_2547:
[----:B------:R-:W-:Y:S05]  /*19a40*/  YIELD ;  /* 0x0000000000007946 */ /* 0x000fea0003800000 */
[----:B------:R-:W-:Y:S04]  /*19a50*/  BSSY B1, `(.L_x_2531) ;  /* 0x000008b000017945 */ /* 0x000fe80003800000 */
[----:B---3--:R-:W-:Y:S05]  /*19a60*/  @!P6 BRA `(.L_x_2532) ;  /* 0x000000080024e947 */ /* 0x008fea0003800000 */
[----:B--2---:R-:W1:Y:S01]  /*19a70*/  LDL R6, [R1+0x4] ;  /* 0x0000040001067983 */ /* 0x004e620000100800 */
[----:B------:R-:W-:Y:S01]  /*19a80*/  IMAD R9, R29, 0x8, R16 ;  /* 0x000000081d097824 */ /* 0x000fe200078e0210 */
[----:B------:R-:W0:Y:S01]  /*19a90*/  S2R R5, SR_TID.X ;  /* 0x0000000000057919 */ /* 0x000e220000002100 */
[----:B------:R-:W-:Y:S01]  /*19aa0*/  BSSY B2, `(.L_x_2533) ;  /* 0x0000006000027945 */ /* 0x000fe20003800000 */
[----:B0-----:R-:W-:-:S04]  /*19ab0*/  LOP3.LUT R5, R5, 0x7f, RZ, 0xc0, !PT ;  /* 0x0000007f05057812 */ /* 0x001fc800078ec0ff */
[----:B------:R-:W-:Y:S02]  /*19ac0*/  ISETP.NE.AND P2, PT, R5, RZ, PT ;  /* 0x000000ff0500720c */ /* 0x000fe40003f45270 */
[----:B-1----:R-:W-:-:S04]  /*19ad0*/  SHF.L.U32 R8, R6, 0x1f, RZ ;  /* 0x0000001f06087819 */ /* 0x002fc800000006ff */
[----:B------:R-:W0:Y:S02]  /*19ae0*/  SYNCS.PHASECHK.TRANS64.TRYWAIT P1, [R9+URZ+0x2d8a0], R8 ;  /* 0x02d8a008090075a7 */ /* 0x000e24000802017f */
[----:B0-----:R-:W-:Y:S05]  /*19af0*/  @!P1 BRA `(.L_x_2534) ;  /* 0x0000006400f09947 */ /* 0x001fea0003800000 */
.L_x_2681:
[----:B------:R-:W-:Y:S05]  /*19b00*/  BSYNC B2 ;  /* 0x0000000000027941 */ /* 0x000fea0003800000 */
.L_x_2533:
        /* <DEDUP_REMOVED lines=9> */
.L_x_2536:
[----:B------:R-:W-:Y:S05]  /*19ba0*/  BSYNC B2 ;  /* 0x0000000000027941 */ /* 0x000fea0003800000 */
.L_x_2535:
        /* <DEDUP_REMOVED lines=11> */
.L_x_2537:
        /* <DEDUP_REMOVED lines=16> */
.L_x_2538:
        /* <DEDUP_REMOVED lines=16> */
.L_x_2539:
        /* <DEDUP_REMOVED lines=13> */
.L_x_2682:
[----:B------:R-:W-:Y:S05]  /*19f30*/  BSYNC B2 ;  /* 0x0000000000027941 */ /* 0x000fea0003800000 */
.L_x_2540:
        /* <DEDUP_REMOVED lines=11> */
.L_x_2543:
[----:B------:R-:W-:Y:S05]  /*19ff0*/  BSYNC B2 ;  /* 0x0000000000027941 */ /* 0x000fea0003800000 */
.L_x_2542:
        /* <DEDUP_REMOVED lines=8> */
.L_x_2544:
        /* <DEDUP_REMOVED lines=15> */
.L_x_2545:
        /* <DEDUP_REMOVED lines=15> */
.L_x_2546:
        /* <DEDUP_REMOVED lines=10> */
.L_x_2532:
[----:B------:R-:W-:Y:S05]  /*1a300*/  BSYNC B1 ;  /* 0x0000000000017941 */ /* 0x000fea0003800000 */
.L_x_2531:
[----:B-1----:R-:W3:Y:S01]  /*1a310*/  LDL.LU R8, [R1+0x4] ;  /* 0x0000040001087983 */ /* 0x002ee20000300800 */
[----:B------:R-:W-:Y:S01]  /*1a320*/  VIADD R29, R29, 0x1 ;  /* 0x000000011d1d7836 */ /* 0x000fe20000000000 */
[C---:B------:R-:W-:Y:S01]  /*1a330*/  ISETP.GT.AND P2, PT, R10.reuse, R3, PT ;  /* 0x000000030a00720c */ /* 0x040fe20003f44270 */
[----:B------:R-:W-:-:S03]  /*1a340*/  VIADD R10, R10, 0xffffffff ;  /* 0xffffffff0a0a7836 */ /* 0x000fc60000000000 */
[----:B------:R-:W-:-:S04]  /*1a350*/  ISETP.NE.AND P1, PT, R29, 0x2, PT ;  /* 0x000000021d00780c */ /* 0x000fc80003f25270 */
[----:B------:R-:W-:Y:S02]  /*1a360*/  SEL R5, RZ, 0x1, P1 ;  /* 0x00000001ff057807 */ /* 0x000fe40000800000 */
[----:B------:R-:W-:Y:S02]  /*1a370*/  SEL R29, R29, RZ, P1 ;  /* 0x000000ff1d1d7207 */ /* 0x000fe40000800000 */
[----:B---3--:R-:W-:-:S05]  /*1a380*/  LOP3.LUT R8, R8, R5, RZ, 0x3c, !PT ;  /* 0x0000000508087212 */ /* 0x008fca00078e3cff */
[----:B------:R3:W-:Y:S01]  /*1a390*/  STL [R1+0x4], R8 ;  /* 0x0000040801007387 */ /* 0x0007e20000100800 */
[----:B------:R-:W-:Y:S05]  /*1a3a0*/  @P2 BRA `(.L_x_2547) ;  /* 0xfffffff400a42947 */ /* 0x000fea000383ffff */
.L_x_2509:
[----:B------:R-:W-:Y:S05]  /*1a3b0*/  BSYNC B0 ;  /* 0x0000000000007941 */ /* 0x000fea0003800000 */
.L_x_2508:
[----:B------:R-:W4:Y:S01]  /*1a3c0*/  LDC R0, c[0x0][0x448] ;  /* 0x00011200ff007b82 */ /* 0x000f220000000800 */
[----:B------:R-:W-:Y:S01]  /*1a3d0*/  IMAD.MOV.U32 R2, RZ, RZ, 0xc0 ;  /* 0x000000c0ff027424 */ /* 0x000fe200078e00ff */
[----:B------:R-:W-:Y:S01]  /*1a3e0*/  ISETP.NE.AND P2, PT, R4, RZ, PT ;  /* 0x000000ff0400720c */ /* 0x000fe20003f45270 */
[----:B------:R-:W-:Y:S05]  /*1a3f0*/  @!P0 WARPSYNC.ALL ;  /* 0x0000000000008948 */ /* 0x000fea0003800000 */
[----:B------:R-:W-:Y:S01]  /*1a400*/  IMAD R2, R25, R2, 0xbf ;  /* 0x000000bf19027424 */ /* 0x000fe200078e0202 */
[----:B------:R-:W-:Y:S06]  /*1a410*/  BSSY B0, `(.L_x_2548) ;  /* 0x000002a000007945 */ /* 0x000fec0003800000 */
[----:B------:R-:W0:Y:S08]  /*1a420*/  @!P2 LDC R4, c[0x0][0x9f0] ;  /* 0x00027c00ff04ab82 */ /* 0x000e300000000800 */
[----:B------:R-:W-:Y:S01]  /*1a430*/  @!P0 BAR.SYNC.DEFER_BLOCKING 0xc, 0x200 ;  /* 0x0308000000008b1d */ /* 0x000fe20000010000 */
[----:B----4-:R-:W-:-:S13]  /*1a440*/  ISETP.NE.AND P1, PT, R0, 0x1, PT ;  /* 0x000000010000780c */ /* 0x010fda0003f25270 */
[----:B------:R-:W4:Y:S08]  /*1a450*/  @P1 LDC R0, c[0x0][0x44c] ;  /* 0x00011300ff001b82 */ /* 0x000f300000000800 */
[----:B------:R-:W5:Y:S01]  /*1a460*/  @P1 LDC R3, c[0x0][0x450] ;  /* 0x00011400ff031b82 */ /* 0x000f620000000800 */
[----:B----4-:R-:W-:-:S05]  /*1a470*/  @P1 IMAD.HI.U32 R0, R2, R0, RZ ;  /* 0x0000000002001227 */ /* 0x010fca00078e00ff */
[----:B-----5:R-:W-:-:S05]  /*1a480*/  @P1 SHF.R.U32.HI R2, RZ, R3, R0 ;  /* 0x00000003ff021219 */ /* 0x020fca0000011600 */
[----:B------:R-:W-:-:S05]  /*1a490*/  IMAD.IADD R2, R20, 0x1, R2 ;  /* 0x0000000114027824 */ /* 0x000fca00078e0202 */
[----:B------:R-:W-:-:S04]  /*1a4a0*/  SHF.R.S32.HI R0, RZ, 0x1f, R2 ;  /* 0x0000001fff007819 */ /* 0x000fc80000011402 */
[----:B------:R-:W-:-:S04]  /*1a4b0*/  LEA.HI R0, R0, R2, RZ, 0x7 ;  /* 0x0000000200007211 */ /* 0x000fc800078f38ff */
[----:B------:R-:W-:-:S04]  /*1a4c0*/  SHF.R.S32.HI R0, RZ, 0x7, R0 ;  /* 0x00000007ff007819 */ /* 0x000fc80000011400 */
[----:B------:R-:W-:Y:S01]  /*1a4d0*/  VIMNMX R21, R21, R0, PT ;  /* 0x0000000015157248 */ /* 0x000fe20003fe0100 */
[----:B------:R-:W-:-:S03]  /*1a4e0*/  IMAD.MOV.U32 R0, RZ, RZ, RZ ;  /* 0x000000ffff007224 */ /* 0x000fc600078e00ff */
[----:B------:R-:W-:-:S13]  /*1a4f0*/  ISETP.GE.AND P1, PT, R21, 0x1, PT ;  /* 0x000000011500780c */ /* 0x000fda0003f26270 */
[----:B0-----:R-:W-:Y:S05]  /*1a500*/  @!P1 BRA `(.L_x_2549) ;  /* 0x0000000000689947 */ /* 0x001fea0003800000 */
[-C--:B------:R-:W-:Y:S02]  /*1a510*/  IABS R0, R4.reuse ;  /* 0x0000000400007213 */ /* 0x080fe40000000000 */
        /* <DEDUP_REMOVED lines=25> */
.L_x_2549:
[----:B------:R-:W-:Y:S05]  /*1a6b0*/  BSYNC B0 ;  /* 0x0000000000007941 */ /* 0x000fea0003800000 */
.L_x_2548:
[-C--:B------:R-:W-:Y:S01]  /*1a6c0*/  IMAD R2, R23, R0.reuse, RZ ;  /* 0x0000000017027224 */ /* 0x080fe200078e02ff */
        /* <DEDUP_REMOVED lines=12> */
[----:B------:R-:W4:Y:S01]  /*1a790*/  LDC.64 R2, c[0x0][0xc60] ;  /* 0x00031800ff027b82 */ /* 0x000f220000000a00 */
[----:B------:R-:W0:Y:S02]  /*1a7a0*/  FLO.U32 R0, UR4 ;  /* 0x0000000400007d00 */ /* 0x000e2400080e0000 */
[----:B0-----:R-:W-:-:S06]  /*1a7b0*/  ISETP.EQ.U32.AND P0, PT, R0, R5, PT ;  /* 0x000000050000720c */ /* 0x001fcc0003f02070 */
[----:B------:R-:W4:Y:S07]  /*1a7c0*/  POPC R5, UR4 ;  /* 0x0000000400057d09 */ /* 0x000f2e0008000000 */
[----:B----4-:R-:W4:Y:S01]  /*1a7d0*/  @P0 ATOMG.E.ADD.STRONG.GPU PT, R3, desc[UR38][R2.64], R5 ;  /* 0x00000005020309a8 */ /* 0x010f2200081ee1e6 */
[----:B------:R-:W0:Y:S02]  /*1a7e0*/  S2R R4, SR_LTMASK ;  /* 0x0000000000047919 */ /* 0x000e240000003900 */
[----:B0-----:R-:W-:-:S04]  /*1a7f0*/  LOP3.LUT R4, R4, UR4, RZ, 0xc0, !PT ;  /* 0x0000000404047c12 */ /* 0x001fc8000f8ec0ff */
[----:B------:R-:W0:Y:S01]  /*1a800*/  POPC R7, R4 ;  /* 0x0000000400077309 */ /* 0x000e220000000000 */
[----:B----4-:R-:W0:Y:S02]  /*1a810*/  SHFL.IDX PT, R0, R3, R0, 0x1f ;  /* 0x00001f0003007589 */ /* 0x010e2400000e0000 */
[----:B0-----:R-:W-:Y:S01]  /*1a820*/  IADD3 R24, R0, UR37, R7 ;  /* 0x0000002500187c10 */ /* 0x001fe2000fffe007 */
[----:B------:R-:W-:Y:S06]  /*1a830*/  BRA `(.L_x_2552) ;  /* 0x0000003000c07947 */ /* 0x000fec0003800000 */
.L_x_2551:
        /* <DEDUP_REMOVED lines=11> */
[----:B--2---:R-:W-:Y:S02]  /*1a8f0*/  IMAD.U32 R6, RZ, RZ, UR8 ;  /* 0x00000008ff067e24 */ /* 0x004fe4000f8e00ff */
[----:B------:R-:W-:-:S02]  /*1a900*/  IMAD.U32 R7, RZ, RZ, UR9 ;  /* 0x00000009ff077e24 */ /* 0x000fc4000f8e00ff */
[----:B------:R-:W-:Y:S02]  /*1a910*/  IMAD.U32 R10, RZ, RZ, UR4 ;  /* 0x00000004ff0a7e24 */ /* 0x000fe4000f8e00ff */
[----:B------:R-:W-:Y:S02]  /*1a920*/  IMAD.U32 R11, RZ, RZ, UR5 ;  /* 0x00000005ff0b7e24 */ /* 0x000fe4000f8e00ff */
[----:B-1-3--:R-:W-:Y:S02]  /*1a930*/  IMAD.MOV.U32 R8, RZ, RZ, 0x70 ;  /* 0x00000070ff087424 */ /* 0x00afe400078e00ff */
[----:B------:R-:W-:Y:S02]  /*1a940*/  IMAD.MOV.U32 R12, RZ, RZ, 0x1 ;  /* 0x00000001ff0c7424 */ /* 0x000fe400078e00ff */
[----:B------:R-:W-:-:S07]  /*1a950*/  IMAD.MOV.U32 R13, RZ, RZ, RZ ;  /* 0x000000ffff0d7224 */ /* 0x000fce00078e00ff */
[----:B------:R-:W-:-:S07]  /*1a960*/  LEPC R20, `(.L_x_2554) ;  /* 0x000000001014794e */ /* 0x000fce0000000000 */
[----:B0-----:R-:W-:Y:S05]  /*1a970*/  CALL.ABS.NOINC R2 ;  /* 0x0000000002007343 */ /* 0x001fea0003c00000 */
.L_x_2554:
[----:B------:R-:W-:Y:S05]  /*1a980*/  BSYNC B6 ;  /* 0x0000000000067941 */ /* 0x000fea0003800000 */
.L_x_2553:
        /* <DEDUP_REMOVED lines=11> */
[----:B--2---:R-:W-:Y:S02]  /*1aa40*/  IMAD.U32 R6, RZ, RZ, UR8 ;  /* 0x00000008ff067e24 */ /* 0x004fe4000f8e00ff */
[----:B------:R-:W-:-:S02]  /*1aa50*/  IMAD.U32 R7, RZ, RZ, UR9 ;  /* 0x00000009ff077e24 */ /* 0x000fc4000f8e00ff */
[----:B------:R-:W-:Y:S02]  /*1aa60*/  IMAD.U32 R10, RZ, RZ, UR4 ;  /* 0x00000004ff0a7e24 */ /* 0x000fe4000f8e00ff */
[----:B------:R-:W-:Y:S02]  /*1aa70*/  IMAD.U32 R11, RZ, RZ, UR5 ;  /* 0x00000005ff0b7e24 */ /* 0x000fe4000f8e00ff */
[----:B-1-3--:R-:W-:Y:S02]  /*1aa80*/  IMAD.MOV.U32 R8, RZ, RZ, 0x70 ;  /* 0x00000070ff087424 */ /* 0x00afe400078e00ff */
[----:B------:R-:W-:Y:S02]  /*1aa90*/  IMAD.MOV.U32 R12, RZ, RZ, 0x1 ;  /* 0x00000001ff0c7424 */ /* 0x000fe400078e00ff */
[----:B0-----:R-:W-:-:S07]  /*1aaa0*/  IMAD.MOV.U32 R13, RZ, RZ, RZ ;  /* 0x000000ffff0d7224 */ /* 0x001fce00078e00ff */
[----:B------:R-:W-:-:S07]  /*1aab0*/  LEPC R20, `(.L_x_2557) ;  /* 0x000000001014794e */ /* 0x000fce0000000000 */
[----:B----4-:R-:W-:Y:S05]  /*1aac0*/  CALL.ABS.NOINC R2 ;  /* 0x0000000002007343 */ /* 0x010fea0003c00000 */
.L_x_2557:
        /* <DEDUP_REMOVED lines=15> */
.L_x_2556:
[----:B------:R-:W-:Y:S05]  /*1abc0*/  BSYNC B6 ;  /* 0x0000000000067941 */ /* 0x000fea0003800000 */
.L_x_2555:
[----:B------:R-:W4:Y:S01]  /*1abd0*/  LDL R20, [R1+0xc] ;  /* 0x00000c0001147983 */ /* 0x000f220000100800 */
[----:B------:R-:W-:Y:S01]  /*1abe0*/  ULDC.64 UR4, c[0x0][0x9f8] ;  /* 0x00027e0000047ab9 */ /* 0x000fe20000000a00 */
[----:B------:R-:W-:Y:S01]  /*1abf0*/  IMAD.MOV.U32 R23, RZ, RZ, R26 ;  /* 0x000000ffff177224 */ /* 0x000fe200078e001a */
[----:B------:R-:W-:Y:S01]  /*1ac00*/  ISETP.NE.U32.AND P0, PT, RZ, UR4, PT ;  /* 0x00000004ff007c0c */ /* 0x000fe2000bf05070 */
[----:B------:R-:W2:Y:S01]  /*1ac10*/  LDL R26, [R1+0x20] ;  /* 0x00002000011a7983 */ /* 0x000ea20000100800 */
[----:B------:R-:W0:Y:S02]  /*1ac20*/  LDC R5, c[0x0][0x430] ;  /* 0x00010c00ff057b82 */ /* 0x000e240000000800 */
[----:B------:R-:W-:Y:S01]  /*1ac30*/  ISETP.NE.AND.EX P0, PT, RZ, UR5, PT, P0 ;  /* 0x00000005ff007c0c */ /* 0x000fe2000bf05300 */
[----:B------:R-:W3:-:S12]  /*1ac40*/  LDL R21, [R1+0x28] ;  /* 0x0000280001157983 */ /* 0x000ed80000100800 */
[----:B------:R-:W-:Y:S01]  /*1ac50*/  @P0 IADD3 R2, P1, R19, UR4, RZ ;  /* 0x0000000413020c10 */ /* 0x000fe2000ff3e0ff */
[----:B------:R-:W1:Y:S01]  /*1ac60*/  S2R R4, SR_TID.X ;  /* 0x0000000000047919 */ /* 0x000e620000002100 */
[----:B------:R-:W1:Y:S02]  /*1ac70*/  S2R R0, SR_TID.X ;  /* 0x0000000000007919 */ /* 0x000e640000002100 */
[----:B------:R-:W-:Y:S01]  /*1ac80*/  @P0 IADD3.X R3, R22, UR5, RZ, P1, !PT ;  /* 0x0000000516030c10 */ /* 0x000fe20008ffe4ff */
[----:B------:R-:W-:Y:S01]  /*1ac90*/  VIADD R23, R23, 0xffffffff ;  /* 0xffffffff17177836 */ /* 0x000fe20000000000 */
[----:B------:R-:W-:Y:S01]  /*1aca0*/  ULDC UR4, c[0x0][0x2f4] ;  /* 0x0000bd0000047ab9 */ /* 0x000fe20000000800 */
[----:B0-----:R-:W-:Y:S02]  /*1acb0*/  ISETP.NE.AND P1, PT, R5, 0x1, PT ;  /* 0x000000010500780c */ /* 0x001fe40003f25270 */
[----:B----4-:R0:W4:Y:S01]  /*1acc0*/  @P0 LDG.E R20, desc[UR38][R2.64] ;  /* 0x0000002602140981 */ /* 0x010122000c1e1900 */
        /* <DEDUP_REMOVED lines=8> */
[----:B------:R-:W2:Y:S01]  /*1ad50*/  S2R R11, SR_TID.X ;  /* 0x00000000000b7919 */ /* 0x000ea20000002100 */
[----:B------:R-:W-:Y:S01]  /*1ad60*/  LOP3.LUT R18, R18, 0xfffffff7, RZ, 0xc0, !PT ;  /* 0xfffffff712127812 */ /* 0x000fe200078ec0ff */
[----:B--2---:R-:W-:-:S05]  /*1ad70*/  IMAD.SHL.U32 R11, R11, 0x8, RZ ;  /* 0x000000080b0b7824 */ /* 0x004fca00078e00ff */
[----:B------:R-:W-:-:S04]  /*1ad80*/  LOP3.LUT R11, R11, 0x18, RZ, 0xc0, !PT ;  /* 0x000000180b0b7812 */ /* 0x000fc800078ec0ff */
[----:B------:R-:W-:Y:S01]  /*1ad90*/  LOP3.LUT R12, R11, 0x20, RZ, 0xfc, !PT ;  /* 0x000000200b0c7812 */ /* 0x000fe200078efcff */
[----:B------:R-:W-:Y:S01]  /*1ada0*/  UMOV UR5, 0xffffffff ;  /* 0xffffffff00057882 */ /* 0x000fe20000000000 */
[----:B----4-:R-:W-:Y:S01]  /*1adb0*/  @P0 STL [R1+0xc], R20 ;  /* 0x00000c1401000387 */ /* 0x010fe20000100800 */
[C---:B------:R-:W-:Y:S01]  /*1adc0*/  ISETP.GE.AND P0, PT, R0.reuse, R26, PT ;  /* 0x0000001a0000720c */ /* 0x040fe20003f06270 */
[----:B---3--:R-:W-:-:S04]  /*1add0*/  IMAD.IADD R0, R0, 0x1, R21 ;  /* 0x0000000100007824 */ /* 0x008fc800078e0215 */
        /* <DEDUP_REMOVED lines=32> */
.L_x_2685:
[----:B------:R-:W-:Y:S05]  /*1afe0*/  @!P2 BRA `(.L_x_2559) ;  /* 0x000000000004a947 */ /* 0x000fea0003800000 */
[----:B------:R-:W-:Y:S01]  /*1aff0*/  BPT.TRAP 0x1 ;  /* 0x000000040000795c */ /* 0x000fe20000300000 */
.L_x_2559:
        /* <DEDUP_REMOVED lines=24> */
.L_x_2686:
[----:B------:R-:W-:Y:S05]  /*1b180*/  BSYNC B0 ;  /* 0x0000000000007941 */ /* 0x000fea0003800000 */
.L_x_2560:
        /* <DEDUP_REMOVED lines=71> */
.L_x_2696:
        /* <DEDUP_REMOVED lines=12> */
.L_x_2563:
        /* <DEDUP_REMOVED lines=11> */
.L_x_2564:
        /* <DEDUP_REMOVED lines=40> */
.L_x_2566:
[----:B------:R-:W-:Y:S05]  /*1b9f0*/  BSYNC B6 ;  /* 0x0000000000067941 */ /* 0x000fea0003800000 */
.L_x_2565:
        /* <DEDUP_REMOVED lines=143> */
.L_x_2709:
        /* <DEDUP_REMOVED lines=12> */
.L_x_2568:
        /* <DEDUP_REMOVED lines=18> */
.L_x_2710:
[----:B------:R-:W-:Y:S05]  /*1c4d0*/  BSYNC B0 ;  /* 0x0000000000007941 */ /* 0x000fea0003800000 */
.L_x_2569:
        /* <DEDUP_REMOVED lines=18> */
.L_x_2585:
        /* <DEDUP_REMOVED lines=42> */
.L_x_2573:
[----:B------:R-:W-:Y:S01]  /*1c8a0*/  IMAD R5, R28, 0x8, R16 ;  /* 0x000000081c057824 */ /* 0x000fe200078e0210 */
[----:B------:R-:W-:Y:S01]  /*1c8b0*/  SHF.L.U32 R0, R2, 0x1f, RZ ;  /* 0x0000001f02007819 */ /* 0x000fe200000006ff */
[----:B------:R-:W-:Y:S03]  /*1c8c0*/  BSSY B1, `(.L_x_2574) ;  /* 0x0000003000017945 */ /* 0x000fe60003800000 */
[----:B------:R-:W0:Y:S02]  /*1c8d0*/  SYNCS.PHASECHK.TRANS64.TRYWAIT P0, [R5+URZ+0x2d840], R0 ;  /* 0x02d84000050075a7 */ /* 0x000e24000800017f */
[----:B0-----:R-:W-:Y:S05]  /*1c8e0*/  @!P0 BRA `(.L_x_2575) ;  /* 0x0000004800708947 */ /* 0x001fea0003800000 */
.L_x_2711:
[----:B------:R-:W-:Y:S05]  /*1c8f0*/  BSYNC B1 ;  /* 0x0000000000017941 */ /* 0x000fea0003800000 */
.L_x_2574:
        /* <DEDUP_REMOVED lines=52> */
.L_x_2721:
        /* <DEDUP_REMOVED lines=11> */
.L_x_2577:
        /* <DEDUP_REMOVED lines=11> */
.L_x_2578:
[----:B------:R1:W-:Y:S01]  /*1cda0*/  SYNCS.ARRIVE.TRANS64.A1T0 RZ, [R5+URZ+0x2d830], RZ ;  /* 0x02d830ff05ff79a7 */ /* 0x0003e2000810003f */
[----:B------:R-:W-:Y:S05]  /*1cdb0*/  @!P5 BRA `(.L_x_2579) ;  /* 0x000000000004d947 */ /* 0x000fea0003800000 */
[----:B------:R-:W-:Y:S01]  /*1cdc0*/  BPT.TRAP 0x1 ;  /* 0x000000040000795c */ /* 0x000fe20000300000 */
.L_x_2579:
[----:B------:R-:W-:Y:S01]  /*1cdd0*/  SHF.L.U32 R2, R20, 0x1f, RZ ;  /* 0x0000001f14027819 */ /* 0x000fe200000006ff */
[----:B-1----:R-:W-:Y:S01]  /*1cde0*/  IMAD R5, R10, 0x8, R16 ;  /* 0x000000080a057824 */ /* 0x002fe200078e0210 */
[----:B------:R-:W-:Y:S03]  /*1cdf0*/  BSSY B1, `(.L_x_2580) ;  /* 0x0000003000017945 */ /* 0x000fe60003800000 */
[----:B------:R-:W1:Y:S02]  /*1ce00*/  SYNCS.PHASECHK.TRANS64.TRYWAIT P0, [R5+URZ+0x2d860], R2 ;  /* 0x02d86002050075a7 */ /* 0x000e64000800017f */
[----:B-1----:R-:W-:Y:S05]  /*1ce10*/  @!P0 BRA `(.L_x_2581) ;  /* 0x00000048008c8947 */ /* 0x002fea0003800000 */
.L_x_2722:
[----:B------:R-:W-:Y:S05]  /*1ce20*/  BSYNC B1 ;  /* 0x0000000000017941 */ /* 0x000fea0003800000 */
.L_x_2580:
        /* <DEDUP_REMOVED lines=45> */
.L_x_2732:
        /* <DEDUP_REMOVED lines=29> */
.L_x_2583:
        /* <DEDUP_REMOVED lines=12> */
.L_x_2584:
        /* <DEDUP_REMOVED lines=8> */
.L_x_2572:
[----:B------:R-:W-:Y:S05]  /*1d410*/  BSYNC B0 ;  /* 0x0000000000007941 */ /* 0x000fea0003800000 */
.L_x_2571:
        /* <DEDUP_REMOVED lines=17> */
.L_x_2587:
[----:B------:R-:W-:Y:S05]  /*1d530*/  BSYNC B0 ;  /* 0x0000000000007941 */ /* 0x000fea0003800000 */
.L_x_2586:
[----:B------:R-:W-:-:S05]  /*1d540*/  IMAD.U32 R0, RZ, RZ, UR40 ;  /* 0x00000028ff007e24 */ /* 0x000fca000f8e00ff */
[----:B------:R-:W-:-:S13]  /*1d550*/  ISETP.NE.AND P0, PT, R0, 0x3, PT ;  /* 0x000000030000780c */ /* 0x000fda0003f05270 */
[----:B------:R-:W-:Y:S05]  /*1d560*/  @!P0 BRA `(.L_x_2588) ;  /* 0x0000000000048947 */ /* 0x000fea0003800000 */
[----:B------:R-:W-:Y:S01]  /*1d570*/  BPT.TRAP 0x1 ;  /* 0x000000040000795c */ /* 0x000fe20000300000 */
.L_x_2588:
        /* <DEDUP_REMOVED lines=8> */
.L_x_2733:
[----:B------:R-:W-:Y:S05]  /*1d600*/  BSYNC B0 ;  /* 0x0000000000007941 */ /* 0x000fea0003800000 */
.L_x_2589:
        /* <DEDUP_REMOVED lines=51> */
.L_x_2743:
        /* <DEDUP_REMOVED lines=13> */
.L_x_2592:
        /* <DEDUP_REMOVED lines=11> */
.L_x_2593:
        /* <DEDUP_REMOVED lines=8> */
.L_x_2552:
[----:B------:R-:W-:Y:S05]  /*1db40*/  BSYNC B7 ;  /* 0x0000000000077941 */ /* 0x000fea0003800000 */
.L_x_2550:
[----:B------:R-:W-:-:S13]  /*1db50*/  LOP3.LUT P0, RZ, R18, 0x10, RZ, 0xc0, !PT ;  /* 0x0000001012ff7812 */ /* 0x000fda000780c0ff */
[----:B------:R-:W-:Y:S05]  /*1db60*/  @!P0 BRA `(.L_x_2594) ;  /* 0x0000000000248947 */ /* 0x000fea0003800000 */
[----:B------:R-:W-:Y:S05]  /*1db70*/  WARPSYNC.ALL ;  /* 0x0000000000007948 */ /* 0x000fea0003800000 */
[----:B------:R-:W4:Y:S08]  /*1db80*/  S2UR UR5, SR_CgaCtaId ;  /* 0x00000000000579c3 */ /* 0x000f300000008800 */
[----:B------:R-:W-:Y:S06]  /*1db90*/  BAR.SYNC.DEFER_BLOCKING 0x5, 0x200 ;  /* 0x0148000000007b1d */ /* 0x000fec0000010000 */
[----:B------:R-:W-:-:S02]  /*1dba0*/  UMOV UR4, 0x400 ;  /* 0x0000040000047882 */ /* 0x000fc40000000000 */
[----:B----4-:R-:W-:-:S06]  /*1dbb0*/  ULEA UR4, UR5, UR4, 0x18 ;  /* 0x0000000405047291 */ /* 0x010fcc000f8ec03f */
[----:B------:R-:W-:-:S05]  /*1dbc0*/  IMAD.U32 R16, RZ, RZ, UR4 ;  /* 0x00000004ff107e24 */ /* 0x000fca000f8e00ff */
[----:B------:R4:W0:Y:S01]  /*1dbd0*/  LDS.128 R24, [R16+0x2d8d0] ;  /* 0x02d8d00010187984 */ /* 0x0008220000000c00 */
[----:B------:R-:W-:Y:S06]  /*1dbe0*/  BAR.ARV 0x4, 0x200 ;  /* 0x0108000000007b1d */ /* 0x000fec0000002000 */
[----:B------:R-:W-:Y:S05]  /*1dbf0*/  BRA `(.L_x_2595) ;  /* 0x0000000c00d87947 */ /* 0x000fea0003800000 */
.L_x_2594:
[----:B------:R-:W1:Y:S01]  /*1dc00*/  S2R R0, SR_TID.X ;  /* 0x0000000000007919 */ /* 0x000e620000002100 */
[----:B------:R-:W-:Y:S01]  /*1dc10*/  UMOV UR4, 0xffffffff ;  /* 0xffffffff00047882 */ /* 0x000fe20000000000 */
[----:B-1-3--:R-:W-:-:S04]  /*1dc20*/  LOP3.LUT R8, R0, 0x1f, RZ, 0xc0, !PT ;  /* 0x0000001f00087812 */ /* 0x00afc800078ec0ff */
[----:B------:R-:W-:Y:S01]  /*1dc30*/  ISETP.NE.AND P0, PT, R8, 0x1f, PT ;  /* 0x0000001f0800780c */ /* 0x000fe20003f05270 */
[----:B------:R-:W-:-:S12]  /*1dc40*/  BRA.DIV UR4, `(.L_x_2596) ;  /* 0x0000004604fc7947 */ /* 0x000fd8000b800000 */
[----:B------:R-:W-:Y:S01]  /*1dc50*/  IMAD.IADD R9, R27, 0x1, R8 ;  /* 0x000000011b097824 */ /* 0x000fe200078e0208 */
[----:B------:R-:W-:-:S04]  /*1dc60*/  ULDC UR4, c[0x0][0xc3c] ;  /* 0x00030f0000047ab9 */ /* 0x000fc80000000800 */
[----:B------:R-:W-:-:S13]  /*1dc70*/  ISETP.GE.OR P1, PT, R9, UR4, !P0 ;  /* 0x0000000409007c0c */ /* 0x000fda000c726670 */
[----:B0-----:R-:W0:Y:S08]  /*1dc80*/  @!P1 LDC.64 R2, c[0x0][0xc80] ;  /* 0x00032000ff029b82 */ /* 0x001e300000000a00 */
[----:B------:R-:W1:Y:S01]  /*1dc90*/  @!P1 LDC.64 R4, c[0x0][0xc78] ;  /* 0x00031e00ff049b82 */ /* 0x000e620000000a00 */
[----:B0-----:R-:W-:-:S05]  /*1dca0*/  @!P1 IMAD.WIDE R2, R9, 0x4, R2 ;  /* 0x0000000409029825 */ /* 0x001fca00078e0202 */
[----:B------:R1:W3:Y:S02]  /*1dcb0*/  @!P1 LDG.E R7, desc[UR38][R2.64] ;  /* 0x0000002602079981 */ /* 0x0002e4000c1e1900 */
[----:B-1----:R-:W-:-:S05]  /*1dcc0*/  @!P1 IMAD.WIDE R2, R9, 0x4, R4 ;  /* 0x0000000409029825 */ /* 0x002fca00078e0204 */
[----:B------:R-:W4:Y:S01]  /*1dcd0*/  @!P1 LDG.E R4, desc[UR38][R2.64] ;  /* 0x0000002602049981 */ /* 0x000f22000c1e1900 */
[----:B------:R-:W-:Y:S01]  /*1dce0*/  IMAD.MOV.U32 R25, RZ, RZ, RZ ;  /* 0x000000ffff197224 */ /* 0x000fe200078e00ff */
[C---:B------:R-:W-:Y:S01]  /*1dcf0*/  ISETP.GE.U32.AND P2, PT, R8.reuse, 0x2, PT ;  /* 0x000000020800780c */ /* 0x040fe20003f46070 */
[----:B------:R-:W-:Y:S01]  /*1dd00*/  IMAD.MOV.U32 R5, RZ, RZ, RZ ;  /* 0x000000ffff057224 */ /* 0x000fe200078e00ff */
[C---:B------:R-:W-:Y:S01]  /*1dd10*/  ISETP.GE.U32.AND P3, PT, R8.reuse, 0x4, PT ;  /* 0x000000040800780c */ /* 0x040fe20003f66070 */
[----:B------:R-:W-:Y:S01]  /*1dd20*/  SHFL.IDX PT, R0, R24, RZ, 0x1f ;  /* 0x00001fff18007589 */ /* 0x000fe200000e0000 */
[C---:B------:R-:W-:Y:S02]  /*1dd30*/  ISETP.GE.U32.AND P4, PT, R8.reuse, 0x8, PT ;  /* 0x000000080800780c */ /* 0x040fe40003f86070 */
[----:B------:R-:W-:Y:S01]  /*1dd40*/  ISETP.GE.U32.AND P5, PT, R8, 0x10, PT ;  /* 0x000000100800780c */ /* 0x000fe20003fa6070 */
[----:B--2---:R0:W-:Y:S02]  /*1dd50*/  SHFL.IDX PT, R6, R24, 0x1, 0x1f ;  /* 0x00201f0018067f89 */ /* 0x0041e400000e0000 */
[----:B0-----:R-:W-:-:S02]  /*1dd60*/  IMAD.MOV.U32 R24, RZ, RZ, RZ ;  /* 0x000000ffff187224 */ /* 0x001fc400078e00ff */
[----:B---3--:R-:W-:Y:S02]  /*1dd70*/  @!P1 IMAD.MOV.U32 R25, RZ, RZ, R7 ;  /* 0x000000ffff199224 */ /* 0x008fe400078e0007 */
[----:B----4-:R-:W-:Y:S01]  /*1dd80*/  @!P1 IMAD.MOV.U32 R5, RZ, RZ, R4 ;  /* 0x000000ffff059224 */ /* 0x010fe200078e0004 */
        /* <DEDUP_REMOVED lines=18> */
.L_x_2753:
[----:B------:R-:W-:Y:S02]  /*1deb0*/  ULDC UR4, c[0x0][0xc38] ;  /* 0x00030e0000047ab9 */ /* 0x000fe40000000800 */
[----:B------:R-:W-:-:S04]  /*1dec0*/  IMAD.U32 R4, RZ, RZ, UR4 ;  /* 0x00000004ff047e24 */ /* 0x000fc8000f8e00ff */
[----:B-1----:R-:W-:-:S04]  /*1ded0*/  IMAD R3, R14, R4, RZ ;  /* 0x000000040e037224 */ /* 0x002fc800078e02ff */
[----:B------:R-:W-:-:S05]  /*1dee0*/  IMAD.IADD R6, R6, 0x1, R3 ;  /* 0x0000000106067824 */ /* 0x000fca00078e0203 */
[----:B------:R-:W-:-:S13]  /*1def0*/  ISETP.GT.AND P6, PT, R6, R0, PT ;  /* 0x000000000600720c */ /* 0x000fda0003fc4270 */
[----:B------:R-:W-:Y:S05]  /*1df00*/  @P6 BRA `(.L_x_2597) ;  /* 0x0000000000a46947 */ /* 0x000fea0003800000 */
.L_x_2600:
        /* <DEDUP_REMOVED lines=35> */
.L_x_2761:
[----:B------:R-:W-:Y:S02]  /*1e140*/  ULDC UR4, c[0x0][0xc38] ;  /* 0x00030e0000047ab9 */ /* 0x000fe40000000800 */
[----:B------:R-:W-:-:S04]  /*1e150*/  IMAD.U32 R4, RZ, RZ, UR4 ;  /* 0x00000004ff047e24 */ /* 0x000fc8000f8e00ff */
[----:B-1----:R-:W-:-:S04]  /*1e160*/  IMAD R3, R14, R4, RZ ;  /* 0x000000040e037224 */ /* 0x002fc800078e02ff */
[----:B------:R-:W-:-:S05]  /*1e170*/  IMAD.IADD R6, R3, 0x1, R6 ;  /* 0x0000000103067824 */ /* 0x000fca00078e0206 */
[----:B------:R-:W-:-:S13]  /*1e180*/  ISETP.GT.AND P6, PT, R6, R0, PT ;  /* 0x000000000600720c */ /* 0x000fda0003fc4270 */
[----:B------:R-:W-:Y:S05]  /*1e190*/  @!P6 BRA `(.L_x_2600) ;  /* 0xfffffffc005ce947 */ /* 0x000fea000383ffff */
.L_x_2597:
        /* <DEDUP_REMOVED lines=10> */
.L_x_2766:
[----:B------:R-:W-:-:S13]  /*1e240*/  ISETP.NE.AND P0, PT, R3, RZ, PT ;  /* 0x000000ff0300720c */ /* 0x000fda0003f05270 */
[----:B------:R-:W-:Y:S05]  /*1e250*/  @!P0 BRA `(.L_x_2602) ;  /* 0x0000000000108947 */ /* 0x000fea0003800000 */
[----:B------:R-:W-:Y:S01]  /*1e260*/  UMOV UR4, 0xffffffff ;  /* 0xffffffff00047882 */ /* 0x000fe20000000000 */
[----:B------:R-:W-:Y:S02]  /*1e270*/  VIADD R12, R7, 0xffffffff ;  /* 0xffffffff070c7836 */ /* 0x000fe40000000000 */
[----:B------:R-:W-:Y:S05]  /*1e280*/  BRA.DIV UR4, `(.L_x_2603) ;  /* 0x0000004a04bc7947 */ /* 0x000fea000b800000 */
[----:B------:R4:W0:Y:S02]  /*1e290*/  SHFL.IDX PT, R24, R2, R12, 0x1f ;  /* 0x00001f0c02187589 */ /* 0x00082400000e0000 */
.L_x_2602:
        /* <DEDUP_REMOVED lines=59> */
.L_x_2604:
        /* <DEDUP_REMOVED lines=61> */
.L_x_2605:
[----:B------:R-:W-:-:S05]  /*1ea20*/  LOP3.LUT R2, RZ, R2, RZ, 0x33, !PT ;  /* 0x00000002ff027212 */ /* 0x000fca00078e33ff */
[----:B------:R-:W-:Y:S01]  /*1ea30*/  IMAD.IADD R25, R25, 0x1, R2 ;  /* 0x0000000119197824 */ /* 0x000fe200078e0202 */
[----:B------:R-:W-:Y:S06]  /*1ea40*/  BRA `(.L_x_2606) ;  /* 0x00000000001c7947 */ /* 0x000fec0003800000 */
.L_x_2598:
[----:B------:R-:W-:Y:S01]  /*1ea50*/  UMOV UR4, URZ ;  /* 0x0000003f00047c82 */ /* 0x000fe20008000000 */
[----:B------:R-:W-:Y:S01]  /*1ea60*/  UMOV UR5, URZ ;  /* 0x0000003f00057c82 */ /* 0x000fe20008000000 */
[----:B------:R-:W-:Y:S01]  /*1ea70*/  ULDC UR6, c[0x0][0xc3c] ;  /* 0x00030f0000067ab9 */ /* 0x000fe20000000800 */
[----:B------:R-:W-:Y:S02]  /*1ea80*/  IMAD.MOV.U32 R24, RZ, RZ, R0 ;  /* 0x000000ffff187224 */ /* 0x000fe400078e0000 */
[----:B------:R-:W-:Y:S02]  /*1ea90*/  IMAD.U32 R25, RZ, RZ, UR4 ;  /* 0x00000004ff197e24 */ /* 0x000fe4000f8e00ff */
[----:B------:R-:W-:Y:S02]  /*1eaa0*/  IMAD.U32 R26, RZ, RZ, UR5 ;  /* 0x00000005ff1a7e24 */ /* 0x000fe4000f8e00ff */
[----:B------:R-:W-:-:S07]  /*1eab0*/  IMAD.U32 R27, RZ, RZ, UR6 ;  /* 0x00000006ff1b7e24 */ /* 0x000fce000f8e00ff */
.L_x_2606:
        /* <DEDUP_REMOVED lines=10> */
.L_x_2595:
[----:B------:R-:W-:Y:S02]  /*1eb60*/  ULDC UR4, c[0x0][0xc3c] ;  /* 0x00030f0000047ab9 */ /* 0x000fe40000000800 */
[----:B0-----:R-:W-:-:S13]  /*1eb70*/  ISETP.GE.AND P0, PT, R27, UR4, PT ;  /* 0x000000041b007c0c */ /* 0x001fda000bf06270 */
[----:B------:R-:W-:Y:S05]  /*1eb80*/  @!P0 BRA `(.L_x_2607) ;  /* 0xffffff9800788947 */ /* 0x000fea000383ffff */
[----:B------:R-:W-:Y:S05]  /*1eb90*/  BSYNC B8 ;  /* 0x0000000000087941 */ /* 0x000fea0003800000 */
.L_x_2502:
[----:B0-----:R-:W2:Y:S01]  /*1eba0*/  LDL.LU R0, [R1+0x4c] ;  /* 0x00004c0001007983 */ /* 0x001ea20000300800 */
[----:B------:R-:W-:Y:S01]  /*1ebb0*/  BSSY B0, `(.L_x_2608) ;  /* 0x000000b000007945 */ /* 0x000fe20003800000 */
[----:B------:R-:W0:Y:S01]  /*1ebc0*/  S2R R5, SR_CgaCtaId ;  /* 0x0000000000057919 */ /* 0x000e220000008800 */
[----:B--2---:R-:W-:-:S05]  /*1ebd0*/  VIADD R0, R0, 0x1 ;  /* 0x0000000100007836 */ /* 0x004fca0000000000 */
        /* <DEDUP_REMOVED lines=8> */
.L_x_2769:
[----:B------:R-:W-:Y:S05]  /*1ec60*/  BSYNC B0 ;  /* 0x0000000000007941 */ /* 0x000fea0003800000 */
.L_x_2608:
[----:B------:R-:W-:-:S03]  /*1ec70*/  UMOV UR4, 0xffffffff ;  /* 0xffffffff00047882 */ /* 0x000fc60000000000 */
[----:B------:R-:W-:Y:S05]  /*1ec80*/  BRA.DIV UR4, `(.L_x_2610) ;  /* 0x0000004204787947 */ /* 0x000fea000b800000 */
[----:B0-----:R-:W0:Y:S02]  /*1ec90*/  S2R R0, SR_TID.X ;  /* 0x0000000000007919 */ /* 0x001e240000002100 */
[----:B0-----:R-:W-:-:S04]  /*1eca0*/  SHF.R.U32.HI R0, RZ, 0x5, R0 ;  /* 0x00000005ff007819 */ /* 0x001fc80000011600 */
[----:B------:R-:W-:-:S05]  /*1ecb0*/  LOP3.LUT R0, R0, 0x3, RZ, 0xc0, !PT ;  /* 0x0000000300007812 */ /* 0x000fca00078ec0ff */
[----:B------:R0:W2:Y:S02]  /*1ecc0*/  SHFL.IDX PT, R14, R0, RZ, 0x1f ;  /* 0x00001fff000e7589 */ /* 0x0000a400000e0000 */
.L_x_2772:
[----:B--2---:R-:W-:-:S13]  /*1ecd0*/  ISETP.NE.AND P0, PT, R14, RZ, PT ;  /* 0x000000ff0e00720c */ /* 0x004fda0003f05270 */
[----:B------:R-:W-:Y:S05]  /*1ece0*/  @P0 BRA `(.L_x_2326) ;  /* 0x0000000000900947 */ /* 0x000fea0003800000 */
[----:B------:R-:W-:-:S03]  /*1ecf0*/  UMOV UR4, 0xffffffff ;  /* 0xffffffff00047882 */ /* 0x000fc60000000000 */
[----:B------:R-:W-:Y:S05]  /*1ed00*/  BRA.DIV UR4, `(.L_x_2611) ;  /* 0x00000042048c7947 */ /* 0x000fea000b800000 */
[----:B------:R-:W-:-:S13]  /*1ed10*/  ELECT P6, URZ, PT ;  /* 0x00000000003f782f */ /* 0x000fda00038c0000 */
.L_x_2775:
[----:B------:R-:W-:Y:S05]  /*1ed20*/  @!P6 BRA `(.L_x_2326) ;  /* 0x000000000080e947 */ /* 0x000fea0003800000 */
[----:B------:R-:W-:-:S06]  /*1ed30*/  ULOP3.LUT UR4, UR36, 0x2, URZ, 0xfc, !UPT ;  /* 0x0000000224047892 */ /* 0x000fcc000f8efc3f */
[----:B0-----:R-:W-:-:S05]  /*1ed40*/  IMAD.U32 R0, RZ, RZ, UR4 ;  /* 0x00000004ff007e24 */ /* 0x001fca000f8e00ff */
[----:B------:R-:W-:-:S13]  /*1ed50*/  ISETP.NE.AND P0, PT, R0, 0x3, PT ;  /* 0x000000030000780c */ /* 0x000fda0003f05270 */
[----:B------:R-:W-:Y:S05]  /*1ed60*/  @!P0 BRA `(.L_x_2612) ;  /* 0x0000000000048947 */ /* 0x000fea0003800000 */
[----:B------:R-:W-:Y:S01]  /*1ed70*/  BPT.TRAP 0x1 ;  /* 0x000000040000795c */ /* 0x000fe20000300000 */
.L_x_2612:
[----:B------:R-:W2:Y:S01]  /*1ed80*/  LDL R0, [R1] ;  /* 0x0000000001007983 */ /* 0x000ea20000100800 */
[C---:B------:R-:W-:Y:S02]  /*1ed90*/  IMAD R3, R28.reuse, 0x8, R5 ;  /* 0x000000081c037824 */ /* 0x040fe400078e0205 */
[----:B------:R-:W-:-:S05]  /*1eda0*/  VIADD R28, R28, 0x1 ;  /* 0x000000011c1c7836 */ /* 0x000fca0000000000 */
[----:B------:R-:W-:Y:S02]  /*1edb0*/  ISETP.NE.AND P2, PT, R28, 0x2, PT ;  /* 0x000000021c00780c */ /* 0x000fe40003f45270 */
[----:B--2---:R-:W-:Y:S02]  /*1edc0*/  SHF.L.U32 R2, R0, 0x1f, RZ ;  /* 0x0000001f00027819 */ /* 0x004fe400000006ff */
[----:B------:R-:W-:Y:S02]  /*1edd0*/  SEL R0, RZ, 0x1, P2 ;  /* 0x00000001ff007807 */ /* 0x000fe40001000000 */
[----:B------:R-:W0:Y:S02]  /*1ede0*/  SYNCS.PHASECHK.TRANS64.TRYWAIT P1, [R3+URZ+0x2d840], R2 ;  /* 0x02d84002030075a7 */ /* 0x000e24000802017f */
[----:B0-----:R-:W-:Y:S05]  /*1edf0*/  @!P1 BRA `(.L_x_2613) ;  /* 0x0000004000709947 */ /* 0x001fea0003800000 */
.L_x_2776:
[----:B------:R-:W2:Y:S01]  /*1ee00*/  LDL.LU R4, [R1] ;  /* 0x0000000001047983 */ /* 0x000ea20000300800 */
[----:B------:R-:W-:Y:S02]  /*1ee10*/  SEL R28, R28, RZ, P2 ;  /* 0x000000ff1c1c7207 */ /* 0x000fe40001000000 */
[----:B--2---:R-:W-:Y:S01]  /*1ee20*/  LOP3.LUT R0, R4, R0, RZ, 0x3c, !PT ;  /* 0x0000000004007212 */ /* 0x004fe200078e3cff */
[----:B------:R-:W-:Y:S06]  /*1ee30*/  @!P0 BRA `(.L_x_2614) ;  /* 0x0000000000048947 */ /* 0x000fec0003800000 */
[----:B------:R-:W-:Y:S01]  /*1ee40*/  BPT.TRAP 0x1 ;  /* 0x000000040000795c */ /* 0x000fe20000300000 */
.L_x_2614:
[----:B------:R-:W-:Y:S01]  /*1ee50*/  IMAD R5, R28, 0x8, R5 ;  /* 0x000000081c057824 */ /* 0x000fe200078e0205 */
[----:B------:R-:W-:-:S04]  /*1ee60*/  SHF.L.U32 R0, R0, 0x1f, RZ ;  /* 0x0000001f00007819 */ /* 0x000fc800000006ff */
[----:B------:R-:W2:Y:S02]  /*1ee70*/  SYNCS.PHASECHK.TRANS64.TRYWAIT P1, [R5+URZ+0x2d840], R0 ;  /* 0x02d84000050075a7 */ /* 0x000ea4000802017f */
[----:B--2---:R-:W-:Y:S05]  /*1ee80*/  @!P1 BRA `(.L_x_2615) ;  /* 0x0000004000609947 */ /* 0x004fea0003800000 */
.L_x_2777:
[----:B------:R-:W-:Y:S05]  /*1ee90*/  @!P0 BRA `(.L_x_2616) ;  /* 0x0000000000048947 */ /* 0x000fea0003800000 */
[----:B------:R-:W-:Y:S01]  /*1eea0*/  BPT.TRAP 0x1 ;  /* 0x000000040000795c */ /* 0x000fe20000300000 */
.L_x_2616:
[----:B------:R-:W0:Y:S02]  /*1eeb0*/  SYNCS.PHASECHK.TRANS64.TRYWAIT P1, [R3+URZ+0x2d860], R2 ;  /* 0x02d86002030075a7 */ /* 0x000e24000802017f */
[----:B0-----:R-:W-:Y:S05]  /*1eec0*/  @!P1 BRA `(.L_x_2617) ;  /* 0x0000004000649947 */ /* 0x001fea0003800000 */
.L_x_2778:
[----:B------:R-:W-:Y:S05]  /*1eed0*/  @!P0 BRA `(.L_x_2618) ;  /* 0x0000000000048947 */ /* 0x000fea0003800000 */
[----:B------:R-:W-:Y:S01]  /*1eee0*/  BPT.TRAP 0x1 ;  /* 0x000000040000795c */ /* 0x000fe20000300000 */
.L_x_2618:
[----:B------:R0:W0:Y:S02]  /*1eef0*/  SYNCS.PHASECHK.TRANS64.TRYWAIT P0, [R5+URZ+0x2d860], R0 ;  /* 0x02d86000050075a7 */ /* 0x000024000800017f */
[----:B0-----:R-:W-:Y:S05]  /*1ef00*/  @!P0 NANOSLEEP.SYNCS 0x989680 ;  /* 0x009896800000895d */ /* 0x001fea0003900000 */
[----:B------:R-:W0:Y:S02]  /*1ef10*/  @!P0 SYNCS.PHASECHK.TRANS64 P0, [R5+URZ+0x2d860], R0 ;  /* 0x02d86000050085a7 */ /* 0x000e24000800007f */
[----:B0-----:R-:W-:Y:S05]  /*1ef20*/  @!P0 BRA `(.L_x_2618) ;  /* 0xfffffffc00f08947 */ /* 0x001fea000383ffff */
.L_x_2326:
[----:B------:R-:W-:Y:S05]  /*1ef30*/  BSYNC B9 ;  /* 0x0000000000097941 */ /* 0x000fea0003800000 */
.L_x_2323:
[----:B------:R-:W-:Y:S05]  /*1ef40*/  EXIT ;  /* 0x000000000000794d */ /* 0x000fea0003800000 */
.L_x_2344:
[----:B0-----:R0:W1:Y:S02]  /*1ef50*/  SYNCS.PHASECHK.TRANS64.TRYWAIT P4, [R57+URZ+0x2d890], R84 ;  /* 0x02d89054390075a7 */ /* 0x001064000808017f */
[----:B-1----:R-:W-:Y:S05]  /*1ef60*/  @!P4 NANOSLEEP.SYNCS 0x989680 ;  /* 0x009896800000c95d */ /* 0x002fea0003900000 */
[----:B------:R-:W1:Y:S02]  /*1ef70*/  @!P4 SYNCS.PHASECHK.TRANS64 P4, [R57+URZ+0x2d890], R84 ;  /* 0x02d890543900c5a7 */ /* 0x000e64000808007f */
[----:B-1----:R-:W-:Y:S05]  /*1ef80*/  @!P4 BRA `(.L_x_2344) ;  /* 0xfffffffc00f0c947 */ /* 0x002fea000383ffff */
[----:B------:R-:W-:Y:S05]  /*1ef90*/  BRA `(.L_x_2619) ;  /* 0xfffffe4400d07947 */ /* 0x000fea000383ffff */
.L_x_2345:
        /* <DEDUP_REMOVED lines=8> */
.L_x_2621:
[----:B------:R-:W-:Y:S05]  /*1f020*/  BSYNC B1 ;  /* 0x0000000000017941 */ /* 0x000fea0003800000 */
.L_x_2620:
        /* <DEDUP_REMOVED lines=8> */
.L_x_2622:
[----:B------:R-:W-:Y:S01]  /*1f0b0*/  IMAD.MOV.U32 R60, RZ, RZ, R14 ;  /* 0x000000ffff3c7224 */ /* 0x000fe200078e000e */
[----:B------:R-:W-:Y:S06]  /*1f0c0*/  BRA `(.L_x_2623) ;  /* 0xfffffe4400987947 */ /* 0x000fec000383ffff */
.L_x_2373:
[----:B0-----:R0:W1:Y:S02]  /*1f0d0*/  SYNCS.PHASECHK.TRANS64.TRYWAIT P4, [R57+URZ+0x2d890], R84 ;  /* 0x02d89054390075a7 */ /* 0x001064000808017f */
[----:B-1----:R-:W-:Y:S05]  /*1f0e0*/  @!P4 NANOSLEEP.SYNCS 0x989680 ;  /* 0x009896800000c95d */ /* 0x002fea0003900000 */
[----:B------:R-:W1:Y:S02]  /*1f0f0*/  @!P4 SYNCS.PHASECHK.TRANS64 P4, [R57+URZ+0x2d890], R84 ;  /* 0x02d890543900c5a7 */ /* 0x000e64000808007f */
[----:B-1----:R-:W-:Y:S05]  /*1f100*/  @!P4 BRA `(.L_x_2373) ;  /* 0xfffffffc00f0c947 */ /* 0x002fea000383ffff */
[----:B------:R-:W-:Y:S05]  /*1f110*/  BRA `(.L_x_2624) ;  /* 0xfffffe6000a07947 */ /* 0x000fea000383ffff */
.L_x_2374:
        /* <DEDUP_REMOVED lines=8> */
.L_x_2626:
[----:B------:R-:W-:Y:S05]  /*1f1a0*/  BSYNC B1 ;  /* 0x0000000000017941 */ /* 0x000fea0003800000 */
.L_x_2625:
        /* <DEDUP_REMOVED lines=8> */
.L_x_2627:
[----:B------:R-:W-:Y:S01]  /*1f230*/  IMAD.MOV.U32 R88, RZ, RZ, R14 ;  /* 0x000000ffff587224 */ /* 0x000fe200078e000e */
[----:B------:R-:W-:Y:S06]  /*1f240*/  BRA `(.L_x_2628) ;  /* 0xfffffe6000687947 */ /* 0x000fec000383ffff */
.L_x_2387:
[----:B0-----:R0:W1:Y:S02]  /*1f250*/  SYNCS.PHASECHK.TRANS64.TRYWAIT P3, [R57+URZ+0x2d890], R84 ;  /* 0x02d89054390075a7 */ /* 0x001064000806017f */
[----:B-1----:R-:W-:Y:S05]  /*1f260*/  @!P3 NANOSLEEP.SYNCS 0x989680 ;  /* 0x009896800000b95d */ /* 0x002fea0003900000 */
[----:B------:R-:W1:Y:S02]  /*1f270*/  @!P3 SYNCS.PHASECHK.TRANS64 P3, [R57+URZ+0x2d890], R84 ;  /* 0x02d890543900b5a7 */ /* 0x000e64000806007f */
[----:B-1----:R-:W-:Y:S05]  /*1f280*/  @!P3 BRA `(.L_x_2387) ;  /* 0xfffffffc00f0b947 */ /* 0x002fea000383ffff */
[----:B------:R-:W-:Y:S05]  /*1f290*/  BRA `(.L_x_2629) ;  /* 0xfffffe7800a47947 */ /* 0x000fea000383ffff */
.L_x_2388:
[----:B------:R-:W-:Y:S01]  /*1f2a0*/  BSSY B1, `(.L_x_2630) ;  /* 0x0000007000017945 */ /* 0x000fe20003800000 */
[----:B------:R-:W-:Y:S02]  /*1f2b0*/  IMAD.MOV.U32 R12, RZ, RZ, RZ ;  /* 0x000000ffff0c7224 */ /* 0x000fe400078e00ff */
[----:B------:R-:W-:Y:S02]  /*1f2c0*/  IMAD.MOV.U32 R11, RZ, RZ, 0x1e1f ;  /* 0x00001e1fff0b7424 */ /* 0x000fe400078e00ff */
[----:B------:R-:W-:-:S07]  /*1f2d0*/  IMAD.MOV.U32 R15, RZ, RZ, -0x1 ;  /* 0xffffffffff0f7424 */ /* 0x000fce00078e00ff */
[----:B0-----:R-:W-:Y:S05]  /*1f2e0*/  WARPSYNC.COLLECTIVE R15, `(.L_x_2631) ;  /* 0x000000000f087348 */ /* 0x001fea0003c00000 */
[----:B------:R1:W2:Y:S02]  /*1f2f0*/  SHFL.IDX P6, R14, R13, R12, R11 ;  /* 0x0000000c0d0e7389 */ /* 0x0002a400000c000b */
[----:B012---:R-:W-:Y:S01]  /*1f300*/  ENDCOLLECTIVE ;  /* 0x000000000000791b */ /* 0x007fe20003800000 */
.L_x_2631:
[----:B------:R-:W-:Y:S05]  /*1f310*/  BSYNC B1 ;  /* 0x0000000000017941 */ /* 0x000fea0003800000 */
.L_x_2630:
        /* <DEDUP_REMOVED lines=8> */
.L_x_2632:
[----:B------:R-:W-:Y:S01]  /*1f3a0*/  IMAD.MOV.U32 R39, RZ, RZ, R14 ;  /* 0x000000ffff277224 */ /* 0x000fe200078e000e */
[----:B------:R-:W-:Y:S06]  /*1f3b0*/  BRA `(.L_x_2633) ;  /* 0xfffffe7800c07947 */ /* 0x000fec000383ffff */
.L_x_2392:
[----:B------:R0:W0:Y:S02]  /*1f3c0*/  SYNCS.PHASECHK.TRANS64.TRYWAIT P2, [R57+URZ+0x2d8b0], R84 ;  /* 0x02d8b054390075a7 */ /* 0x000024000804017f */
[----:B0-----:R-:W-:Y:S05]  /*1f3d0*/  @!P2 NANOSLEEP.SYNCS 0x989680 ;  /* 0x009896800000a95d */ /* 0x001fea0003900000 */
[----:B------:R-:W0:Y:S02]  /*1f3e0*/  @!P2 SYNCS.PHASECHK.TRANS64 P2, [R57+URZ+0x2d8b0], R84 ;  /* 0x02d8b0543900a5a7 */ /* 0x000e24000804007f */
[----:B0-----:R-:W-:Y:S05]  /*1f3f0*/  @!P2 BRA `(.L_x_2392) ;  /* 0xfffffffc00f0a947 */ /* 0x001fea000383ffff */
[----:B------:R-:W-:Y:S05]  /*1f400*/  BRA `(.L_x_2634) ;  /* 0xfffffe7c00a47947 */ /* 0x000fea000383ffff */
.L_x_2400:
[----:B------:R-:W-:Y:S01]  /*1f410*/  BSSY B0, `(.L_x_2635) ;  /* 0x0000007000007945 */ /* 0x000fe20003800000 */
[----:B------:R-:W-:Y:S02]  /*1f420*/  IMAD.MOV.U32 R12, RZ, RZ, RZ ;  /* 0x000000ffff0c7224 */ /* 0x000fe400078e00ff */
[----:B------:R-:W-:Y:S02]  /*1f430*/  IMAD.MOV.U32 R11, RZ, RZ, 0x1f ;  /* 0x0000001fff0b7424 */ /* 0x000fe400078e00ff */
[----:B------:R-:W-:-:S07]  /*1f440*/  IMAD.MOV.U32 R15, RZ, RZ, -0x1 ;  /* 0xffffffffff0f7424 */ /* 0x000fce00078e00ff */
[----:B--23-5:R-:W-:Y:S05]  /*1f450*/  WARPSYNC.COLLECTIVE R15, `(.L_x_2636) ;  /* 0x000000000f087348 */ /* 0x02cfea0003c00000 */
[----:B------:R0:W1:Y:S02]  /*1f460*/  SHFL.IDX P6, R14, R13, R12, R11 ;  /* 0x0000000c0d0e7389 */ /* 0x00006400000c000b */
[----:B0123-5:R-:W-:Y:S01]  /*1f470*/  ENDCOLLECTIVE ;  /* 0x000000000000791b */ /* 0x02ffe20003800000 */
.L_x_2636:
[----:B------:R-:W-:Y:S05]  /*1f480*/  BSYNC B0 ;  /* 0x0000000000007941 */ /* 0x000fea0003800000 */
.L_x_2635:
[----:B------:R0:W-:Y:S01]  /*1f490*/  STL [R1+0x28], R14 ;  /* 0x0000280e01007387 */ /* 0x0001e20000100800 */
[----:B------:R-:W-:Y:S05]  /*1f4a0*/  BRA `(.L_x_2637) ;  /* 0xfffffe88003c7947 */ /* 0x000fea000383ffff */
.L_x_2411:
[----:B------:R-:W-:Y:S01]  /*1f4b0*/  BSSY B1, `(.L_x_2638) ;  /* 0x0000007000017945 */ /* 0x000fe20003800000 */
[----:B------:R-:W-:Y:S02]  /*1f4c0*/  IMAD.MOV.U32 R12, RZ, RZ, RZ ;  /* 0x000000ffff0c7224 */ /* 0x000fe400078e00ff */
[----:B------:R-:W-:Y:S02]  /*1f4d0*/  IMAD.MOV.U32 R11, RZ, RZ, 0x1e1f ;  /* 0x00001e1fff0b7424 */ /* 0x000fe400078e00ff */
[----:B------:R-:W-:-:S07]  /*1f4e0*/  IMAD.MOV.U32 R15, RZ, RZ, -0x1 ;  /* 0xffffffffff0f7424 */ /* 0x000fce00078e00ff */
[----:B0-23--:R-:W-:Y:S05]  /*1f4f0*/  WARPSYNC.COLLECTIVE R15, `(.L_x_2639) ;  /* 0x000000000f087348 */ /* 0x00dfea0003c00000 */
[----:B0-----:R0:W1:Y:S02]  /*1f500*/  SHFL.IDX P6, R14, R13, R12, R11 ;  /* 0x0000000c0d0e7389 */ /* 0x00106400000c000b */
[----:B0123--:R-:W-:Y:S01]  /*1f510*/  ENDCOLLECTIVE ;  /* 0x000000000000791b */ /* 0x00ffe20003800000 */
.L_x_2639:
[----:B------:R-:W-:Y:S05]  /*1f520*/  BSYNC B1 ;  /* 0x0000000000017941 */ /* 0x000fea0003800000 */
.L_x_2638:
        /* <DEDUP_REMOVED lines=8> */
.L_x_2640:
[----:B------:R-:W-:Y:S02]  /*1f5b0*/  IMAD.MOV.U32 R13, RZ, RZ, R0 ;  /* 0x000000ffff0d7224 */ /* 0x000fe400078e0000 */
[----:B------:R-:W-:-:S07]  /*1f5c0*/  IMAD.MOV.U32 R38, RZ, RZ, R14 ;  /* 0x000000ffff267224 */ /* 0x000fce00078e000e */
[----:B------:R-:W-:Y:S05]  /*1f5d0*/  WARPSYNC.COLLECTIVE R15, `(.L_x_2641) ;  /* 0x000000000f087348 */ /* 0x000fea0003c00000 */
[----:B------:R0:W1:Y:S02]  /*1f5e0*/  SHFL.IDX P6, R14, R13, R12, R11 ;  /* 0x0000000c0d0e7389 */ /* 0x00006400000c000b */
[----:B01----:R-:W-:Y:S01]  /*1f5f0*/  ENDCOLLECTIVE ;  /* 0x000000000000791b */ /* 0x003fe20003800000 */
.L_x_2641:
[----:B------:R-:W-:Y:S02]  /*1f600*/  IMAD.MOV.U32 R13, RZ, RZ, R39 ;  /* 0x000000ffff0d7224 */ /* 0x000fe400078e0027 */
[----:B------:R-:W-:-:S07]  /*1f610*/  IMAD.MOV.U32 R0, RZ, RZ, R14 ;  /* 0x000000ffff007224 */ /* 0x000fce00078e000e */
[----:B------:R-:W-:Y:S05]  /*1f620*/  WARPSYNC.COLLECTIVE R15, `(.L_x_2642) ;  /* 0x000000000f087348 */ /* 0x000fea0003c00000 */
[----:B------:R0:W1:Y:S02]  /*1f630*/  SHFL.IDX P6, R14, R13, R12, R11 ;  /* 0x0000000c0d0e7389 */ /* 0x00006400000c000b */
[----:B01----:R-:W-:Y:S01]  /*1f640*/  ENDCOLLECTIVE ;  /* 0x000000000000791b */ /* 0x003fe20003800000 */
.L_x_2642:
[----:B------:R-:W-:Y:S01]  /*1f650*/  IMAD.MOV.U32 R39, RZ, RZ, R14 ;  /* 0x000000ffff277224 */ /* 0x000fe200078e000e */
[----:B------:R-:W-:Y:S06]  /*1f660*/  BRA `(.L_x_2643) ;  /* 0xfffffe8c00ac7947 */ /* 0x000fec000383ffff */
.L_x_2415:
[----:B0-----:R0:W1:Y:S02]  /*1f670*/  SYNCS.PHASECHK.TRANS64.TRYWAIT P0, [R2+URZ+0x2d800], R3 ;  /* 0x02d80003020075a7 */ /* 0x001064000800017f */
[----:B-1----:R-:W-:Y:S05]  /*1f680*/  @!P0 NANOSLEEP.SYNCS 0x989680 ;  /* 0x009896800000895d */ /* 0x002fea0003900000 */
[----:B------:R-:W1:Y:S02]  /*1f690*/  @!P0 SYNCS.PHASECHK.TRANS64 P0, [R2+URZ+0x2d800], R3 ;  /* 0x02d80003020085a7 */ /* 0x000e64000800007f */
[----:B-1----:R-:W-:Y:S05]  /*1f6a0*/  @!P0 BRA `(.L_x_2415) ;  /* 0xfffffffc00f08947 */ /* 0x002fea000383ffff */
[----:B------:R-:W-:Y:S05]  /*1f6b0*/  BRA `(.L_x_2644) ;  /* 0xfffffe9400f87947 */ /* 0x000fea000383ffff */
.L_x_2427:
[----:B------:R-:W-:Y:S01]  /*1f6c0*/  BSSY B1, `(.L_x_2645) ;  /* 0x0000007000017945 */ /* 0x000fe20003800000 */
[----:B------:R-:W-:Y:S02]  /*1f6d0*/  IMAD.MOV.U32 R12, RZ, RZ, RZ ;  /* 0x000000ffff0c7224 */ /* 0x000fe400078e00ff */
[----:B------:R-:W-:Y:S02]  /*1f6e0*/  IMAD.MOV.U32 R11, RZ, RZ, 0x1e1f ;  /* 0x00001e1fff0b7424 */ /* 0x000fe400078e00ff */
[----:B------:R-:W-:-:S07]  /*1f6f0*/  IMAD.MOV.U32 R15, RZ, RZ, -0x1 ;  /* 0xffffffffff0f7424 */ /* 0x000fce00078e00ff */
[----:B0--3--:R-:W-:Y:S05]  /*1f700*/  WARPSYNC.COLLECTIVE R15, `(.L_x_2646) ;  /* 0x000000000f087348 */ /* 0x009fea0003c00000 */
[----:B0-----:R0:W1:Y:S02]  /*1f710*/  SHFL.IDX P6, R14, R13, R12, R11 ;  /* 0x0000000c0d0e7389 */ /* 0x00106400000c000b */
[----:B01-3--:R-:W-:Y:S01]  /*1f720*/  ENDCOLLECTIVE ;  /* 0x000000000000791b */ /* 0x00bfe20003800000 */
.L_x_2646:
[----:B------:R-:W-:Y:S05]  /*1f730*/  BSYNC B1 ;  /* 0x0000000000017941 */ /* 0x000fea0003800000 */
.L_x_2645:
        /* <DEDUP_REMOVED lines=8> */
.L_x_2647:
[----:B------:R-:W-:Y:S02]  /*1f7c0*/  IMAD.MOV.U32 R13, RZ, RZ, R37 ;  /* 0x000000ffff0d7224 */ /* 0x000fe400078e0025 */
[----:B------:R-:W-:-:S07]  /*1f7d0*/  IMAD.MOV.U32 R3, RZ, RZ, R14 ;  /* 0x000000ffff037224 */ /* 0x000fce00078e000e */
[----:B------:R-:W-:Y:S05]  /*1f7e0*/  WARPSYNC.COLLECTIVE R15, `(.L_x_2648) ;  /* 0x000000000f087348 */ /* 0x000fea0003c00000 */
[----:B------:R0:W1:Y:S02]  /*1f7f0*/  SHFL.IDX P6, R14, R13, R12, R11 ;  /* 0x0000000c0d0e7389 */ /* 0x00006400000c000b */
[----:B01----:R-:W-:Y:S01]  /*1f800*/  ENDCOLLECTIVE ;  /* 0x000000000000791b */ /* 0x003fe20003800000 */
.L_x_2648:
[----:B------:R-:W-:Y:S02]  /*1f810*/  IMAD.MOV.U32 R13, RZ, RZ, R38 ;  /* 0x000000ffff0d7224 */ /* 0x000fe400078e0026 */
[----:B------:R-:W-:-:S07]  /*1f820*/  IMAD.MOV.U32 R37, RZ, RZ, R14 ;  /* 0x000000ffff257224 */ /* 0x000fce00078e000e */
[----:B------:R-:W-:Y:S05]  /*1f830*/  WARPSYNC.COLLECTIVE R15, `(.L_x_2649) ;  /* 0x000000000f087348 */ /* 0x000fea0003c00000 */
[----:B------:R0:W1:Y:S02]  /*1f840*/  SHFL.IDX P6, R14, R13, R12, R11 ;  /* 0x0000000c0d0e7389 */ /* 0x00006400000c000b */
[----:B01----:R-:W-:Y:S01]  /*1f850*/  ENDCOLLECTIVE ;  /* 0x000000000000791b */ /* 0x003fe20003800000 */
.L_x_2649:
[----:B------:R-:W-:Y:S01]  /*1f860*/  IMAD.MOV.U32 R38, RZ, RZ, R14 ;  /* 0x000000ffff267224 */ /* 0x000fe200078e000e */
[----:B------:R-:W-:Y:S06]  /*1f870*/  BRA `(.L_x_2650) ;  /* 0xfffffeac00147947 */ /* 0x000fec000383ffff */
.L_x_2431:
[----:B0-----:R0:W1:Y:S02]  /*1f880*/  SYNCS.PHASECHK.TRANS64.TRYWAIT P0, [R2+URZ+0x2d800], R3 ;  /* 0x02d80003020075a7 */ /* 0x001064000800017f */
[----:B-1----:R-:W-:Y:S05]  /*1f890*/  @!P0 NANOSLEEP.SYNCS 0x989680 ;  /* 0x009896800000895d */ /* 0x002fea0003900000 */
[----:B------:R-:W1:Y:S02]  /*1f8a0*/  @!P0 SYNCS.PHASECHK.TRANS64 P0, [R2+URZ+0x2d800], R3 ;  /* 0x02d80003020085a7 */ /* 0x000e64000800007f */
[----:B-1----:R-:W-:Y:S05]  /*1f8b0*/  @!P0 BRA `(.L_x_2431) ;  /* 0xfffffffc00f08947 */ /* 0x002fea000383ffff */
[----:B------:R-:W-:Y:S05]  /*1f8c0*/  BRA `(.L_x_2651) ;  /* 0xfffffeb000d47947 */ /* 0x000fea000383ffff */
.L_x_2439:
[----:B-1----:R1:W3:Y:S02]  /*1f8d0*/  SYNCS.PHASECHK.TRANS64.TRYWAIT P1, [R3+URZ+0x2d830], R4 ;  /* 0x02d83004030075a7 */ /* 0x0022e4000802017f */
[----:B---3--:R-:W-:Y:S05]  /*1f8e0*/  @!P1 NANOSLEEP.SYNCS 0x989680 ;  /* 0x009896800000995d */ /* 0x008fea0003900000 */
[----:B------:R-:W3:Y:S02]  /*1f8f0*/  @!P1 SYNCS.PHASECHK.TRANS64 P1, [R3+URZ+0x2d830], R4 ;  /* 0x02d83004030095a7 */ /* 0x000ee4000802007f */
[----:B---3--:R-:W-:Y:S05]  /*1f900*/  @!P1 BRA `(.L_x_2439) ;  /* 0xfffffffc00f09947 */ /* 0x008fea000383ffff */
[----:B------:R-:W-:Y:S05]  /*1f910*/  BRA `(.L_x_2438) ;  /* 0xfffffec800c07947 */ /* 0x000fea000383ffff */
.L_x_2446:
[----:B-1----:R1:W2:Y:S02]  /*1f920*/  SYNCS.PHASECHK.TRANS64.TRYWAIT P2, [R7+URZ+0x2d830], R0 ;  /* 0x02d83000070075a7 */ /* 0x0022a4000804017f */
[----:B--2---:R-:W-:Y:S05]  /*1f930*/  @!P2 NANOSLEEP.SYNCS 0x989680 ;  /* 0x009896800000a95d */ /* 0x004fea0003900000 */
[----:B------:R-:W2:Y:S02]  /*1f940*/  @!P2 SYNCS.PHASECHK.TRANS64 P2, [R7+URZ+0x2d830], R0 ;  /* 0x02d830000700a5a7 */ /* 0x000ea4000804007f */
[----:B--2---:R-:W-:Y:S05]  /*1f950*/  @!P2 BRA `(.L_x_2446) ;  /* 0xfffffffc00f0a947 */ /* 0x004fea000383ffff */
[----:B------:R-:W-:Y:S05]  /*1f960*/  BRA `(.L_x_2445) ;  /* 0xfffffef000147947 */ /* 0x000fea000383ffff */
.L_x_2450:
[----:B-1----:R1:W2:Y:S02]  /*1f970*/  SYNCS.PHASECHK.TRANS64.TRYWAIT P1, [R7+URZ+0x2d850], R0 ;  /* 0x02d85000070075a7 */ /* 0x0022a4000802017f */
[----:B--2---:R-:W-:Y:S05]  /*1f980*/  @!P1 NANOSLEEP.SYNCS 0x989680 ;  /* 0x009896800000995d */ /* 0x004fea0003900000 */
[----:B------:R-:W2:Y:S02]  /*1f990*/  @!P1 SYNCS.PHASECHK.TRANS64 P1, [R7+URZ+0x2d850], R0 ;  /* 0x02d85000070095a7 */ /* 0x000ea4000802007f */
[----:B--2---:R-:W-:Y:S05]  /*1f9a0*/  @!P1 BRA `(.L_x_2450) ;  /* 0xfffffffc00f09947 */ /* 0x004fea000383ffff */
[----:B------:R-:W-:Y:S05]  /*1f9b0*/  BRA `(.L_x_2447) ;  /* 0xfffffef400247947 */ /* 0x000fea000383ffff */
.L_x_2459:
[----:B-1----:R1:W2:Y:S02]  /*1f9c0*/  SYNCS.PHASECHK.TRANS64.TRYWAIT P2, [R7+URZ+0x2d830], R0 ;  /* 0x02d83000070075a7 */ /* 0x0022a4000804017f */
[----:B--2---:R-:W-:Y:S05]  /*1f9d0*/  @!P2 NANOSLEEP.SYNCS 0x989680 ;  /* 0x009896800000a95d */ /* 0x004fea0003900000 */
[----:B------:R-:W2:Y:S02]  /*1f9e0*/  @!P2 SYNCS.PHASECHK.TRANS64 P2, [R7+URZ+0x2d830], R0 ;  /* 0x02d830000700a5a7 */ /* 0x000ea4000804007f */
[----:B--2---:R-:W-:Y:S05]  /*1f9f0*/  @!P2 BRA `(.L_x_2459) ;  /* 0xfffffffc00f0a947 */ /* 0x004fea000383ffff */
[----:B------:R-:W-:Y:S05]  /*1fa00*/  BRA `(.L_x_2458) ;  /* 0xffffff1c00987947 */ /* 0x000fea000383ffff */
.L_x_2463:
[----:B-1----:R1:W2:Y:S02]  /*1fa10*/  SYNCS.PHASECHK.TRANS64.TRYWAIT P1, [R5+URZ+0x2d850], R0 ;  /* 0x02d85000050075a7 */ /* 0x0022a4000802017f */
[----:B--2---:R-:W-:Y:S05]  /*1fa20*/  @!P1 NANOSLEEP.SYNCS 0x989680 ;  /* 0x009896800000995d */ /* 0x004fea0003900000 */
[----:B------:R-:W2:Y:S02]  /*1fa30*/  @!P1 SYNCS.PHASECHK.TRANS64 P1, [R5+URZ+0x2d850], R0 ;  /* 0x02d85000050095a7 */ /* 0x000ea4000802007f */
[----:B--2---:R-:W-:Y:S05]  /*1fa40*/  @!P1 BRA `(.L_x_2463) ;  /* 0xfffffffc00f09947 */ /* 0x004fea000383ffff */
[----:B------:R-:W-:Y:S05]  /*1fa50*/  BRA `(.L_x_2460) ;  /* 0xffffff2000a87947 */ /* 0x000fea000383ffff */
.L_x_2470:
[----:B-1----:R1:W2:Y:S02]  /*1fa60*/  SYNCS.PHASECHK.TRANS64.TRYWAIT P1, [R6+URZ+0x2d850], R5 ;  /* 0x02d85005060075a7 */ /* 0x0022a4000802017f */
[----:B--2---:R-:W-:Y:S05]  /*1fa70*/  @!P1 NANOSLEEP.SYNCS 0x989680 ;  /* 0x009896800000995d */ /* 0x004fea0003900000 */
[----:B------:R-:W2:Y:S02]  /*1fa80*/  @!P1 SYNCS.PHASECHK.TRANS64 P1, [R6+URZ+0x2d850], R5 ;  /* 0x02d85005060095a7 */ /* 0x000ea4000802007f */
[----:B--2---:R-:W-:Y:S05]  /*1fa90*/  @!P1 BRA `(.L_x_2470) ;  /* 0xfffffffc00f09947 */ /* 0x004fea000383ffff */
[----:B------:R-:W-:Y:S05]  /*1faa0*/  BRA `(.L_x_2469) ;  /* 0xffffff4000787947 */ /* 0x000fea000383ffff */
.L_x_2476:
[----:B------:R-:W-:Y:S02]  /*1fab0*/  IMAD.MOV.U32 R13, RZ, RZ, R20 ;  /* 0x000000ffff0d7224 */ /* 0x000fe400078e0014 */
[----:B------:R-:W-:Y:S02]  /*1fac0*/  IMAD.MOV.U32 R12, RZ, RZ, RZ ;  /* 0x000000ffff0c7224 */ /* 0x000fe400078e00ff */
[----:B------:R-:W-:Y:S02]  /*1fad0*/  IMAD.MOV.U32 R11, RZ, RZ, 0x1c1f ;  /* 0x00001c1fff0b7424 */ /* 0x000fe400078e00ff */
[----:B------:R-:W-:-:S07]  /*1fae0*/  IMAD.MOV.U32 R15, RZ, RZ, -0x1 ;  /* 0xffffffffff0f7424 */ /* 0x000fce00078e00ff */
[----:B-----5:R-:W-:Y:S05]  /*1faf0*/  WARPSYNC.COLLECTIVE R15, `(.L_x_2652) ;  /* 0x000000000f087348 */ /* 0x020fea0003c00000 */
[----:B------:R0:W1:Y:S02]  /*1fb00*/  SHFL.IDX P6, R14, R13, R12, R11 ;  /* 0x0000000c0d0e7389 */ /* 0x00006400000c000b */
[----:B01---5:R-:W-:Y:S01]  /*1fb10*/  ENDCOLLECTIVE ;  /* 0x000000000000791b */ /* 0x023fe20003800000 */
.L_x_2652:
[----:B------:R-:W-:Y:S02]  /*1fb20*/  IMAD.MOV.U32 R13, RZ, RZ, R0 ;  /* 0x000000ffff0d7224 */ /* 0x000fe400078e0000 */
[----:B------:R-:W-:-:S07]  /*1fb30*/  IMAD.MOV.U32 R3, RZ, RZ, R14 ;  /* 0x000000ffff037224 */ /* 0x000fce00078e000e */
[----:B------:R-:W-:Y:S05]  /*1fb40*/  WARPSYNC.COLLECTIVE R15, `(.L_x_2653) ;  /* 0x000000000f087348 */ /* 0x000fea0003c00000 */
[----:B------:R0:W1:Y:S02]  /*1fb50*/  SHFL.IDX P6, R14, R13, R12, R11 ;  /* 0x0000000c0d0e7389 */ /* 0x00006400000c000b */
[----:B01----:R-:W-:Y:S01]  /*1fb60*/  ENDCOLLECTIVE ;  /* 0x000000000000791b */ /* 0x003fe20003800000 */
.L_x_2653:
[----:B------:R-:W-:Y:S05]  /*1fb70*/  BRA `(.L_x_2654) ;  /* 0xffffff5c004c7947 */ /* 0x000fea000383ffff */
.L_x_2479:
        /* <DEDUP_REMOVED lines=8> */
.L_x_2656:
[----:B------:R-:W-:Y:S05]  /*1fc00*/  BSYNC B1 ;  /* 0x0000000000017941 */ /* 0x000fea0003800000 */
.L_x_2655:
        /* <DEDUP_REMOVED lines=8> */
.L_x_2657:
[----:B------:R-:W-:Y:S05]  /*1fc90*/  BRA `(.L_x_2658) ;  /* 0xffffff5c005c7947 */ /* 0x000fea000383ffff */
.L_x_2481:
[----:B------:R-:W-:Y:S02]  /*1fca0*/  IMAD.MOV.U32 R13, RZ, RZ, R26 ;  /* 0x000000ffff0d7224 */ /* 0x000fe400078e001a */
[----:B------:R-:W-:Y:S02]  /*1fcb0*/  IMAD.MOV.U32 R12, RZ, RZ, RZ ;  /* 0x000000ffff0c7224 */ /* 0x000fe400078e00ff */
[----:B------:R-:W-:Y:S02]  /*1fcc0*/  IMAD.MOV.U32 R11, RZ, RZ, 0x1c1f ;  /* 0x00001c1fff0b7424 */ /* 0x000fe400078e00ff */
[----:B------:R-:W-:-:S07]  /*1fcd0*/  IMAD.MOV.U32 R15, RZ, RZ, -0x1 ;  /* 0xffffffffff0f7424 */ /* 0x000fce00078e00ff */
[----:B------:R-:W-:Y:S05]  /*1fce0*/  WARPSYNC.COLLECTIVE R15, `(.L_x_2659) ;  /* 0x000000000f087348 */ /* 0x000fea0003c00000 */
[----:B------:R0:W1:Y:S02]  /*1fcf0*/  SHFL.IDX P6, R14, R13, R12, R11 ;  /* 0x0000000c0d0e7389 */ /* 0x00006400000c000b */
[----:B01----:R-:W-:Y:S01]  /*1fd00*/  ENDCOLLECTIVE ;  /* 0x000000000000791b */ /* 0x003fe20003800000 */
.L_x_2659:
[----:B------:R-:W-:Y:S02]  /*1fd10*/  IMAD.MOV.U32 R13, RZ, RZ, R0 ;  /* 0x000000ffff0d7224 */ /* 0x000fe400078e0000 */
[----:B------:R-:W-:-:S07]  /*1fd20*/  IMAD.MOV.U32 R3, RZ, RZ, R14 ;  /* 0x000000ffff037224 */ /* 0x000fce00078e000e */
[----:B------:R-:W-:Y:S05]  /*1fd30*/  WARPSYNC.COLLECTIVE R15, `(.L_x_2660) ;  /* 0x000000000f087348 */ /* 0x000fea0003c00000 */
[----:B------:R0:W1:Y:S02]  /*1fd40*/  SHFL.IDX P6, R14, R13, R12, R11 ;  /* 0x0000000c0d0e7389 */ /* 0x00006400000c000b */
[----:B01----:R-:W-:Y:S01]  /*1fd50*/  ENDCOLLECTIVE ;  /* 0x000000000000791b */ /* 0x003fe20003800000 */
.L_x_2660:
[----:B------:R-:W-:Y:S05]  /*1fd60*/  BRA `(.L_x_2661) ;  /* 0xffffff6000287947 */ /* 0x000fea000383ffff */
.L_x_2484:
        /* <DEDUP_REMOVED lines=8> */
.L_x_2663:
[----:B------:R-:W-:Y:S05]  /*1fdf0*/  BSYNC B1 ;  /* 0x0000000000017941 */ /* 0x000fea0003800000 */
.L_x_2662:
        /* <DEDUP_REMOVED lines=8> */
.L_x_2664:
[----:B------:R-:W-:Y:S05]  /*1fe80*/  BRA `(.L_x_2665) ;  /* 0xffffff6400247947 */ /* 0x000fea000383ffff */
.L_x_2488:
[----:B------:R-:W-:Y:S02]  /*1fe90*/  IMAD.MOV.U32 R13, RZ, RZ, R4 ;  /* 0x000000ffff0d7224 */ /* 0x000fe400078e0004 */
[----:B------:R-:W-:Y:S02]  /*1fea0*/  IMAD.MOV.U32 R12, RZ, RZ, RZ ;  /* 0x000000ffff0c7224 */ /* 0x000fe400078e00ff */
[----:B------:R-:W-:Y:S02]  /*1feb0*/  IMAD.MOV.U32 R11, RZ, RZ, 0x1c1f ;  /* 0x00001c1fff0b7424 */ /* 0x000fe400078e00ff */
[----:B------:R-:W-:-:S07]  /*1fec0*/  IMAD.MOV.U32 R15, RZ, RZ, -0x1 ;  /* 0xffffffffff0f7424 */ /* 0x000fce00078e00ff */
[----:B-1----:R-:W-:Y:S05]  /*1fed0*/  WARPSYNC.COLLECTIVE R15, `(.L_x_2666) ;  /* 0x000000000f087348 */ /* 0x002fea0003c00000 */
[----:B------:R0:W2:Y:S02]  /*1fee0*/  SHFL.IDX P6, R14, R13, R12, R11 ;  /* 0x0000000c0d0e7389 */ /* 0x0000a400000c000b */
[----:B012---:R-:W-:Y:S01]  /*1fef0*/  ENDCOLLECTIVE ;  /* 0x000000000000791b */ /* 0x007fe20003800000 */
.L_x_2666:
[----:B------:R-:W-:Y:S02]  /*1ff00*/  IMAD.MOV.U32 R13, RZ, RZ, R0 ;  /* 0x000000ffff0d7224 */ /* 0x000fe400078e0000 */
[----:B------:R-:W-:-:S07]  /*1ff10*/  IMAD.MOV.U32 R3, RZ, RZ, R14 ;  /* 0x000000ffff037224 */ /* 0x000fce00078e000e */
[----:B------:R-:W-:Y:S05]  /*1ff20*/  WARPSYNC.COLLECTIVE R15, `(.L_x_2667) ;  /* 0x000000000f087348 */ /* 0x000fea0003c00000 */
[----:B------:R0:W1:Y:S02]  /*1ff30*/  SHFL.IDX P6, R14, R13, R12, R11 ;  /* 0x0000000c0d0e7389 */ /* 0x00006400000c000b */
[----:B01----:R-:W-:Y:S01]  /*1ff40*/  ENDCOLLECTIVE ;  /* 0x000000000000791b */ /* 0x003fe20003800000 */
.L_x_2667:
[----:B------:R-:W-:Y:S05]  /*1ff50*/  BRA `(.L_x_2668) ;  /* 0xffffff70005c7947 */ /* 0x000fea000383ffff */
.L_x_2491:
        /* <DEDUP_REMOVED lines=8> */
.L_x_2670:
[----:B------:R-:W-:Y:S05]  /*1ffe0*/  BSYNC B1 ;  /* 0x0000000000017941 */ /* 0x000fea0003800000 */
.L_x_2669:
        /* <DEDUP_REMOVED lines=8> */
.L_x_2671:
[----:B------:R-:W-:Y:S05]  /*20070*/  BRA `(.L_x_2672) ;  /* 0xffffff7000707947 */ /* 0x000fea000383ffff */
.L_x_2510:
[----:B------:R-:W2:Y:S01]  /*20080*/  S2R R7, SR_TID.X ;  /* 0x0000000000077919 */ /* 0x000ea20000002100 */
[----:B------:R-:W-:Y:S01]  /*20090*/  BSSY B1, `(.L_x_2673) ;  /* 0x000000a000017945 */ /* 0x000fe20003800000 */
[----:B------:R-:W-:Y:S02]  /*200a0*/  IMAD.MOV.U32 R12, RZ, RZ, RZ ;  /* 0x000000ffff0c7224 */ /* 0x000fe400078e00ff */
[----:B------:R-:W-:Y:S02]  /*200b0*/  IMAD.MOV.U32 R11, RZ, RZ, 0x1f ;  /* 0x0000001fff0b7424 */ /* 0x000fe400078e00ff */
[----:B------:R-:W-:Y:S01]  /*200c0*/  IMAD.MOV.U32 R15, RZ, RZ, -0x1 ;  /* 0xffffffffff0f7424 */ /* 0x000fe200078e00ff */
[----:B--2---:R-:W-:-:S04]  /*200d0*/  SHF.R.U32.HI R7, RZ, 0x5, R7 ;  /* 0x00000005ff077819 */ /* 0x004fc80000011607 */
[----:B------:R-:W-:-:S05]  /*200e0*/  LOP3.LUT R7, R7, 0x3, RZ, 0xc0, !PT ;  /* 0x0000000307077812 */ /* 0x000fca00078ec0ff */
[----:B------:R-:W-:-:S07]  /*200f0*/  IMAD.MOV.U32 R13, RZ, RZ, R7 ;  /* 0x000000ffff0d7224 */ /* 0x000fce00078e0007 */
[----:B01----:R-:W-:Y:S05]  /*20100*/  WARPSYNC.COLLECTIVE R15, `(.L_x_2674) ;  /* 0x000000000f087348 */ /* 0x003fea0003c00000 */
[----:B------:R2:W3:Y:S02]  /*20110*/  SHFL.IDX P6, R14, R13, R12, R11 ;  /* 0x0000000c0d0e7389 */ /* 0x0004e400000c000b */
[----:B0123--:R-:W-:Y:S01]  /*20120*/  ENDCOLLECTIVE ;  /* 0x000000000000791b */ /* 0x00ffe20003800000 */
.L_x_2674:
[----:B------:R-:W-:Y:S05]  /*20130*/  BSYNC B1 ;  /* 0x0000000000017941 */ /* 0x000fea0003800000 */
.L_x_2673:
[----:B------:R-:W-:Y:S05]  /*20140*/  BRA `(.L_x_2675) ;  /* 0xffffff8c009c7947 */ /* 0x000fea000383ffff */
.L_x_2512:
[----:B------:R-:W-:Y:S01]  /*20150*/  BSSY B1, `(.L_x_2676) ;  /* 0x0000006000017945 */ /* 0x000fe20003800000 */
[----:B------:R-:W-:-:S07]  /*20160*/  IMAD.MOV.U32 R15, RZ, RZ, -0x1 ;  /* 0xffffffffff0f7424 */ /* 0x000fce00078e00ff */
[----:B012---:R-:W-:Y:S05]  /*20170*/  WARPSYNC.COLLECTIVE R15, `(.L_x_2677) ;  /* 0x000000000f0c7348 */ /* 0x007fea0003c00000 */
[----:B------:R-:W-:Y:S02]  /*20180*/  ELECT P6, UR62, PT ;  /* 0x00000000003e782f */ /* 0x000fe400038c0000 */
[----:B------:R-:W-:Y:S01]  /*20190*/  MOV R14, UR62 ;  /* 0x0000003e000e7c02 */ /* 0x000fe20008000f00 */
[----:B012---:R-:W-:Y:S10]  /*201a0*/  ENDCOLLECTIVE ;  /* 0x000000000000791b */ /* 0x007ff40003800000 */
.L_x_2677:
[----:B------:R-:W-:Y:S05]  /*201b0*/  BSYNC B1 ;  /* 0x0000000000017941 */ /* 0x000fea0003800000 */
.L_x_2676:
[----:B------:R-:W-:Y:S05]  /*201c0*/  BRA `(.L_x_2511) ;  /* 0xffffff8c00947947 */ /* 0x000fea000383ffff */
.L_x_2514:
[----:B--2---:R2:W3:Y:S02]  /*201d0*/  SYNCS.PHASECHK.TRANS64.TRYWAIT P0, [R16+URZ+0x2d820], R6 ;  /* 0x02d82006100075a7 */ /* 0x0044e4000800017f */
[----:B---3--:R-:W-:Y:S05]  /*201e0*/  @!P0 NANOSLEEP.SYNCS 0x989680 ;  /* 0x009896800000895d */ /* 0x008fea0003900000 */
[----:B------:R-:W3:Y:S02]  /*201f0*/  @!P0 SYNCS.PHASECHK.TRANS64 P0, [R16+URZ+0x2d820], R6 ;  /* 0x02d82006100085a7 */ /* 0x000ee4000800007f */
[----:B---3--:R-:W-:Y:S05]  /*20200*/  @!P0 BRA `(.L_x_2514) ;  /* 0xfffffffc00f08947 */ /* 0x008fea000383ffff */
[----:B------:R-:W-:Y:S05]  /*20210*/  BRA `(.L_x_2678) ;  /* 0xffffff8c00a47947 */ /* 0x000fea000383ffff */
.L_x_2518:
[----:B0-----:R0:W1:Y:S02]  /*20220*/  SYNCS.PHASECHK.TRANS64.TRYWAIT P0, [R9+URZ+0x2d8a0], R11 ;  /* 0x02d8a00b090075a7 */ /* 0x001064000800017f */
[----:B-1----:R-:W-:Y:S05]  /*20230*/  @!P0 NANOSLEEP.SYNCS 0x989680 ;  /* 0x009896800000895d */ /* 0x002fea0003900000 */
[----:B------:R-:W1:Y:S02]  /*20240*/  @!P0 SYNCS.PHASECHK.TRANS64 P0, [R9+URZ+0x2d8a0], R11 ;  /* 0x02d8a00b090085a7 */ /* 0x000e64000800007f */
[----:B-1----:R-:W-:Y:S05]  /*20250*/  @!P0 BRA `(.L_x_2518) ;  /* 0xfffffffc00f08947 */ /* 0x002fea000383ffff */
[----:B------:R-:W-:Y:S05]  /*20260*/  BRA `(.L_x_2679) ;  /* 0xffffff8c00c07947 */ /* 0x000fea000383ffff */
.L_x_2525:
[----:B-1----:R1:W2:Y:S02]  /*20270*/  SYNCS.PHASECHK.TRANS64.TRYWAIT P0, [R9+URZ+0x2d8c0], R11 ;  /* 0x02d8c00b090075a7 */ /* 0x0022a4000800017f */
[----:B--2---:R-:W-:Y:S05]  /*20280*/  @!P0 NANOSLEEP.SYNCS 0x989680 ;  /* 0x009896800000895d */ /* 0x004fea0003900000 */
[----:B------:R-:W2:Y:S02]  /*20290*/  @!P0 SYNCS.PHASECHK.TRANS64 P0, [R9+URZ+0x2d8c0], R11 ;  /* 0x02d8c00b090085a7 */ /* 0x000ea4000800007f */
[----:B--2---:R-:W-:Y:S05]  /*202a0*/  @!P0 BRA `(.L_x_2525) ;  /* 0xfffffffc00f08947 */ /* 0x004fea000383ffff */
[----:B------:R-:W-:Y:S05]  /*202b0*/  BRA `(.L_x_2680) ;  /* 0xffffff9000bc7947 */ /* 0x000fea000383ffff */
.L_x_2534:
[----:B0-----:R0:W1:Y:S02]  /*202c0*/  SYNCS.PHASECHK.TRANS64.TRYWAIT P1, [R9+URZ+0x2d8a0], R8 ;  /* 0x02d8a008090075a7 */ /* 0x001064000802017f */
[----:B-1----:R-:W-:Y:S05]  /*202d0*/  @!P1 NANOSLEEP.SYNCS 0x989680 ;  /* 0x009896800000995d */ /* 0x002fea0003900000 */
[----:B------:R-:W1:Y:S02]  /*202e0*/  @!P1 SYNCS.PHASECHK.TRANS64 P1, [R9+URZ+0x2d8a0], R8 ;  /* 0x02d8a008090095a7 */ /* 0x000e64000802007f */
[----:B-1----:R-:W-:Y:S05]  /*202f0*/  @!P1 BRA `(.L_x_2534) ;  /* 0xfffffffc00f09947 */ /* 0x002fea000383ffff */
[----:B------:R-:W-:Y:S05]  /*20300*/  BRA `(.L_x_2681) ;  /* 0xffffff9400fc7947 */ /* 0x000fea000383ffff */
.L_x_2541:
[----:B-1----:R1:W2:Y:S02]  /*20310*/  SYNCS.PHASECHK.TRANS64.TRYWAIT P1, [R9+URZ+0x2d8c0], R8 ;  /* 0x02d8c008090075a7 */ /* 0x0022a4000802017f */
[----:B--2---:R-:W-:Y:S05]  /*20320*/  @!P1 NANOSLEEP.SYNCS 0x989680 ;  /* 0x009896800000995d */ /* 0x004fea0003900000 */
[----:B------:R-:W2:Y:S02]  /*20330*/  @!P1 SYNCS.PHASECHK.TRANS64 P1, [R9+URZ+0x2d8c0], R8 ;  /* 0x02d8c008090095a7 */ /* 0x000ea4000802007f */
[----:B--2---:R-:W-:Y:S05]  /*20340*/  @!P1 BRA `(.L_x_2541) ;  /* 0xfffffffc00f09947 */ /* 0x004fea000383ffff */
[----:B------:R-:W-:Y:S05]  /*20350*/  BRA `(.L_x_2682) ;  /* 0xffffff9800f47947 */ /* 0x000fea000383ffff */
.L_x_2558:
        /* <DEDUP_REMOVED lines=11> */
.L_x_2684:
[----:B------:R-:W-:Y:S05]  /*20410*/  BSYNC B0 ;  /* 0x0000000000007941 */ /* 0x000fea0003800000 */
.L_x_2683:
[----:B------:R-:W-:Y:S05]  /*20420*/  BRA `(.L_x_2685) ;  /* 0xffffffa800ec7947 */ /* 0x000fea000383ffff */
.L_x_2561:
[----:B0-----:R0:W1:Y:S02]  /*20430*/  SYNCS.PHASECHK.TRANS64.TRYWAIT P0, [R0+URZ+0x2d840], R5 ;  /* 0x02d84005000075a7 */ /* 0x001064000800017f */
[----:B-1----:R-:W-:Y:S05]  /*20440*/  @!P0 NANOSLEEP.SYNCS 0x989680 ;  /* 0x009896800000895d */ /* 0x002fea0003900000 */
[----:B------:R-:W1:Y:S02]  /*20450*/  @!P0 SYNCS.PHASECHK.TRANS64 P0, [R0+URZ+0x2d840], R5 ;  /* 0x02d84005000085a7 */ /* 0x000e64000800007f */
[----:B-1----:R-:W-:Y:S05]  /*20460*/  @!P0 BRA `(.L_x_2561) ;  /* 0xfffffffc00f08947 */ /* 0x002fea000383ffff */
[----:B------:R-:W-:Y:S05]  /*20470*/  BRA `(.L_x_2686) ;  /* 0xffffffac00407947 */ /* 0x000fea000383ffff */
.L_x_2562:
        /* <DEDUP_REMOVED lines=8> */
.L_x_2688:
[----:B------:R-:W-:Y:S05]  /*20500*/  BSYNC B0 ;  /* 0x0000000000007941 */ /* 0x000fea0003800000 */
.L_x_2687:
        /* <DEDUP_REMOVED lines=8> */
.L_x_2689:
[----:B------:R-:W-:Y:S02]  /*20590*/  IMAD.MOV.U32 R13, RZ, RZ, R7 ;  /* 0x000000ffff0d7224 */ /* 0x000fe400078e0007 */
[----:B------:R-:W-:Y:S02]  /*205a0*/  IMAD.MOV.U32 R12, RZ, RZ, 0x1 ;  /* 0x00000001ff0c7424 */ /* 0x000fe400078e00ff */
[----:B------:R-:W-:-:S07]  /*205b0*/  IMAD.MOV.U32 R4, RZ, RZ, R14 ;  /* 0x000000ffff047224 */ /* 0x000fce00078e000e */
[----:B------:R-:W-:Y:S05]  /*205c0*/  WARPSYNC.COLLECTIVE R15, `(.L_x_2690) ;  /* 0x000000000f087348 */ /* 0x000fea0003c00000 */
[----:B------:R0:W1:Y:S02]  /*205d0*/  SHFL.IDX P6, R14, R13, R12, R11 ;  /* 0x0000000c0d0e7389 */ /* 0x00006400000c000b */
[----:B01----:R-:W-:Y:S01]  /*205e0*/  ENDCOLLECTIVE ;  /* 0x000000000000791b */ /* 0x003fe20003800000 */
.L_x_2690:
        /* <DEDUP_REMOVED lines=18> */
.L_x_2691:
[----:B------:R-:W-:Y:S02]  /*20710*/  IMAD.MOV.U32 R13, RZ, RZ, R7 ;  /* 0x000000ffff0d7224 */ /* 0x000fe400078e0007 */
[----:B------:R-:W-:Y:S02]  /*20720*/  IMAD.MOV.U32 R12, RZ, RZ, 0x2 ;  /* 0x00000002ff0c7424 */ /* 0x000fe400078e00ff */
[----:B------:R-:W-:-:S07]  /*20730*/  IMAD.MOV.U32 R4, RZ, RZ, R14 ;  /* 0x000000ffff047224 */ /* 0x000fce00078e000e */
[----:B------:R-:W-:Y:S05]  /*20740*/  WARPSYNC.COLLECTIVE R15, `(.L_x_2692) ;  /* 0x000000000f087348 */ /* 0x000fea0003c00000 */
[----:B------:R0:W1:Y:S02]  /*20750*/  SHFL.IDX P6, R14, R13, R12, R11 ;  /* 0x0000000c0d0e7389 */ /* 0x00006400000c000b */
[----:B01----:R-:W-:Y:S01]  /*20760*/  ENDCOLLECTIVE ;  /* 0x000000000000791b */ /* 0x003fe20003800000 */
.L_x_2692:
        /* <DEDUP_REMOVED lines=18> */
.L_x_2693:
[----:B------:R-:W-:Y:S02]  /*20890*/  IMAD.MOV.U32 R13, RZ, RZ, R7 ;  /* 0x000000ffff0d7224 */ /* 0x000fe400078e0007 */
[----:B------:R-:W-:Y:S02]  /*208a0*/  IMAD.MOV.U32 R12, RZ, RZ, 0x3 ;  /* 0x00000003ff0c7424 */ /* 0x000fe400078e00ff */
[----:B------:R-:W-:-:S07]  /*208b0*/  IMAD.MOV.U32 R4, RZ, RZ, R14 ;  /* 0x000000ffff047224 */ /* 0x000fce00078e000e */
[----:B------:R-:W-:Y:S05]  /*208c0*/  WARPSYNC.COLLECTIVE R15, `(.L_x_2694) ;  /* 0x000000000f087348 */ /* 0x000fea0003c00000 */
[----:B------:R0:W1:Y:S02]  /*208d0*/  SHFL.IDX P6, R14, R13, R12, R11 ;  /* 0x0000000c0d0e7389 */ /* 0x00006400000c000b */
[----:B01----:R-:W-:Y:S01]  /*208e0*/  ENDCOLLECTIVE ;  /* 0x000000000000791b */ /* 0x003fe20003800000 */
.L_x_2694:
        /* <DEDUP_REMOVED lines=11> */
.L_x_2695:
        /* <DEDUP_REMOVED lines=8> */
.L_x_2567:
        /* <DEDUP_REMOVED lines=9> */
.L_x_2697:
[C---:B------:R-:W-:Y:S01]  /*20ab0*/  VIADD R9, R25.reuse, 0x20 ;  /* 0x0000002019097836 */ /* 0x040fe20000000000 */
[----:B------:R-:W-:Y:S01]  /*20ac0*/  ISETP.GE.AND P3, PT, R25, R0, PT ;  /* 0x000000001900720c */ /* 0x000fe20003f66270 */
[----:B------:R-:W-:Y:S02]  /*20ad0*/  IMAD.MOV.U32 R13, RZ, RZ, R5 ;  /* 0x000000ffff0d7224 */ /* 0x000fe400078e0005 */
[----:B------:R-:W-:-:S10]  /*20ae0*/  IMAD.MOV.U32 R2, RZ, RZ, R14 ;  /* 0x000000ffff027224 */ /* 0x000fd400078e000e */
[----:B------:R-:W-:Y:S05]  /*20af0*/  WARPSYNC.COLLECTIVE R15, `(.L_x_2698) ;  /* 0x000000000f087348 */ /* 0x000fea0003c00000 */
[----:B------:R0:W1:Y:S02]  /*20b00*/  SHFL.IDX P6, R14, R13, R12, R11 ;  /* 0x0000000c0d0e7389 */ /* 0x00006400000c000b */
[----:B01----:R-:W-:Y:S01]  /*20b10*/  ENDCOLLECTIVE ;  /* 0x000000000000791b */ /* 0x003fe20003800000 */
.L_x_2698:
[----:B------:R-:W-:Y:S02]  /*20b20*/  IMAD.MOV.U32 R13, RZ, RZ, R4 ;  /* 0x000000ffff0d7224 */ /* 0x000fe400078e0004 */
[----:B------:R-:W-:Y:S02]  /*20b30*/  IMAD.MOV.U32 R12, RZ, RZ, 0x1 ;  /* 0x00000001ff0c7424 */ /* 0x000fe400078e00ff */
[----:B------:R-:W-:-:S07]  /*20b40*/  IMAD.MOV.U32 R3, RZ, RZ, R14 ;  /* 0x000000ffff037224 */ /* 0x000fce00078e000e */
[----:B------:R-:W-:Y:S05]  /*20b50*/  WARPSYNC.COLLECTIVE R15, `(.L_x_2699) ;  /* 0x000000000f087348 */ /* 0x000fea0003c00000 */
[----:B------:R0:W1:Y:S02]  /*20b60*/  SHFL.IDX P6, R14, R13, R12, R11 ;  /* 0x0000000c0d0e7389 */ /* 0x00006400000c000b */
[----:B01----:R-:W-:Y:S01]  /*20b70*/  ENDCOLLECTIVE ;  /* 0x000000000000791b */ /* 0x003fe20003800000 */
.L_x_2699:
        /* <DEDUP_REMOVED lines=17> */
.L_x_2700:
[----:B------:R-:W-:Y:S02]  /*20c90*/  IMAD.MOV.U32 R13, RZ, RZ, R4 ;  /* 0x000000ffff0d7224 */ /* 0x000fe400078e0004 */
[----:B------:R-:W-:Y:S02]  /*20ca0*/  IMAD.MOV.U32 R12, RZ, RZ, 0x2 ;  /* 0x00000002ff0c7424 */ /* 0x000fe400078e00ff */
[----:B------:R-:W-:-:S07]  /*20cb0*/  IMAD.MOV.U32 R3, RZ, RZ, R14 ;  /* 0x000000ffff037224 */ /* 0x000fce00078e000e */
[----:B------:R-:W-:Y:S05]  /*20cc0*/  WARPSYNC.COLLECTIVE R15, `(.L_x_2701) ;  /* 0x000000000f087348 */ /* 0x000fea0003c00000 */
[----:B------:R0:W1:Y:S02]  /*20cd0*/  SHFL.IDX P6, R14, R13, R12, R11 ;  /* 0x0000000c0d0e7389 */ /* 0x00006400000c000b */
[----:B01----:R-:W-:Y:S01]  /*20ce0*/  ENDCOLLECTIVE ;  /* 0x000000000000791b */ /* 0x003fe20003800000 */
.L_x_2701:
        /* <DEDUP_REMOVED lines=18> */
.L_x_2702:
[----:B------:R-:W-:Y:S02]  /*20e10*/  IMAD.MOV.U32 R13, RZ, RZ, R4 ;  /* 0x000000ffff0d7224 */ /* 0x000fe400078e0004 */
[----:B------:R-:W-:Y:S02]  /*20e20*/  IMAD.MOV.U32 R12, RZ, RZ, 0x3 ;  /* 0x00000003ff0c7424 */ /* 0x000fe400078e00ff */
[----:B------:R-:W-:-:S07]  /*20e30*/  IMAD.MOV.U32 R3, RZ, RZ, R14 ;  /* 0x000000ffff037224 */ /* 0x000fce00078e000e */
[----:B------:R-:W-:Y:S05]  /*20e40*/  WARPSYNC.COLLECTIVE R15, `(.L_x_2703) ;  /* 0x000000000f087348 */ /* 0x000fea0003c00000 */
[----:B------:R0:W1:Y:S02]  /*20e50*/  SHFL.IDX P6, R14, R13, R12, R11 ;  /* 0x0000000c0d0e7389 */ /* 0x00006400000c000b */
[----:B01----:R-:W-:Y:S01]  /*20e60*/  ENDCOLLECTIVE ;  /* 0x000000000000791b */ /* 0x003fe20003800000 */
.L_x_2703:
        /* <DEDUP_REMOVED lines=10> */
.L_x_2704:
        /* <DEDUP_REMOVED lines=13> */
.L_x_2705:
        /* <DEDUP_REMOVED lines=16> */
.L_x_2706:
[----:B------:R-:W-:Y:S02]  /*210e0*/  IMAD.MOV.U32 R13, RZ, RZ, R6 ;  /* 0x000000ffff0d7224 */ /* 0x000fe400078e0006 */
[----:B------:R-:W-:Y:S02]  /*210f0*/  IMAD.MOV.U32 R12, RZ, RZ, 0x1 ;  /* 0x00000001ff0c7424 */ /* 0x000fe400078e00ff */
[----:B------:R-:W-:-:S07]  /*21100*/  IMAD.MOV.U32 R3, RZ, RZ, R14 ;  /* 0x000000ffff037224 */ /* 0x000fce00078e000e */
[----:B------:R-:W-:Y:S05]  /*21110*/  WARPSYNC.COLLECTIVE R15, `(.L_x_2707) ;  /* 0x000000000f087348 */ /* 0x000fea0003c00000 */
[----:B------:R0:W1:Y:S02]  /*21120*/  SHFL.IDX P6, R14, R13, R12, R11 ;  /* 0x0000000c0d0e7389 */ /* 0x00006400000c000b */
[----:B01----:R-:W-:Y:S01]  /*21130*/  ENDCOLLECTIVE ;  /* 0x000000000000791b */ /* 0x003fe20003800000 */
.L_x_2707:
        /* <DEDUP_REMOVED lines=10> */
.L_x_2708:
        /* <DEDUP_REMOVED lines=8> */
.L_x_2570:
[----:B-1----:R1:W2:Y:S02]  /*21260*/  SYNCS.PHASECHK.TRANS64.TRYWAIT P0, [R16+URZ+0x2d820], R0 ;  /* 0x02d82000100075a7 */ /* 0x0022a4000800017f */
[----:B--2---:R-:W-:Y:S05]  /*21270*/  @!P0 NANOSLEEP.SYNCS 0x989680 ;  /* 0x009896800000895d */ /* 0x004fea0003900000 */
[----:B------:R-:W2:Y:S02]  /*21280*/  @!P0 SYNCS.PHASECHK.TRANS64 P0, [R16+URZ+0x2d820], R0 ;  /* 0x02d82000100085a7 */ /* 0x000ea4000800007f */
[----:B--2---:R-:W-:Y:S05]  /*21290*/  @!P0 BRA `(.L_x_2570) ;  /* 0xfffffffc00f08947 */ /* 0x004fea000383ffff */
[----:B------:R-:W-:Y:S05]  /*212a0*/  BRA `(.L_x_2710) ;  /* 0xffffffb000887947 */ /* 0x000fea000383ffff */
.L_x_2575:
[----:B0-----:R0:W1:Y:S02]  /*212b0*/  SYNCS.PHASECHK.TRANS64.TRYWAIT P0, [R5+URZ+0x2d840], R0 ;  /* 0x02d84000050075a7 */ /* 0x001064000800017f */
[----:B-1----:R-:W-:Y:S05]  /*212c0*/  @!P0 NANOSLEEP.SYNCS 0x989680 ;  /* 0x009896800000895d */ /* 0x002fea0003900000 */
[----:B------:R-:W1:Y:S02]  /*212d0*/  @!P0 SYNCS.PHASECHK.TRANS64 P0, [R5+URZ+0x2d840], R0 ;  /* 0x02d84000050085a7 */ /* 0x000e64000800007f */
[----:B-1----:R-:W-:Y:S05]  /*212e0*/  @!P0 BRA `(.L_x_2575) ;  /* 0xfffffffc00f08947 */ /* 0x002fea000383ffff */
[----:B------:R-:W-:Y:S05]  /*212f0*/  BRA `(.L_x_2711) ;  /* 0xffffffb4007c7947 */ /* 0x000fea000383ffff */
.L_x_2576:
        /* <DEDUP_REMOVED lines=8> */
.L_x_2713:
[----:B------:R-:W-:Y:S05]  /*21380*/  BSYNC B1 ;  /* 0x0000000000017941 */ /* 0x000fea0003800000 */
.L_x_2712:
        /* <DEDUP_REMOVED lines=13> */
.L_x_2714:
        /* <DEDUP_REMOVED lines=8> */
.L_x_2715:
        /* <DEDUP_REMOVED lines=14> */
.L_x_2716:
[----:B------:R-:W-:Y:S02]  /*215c0*/  IMAD.MOV.U32 R13, RZ, RZ, R7 ;  /* 0x000000ffff0d7224 */ /* 0x000fe400078e0007 */
[----:B------:R-:W-:Y:S02]  /*215d0*/  IMAD.MOV.U32 R12, RZ, RZ, 0x2 ;  /* 0x00000002ff0c7424 */ /* 0x000fe400078e00ff */
[----:B------:R-:W-:-:S07]  /*215e0*/  IMAD.MOV.U32 R2, RZ, RZ, R14 ;  /* 0x000000ffff027224 */ /* 0x000fce00078e000e */
[----:B------:R-:W-:Y:S05]  /*215f0*/  WARPSYNC.COLLECTIVE R15, `(.L_x_2717) ;  /* 0x000000000f087348 */ /* 0x000fea0003c00000 */
[----:B------:R0:W1:Y:S02]  /*21600*/  SHFL.IDX P6, R14, R13, R12, R11 ;  /* 0x0000000c0d0e7389 */ /* 0x00006400000c000b */
[----:B01----:R-:W-:Y:S01]  /*21610*/  ENDCOLLECTIVE ;  /* 0x000000000000791b */ /* 0x003fe20003800000 */
.L_x_2717:
        /* <DEDUP_REMOVED lines=13> */
.L_x_2718:
[----:B------:R-:W-:Y:S02]  /*216f0*/  IMAD.MOV.U32 R13, RZ, RZ, R7 ;  /* 0x000000ffff0d7224 */ /* 0x000fe400078e0007 */
[----:B------:R-:W-:Y:S02]  /*21700*/  IMAD.MOV.U32 R12, RZ, RZ, 0x3 ;  /* 0x00000003ff0c7424 */ /* 0x000fe400078e00ff */
[----:B------:R-:W-:-:S07]  /*21710*/  IMAD.MOV.U32 R2, RZ, RZ, R14 ;  /* 0x000000ffff027224 */ /* 0x000fce00078e000e */
[----:B------:R-:W-:Y:S05]  /*21720*/  WARPSYNC.COLLECTIVE R15, `(.L_x_2719) ;  /* 0x000000000f087348 */ /* 0x000fea0003c00000 */
[----:B------:R0:W1:Y:S02]  /*21730*/  SHFL.IDX P6, R14, R13, R12, R11 ;  /* 0x0000000c0d0e7389 */ /* 0x00006400000c000b */
[----:B01----:R-:W-:Y:S01]  /*21740*/  ENDCOLLECTIVE ;  /* 0x000000000000791b */ /* 0x003fe20003800000 */
.L_x_2719:
        /* <DEDUP_REMOVED lines=14> */
.L_x_2720:
[----:B------:R-:W-:Y:S01]  /*21830*/  IMAD.MOV.U32 R2, RZ, RZ, R14 ;  /* 0x000000ffff027224 */ /* 0x000fe200078e000e */
[----:B------:R-:W-:Y:S06]  /*21840*/  BRA `(.L_x_2721) ;  /* 0xffffffb000fc7947 */ /* 0x000fec000383ffff */
.L_x_2581:
[----:B-1----:R1:W2:Y:S02]  /*21850*/  SYNCS.PHASECHK.TRANS64.TRYWAIT P0, [R5+URZ+0x2d860], R2 ;  /* 0x02d86002050075a7 */ /* 0x0022a4000800017f */
[----:B--2---:R-:W-:Y:S05]  /*21860*/  @!P0 NANOSLEEP.SYNCS 0x989680 ;  /* 0x009896800000895d */ /* 0x004fea0003900000 */
[----:B------:R-:W2:Y:S02]  /*21870*/  @!P0 SYNCS.PHASECHK.TRANS64 P0, [R5+URZ+0x2d860], R2 ;  /* 0x02d86002050085a7 */ /* 0x000ea4000800007f */
[----:B--2---:R-:W-:Y:S05]  /*21880*/  @!P0 BRA `(.L_x_2581) ;  /* 0xfffffffc00f08947 */ /* 0x004fea000383ffff */
[----:B------:R-:W-:Y:S05]  /*21890*/  BRA `(.L_x_2722) ;  /* 0xffffffb400607947 */ /* 0x000fea000383ffff */
.L_x_2582:
        /* <DEDUP_REMOVED lines=8> */
.L_x_2724:
[----:B------:R-:W-:Y:S05]  /*21920*/  BSYNC B1 ;  /* 0x0000000000017941 */ /* 0x000fea0003800000 */
.L_x_2723:
        /* <DEDUP_REMOVED lines=9> */
.L_x_2725:
[----:B------:R-:W-:Y:S02]  /*219c0*/  IMAD.MOV.U32 R13, RZ, RZ, R22 ;  /* 0x000000ffff0d7224 */ /* 0x000fe400078e0016 */
[----:B------:R-:W-:Y:S02]  /*219d0*/  IMAD.MOV.U32 R12, RZ, RZ, 0x1 ;  /* 0x00000001ff0c7424 */ /* 0x000fe400078e00ff */
[----:B------:R-:W-:-:S07]  /*219e0*/  IMAD.MOV.U32 R2, RZ, RZ, R14 ;  /* 0x000000ffff027224 */ /* 0x000fce00078e000e */
[----:B------:R-:W-:Y:S05]  /*219f0*/  WARPSYNC.COLLECTIVE R15, `(.L_x_2726) ;  /* 0x000000000f087348 */ /* 0x000fea0003c00000 */
[----:B------:R0:W1:Y:S02]  /*21a00*/  SHFL.IDX P6, R14, R13, R12, R11 ;  /* 0x0000000c0d0e7389 */ /* 0x00006400000c000b */
[----:B01----:R-:W-:Y:S01]  /*21a10*/  ENDCOLLECTIVE ;  /* 0x000000000000791b */ /* 0x003fe20003800000 */
.L_x_2726:
        /* <DEDUP_REMOVED lines=16> */
.L_x_2727:
[----:B------:R-:W-:Y:S02]  /*21b20*/  IMAD.MOV.U32 R13, RZ, RZ, R22 ;  /* 0x000000ffff0d7224 */ /* 0x000fe400078e0016 */
[----:B------:R-:W-:Y:S02]  /*21b30*/  IMAD.MOV.U32 R12, RZ, RZ, 0x2 ;  /* 0x00000002ff0c7424 */ /* 0x000fe400078e00ff */
[----:B------:R-:W-:-:S07]  /*21b40*/  IMAD.MOV.U32 R2, RZ, RZ, R14 ;  /* 0x000000ffff027224 */ /* 0x000fce00078e000e */
[----:B------:R-:W-:Y:S05]  /*21b50*/  WARPSYNC.COLLECTIVE R15, `(.L_x_2728) ;  /* 0x000000000f087348 */ /* 0x000fea0003c00000 */
[----:B------:R0:W1:Y:S02]  /*21b60*/  SHFL.IDX P6, R14, R13, R12, R11 ;  /* 0x0000000c0d0e7389 */ /* 0x00006400000c000b */
[----:B01----:R-:W-:Y:S01]  /*21b70*/  ENDCOLLECTIVE ;  /* 0x000000000000791b */ /* 0x003fe20003800000 */
.L_x_2728:
        /* <DEDUP_REMOVED lines=16> */
.L_x_2729:
[----:B------:R-:W-:Y:S02]  /*21c80*/  IMAD.MOV.U32 R13, RZ, RZ, R22 ;  /* 0x000000ffff0d7224 */ /* 0x000fe400078e0016 */
[----:B------:R-:W-:Y:S02]  /*21c90*/  IMAD.MOV.U32 R12, RZ, RZ, 0x3 ;  /* 0x00000003ff0c7424 */ /* 0x000fe400078e00ff */
[----:B------:R-:W-:-:S07]  /*21ca0*/  IMAD.MOV.U32 R2, RZ, RZ, R14 ;  /* 0x000000ffff027224 */ /* 0x000fce00078e000e */
[----:B------:R-:W-:Y:S05]  /*21cb0*/  WARPSYNC.COLLECTIVE R15, `(.L_x_2730) ;  /* 0x000000000f087348 */ /* 0x000fea0003c00000 */
[----:B------:R0:W1:Y:S02]  /*21cc0*/  SHFL.IDX P6, R14, R13, R12, R11 ;  /* 0x0000000c0d0e7389 */ /* 0x00006400000c000b */
[----:B01----:R-:W-:Y:S01]  /*21cd0*/  ENDCOLLECTIVE ;  /* 0x000000000000791b */ /* 0x003fe20003800000 */
.L_x_2730:
        /* <DEDUP_REMOVED lines=13> */
.L_x_2731:
        /* <DEDUP_REMOVED lines=8> */
.L_x_2590:
[----:B-1----:R1:W2:Y:S02]  /*21e30*/  SYNCS.PHASECHK.TRANS64.TRYWAIT P0, [R0+URZ+0x2d860], R3 ;  /* 0x02d86003000075a7 */ /* 0x0022a4000800017f */
[----:B--2---:R-:W-:Y:S05]  /*21e40*/  @!P0 NANOSLEEP.SYNCS 0x989680 ;  /* 0x009896800000895d */ /* 0x004fea0003900000 */
[----:B------:R-:W2:Y:S02]  /*21e50*/  @!P0 SYNCS.PHASECHK.TRANS64 P0, [R0+URZ+0x2d860], R3 ;  /* 0x02d86003000085a7 */ /* 0x000ea4000800007f */
[----:B--2---:R-:W-:Y:S05]  /*21e60*/  @!P0 BRA `(.L_x_2590) ;  /* 0xfffffffc00f08947 */ /* 0x004fea000383ffff */
[----:B------:R-:W-:Y:S05]  /*21e70*/  BRA `(.L_x_2733) ;  /* 0xffffffb400e07947 */ /* 0x000fea000383ffff */
.L_x_2591:
        /* <DEDUP_REMOVED lines=8> */
.L_x_2735:
[----:B------:R-:W-:Y:S05]  /*21f00*/  BSYNC B0 ;  /* 0x0000000000007941 */ /* 0x000fea0003800000 */
.L_x_2734:
        /* <DEDUP_REMOVED lines=10> */
.L_x_2736:
        /* <DEDUP_REMOVED lines=17> */
.L_x_2737:
        /* <DEDUP_REMOVED lines=14> */
.L_x_2738:
[----:B------:R-:W-:Y:S02]  /*221a0*/  IMAD.MOV.U32 R13, RZ, RZ, R22 ;  /* 0x000000ffff0d7224 */ /* 0x000fe400078e0016 */
[----:B------:R-:W-:Y:S01]  /*221b0*/  IMAD.MOV.U32 R12, RZ, RZ, 0x2 ;  /* 0x00000002ff0c7424 */ /* 0x000fe200078e00ff */
[----:B------:R-:W-:-:S13]  /*221c0*/  IADD3 R2, P4, R14, R5, RZ ;  /* 0x000000050e027210 */ /* 0x000fda0007f9e0ff */
[----:B------:R-:W-:Y:S05]  /*221d0*/  WARPSYNC.COLLECTIVE R15, `(.L_x_2739) ;  /* 0x000000000f087348 */ /* 0x000fea0003c00000 */
[----:B------:R0:W1:Y:S02]  /*221e0*/  SHFL.IDX P6, R14, R13, R12, R11 ;  /* 0x0000000c0d0e7389 */ /* 0x00006400000c000b */
[----:B01----:R-:W-:Y:S01]  /*221f0*/  ENDCOLLECTIVE ;  /* 0x000000000000791b */ /* 0x003fe20003800000 */
.L_x_2739:
        /* <DEDUP_REMOVED lines=15> */
.L_x_2740:
[----:B------:R-:W-:Y:S02]  /*222f0*/  IMAD.MOV.U32 R13, RZ, RZ, R22 ;  /* 0x000000ffff0d7224 */ /* 0x000fe400078e0016 */
[----:B------:R-:W-:Y:S01]  /*22300*/  IMAD.MOV.U32 R12, RZ, RZ, 0x3 ;  /* 0x00000003ff0c7424 */ /* 0x000fe200078e00ff */
[----:B------:R-:W-:-:S13]  /*22310*/  IADD3 R2, P4, R14, R5, RZ ;  /* 0x000000050e027210 */ /* 0x000fda0007f9e0ff */
[----:B------:R-:W-:Y:S05]  /*22320*/  WARPSYNC.COLLECTIVE R15, `(.L_x_2741) ;  /* 0x000000000f087348 */ /* 0x000fea0003c00000 */
[----:B------:R0:W1:Y:S02]  /*22330*/  SHFL.IDX P6, R14, R13, R12, R11 ;  /* 0x0000000c0d0e7389 */ /* 0x00006400000c000b */
[----:B01----:R-:W-:Y:S01]  /*22340*/  ENDCOLLECTIVE ;  /* 0x000000000000791b */ /* 0x003fe20003800000 */
.L_x_2741:
        /* <DEDUP_REMOVED lines=14> */
.L_x_2742:
[----:B------:R-:W-:Y:S05]  /*22430*/  BRA `(.L_x_2743) ;  /* 0xffffffb400407947 */ /* 0x000fea000383ffff */
.L_x_2596:
[----:B------:R-:W-:Y:S01]  /*22440*/  BSSY B0, `(.L_x_2744) ;  /* 0x0000008000007945 */ /* 0x000fe20003800000 */
[----:B------:R-:W-:Y:S02]  /*22450*/  IMAD.MOV.U32 R13, RZ, RZ, R24 ;  /* 0x000000ffff0d7224 */ /* 0x000fe400078e0018 */
[----:B------:R-:W-:Y:S02]  /*22460*/  IMAD.MOV.U32 R12, RZ, RZ, RZ ;  /* 0x000000ffff0c7224 */ /* 0x000fe400078e00ff */
[----:B------:R-:W-:Y:S02]  /*22470*/  IMAD.MOV.U32 R11, RZ, RZ, 0x1f ;  /* 0x0000001fff0b7424 */ /* 0x000fe400078e00ff */
[----:B------:R-:W-:-:S07]  /*22480*/  IMAD.MOV.U32 R15, RZ, RZ, -0x1 ;  /* 0xffffffffff0f7424 */ /* 0x000fce00078e00ff */
[----:B0-2--5:R-:W-:Y:S05]  /*22490*/  WARPSYNC.COLLECTIVE R15, `(.L_x_2745) ;  /* 0x000000000f087348 */ /* 0x025fea0003c00000 */
[----:B------:R1:W3:Y:S02]  /*224a0*/  SHFL.IDX P6, R14, R13, R12, R11 ;  /* 0x0000000c0d0e7389 */ /* 0x0002e400000c000b */
[----:B0123-5:R-:W-:Y:S01]  /*224b0*/  ENDCOLLECTIVE ;  /* 0x000000000000791b */ /* 0x02ffe20003800000 */
.L_x_2745:
[----:B------:R-:W-:Y:S05]  /*224c0*/  BSYNC B0 ;  /* 0x0000000000007941 */ /* 0x000fea0003800000 */
.L_x_2744:
        /* <DEDUP_REMOVED lines=9> */
.L_x_2746:
        /* <DEDUP_REMOVED lines=23> */
.L_x_2747:
[----:B------:R-:W-:Y:S01]  /*226d0*/  IMAD.MOV.U32 R12, RZ, RZ, 0x2 ;  /* 0x00000002ff0c7424 */ /* 0x000fe200078e00ff */
[----:B------:R-:W-:-:S05]  /*226e0*/  SEL R4, R14, RZ, P1 ;  /* 0x000000ff0e047207 */ /* 0x000fca0000800000 */
[----:B------:R-:W-:-:S04]  /*226f0*/  IMAD.IADD R4, R13, 0x1, R4 ;  /* 0x000000010d047824 */ /* 0x000fc800078e0204 */
[----:B------:R-:W-:-:S07]  /*22700*/  IMAD.MOV.U32 R13, RZ, RZ, R4 ;  /* 0x000000ffff0d7224 */ /* 0x000fce00078e0004 */
[----:B------:R-:W-:Y:S05]  /*22710*/  WARPSYNC.COLLECTIVE R15, `(.L_x_2748) ;  /* 0x000000000f087348 */ /* 0x000fea0003c00000 */
[----:B------:R0:W1:Y:S02]  /*22720*/  SHFL.UP P6, R14, R13, R12, R11 ;  /* 0x0400000c0d0e7389 */ /* 0x00006400000c000b */
[----:B01----:R-:W-:Y:S01]  /*22730*/  ENDCOLLECTIVE ;  /* 0x000000000000791b */ /* 0x003fe20003800000 */
.L_x_2748:
[----:B------:R-:W-:Y:S01]  /*22740*/  IMAD.MOV.U32 R12, RZ, RZ, 0x4 ;  /* 0x00000004ff0c7424 */ /* 0x000fe200078e00ff */
[----:B------:R-:W-:-:S05]  /*22750*/  SEL R3, R14, RZ, P2 ;  /* 0x000000ff0e037207 */ /* 0x000fca0001000000 */
[----:B------:R-:W-:-:S04]  /*22760*/  IMAD.IADD R2, R4, 0x1, R3 ;  /* 0x0000000104027824 */ /* 0x000fc800078e0203 */
[----:B------:R-:W-:-:S07]  /*22770*/  IMAD.MOV.U32 R13, RZ, RZ, R2 ;  /* 0x000000ffff0d7224 */ /* 0x000fce00078e0002 */
[----:B------:R-:W-:Y:S05]  /*22780*/  WARPSYNC.COLLECTIVE R15, `(.L_x_2749) ;  /* 0x000000000f087348 */ /* 0x000fea0003c00000 */
[----:B------:R0:W1:Y:S02]  /*22790*/  SHFL.UP P6, R14, R13, R12, R11 ;  /* 0x0400000c0d0e7389 */ /* 0x00006400000c000b */
[----:B01----:R-:W-:Y:S01]  /*227a0*/  ENDCOLLECTIVE ;  /* 0x000000000000791b */ /* 0x003fe20003800000 */
.L_x_2749:
[----:B------:R-:W-:Y:S01]  /*227b0*/  IMAD.MOV.U32 R12, RZ, RZ, 0x8 ;  /* 0x00000008ff0c7424 */ /* 0x000fe200078e00ff */
[----:B------:R-:W-:-:S05]  /*227c0*/  SEL R3, R14, RZ, P3 ;  /* 0x000000ff0e037207 */ /* 0x000fca0001800000 */
[----:B------:R-:W-:-:S04]  /*227d0*/  IMAD.IADD R3, R2, 0x1, R3 ;  /* 0x0000000102037824 */ /* 0x000fc800078e0203 */
[----:B------:R-:W-:-:S07]  /*227e0*/  IMAD.MOV.U32 R13, RZ, RZ, R3 ;  /* 0x000000ffff0d7224 */ /* 0x000fce00078e0003 */
[----:B------:R-:W-:Y:S05]  /*227f0*/  WARPSYNC.COLLECTIVE R15, `(.L_x_2750) ;  /* 0x000000000f087348 */ /* 0x000fea0003c00000 */
[----:B------:R0:W1:Y:S02]  /*22800*/  SHFL.UP P6, R14, R13, R12, R11 ;  /* 0x0400000c0d0e7389 */ /* 0x00006400000c000b */
[----:B01----:R-:W-:Y:S01]  /*22810*/  ENDCOLLECTIVE ;  /* 0x000000000000791b */ /* 0x003fe20003800000 */
.L_x_2750:
[----:B------:R-:W-:Y:S01]  /*22820*/  IMAD.MOV.U32 R12, RZ, RZ, 0x10 ;  /* 0x00000010ff0c7424 */ /* 0x000fe200078e00ff */
[----:B------:R-:W-:-:S05]  /*22830*/  SEL R4, R14, RZ, P4 ;  /* 0x000000ff0e047207 */ /* 0x000fca0002000000 */
[----:B------:R-:W-:-:S04]  /*22840*/  IMAD.IADD R4, R3, 0x1, R4 ;  /* 0x0000000103047824 */ /* 0x000fc800078e0204 */
[----:B------:R-:W-:-:S07]  /*22850*/  IMAD.MOV.U32 R13, RZ, RZ, R4 ;  /* 0x000000ffff0d7224 */ /* 0x000fce00078e0004 */
[----:B------:R-:W-:Y:S05]  /*22860*/  WARPSYNC.COLLECTIVE R15, `(.L_x_2751) ;  /* 0x000000000f087348 */ /* 0x000fea0003c00000 */
[----:B------:R0:W1:Y:S02]  /*22870*/  SHFL.UP P6, R14, R13, R12, R11 ;  /* 0x0400000c0d0e7389 */ /* 0x00006400000c000b */
[----:B01----:R-:W-:Y:S01]  /*22880*/  ENDCOLLECTIVE ;  /* 0x000000000000791b */ /* 0x003fe20003800000 */
.L_x_2751:
        /* <DEDUP_REMOVED lines=8> */
.L_x_2752:
[----:B------:R-:W-:Y:S05]  /*22910*/  BRA `(.L_x_2753) ;  /* 0xffffffb400647947 */ /* 0x000fea000383ffff */
.L_x_2599:
[----:B------:R-:W-:Y:S01]  /*22920*/  BSSY B0, `(.L_x_2754) ;  /* 0x0000007000007945 */ /* 0x000fe20003800000 */
[----:B------:R-:W-:Y:S02]  /*22930*/  IMAD.MOV.U32 R12, RZ, RZ, 0x1 ;  /* 0x00000001ff0c7424 */ /* 0x000fe400078e00ff */
[----:B------:R-:W-:Y:S02]  /*22940*/  IMAD.MOV.U32 R11, RZ, RZ, RZ ;  /* 0x000000ffff0b7224 */ /* 0x000fe400078e00ff */
[----:B------:R-:W-:-:S07]  /*22950*/  IMAD.MOV.U32 R15, RZ, RZ, -0x1 ;  /* 0xffffffffff0f7424 */ /* 0x000fce00078e00ff */
[----:B-----5:R-:W-:Y:S05]  /*22960*/  WARPSYNC.COLLECTIVE R15, `(.L_x_2755) ;  /* 0x000000000f087348 */ /* 0x020fea0003c00000 */
[----:B------:R0:W1:Y:S02]  /*22970*/  SHFL.UP P6, R14, R13, R12, R11 ;  /* 0x0400000c0d0e7389 */ /* 0x00006400000c000b */
[----:B01---5:R-:W-:Y:S01]  /*22980*/  ENDCOLLECTIVE ;  /* 0x000000000000791b */ /* 0x023fe20003800000 */
.L_x_2755:
[----:B------:R-:W-:Y:S05]  /*22990*/  BSYNC B0 ;  /* 0x0000000000007941 */ /* 0x000fea0003800000 */
.L_x_2754:
        /* <DEDUP_REMOVED lines=8> */
.L_x_2756:
[----:B------:R-:W-:Y:S01]  /*22a20*/  IMAD.MOV.U32 R12, RZ, RZ, 0x4 ;  /* 0x00000004ff0c7424 */ /* 0x000fe200078e00ff */
[----:B------:R-:W-:-:S05]  /*22a30*/  SEL R14, R14, RZ, P2 ;  /* 0x000000ff0e0e7207 */ /* 0x000fca0001000000 */
[----:B------:R-:W-:-:S04]  /*22a40*/  IMAD.IADD R3, R13, 0x1, R14 ;  /* 0x000000010d037824 */ /* 0x000fc800078e020e */
[----:B------:R-:W-:-:S07]  /*22a50*/  IMAD.MOV.U32 R13, RZ, RZ, R3 ;  /* 0x000000ffff0d7224 */ /* 0x000fce00078e0003 */
[----:B------:R-:W-:Y:S05]  /*22a60*/  WARPSYNC.COLLECTIVE R15, `(.L_x_2757) ;  /* 0x000000000f087348 */ /* 0x000fea0003c00000 */
[----:B------:R0:W1:Y:S02]  /*22a70*/  SHFL.UP P6, R14, R13, R12, R11 ;  /* 0x0400000c0d0e7389 */ /* 0x00006400000c000b */
[----:B01----:R-:W-:Y:S01]  /*22a80*/  ENDCOLLECTIVE ;  /* 0x000000000000791b */ /* 0x003fe20003800000 */
.L_x_2757:
[----:B------:R-:W-:Y:S01]  /*22a90*/  IMAD.MOV.U32 R12, RZ, RZ, 0x8 ;  /* 0x00000008ff0c7424 */ /* 0x000fe200078e00ff */
[----:B------:R-:W-:-:S05]  /*22aa0*/  SEL R4, R14, RZ, P3 ;  /* 0x000000ff0e047207 */ /* 0x000fca0001800000 */
[----:B------:R-:W-:-:S04]  /*22ab0*/  IMAD.IADD R4, R3, 0x1, R4 ;  /* 0x0000000103047824 */ /* 0x000fc800078e0204 */
[----:B------:R-:W-:-:S07]  /*22ac0*/  IMAD.MOV.U32 R13, RZ, RZ, R4 ;  /* 0x000000ffff0d7224 */ /* 0x000fce00078e0004 */
[----:B------:R-:W-:Y:S05]  /*22ad0*/  WARPSYNC.COLLECTIVE R15, `(.L_x_2758) ;  /* 0x000000000f087348 */ /* 0x000fea0003c00000 */
[----:B------:R0:W1:Y:S02]  /*22ae0*/  SHFL.UP P6, R14, R13, R12, R11 ;  /* 0x0400000c0d0e7389 */ /* 0x00006400000c000b */
[----:B01----:R-:W-:Y:S01]  /*22af0*/  ENDCOLLECTIVE ;  /* 0x000000000000791b */ /* 0x003fe20003800000 */
.L_x_2758:
[----:B------:R-:W-:Y:S01]  /*22b00*/  IMAD.MOV.U32 R12, RZ, RZ, 0x10 ;  /* 0x00000010ff0c7424 */ /* 0x000fe200078e00ff */
[----:B------:R-:W-:-:S05]  /*22b10*/  SEL R7, R14, RZ, P4 ;  /* 0x000000ff0e077207 */ /* 0x000fca0002000000 */
[----:B------:R-:W-:-:S04]  /*22b20*/  IMAD.IADD R7, R4, 0x1, R7 ;  /* 0x0000000104077824 */ /* 0x000fc800078e0207 */
[----:B------:R-:W-:-:S07]  /*22b30*/  IMAD.MOV.U32 R13, RZ, RZ, R7 ;  /* 0x000000ffff0d7224 */ /* 0x000fce00078e0007 */
[----:B------:R-:W-:Y:S05]  /*22b40*/  WARPSYNC.COLLECTIVE R15, `(.L_x_2759) ;  /* 0x000000000f087348 */ /* 0x000fea0003c00000 */
[----:B------:R0:W1:Y:S02]  /*22b50*/  SHFL.UP P6, R14, R13, R12, R11 ;  /* 0x0400000c0d0e7389 */ /* 0x00006400000c000b */
[----:B01----:R-:W-:Y:S01]  /*22b60*/  ENDCOLLECTIVE ;  /* 0x000000000000791b */ /* 0x003fe20003800000 */
.L_x_2759:
        /* <DEDUP_REMOVED lines=8> */
.L_x_2760:
[----:B------:R-:W-:Y:S05]  /*22bf0*/  BRA `(.L_x_2761) ;  /* 0xffffffb400507947 */ /* 0x000fea000383ffff */
.L_x_2601:
[----:B------:R-:W-:Y:S01]  /*22c00*/  BSSY B0, `(.L_x_2762) ;  /* 0x0000006000007945 */ /* 0x000fe20003800000 */
[----:B------:R-:W-:Y:S01]  /*22c10*/  PLOP3.LUT P6, PT, P6, PT, PT, 0x8, 0x0 ;  /* 0x000000000000781c */ /* 0x000fe200037ce170 */
[----:B------:R-:W-:-:S12]  /*22c20*/  IMAD.MOV.U32 R15, RZ, RZ, -0x1 ;  /* 0xffffffffff0f7424 */ /* 0x000fd800078e00ff */
[----:B0----5:R-:W-:Y:S05]  /*22c30*/  WARPSYNC.COLLECTIVE R15, `(.L_x_2763) ;  /* 0x000000000f087348 */ /* 0x021fea0003c00000 */
[----:B------:R-:W-:Y:S01]  /*22c40*/  VOTE.ANY R14, PT, P6 ;  /* 0x00000000000e7806 */ /* 0x000fe200030e0100 */
[----:B0----5:R-:W-:Y:S06]  /*22c50*/  ENDCOLLECTIVE ;  /* 0x000000000000791b */ /* 0x021fec0003800000 */
.L_x_2763:
[----:B------:R-:W-:Y:S05]  /*22c60*/  BSYNC B0 ;  /* 0x0000000000007941 */ /* 0x000fea0003800000 */
.L_x_2762:
        /* <DEDUP_REMOVED lines=10> */
.L_x_2764:
[----:B------:R-:W-:Y:S02]  /*22d10*/  IMAD.MOV.U32 R13, RZ, RZ, R5 ;  /* 0x000000ffff0d7224 */ /* 0x000fe400078e0005 */
[----:B------:R-:W-:-:S07]  /*22d20*/  IMAD.MOV.U32 R25, RZ, RZ, R14 ;  /* 0x000000ffff197224 */ /* 0x000fce00078e000e */
[----:B------:R-:W-:Y:S05]  /*22d30*/  WARPSYNC.COLLECTIVE R15, `(.L_x_2765) ;  /* 0x000000000f087348 */ /* 0x000fea0003c00000 */
[----:B------:R0:W1:Y:S02]  /*22d40*/  SHFL.IDX P6, R14, R13, R12, R11 ;  /* 0x0000000c0d0e7389 */ /* 0x00006400000c000b */
[----:B01----:R-:W-:Y:S01]  /*22d50*/  ENDCOLLECTIVE ;  /* 0x000000000000791b */ /* 0x003fe20003800000 */
.L_x_2765:
[----:B------:R-:W-:Y:S01]  /*22d60*/  IMAD.MOV.U32 R5, RZ, RZ, R14 ;  /* 0x000000ffff057224 */ /* 0x000fe200078e000e */
[----:B------:R-:W-:Y:S06]  /*22d70*/  BRA `(.L_x_2766) ;  /* 0xffffffb400307947 */ /* 0x000fec000383ffff */
.L_x_2603:
[----:B------:R-:W-:Y:S01]  /*22d80*/  BSSY B0, `(.L_x_2767) ;  /* 0x0000007000007945 */ /* 0x000fe20003800000 */
[----:B------:R-:W-:Y:S02]  /*22d90*/  IMAD.MOV.U32 R13, RZ, RZ, R2 ;  /* 0x000000ffff0d7224 */ /* 0x000fe400078e0002 */
[----:B------:R-:W-:Y:S02]  /*22da0*/  IMAD.MOV.U32 R11, RZ, RZ, 0x1f ;  /* 0x0000001fff0b7424 */ /* 0x000fe400078e00ff */
[----:B------:R-:W-:-:S07]  /*22db0*/  IMAD.MOV.U32 R15, RZ, RZ, -0x1 ;  /* 0xffffffffff0f7424 */ /* 0x000fce00078e00ff */
[----:B0123-5:R-:W-:Y:S05]  /*22dc0*/  WARPSYNC.COLLECTIVE R15, `(.L_x_2768) ;  /* 0x000000000f087348 */ /* 0x02ffea0003c00000 */
[----:B------:R4:W0:Y:S02]  /*22dd0*/  SHFL.IDX P6, R14, R13, R12, R11 ;  /* 0x0000000c0d0e7389 */ /* 0x00082400000c000b */
[----:B012345:R-:W-:Y:S01]  /*22de0*/  ENDCOLLECTIVE ;  /* 0x000000000000791b */ /* 0x03ffe20003800000 */
.L_x_2768:
[----:B------:R-:W-:Y:S05]  /*22df0*/  BSYNC B0 ;  /* 0x0000000000007941 */ /* 0x000fea0003800000 */
.L_x_2767:
[----:B------:R-:W-:Y:S01]  /*22e00*/  IMAD.MOV.U32 R24, RZ, RZ, R14 ;  /* 0x000000ffff187224 */ /* 0x000fe200078e000e */
[----:B------:R-:W-:Y:S06]  /*22e10*/  BRA `(.L_x_2602) ;  /* 0xffffffb400207947 */ /* 0x000fec000383ffff */
.L_x_2609:
[----:B0-----:R0:W2:Y:S02]  /*22e20*/  SYNCS.PHASECHK.TRANS64.TRYWAIT P0, [R5+URZ+0x2d820], R0 ;  /* 0x02d82000050075a7 */ /* 0x0010a4000800017f */
[----:B--2---:R-:W-:Y:S05]  /*22e30*/  @!P0 NANOSLEEP.SYNCS 0x989680 ;  /* 0x009896800000895d */ /* 0x004fea0003900000 */
[----:B------:R-:W2:Y:S02]  /*22e40*/  @!P0 SYNCS.PHASECHK.TRANS64 P0, [R5+URZ+0x2d820], R0 ;  /* 0x02d82000050085a7 */ /* 0x000ea4000800007f */
[----:B--2---:R-:W-:Y:S05]  /*22e50*/  @!P0 BRA `(.L_x_2609) ;  /* 0xfffffffc00f08947 */ /* 0x004fea000383ffff */
[----:B------:R-:W-:Y:S05]  /*22e60*/  BRA `(.L_x_2769) ;  /* 0xffffffbc007c7947 */ /* 0x000fea000383ffff */
.L_x_2610:
        /* <DEDUP_REMOVED lines=8> */
[----:B01-345:R-:W-:Y:S05]  /*22ef0*/  WARPSYNC.COLLECTIVE R15, `(.L_x_2771) ;  /* 0x000000000f087348 */ /* 0x03bfea0003c00000 */
[----:B------:R2:W0:Y:S02]  /*22f00*/  SHFL.IDX P6, R14, R13, R12, R11 ;  /* 0x0000000c0d0e7389 */ /* 0x00042400000c000b */
[----:B012345:R-:W-:Y:S01]  /*22f10*/  ENDCOLLECTIVE ;  /* 0x000000000000791b */ /* 0x03ffe20003800000 */
.L_x_2771:
[----:B------:R-:W-:Y:S05]  /*22f20*/  BSYNC B0 ;  /* 0x0000000000007941 */ /* 0x000fea0003800000 */
.L_x_2770:
[----:B------:R-:W-:Y:S05]  /*22f30*/  BRA `(.L_x_2772) ;  /* 0xffffffbc00647947 */ /* 0x000fea000383ffff */
.L_x_2611:
[----:B------:R-:W-:Y:S01]  /*22f40*/  BSSY B0, `(.L_x_2773) ;  /* 0x0000006000007945 */ /* 0x000fe20003800000 */
[----:B------:R-:W-:-:S07]  /*22f50*/  IMAD.MOV.U32 R15, RZ, RZ, -0x1 ;  /* 0xffffffffff0f7424 */ /* 0x000fce00078e00ff */
[----:B01-345:R-:W-:Y:S05]  /*22f60*/  WARPSYNC.COLLECTIVE R15, `(.L_x_2774) ;  /* 0x000000000f0c7348 */ /* 0x03bfea0003c00000 */
[----:B------:R-:W-:Y:S02]  /*22f70*/  ELECT P6, UR62, PT ;  /* 0x00000000003e782f */ /* 0x000fe400038c0000 */
[----:B------:R-:W-:Y:S01]  /*22f80*/  MOV R14, UR62 ;  /* 0x0000003e000e7c02 */ /* 0x000fe20008000f00 */
[----:B01-345:R-:W-:Y:S10]  /*22f90*/  ENDCOLLECTIVE ;  /* 0x000000000000791b */ /* 0x03bff40003800000 */
.L_x_2774:
[----:B------:R-:W-:Y:S05]  /*22fa0*/  BSYNC B0 ;  /* 0x0000000000007941 */ /* 0x000fea0003800000 */
.L_x_2773:
[----:B------:R-:W-:Y:S05]  /*22fb0*/  BRA `(.L_x_2775) ;  /* 0xffffffbc00587947 */ /* 0x000fea000383ffff */
.L_x_2613:
[----:B0-----:R0:W2:Y:S02]  /*22fc0*/  SYNCS.PHASECHK.TRANS64.TRYWAIT P1, [R3+URZ+0x2d840], R2 ;  /* 0x02d84002030075a7 */ /* 0x0010a4000802017f */
[----:B--2---:R-:W-:Y:S05]  /*22fd0*/  @!P1 NANOSLEEP.SYNCS 0x989680 ;  /* 0x009896800000995d */ /* 0x004fea0003900000 */
[----:B------:R-:W2:Y:S02]  /*22fe0*/  @!P1 SYNCS.PHASECHK.TRANS64 P1, [R3+URZ+0x2d840], R2 ;  /* 0x02d84002030095a7 */ /* 0x000ea4000802007f */
[----:B--2---:R-:W-:Y:S05]  /*22ff0*/  @!P1 BRA `(.L_x_2613) ;  /* 0xfffffffc00f09947 */ /* 0x004fea000383ffff */
[----:B------:R-:W-:Y:S05]  /*23000*/  BRA `(.L_x_2776) ;  /* 0xffffffbc007c7947 */ /* 0x000fea000383ffff */
.L_x_2615:
[----:B--2---:R2:W0:Y:S02]  /*23010*/  SYNCS.PHASECHK.TRANS64.TRYWAIT P1, [R5+URZ+0x2d840], R0 ;  /* 0x02d84000050075a7 */ /* 0x004424000802017f */
[----:B0-----:R-:W-:Y:S05]  /*23020*/  @!P1 NANOSLEEP.SYNCS 0x989680 ;  /* 0x009896800000995d */ /* 0x001fea0003900000 */
[----:B------:R-:W0:Y:S02]  /*23030*/  @!P1 SYNCS.PHASECHK.TRANS64 P1, [R5+URZ+0x2d840], R0 ;  /* 0x02d84000050095a7 */ /* 0x000e24000802007f */
[----:B0-----:R-:W-:Y:S05]  /*23040*/  @!P1 BRA `(.L_x_2615) ;  /* 0xfffffffc00f09947 */ /* 0x001fea000383ffff */
[----:B------:R-:W-:Y:S05]  /*23050*/  BRA `(.L_x_2777) ;  /* 0xffffffbc008c7947 */ /* 0x000fea000383ffff */
.L_x_2617:
[----:B------:R0:W0:Y:S02]  /*23060*/  SYNCS.PHASECHK.TRANS64.TRYWAIT P1, [R3+URZ+0x2d860], R2 ;  /* 0x02d86002030075a7 */ /* 0x000024000802017f */
[----:B0-----:R-:W-:Y:S05]  /*23070*/  @!P1 NANOSLEEP.SYNCS 0x989680 ;  /* 0x009896800000995d */ /* 0x001fea0003900000 */
[----:B------:R-:W0:Y:S02]  /*23080*/  @!P1 SYNCS.PHASECHK.TRANS64 P1, [R3+URZ+0x2d860], R2 ;  /* 0x02d86002030095a7 */ /* 0x000e24000802007f */
[----:B0-----:R-:W-:Y:S05]  /*23090*/  @!P1 BRA `(.L_x_2617) ;  /* 0xfffffffc00f09947 */ /* 0x001fea000383ffff */
[----:B------:R-:W-:Y:S05]  /*230a0*/  BRA `(.L_x_2778) ;  /* 0xffffffbc00887947 */ /* 0x000fea000383ffff */
.L_x_2779:
        /* <DEDUP_REMOVED lines=13> */
.L_x_2788:


//--------------------- .nv.global.init           --------------------------
	.section	.nv.global.init,"aw",@progbits
.nv.global.init:
	.type		$str$23,@object
	.size		$str$23,($str$24 - $str$23)
$str$23:
        /*0000*/ 	.byte	0x28, 0x61, 0x64, 0x64, 0x72, 0x65, 0x73, 0x73, 0x20, 0x26, 0x20, 0x6d, 0x61, 0x73, 0x6b, 0x29
        /*0010*/ 	.byte	0x20, 0x3d, 0x3d, 0x20, 0x30, 0x00
	.type		$str$24,@object
	.size		$str$24,(__unnamed_4 - $str$24)
$str$24:
        /*0016*/ 	.byte	0x2f, 0x74, 0x6d, 0x70, 0x2f, 0x6f, 0x73, 0x73, 0x5f, 0x6b, 0x65, 0x72, 0x6e, 0x65, 0x6c, 0x73
        /*0026*/ 	.byte	0x5f, 0x73, 0x72, 0x63, 0x2f, 0x66, 0x6c, 0x61, 0x73, 0x68, 0x5f, 0x61, 0x74, 0x74, 0x65, 0x6e
        /*0036*/ 	.byte	0x74, 0x69, 0x6f, 0x6e, 0x2f, 0x63, 0x73, 0x72, 0x63, 0x2f, 0x63, 0x75, 0x74, 0x6c, 0x61, 0x73
        /*0046*/ 	.byte	0x73, 0x2f, 0x69, 0x6e, 0x63, 0x6c, 0x75, 0x64, 0x65, 0x2f, 0x63, 0x75, 0x74, 0x65, 0x2f, 0x70
        /*0056*/ 	.byte	0x6f, 0x69, 0x6e, 0x74, 0x65, 0x72, 0x5f, 0x66, 0x6c, 0x61, 0x67, 0x67, 0x65, 0x64, 0x2e, 0x68
        /*0066*/ 	.byte	0x70, 0x70, 0x00
	.type		__unnamed_4,@object
	.size		__unnamed_4,(__unnamed_5 - __unnamed_4)
__unnamed_4:
        /* <DEDUP_REMOVED lines=25> */
	.type		__unnamed_5,@object
	.size		__unnamed_5,(__unnamed_3 - __unnamed_5)
__unnamed_5:
        /* <DEDUP_REMOVED lines=24> */
        /*036d*/ 	.byte	0x3e, 0x20, 0x26, 0x5d, 0x00
	.type		__unnamed_3,@object
	.size		__unnamed_3,(__unnamed_2 - __unnamed_3)
__unnamed_3:
        /* <DEDUP_REMOVED lines=29> */
	.type		__unnamed_2,@object
	.size		__unnamed_2,(__unnamed_1 - __unnamed_2)
__unnamed_2:
        /* <DEDUP_REMOVED lines=29> */
	.type		__unnamed_1,@object
	.size		__unnamed_1,(.L_0 - __unnamed_1)
__unnamed_1:
        /* <DEDUP_REMOVED lines=29> */
        /*08e2*/ 	.byte	0x5d, 0x00
.L_0:


//--------------------- .nv.shared._ZN7cutlass13device_kernelIN5flash11enable_sm90INS1_16FlashAttnFwdSm90INS1_25CollectiveMainloopFwdSm90ILi2EN4cute5tupleIJNS5_1CILi1EEES8_S8_EEENS6_IJNS7_ILi192EEENS7_ILi128EEENS7_ILi96EEEEEELi96ENS_10bfloat16_tEfNS_4arch4Sm90ELb0ELb0ELb0ELb0ELb1ELb0ELb0ELb0ELb1ELb1ELb1ELb0EEENS1_21CollectiveEpilogueFwdINS6_IJSA_SC_SB_EEES9_SE_SG_Li384ELb0ELb1ELb1ELb0EEENS1_19SingleTileSchedulerILb0ELb1ELb1ELi192EEEEEEEEEvNT_6ParamsE --------------------------
	.section	.nv.shared._ZN7cutlass13device_kernelIN5flash11enable_sm90INS1_16FlashAttnFwdSm90INS1_25CollectiveMainloopFwdSm90ILi2EN4cute5tupleIJNS5_1CILi1EEES8_S8_EEENS6_IJNS7_ILi192EEENS7_ILi128EEENS7_ILi96EEEEEELi96ENS_10bfloat16_tEfNS_4arch4Sm90ELb0ELb0ELb0ELb0ELb1ELb0ELb0ELb0ELb1ELb1ELb1ELb0EEENS1_21CollectiveEpilogueFwdINS6_IJSA_SC_SB_EEES9_SE_SG_Li384ELb0ELb1ELb1ELb0EEENS1_19SingleTileSchedulerILb0ELb1ELb1ELi192EEEEEEEEEvNT_6ParamsE,"aw",@nobits
	.sectionflags	@""
	.align	16
	.zero		1024


//--------------------- .nv.shared.reserved.0     --------------------------
	.section	.nv.shared.reserved.0,"aw",@nobits
	.weak		__nv_reservedSMEM_offset_0_alias
	.size		__nv_reservedSMEM_offset_0_alias, 0, 0
	.other		__nv_reservedSMEM_offset_0_alias,@"STO_CUDA_RESERVED_SHARED STV_DEFAULT"
__nv_reservedSMEM_offset_0_alias:
	.zero		0


//--------------------- .nv.global                --------------------------
	.section	.nv.global,"aw",@nobits
.nv.global:
	.type		_ZN77_INTERNAL_fbd605a9_41_flash_fwd_hdim96_bf16_paged_split_sm90_cu_93b96ec2_39634cute1_E,@object
	.size		_ZN77_INTERNAL_fbd605a9_41_flash_fwd_hdim96_bf16_paged_split_sm90_cu_93b96ec2_39634cute1_E,(_ZN77_INTERNAL_fbd605a9_41_flash_fwd_hdim96_bf16_paged_split_sm90_cu_93b96ec2_39634cuda3std3__45__cpo6cbeginE - _ZN77_INTERNAL_fbd605a9_41_flash_fwd_hdim96_bf16_paged_split_sm90_cu_93b96ec2_39634cute1_E)
_ZN77_INTERNAL_fbd605a9_41_flash_fwd_hdim96_bf16_paged_split_sm90_cu_93b96ec2_39634cute1_E:
	.zero		1
	.type		_ZN77_INTERNAL_fbd605a9_41_flash_fwd_hdim96_bf16_paged_split_sm90_cu_93b96ec2_39634cuda3std3__45__cpo6cbeginE,@object
	.size		_ZN77_INTERNAL_fbd605a9_41_flash_fwd_hdim96_bf16_paged_split_sm90_cu_93b96ec2_39634cuda3std3__45__cpo6cbeginE,(_ZN77_INTERNAL_fbd605a9_41_flash_fwd_hdim96_bf16_paged_split_sm90_cu_93b96ec2_39634cuda3std3__48in_placeE - _ZN77_INTERNAL_fbd605a9_41_flash_fwd_hdim96_bf16_paged_split_sm90_cu_93b96ec2_39634cuda3std3__45__cpo6cbeginE)
_ZN77_INTERNAL_fbd605a9_41_flash_fwd_hdim96_bf16_paged_split_sm90_cu_93b96ec2_39634cuda3std3__45__cpo6cbeginE:
	.zero		1
	.type		_ZN77_INTERNAL_fbd605a9_41_flash_fwd_hdim96_bf16_paged_split_sm90_cu_93b96ec2_39634cuda3std3__48in_placeE,@object
	.size		_ZN77_INTERNAL_fbd605a9_41_flash_fwd_hdim96_bf16_paged_split_sm90_cu_93b96ec2_39634cuda3std3__48in_placeE,(_ZN77_INTERNAL_fbd605a9_41_flash_fwd_hdim96_bf16_paged_split_sm90_cu_93b96ec2_39634cuda3std6ranges3__45__cpo9iter_moveE - _ZN77_INTERNAL_fbd605a9_41_flash_fwd_hdim96_bf16_paged_split_sm90_cu_93b96ec2_39634cuda3std3__48in_placeE)
_ZN77_INTERNAL_fbd605a9_41_flash_fwd_hdim96_bf16_paged_split_sm90_cu_93b96ec2_39634cuda3std3__48in_placeE:
	.zero		1
	.type		_ZN77_INTERNAL_fbd605a9_41_flash_fwd_hdim96_bf16_paged_split_sm90_cu_93b96ec2_39634cuda3std6ranges3__45__cpo9iter_moveE,@object
	.size		_ZN77_INTERNAL_fbd605a9_41_flash_fwd_hdim96_bf16_paged_split_sm90_cu_93b96ec2_39634cuda3std6ranges3__45__cpo9iter_moveE,(_ZN77_INTERNAL_fbd605a9_41_flash_fwd_hdim96_bf16_paged_split_sm90_cu_93b96ec2_39634cuda3std3__45__cpo5beginE - _ZN77_INTERNAL_fbd605a9_41_flash_fwd_hdim96_bf16_paged_split_sm90_cu_93b96ec2_39634cuda3std6ranges3__45__cpo9iter_moveE)
_ZN77_INTERNAL_fbd605a9_41_flash_fwd_hdim96_bf16_paged_split_sm90_cu_93b96ec2_39634cuda3std6ranges3__45__cpo9iter_moveE:
	.zero		1
	.type		_ZN77_INTERNAL_fbd605a9_41_flash_fwd_hdim96_bf16_paged_split_sm90_cu_93b96ec2_39634cuda3std3__45__cpo5beginE,@object
	.size		_ZN77_INTERNAL_fbd605a9_41_flash_fwd_hdim96_bf16_paged_split_sm90_cu_93b96ec2_39634cuda3std3__45__cpo5beginE,(_ZN77_INTERNAL_fbd605a9_41_flash_fwd_hdim96_bf16_paged_split_sm90_cu_93b96ec2_39634cuda3std3__479_GLOBAL__N__fbd605a9_41_flash_fwd_hdim96_bf16_paged_split_sm90_cu_93b96ec2_39636ignoreE - _ZN77_INTERNAL_fbd605a9_41_flash_fwd_hdim96_bf16_paged_split_sm90_cu_93b96ec2_39634cuda3std3__45__cpo5beginE)
_ZN77_INTERNAL_fbd605a9_41_flash_fwd_hdim96_bf16_paged_split_sm90_cu_93b96ec2_39634cuda3std3__45__cpo5beginE:
	.zero		1
	.type		_ZN77_INTERNAL_fbd605a9_41_flash_fwd_hdim96_bf16_paged_split_sm90_cu_93b96ec2_39634cuda3std3__479_GLOBAL__N__fbd605a9_41_flash_fwd_hdim96_bf16_paged_split_sm90_cu_93b96ec2_39636ignoreE,@object
	.size		_ZN77_INTERNAL_fbd605a9_41_flash_fwd_hdim96_bf16_paged_split_sm90_cu_93b96ec2_39634cuda3std3__479_GLOBAL__N__fbd605a9_41_flash_fwd_hdim96_bf16_paged_split_sm90_cu_93b96ec2_39636ignoreE,(_ZN77_INTERNAL_fbd605a9_41_flash_fwd_hdim96_bf16_paged_split_sm90_cu_93b96ec2_39634cute7productE - _ZN77_INTERNAL_fbd605a9_41_flash_fwd_hdim96_bf16_paged_split_sm90_cu_93b96ec2_39634cuda3std3__479_GLOBAL__N__fbd605a9_41_flash_fwd_hdim96_bf16_paged_split_sm90_cu_93b96ec2_39636ignoreE)
_ZN77_INTERNAL_fbd605a9_41_flash_fwd_hdim96_bf16_paged_split_sm90_cu_93b96ec2_39634cuda3std3__479_GLOBAL__N__fbd605a9_41_flash_fwd_hdim96_bf16_paged_split_sm90_cu_93b96ec2_39636ignoreE:
	.zero		1
	.type		_ZN77_INTERNAL_fbd605a9_41_flash_fwd_hdim96_bf16_paged_split_sm90_cu_93b96ec2_39634cute7productE,@object
	.size		_ZN77_INTERNAL_fbd605a9_41_flash_fwd_hdim96_bf16_paged_split_sm90_cu_93b96ec2_39634cute7productE,(_ZN77_INTERNAL_fbd605a9_41_flash_fwd_hdim96_bf16_paged_split_sm90_cu_93b96ec2_39634cuda3std3__45__cpo3endE - _ZN77_INTERNAL_fbd605a9_41_flash_fwd_hdim96_bf16_paged_split_sm90_cu_93b96ec2_39634cute7productE)
_ZN77_INTERNAL_fbd605a9_41_flash_fwd_hdim96_bf16_paged_split_sm90_cu_93b96ec2_39634cute7productE:
	.zero		1
	.type		_ZN77_INTERNAL_fbd605a9_41_flash_fwd_hdim96_bf16_paged_split_sm90_cu_93b96ec2_39634cuda3std3__45__cpo3endE,@object
	.size		_ZN77_INTERNAL_fbd605a9_41_flash_fwd_hdim96_bf16_paged_split_sm90_cu_93b96ec2_39634cuda3std3__45__cpo3endE,(_ZN77_INTERNAL_fbd605a9_41_flash_fwd_hdim96_bf16_paged_split_sm90_cu_93b96ec2_39634cuda3std3__419piecewise_constructE - _ZN77_INTERNAL_fbd605a9_41_flash_fwd_hdim96_bf16_paged_split_sm90_cu_93b96ec2_39634cuda3std3__45__cpo3endE)
_ZN77_INTERNAL_fbd605a9_41_flash_fwd_hdim96_bf16_paged_split_sm90_cu_93b96ec2_39634cuda3std3__45__cpo3endE:
	.zero		1
	.type		_ZN77_INTERNAL_fbd605a9_41_flash_fwd_hdim96_bf16_paged_split_sm90_cu_93b96ec2_39634cuda3std3__419piecewise_constructE,@object
	.size		_ZN77_INTERNAL_fbd605a9_41_flash_fwd_hdim96_bf16_paged_split_sm90_cu_93b96ec2_39634cuda3std3__419piecewise_constructE,(_ZN77_INTERNAL_fbd605a9_41_flash_fwd_hdim96_bf16_paged_split_sm90_cu_93b96ec2_39634cuda3std3__45__cpo4cendE - _ZN77_INTERNAL_fbd605a9_41_flash_fwd_hdim96_bf16_paged_split_sm90_cu_93b96ec2_39634cuda3std3__419piecewise_constructE)
_ZN77_INTERNAL_fbd605a9_41_flash_fwd_hdim96_bf16_paged_split_sm90_cu_93b96ec2_39634cuda3std3__419piecewise_constructE:
	.zero		1
	.type		_ZN77_INTERNAL_fbd605a9_41_flash_fwd_hdim96_bf16_paged_split_sm90_cu_93b96ec2_39634cuda3std3__45__cpo4cendE,@object
	.size		_ZN77_INTERNAL_fbd605a9_41_flash_fwd_hdim96_bf16_paged_split_sm90_cu_93b96ec2_39634cuda3std3__45__cpo4cendE,(_ZN77_INTERNAL_fbd605a9_41_flash_fwd_hdim96_bf16_paged_split_sm90_cu_93b96ec2_39634cuda3std6ranges3__45__cpo4swapE - _ZN77_INTERNAL_fbd605a9_41_flash_fwd_hdim96_bf16_paged_split_sm90_cu_93b96ec2_39634cuda3std3__45__cpo4cendE)
_ZN77_INTERNAL_fbd605a9_41_flash_fwd_hdim96_bf16_paged_split_sm90_cu_93b96ec2_39634cuda3std3__45__cpo4cendE:
	.zero		1
	.type		_ZN77_INTERNAL_fbd605a9_41_flash_fwd_hdim96_bf16_paged_split_sm90_cu_93b96ec2_39634cuda3std6ranges3__45__cpo4swapE,@object
	.size		_ZN77_INTERNAL_fbd605a9_41_flash_fwd_hdim96_bf16_paged_split_sm90_cu_93b96ec2_39634cuda3std6ranges3__45__cpo4swapE,(.L_12 - _ZN77_INTERNAL_fbd605a9_41_flash_fwd_hdim96_bf16_paged_split_sm90_cu_93b96ec2_39634cuda3std6ranges3__45__cpo4swapE)
_ZN77_INTERNAL_fbd605a9_41_flash_fwd_hdim96_bf16_paged_split_sm90_cu_93b96ec2_39634cuda3std6ranges3__45__cpo4swapE:
	.zero		1
.L_12:


//--------------------- .nv.shared._ZN7cutlass13device_kernelIN5flash11enable_sm90INS1_16FlashAttnFwdSm90INS1_25CollectiveMainloopFwdSm90ILi2EN4cute5tupleIJNS5_1CILi1EEES8_S8_EEENS6_IJNS7_ILi192EEENS7_ILi128EEENS7_ILi96EEEEEELi96ENS_10bfloat16_tEfNS_4arch4Sm90ELb0ELb0ELb0ELb1ELb1ELb0ELb0ELb0ELb1ELb1ELb1ELb0EEENS1_21CollectiveEpilogueFwdINS6_IJSA_SC_SB_EEES9_SE_SG_Li384ELb1ELb1ELb1ELb0EEENS1_36VarlenDynamicPersistentTileSchedulerILi192ELi128ELi384ELi128ELb1ELb1ELb1ELb0ELb1ELb1EEEEEEEEEvNT_6ParamsE --------------------------
	.section	.nv.shared._ZN7cutlass13device_kernelIN5flash11enable_sm90INS1_16FlashAttnFwdSm90INS1_25CollectiveMainloopFwdSm90ILi2EN4cute5tupleIJNS5_1CILi1EEES8_S8_EEENS6_IJNS7_ILi192EEENS7_ILi128EEENS7_ILi96EEEEEELi96ENS_10bfloat16_tEfNS_4arch4Sm90ELb0ELb0ELb0ELb1ELb1ELb0ELb0ELb0ELb1ELb1ELb1ELb0EEENS1_21CollectiveEpilogueFwdINS6_IJSA_SC_SB_EEES9_SE_SG_Li384ELb1ELb1ELb1ELb0EEENS1_36VarlenDynamicPersistentTileSchedulerILi192ELi128ELi384ELi128ELb1ELb1ELb1ELb0ELb1ELb1EEEEEEEEEvNT_6ParamsE,"aw",@nobits
	.sectionflags	@""
	.align	16
	.zero		1024


//--------------------- .nv.shared._ZN7cutlass13device_kernelIN5flash11enable_sm90INS1_16FlashAttnFwdSm90INS1_25CollectiveMainloopFwdSm90ILi2EN4cute5tupleIJNS5_1CILi1EEES8_S8_EEENS6_IJNS7_ILi192EEENS7_ILi128EEENS7_ILi96EEEEEELi96ENS_10bfloat16_tEfNS_4arch4Sm90ELb0ELb0ELb0ELb1ELb1ELb1ELb0ELb0ELb1ELb1ELb1ELb0EEENS1_21CollectiveEpilogueFwdINS6_IJSA_SC_SB_EEES9_SE_SG_Li384ELb1ELb1ELb1ELb0EEENS1_36VarlenDynamicPersistentTileSchedulerILi192ELi128ELi384ELi128ELb1ELb1ELb1ELb0ELb1ELb1EEEEEEEEEvNT_6ParamsE --------------------------
	.section	.nv.shared._ZN7cutlass13device_kernelIN5flash11enable_sm90INS1_16FlashAttnFwdSm90INS1_25CollectiveMainloopFwdSm90ILi2EN4cute5tupleIJNS5_1CILi1EEES8_S8_EEENS6_IJNS7_ILi192EEENS7_ILi128EEENS7_ILi96EEEEEELi96ENS_10bfloat16_tEfNS_4arch4Sm90ELb0ELb0ELb0ELb1ELb1ELb1ELb0ELb0ELb1ELb1ELb1ELb0EEENS1_21CollectiveEpilogueFwdINS6_IJSA_SC_SB_EEES9_SE_SG_Li384ELb1ELb1ELb1ELb0EEENS1_36VarlenDynamicPersistentTileSchedulerILi192ELi128ELi384ELi128ELb1ELb1ELb1ELb0ELb1ELb1EEEEEEEEEvNT_6ParamsE,"aw",@nobits
	.sectionflags	@""
	.align	16
	.zero		1024


//--------------------- .nv.shared._ZN7cutlass13device_kernelIN5flash11enable_sm90INS1_16FlashAttnFwdSm90INS1_25CollectiveMainloopFwdSm90ILi2EN4cute5tupleIJNS5_1CILi1EEES8_S8_EEENS6_IJNS7_ILi192EEENS7_ILi128EEENS7_ILi96EEEEEELi96ENS_10bfloat16_tEfNS_4arch4Sm90ELb0ELb1ELb0ELb0ELb1ELb0ELb0ELb0ELb1ELb1ELb1ELb0EEENS1_21CollectiveEpilogueFwdINS6_IJSA_SC_SB_EEES9_SE_SG_Li384ELb0ELb1ELb1ELb0EEENS1_19SingleTileSchedulerILb0ELb1ELb1ELi192EEEEEEEEEvNT_6ParamsE --------------------------
	.section	.nv.shared._ZN7cutlass13device_kernelIN5flash11enable_sm90INS1_16FlashAttnFwdSm90INS1_25CollectiveMainloopFwdSm90ILi2EN4cute5tupleIJNS5_1CILi1EEES8_S8_EEENS6_IJNS7_ILi192EEENS7_ILi128EEENS7_ILi96EEEEEELi96ENS_10bfloat16_tEfNS_4arch4Sm90ELb0ELb1ELb0ELb0ELb1ELb0ELb0ELb0ELb1ELb1ELb1ELb0EEENS1_21CollectiveEpilogueFwdINS6_IJSA_SC_SB_EEES9_SE_SG_Li384ELb0ELb1ELb1ELb0EEENS1_19SingleTileSchedulerILb0ELb1ELb1ELi192EEEEEEEEEvNT_6ParamsE,"aw",@nobits
	.sectionflags	@""
	.align	16
	.zero		1024


//--------------------- .nv.shared._ZN7cutlass13device_kernelIN5flash11enable_sm90INS1_16FlashAttnFwdSm90INS1_25CollectiveMainloopFwdSm90ILi2EN4cute5tupleIJNS5_1CILi1EEES8_S8_EEENS6_IJNS7_ILi192EEENS7_ILi128EEENS7_ILi96EEEEEELi96ENS_10bfloat16_tEfNS_4arch4Sm90ELb0ELb1ELb0ELb1ELb1ELb0ELb0ELb0ELb1ELb1ELb1ELb0EEENS1_21CollectiveEpilogueFwdINS6_IJSA_SC_SB_EEES9_SE_SG_Li384ELb1ELb1ELb1ELb0EEENS1_36VarlenDynamicPersistentTileSchedulerILi192ELi128ELi384ELi128ELb1ELb1ELb1ELb1ELb0ELb1EEEEEEEEEvNT_6ParamsE --------------------------
	.section	.nv.shared._ZN7cutlass13device_kernelIN5flash11enable_sm90INS1_16FlashAttnFwdSm90INS1_25CollectiveMainloopFwdSm90ILi2EN4cute5tupleIJNS5_1CILi1EEES8_S8_EEENS6_IJNS7_ILi192EEENS7_ILi128EEENS7_ILi96EEEEEELi96ENS_10bfloat16_tEfNS_4arch4Sm90ELb0ELb1ELb0ELb1ELb1ELb0ELb0ELb0ELb1ELb1ELb1ELb0EEENS1_21CollectiveEpilogueFwdINS6_IJSA_SC_SB_EEES9_SE_SG_Li384ELb1ELb1ELb1ELb0EEENS1_36VarlenDynamicPersistentTileSchedulerILi192ELi128ELi384ELi128ELb1ELb1ELb1ELb1ELb0ELb1EEEEEEEEEvNT_6ParamsE,"aw",@nobits
	.sectionflags	@""
	.align	16
	.zero		1024


//--------------------- .nv.shared._ZN7cutlass13device_kernelIN5flash11enable_sm90INS1_16FlashAttnFwdSm90INS1_25CollectiveMainloopFwdSm90ILi2EN4cute5tupleIJNS5_1CILi1EEES8_S8_EEENS6_IJNS7_ILi192EEENS7_ILi128EEENS7_ILi96EEEEEELi96ENS_10bfloat16_tEfNS_4arch4Sm90ELb0ELb1ELb0ELb1ELb1ELb1ELb0ELb0ELb1ELb1ELb1ELb0EEENS1_21CollectiveEpilogueFwdINS6_IJSA_SC_SB_EEES9_SE_SG_Li384ELb1ELb1ELb1ELb0EEENS1_36VarlenDynamicPersistentTileSchedulerILi192ELi128ELi384ELi128ELb1ELb1ELb1ELb1ELb0ELb1EEEEEEEEEvNT_6ParamsE --------------------------
	.section	.nv.shared._ZN7cutlass13device_kernelIN5flash11enable_sm90INS1_16FlashAttnFwdSm90INS1_25CollectiveMainloopFwdSm90ILi2EN4cute5tupleIJNS5_1CILi1EEES8_S8_EEENS6_IJNS7_ILi192EEENS7_ILi128EEENS7_ILi96EEEEEELi96ENS_10bfloat16_tEfNS_4arch4Sm90ELb0ELb1ELb0ELb1ELb1ELb1ELb0ELb0ELb1ELb1ELb1ELb0EEENS1_21CollectiveEpilogueFwdINS6_IJSA_SC_SB_EEES9_SE_SG_Li384ELb1ELb1ELb1ELb0EEENS1_36VarlenDynamicPersistentTileSchedulerILi192ELi128ELi384ELi128ELb1ELb1ELb1ELb1ELb0ELb1EEEEEEEEEvNT_6ParamsE,"aw",@nobits
	.sectionflags	@""
	.align	16
	.zero		1024


//--------------------- .nv.shared._ZN7cutlass13device_kernelIN5flash11enable_sm90INS1_16FlashAttnFwdSm90INS1_25CollectiveMainloopFwdSm90ILi2EN4cute5tupleIJNS5_1CILi1EEES8_S8_EEENS6_IJNS7_ILi192EEENS7_ILi128EEENS7_ILi96EEEEEELi96ENS_10bfloat16_tEfNS_4arch4Sm90ELb1ELb0ELb0ELb0ELb1ELb0ELb0ELb0ELb1ELb1ELb1ELb0EEENS1_21CollectiveEpilogueFwdINS6_IJSA_SC_SB_EEES9_SE_SG_Li384ELb0ELb1ELb1ELb0EEENS1_19SingleTileSchedulerILb0ELb1ELb1ELi192EEEEEEEEEvNT_6ParamsE --------------------------
	.section	.nv.shared._ZN7cutlass13device_kernelIN5flash11enable_sm90INS1_16FlashAttnFwdSm90INS1_25CollectiveMainloopFwdSm90ILi2EN4cute5tupleIJNS5_1CILi1EEES8_S8_EEENS6_IJNS7_ILi192EEENS7_ILi128EEENS7_ILi96EEEEEELi96ENS_10bfloat16_tEfNS_4arch4Sm90ELb1ELb0ELb0ELb0ELb1ELb0ELb0ELb0ELb1ELb1ELb1ELb0EEENS1_21CollectiveEpilogueFwdINS6_IJSA_SC_SB_EEES9_SE_SG_Li384ELb0ELb1ELb1ELb0EEENS1_19SingleTileSchedulerILb0ELb1ELb1ELi192EEEEEEEEEvNT_6ParamsE,"aw",@nobits
	.sectionflags	@""
	.align	16
	.zero		1024


//--------------------- .nv.shared._ZN7cutlass13device_kernelIN5flash11enable_sm90INS1_16FlashAttnFwdSm90INS1_25CollectiveMainloopFwdSm90ILi2EN4cute5tupleIJNS5_1CILi1EEES8_S8_EEENS6_IJNS7_ILi192EEENS7_ILi128EEENS7_ILi96EEEEEELi96ENS_10bfloat16_tEfNS_4arch4Sm90ELb1ELb0ELb0ELb1ELb1ELb0ELb0ELb0ELb1ELb1ELb1ELb0EEENS1_21CollectiveEpilogueFwdINS6_IJSA_SC_SB_EEES9_SE_SG_Li384ELb1ELb1ELb1ELb0EEENS1_36VarlenDynamicPersistentTileSchedulerILi192ELi128ELi384ELi128ELb1ELb1ELb1ELb1ELb1ELb1EEEEEEEEEvNT_6ParamsE --------------------------
	.section	.nv.shared._ZN7cutlass13device_kernelIN5flash11enable_sm90INS1_16FlashAttnFwdSm90INS1_25CollectiveMainloopFwdSm90ILi2EN4cute5tupleIJNS5_1CILi1EEES8_S8_EEENS6_IJNS7_ILi192EEENS7_ILi128EEENS7_ILi96EEEEEELi96ENS_10bfloat16_tEfNS_4arch4Sm90ELb1ELb0ELb0ELb1ELb1ELb0ELb0ELb0ELb1ELb1ELb1ELb0EEENS1_21CollectiveEpilogueFwdINS6_IJSA_SC_SB_EEES9_SE_SG_Li384ELb1ELb1ELb1ELb0EEENS1_36VarlenDynamicPersistentTileSchedulerILi192ELi128ELi384ELi128ELb1ELb1ELb1ELb1ELb1ELb1EEEEEEEEEvNT_6ParamsE,"aw",@nobits
	.sectionflags	@""
	.align	16
	.zero		1024


//--------------------- .nv.shared._ZN7cutlass13device_kernelIN5flash11enable_sm90INS1_16FlashAttnFwdSm90INS1_25CollectiveMainloopFwdSm90ILi2EN4cute5tupleIJNS5_1CILi1EEES8_S8_EEENS6_IJNS7_ILi192EEENS7_ILi128EEENS7_ILi96EEEEEELi96ENS_10bfloat16_tEfNS_4arch4Sm90ELb1ELb0ELb0ELb1ELb1ELb1ELb0ELb0ELb1ELb1ELb1ELb0EEENS1_21CollectiveEpilogueFwdINS6_IJSA_SC_SB_EEES9_SE_SG_Li384ELb1ELb1ELb1ELb0EEENS1_36VarlenDynamicPersistentTileSchedulerILi192ELi128ELi384ELi128ELb1ELb1ELb1ELb1ELb1ELb1EEEEEEEEEvNT_6ParamsE --------------------------
	.section	.nv.shared._ZN7cutlass13device_kernelIN5flash11enable_sm90INS1_16FlashAttnFwdSm90INS1_25CollectiveMainloopFwdSm90ILi2EN4cute5tupleIJNS5_1CILi1EEES8_S8_EEENS6_IJNS7_ILi192EEENS7_ILi128EEENS7_ILi96EEEEEELi96ENS_10bfloat16_tEfNS_4arch4Sm90ELb1ELb0ELb0ELb1ELb1ELb1ELb0ELb0ELb1ELb1ELb1ELb0EEENS1_21CollectiveEpilogueFwdINS6_IJSA_SC_SB_EEES9_SE_SG_Li384ELb1ELb1ELb1ELb0EEENS1_36VarlenDynamicPersistentTileSchedulerILi192ELi128ELi384ELi128ELb1ELb1ELb1ELb1ELb1ELb1EEEEEEEEEvNT_6ParamsE,"aw",@nobits
	.sectionflags	@""
	.align	16
	.zero		1024


//--------------------- .nv.constant0._ZN7cutlass13device_kernelIN5flash11enable_sm90INS1_16FlashAttnFwdSm90INS1_25CollectiveMainloopFwdSm90ILi2EN4cute5tupleIJNS5_1CILi1EEES8_S8_EEENS6_IJNS7_ILi192EEENS7_ILi128EEENS7_ILi96EEEEEELi96ENS_10bfloat16_tEfNS_4arch4Sm90ELb0ELb0ELb0ELb0ELb1ELb0ELb0ELb0ELb1ELb1ELb1ELb0EEENS1_21CollectiveEpilogueFwdINS6_IJSA_SC_SB_EEES9_SE_SG_Li384ELb0ELb1ELb1ELb0EEENS1_19SingleTileSchedulerILb0ELb1ELb1ELi192EEEEEEEEEvNT_6ParamsE --------------------------
	.section	.nv.constant0._ZN7cutlass13device_kernelIN5flash11enable_sm90INS1_16FlashAttnFwdSm90INS1_25CollectiveMainloopFwdSm90ILi2EN4cute5tupleIJNS5_1CILi1EEES8_S8_EEENS6_IJNS7_ILi192EEENS7_ILi128EEENS7_ILi96EEEEEELi96ENS_10bfloat16_tEfNS_4arch4Sm90ELb0ELb0ELb0ELb0ELb1ELb0ELb0ELb0ELb1ELb1ELb1ELb0EEENS1_21CollectiveEpilogueFwdINS6_IJSA_SC_SB_EEES9_SE_SG_Li384ELb0ELb1ELb1ELb0EEENS1_19SingleTileSchedulerILb0ELb1ELb1ELi192EEEEEEEEEvNT_6ParamsE,"a",@progbits
	.sectionflags	@""
	.align	4
.nv.constant0._ZN7cutlass13device_kernelIN5flash11enable_sm90INS1_16FlashAttnFwdSm90INS1_25CollectiveMainloopFwdSm90ILi2EN4cute5tupleIJNS5_1CILi1EEES8_S8_EEENS6_IJNS7_ILi192EEENS7_ILi128EEENS7_ILi96EEEEEELi96ENS_10bfloat16_tEfNS_4arch4Sm90ELb0ELb0ELb0ELb0ELb1ELb0ELb0ELb0ELb1ELb1ELb1ELb0EEENS1_21CollectiveEpilogueFwdINS6_IJSA_SC_SB_EEES9_SE_SG_Li384ELb0ELb1ELb1ELb0EEENS1_19SingleTileSchedulerILb0ELb1ELb1ELi192EEEEEEEEEvNT_6ParamsE:
	.zero		3200


//--------------------- .nv.constant0._ZN7cutlass13device_kernelIN5flash11enable_sm90INS1_16FlashAttnFwdSm90INS1_25CollectiveMainloopFwdSm90ILi2EN4cute5tupleIJNS5_1CILi1EEES8_S8_EEENS6_IJNS7_ILi192EEENS7_ILi128EEENS7_ILi96EEEEEELi96ENS_10bfloat16_tEfNS_4arch4Sm90ELb0ELb0ELb0ELb1ELb1ELb0ELb0ELb0ELb1ELb1ELb1ELb0EEENS1_21CollectiveEpilogueFwdINS6_IJSA_SC_SB_EEES9_SE_SG_Li384ELb1ELb1ELb1ELb0EEENS1_36VarlenDynamicPersistentTileSchedulerILi192ELi128ELi384ELi128ELb1ELb1ELb1ELb0ELb1ELb1EEEEEEEEEvNT_6ParamsE --------------------------
	.section	.nv.constant0._ZN7cutlass13device_kernelIN5flash11enable_sm90INS1_16FlashAttnFwdSm90INS1_25CollectiveMainloopFwdSm90ILi2EN4cute5tupleIJNS5_1CILi1EEES8_S8_EEENS6_IJNS7_ILi192EEENS7_ILi128EEENS7_ILi96EEEEEELi96ENS_10bfloat16_tEfNS_4arch4Sm90ELb0ELb0ELb0ELb1ELb1ELb0ELb0ELb0ELb1ELb1ELb1ELb0EEENS1_21CollectiveEpilogueFwdINS6_IJSA_SC_SB_EEES9_SE_SG_Li384ELb1ELb1ELb1ELb0EEENS1_36VarlenDynamicPersistentTileSchedulerILi192ELi128ELi384ELi128ELb1ELb1ELb1ELb0ELb1ELb1EEEEEEEEEvNT_6ParamsE,"a",@progbits
	.sectionflags	@""
	.align	4
.nv.constant0._ZN7cutlass13device_kernelIN5flash11enable_sm90INS1_16FlashAttnFwdSm90INS1_25CollectiveMainloopFwdSm90ILi2EN4cute5tupleIJNS5_1CILi1EEES8_S8_EEENS6_IJNS7_ILi192EEENS7_ILi128EEENS7_ILi96EEEEEELi96ENS_10bfloat16_tEfNS_4arch4Sm90ELb0ELb0ELb0ELb1ELb1ELb0ELb0ELb0ELb1ELb1ELb1ELb0EEENS1_21CollectiveEpilogueFwdINS6_IJSA_SC_SB_EEES9_SE_SG_Li384ELb1ELb1ELb1ELb0EEENS1_36VarlenDynamicPersistentTileSchedulerILi192ELi128ELi384ELi128ELb1ELb1ELb1ELb0ELb1ELb1EEEEEEEEEvNT_6ParamsE:
	.zero		3328


//--------------------- .nv.constant0._ZN7cutlass13device_kernelIN5flash11enable_sm90INS1_16FlashAttnFwdSm90INS1_25CollectiveMainloopFwdSm90ILi2EN4cute5tupleIJNS5_1CILi1EEES8_S8_EEENS6_IJNS7_ILi192EEENS7_ILi128EEENS7_ILi96EEEEEELi96ENS_10bfloat16_tEfNS_4arch4Sm90ELb0ELb0ELb0ELb1ELb1ELb1ELb0ELb0ELb1ELb1ELb1ELb0EEENS1_21CollectiveEpilogueFwdINS6_IJSA_SC_SB_EEES9_SE_SG_Li384ELb1ELb1ELb1ELb0EEENS1_36VarlenDynamicPersistentTileSchedulerILi192ELi128ELi384ELi128ELb1ELb1ELb1ELb0ELb1ELb1EEEEEEEEEvNT_6ParamsE --------------------------
	.section	.nv.constant0._ZN7cutlass13device_kernelIN5flash11enable_sm90INS1_16FlashAttnFwdSm90INS1_25CollectiveMainloopFwdSm90ILi2EN4cute5tupleIJNS5_1CILi1EEES8_S8_EEENS6_IJNS7_ILi192EEENS7_ILi128EEENS7_ILi96EEEEEELi96ENS_10bfloat16_tEfNS_4arch4Sm90ELb0ELb0ELb0ELb1ELb1ELb1ELb0ELb0ELb1ELb1ELb1ELb0EEENS1_21CollectiveEpilogueFwdINS6_IJSA_SC_SB_EEES9_SE_SG_Li384ELb1ELb1ELb1ELb0EEENS1_36VarlenDynamicPersistentTileSchedulerILi192ELi128ELi384ELi128ELb1ELb1ELb1ELb0ELb1ELb1EEEEEEEEEvNT_6ParamsE,"a",@progbits
	.sectionflags	@""
	.align	4
.nv.constant0._ZN7cutlass13device_kernelIN5flash11enable_sm90INS1_16FlashAttnFwdSm90INS1_25CollectiveMainloopFwdSm90ILi2EN4cute5tupleIJNS5_1CILi1EEES8_S8_EEENS6_IJNS7_ILi192EEENS7_ILi128EEENS7_ILi96EEEEEELi96ENS_10bfloat16_tEfNS_4arch4Sm90ELb0ELb0ELb0ELb1ELb1ELb1ELb0ELb0ELb1ELb1ELb1ELb0EEENS1_21CollectiveEpilogueFwdINS6_IJSA_SC_SB_EEES9_SE_SG_Li384ELb1ELb1ELb1ELb0EEENS1_36VarlenDynamicPersistentTileSchedulerILi192ELi128ELi384ELi128ELb1ELb1ELb1ELb0ELb1ELb1EEEEEEEEEvNT_6ParamsE:
	.zero		3328


//--------------------- .nv.constant0._ZN7cutlass13device_kernelIN5flash11enable_sm90INS1_16FlashAttnFwdSm90INS1_25CollectiveMainloopFwdSm90ILi2EN4cute5tupleIJNS5_1CILi1EEES8_S8_EEENS6_IJNS7_ILi192EEENS7_ILi128EEENS7_ILi96EEEEEELi96ENS_10bfloat16_tEfNS_4arch4Sm90ELb0ELb1ELb0ELb0ELb1ELb0ELb0ELb0ELb1ELb1ELb1ELb0EEENS1_21CollectiveEpilogueFwdINS6_IJSA_SC_SB_EEES9_SE_SG_Li384ELb0ELb1ELb1ELb0EEENS1_19SingleTileSchedulerILb0ELb1ELb1ELi192EEEEEEEEEvNT_6ParamsE --------------------------
	.section	.nv.constant0._ZN7cutlass13device_kernelIN5flash11enable_sm90INS1_16FlashAttnFwdSm90INS1_25CollectiveMainloopFwdSm90ILi2EN4cute5tupleIJNS5_1CILi1EEES8_S8_EEENS6_IJNS7_ILi192EEENS7_ILi128EEENS7_ILi96EEEEEELi96ENS_10bfloat16_tEfNS_4arch4Sm90ELb0ELb1ELb0ELb0ELb1ELb0ELb0ELb0ELb1ELb1ELb1ELb0EEENS1_21CollectiveEpilogueFwdINS6_IJSA_SC_SB_EEES9_SE_SG_Li384ELb0ELb1ELb1ELb0EEENS1_19SingleTileSchedulerILb0ELb1ELb1ELi192EEEEEEEEEvNT_6ParamsE,"a",@progbits
	.sectionflags	@""
	.align	4
.nv.constant0._ZN7cutlass13device_kernelIN5flash11enable_sm90INS1_16FlashAttnFwdSm90INS1_25CollectiveMainloopFwdSm90ILi2EN4cute5tupleIJNS5_1CILi1EEES8_S8_EEENS6_IJNS7_ILi192EEENS7_ILi128EEENS7_ILi96EEEEEELi96ENS_10bfloat16_tEfNS_4arch4Sm90ELb0ELb1ELb0ELb0ELb1ELb0ELb0ELb0ELb1ELb1ELb1ELb0EEENS1_21CollectiveEpilogueFwdINS6_IJSA_SC_SB_EEES9_SE_SG_Li384ELb0ELb1ELb1ELb0EEENS1_19SingleTileSchedulerILb0ELb1ELb1ELi192EEEEEEEEEvNT_6ParamsE:
	.zero		3200


//--------------------- .nv.constant0._ZN7cutlass13device_kernelIN5flash11enable_sm90INS1_16FlashAttnFwdSm90INS1_25CollectiveMainloopFwdSm90ILi2EN4cute5tupleIJNS5_1CILi1EEES8_S8_EEENS6_IJNS7_ILi192EEENS7_ILi128EEENS7_ILi96EEEEEELi96ENS_10bfloat16_tEfNS_4arch4Sm90ELb0ELb1ELb0ELb1ELb1ELb0ELb0ELb0ELb1ELb1ELb1ELb0EEENS1_21CollectiveEpilogueFwdINS6_IJSA_SC_SB_EEES9_SE_SG_Li384ELb1ELb1ELb1ELb0EEENS1_36VarlenDynamicPersistentTileSchedulerILi192ELi128ELi384ELi128ELb1ELb1ELb1ELb1ELb0ELb1EEEEEEEEEvNT_6ParamsE --------------------------
	.section	.nv.constant0._ZN7cutlass13device_kernelIN5flash11enable_sm90INS1_16FlashAttnFwdSm90INS1_25CollectiveMainloopFwdSm90ILi2EN4cute5tupleIJNS5_1CILi1EEES8_S8_EEENS6_IJNS7_ILi192EEENS7_ILi128EEENS7_ILi96EEEEEELi96ENS_10bfloat16_tEfNS_4arch4Sm90ELb0ELb1ELb0ELb1ELb1ELb0ELb0ELb0ELb1ELb1ELb1ELb0EEENS1_21CollectiveEpilogueFwdINS6_IJSA_SC_SB_EEES9_SE_SG_Li384ELb1ELb1ELb1ELb0EEENS1_36VarlenDynamicPersistentTileSchedulerILi192ELi128ELi384ELi128ELb1ELb1ELb1ELb1ELb0ELb1EEEEEEEEEvNT_6ParamsE,"a",@progbits
	.sectionflags	@""
	.align	4
.nv.constant0._ZN7cutlass13device_kernelIN5flash11enable_sm90INS1_16FlashAttnFwdSm90INS1_25CollectiveMainloopFwdSm90ILi2EN4cute5tupleIJNS5_1CILi1EEES8_S8_EEENS6_IJNS7_ILi192EEENS7_ILi128EEENS7_ILi96EEEEEELi96ENS_10bfloat16_tEfNS_4arch4Sm90ELb0ELb1ELb0ELb1ELb1ELb0ELb0ELb0ELb1ELb1ELb1ELb0EEENS1_21CollectiveEpilogueFwdINS6_IJSA_SC_SB_EEES9_SE_SG_Li384ELb1ELb1ELb1ELb0EEENS1_36VarlenDynamicPersistentTileSchedulerILi192ELi128ELi384ELi128ELb1ELb1ELb1ELb1ELb0ELb1EEEEEEEEEvNT_6ParamsE:
	.zero		3328


//--------------------- .nv.constant0._ZN7cutlass13device_kernelIN5flash11enable_sm90INS1_16FlashAttnFwdSm90INS1_25CollectiveMainloopFwdSm90ILi2EN4cute5tupleIJNS5_1CILi1EEES8_S8_EEENS6_IJNS7_ILi192EEENS7_ILi128EEENS7_ILi96EEEEEELi96ENS_10bfloat16_tEfNS_4arch4Sm90ELb0ELb1ELb0ELb1ELb1ELb1ELb0ELb0ELb1ELb1ELb1ELb0EEENS1_21CollectiveEpilogueFwdINS6_IJSA_SC_SB_EEES9_SE_SG_Li384ELb1ELb1ELb1ELb0EEENS1_36VarlenDynamicPersistentTileSchedulerILi192ELi128ELi384ELi128ELb1ELb1ELb1ELb1ELb0ELb1EEEEEEEEEvNT_6ParamsE --------------------------
	.section	.nv.constant0._ZN7cutlass13device_kernelIN5flash11enable_sm90INS1_16FlashAttnFwdSm90INS1_25CollectiveMainloopFwdSm90ILi2EN4cute5tupleIJNS5_1CILi1EEES8_S8_EEENS6_IJNS7_ILi192EEENS7_ILi128EEENS7_ILi96EEEEEELi96ENS_10bfloat16_tEfNS_4arch4Sm90ELb0ELb1ELb0ELb1ELb1ELb1ELb0ELb0ELb1ELb1ELb1ELb0EEENS1_21CollectiveEpilogueFwdINS6_IJSA_SC_SB_EEES9_SE_SG_Li384ELb1ELb1ELb1ELb0EEENS1_36VarlenDynamicPersistentTileSchedulerILi192ELi128ELi384ELi128ELb1ELb1ELb1ELb1ELb0ELb1EEEEEEEEEvNT_6ParamsE,"a",@progbits
	.sectionflags	@""
	.align	4
.nv.constant0._ZN7cutlass13device_kernelIN5flash11enable_sm90INS1_16FlashAttnFwdSm90INS1_25CollectiveMainloopFwdSm90ILi2EN4cute5tupleIJNS5_1CILi1EEES8_S8_EEENS6_IJNS7_ILi192EEENS7_ILi128EEENS7_ILi96EEEEEELi96ENS_10bfloat16_tEfNS_4arch4Sm90ELb0ELb1ELb0ELb1ELb1ELb1ELb0ELb0ELb1ELb1ELb1ELb0EEENS1_21CollectiveEpilogueFwdINS6_IJSA_SC_SB_EEES9_SE_SG_Li384ELb1ELb1ELb1ELb0EEENS1_36VarlenDynamicPersistentTileSchedulerILi192ELi128ELi384ELi128ELb1ELb1ELb1ELb1ELb0ELb1EEEEEEEEEvNT_6ParamsE:
	.zero		3328


//--------------------- .nv.constant0._ZN7cutlass13device_kernelIN5flash11enable_sm90INS1_16FlashAttnFwdSm90INS1_25CollectiveMainloopFwdSm90ILi2EN4cute5tupleIJNS5_1CILi1EEES8_S8_EEENS6_IJNS7_ILi192EEENS7_ILi128EEENS7_ILi96EEEEEELi96ENS_10bfloat16_tEfNS_4arch4Sm90ELb1ELb0ELb0ELb0ELb1ELb0ELb0ELb0ELb1ELb1ELb1ELb0EEENS1_21CollectiveEpilogueFwdINS6_IJSA_SC_SB_EEES9_SE_SG_Li384ELb0ELb1ELb1ELb0EEENS1_19SingleTileSchedulerILb0ELb1ELb1ELi192EEEEEEEEEvNT_6ParamsE --------------------------
	.section	.nv.constant0._ZN7cutlass13device_kernelIN5flash11enable_sm90INS1_16FlashAttnFwdSm90INS1_25CollectiveMainloopFwdSm90ILi2EN4cute5tupleIJNS5_1CILi1EEES8_S8_EEENS6_IJNS7_ILi192EEENS7_ILi128EEENS7_ILi96EEEEEELi96ENS_10bfloat16_tEfNS_4arch4Sm90ELb1ELb0ELb0ELb0ELb1ELb0ELb0ELb0ELb1ELb1ELb1ELb0EEENS1_21CollectiveEpilogueFwdINS6_IJSA_SC_SB_EEES9_SE_SG_Li384ELb0ELb1ELb1ELb0EEENS1_19SingleTileSchedulerILb0ELb1ELb1ELi192EEEEEEEEEvNT_6ParamsE,"a",@progbits
	.sectionflags	@""
	.align	4
.nv.constant0._ZN7cutlass13device_kernelIN5flash11enable_sm90INS1_16FlashAttnFwdSm90INS1_25CollectiveMainloopFwdSm90ILi2EN4cute5tupleIJNS5_1CILi1EEES8_S8_EEENS6_IJNS7_ILi192EEENS7_ILi128EEENS7_ILi96EEEEEELi96ENS_10bfloat16_tEfNS_4arch4Sm90ELb1ELb0ELb0ELb0ELb1ELb0ELb0ELb0ELb1ELb1ELb1ELb0EEENS1_21CollectiveEpilogueFwdINS6_IJSA_SC_SB_EEES9_SE_SG_Li384ELb0ELb1ELb1ELb0EEENS1_19SingleTileSchedulerILb0ELb1ELb1ELi192EEEEEEEEEvNT_6ParamsE:
	.zero		3200


//--------------------- .nv.constant0._ZN7cutlass13device_kernelIN5flash11enable_sm90INS1_16FlashAttnFwdSm90INS1_25CollectiveMainloopFwdSm90ILi2EN4cute5tupleIJNS5_1CILi1EEES8_S8_EEENS6_IJNS7_ILi192EEENS7_ILi128EEENS7_ILi96EEEEEELi96ENS_10bfloat16_tEfNS_4arch4Sm90ELb1ELb0ELb0ELb1ELb1ELb0ELb0ELb0ELb1ELb1ELb1ELb0EEENS1_21CollectiveEpilogueFwdINS6_IJSA_SC_SB_EEES9_SE_SG_Li384ELb1ELb1ELb1ELb0EEENS1_36VarlenDynamicPersistentTileSchedulerILi192ELi128ELi384ELi128ELb1ELb1ELb1ELb1ELb1ELb1EEEEEEEEEvNT_6ParamsE --------------------------
	.section	.nv.constant0._ZN7cutlass13device_kernelIN5flash11enable_sm90INS1_16FlashAttnFwdSm90INS1_25CollectiveMainloopFwdSm90ILi2EN4cute5tupleIJNS5_1CILi1EEES8_S8_EEENS6_IJNS7_ILi192EEENS7_ILi128EEENS7_ILi96EEEEEELi96ENS_10bfloat16_tEfNS_4arch4Sm90ELb1ELb0ELb0ELb1ELb1ELb0ELb0ELb0ELb1ELb1ELb1ELb0EEENS1_21CollectiveEpilogueFwdINS6_IJSA_SC_SB_EEES9_SE_SG_Li384ELb1ELb1ELb1ELb0EEENS1_36VarlenDynamicPersistentTileSchedulerILi192ELi128ELi384ELi128ELb1ELb1ELb1ELb1ELb1ELb1EEEEEEEEEvNT_6ParamsE,"a",@progbits
	.sectionflags	@""
	.align	4
.nv.constant0._ZN7cutlass13device_kernelIN5flash11enable_sm90INS1_16FlashAttnFwdSm90INS1_25CollectiveMainloopFwdSm90ILi2EN4cute5tupleIJNS5_1CILi1EEES8_S8_EEENS6_IJNS7_ILi192EEENS7_ILi128EEENS7_ILi96EEEEEELi96ENS_10bfloat16_tEfNS_4arch4Sm90ELb1ELb0ELb0ELb1ELb1ELb0ELb0ELb0ELb1ELb1ELb1ELb0EEENS1_21CollectiveEpilogueFwdINS6_IJSA_SC_SB_EEES9_SE_SG_Li384ELb1ELb1ELb1ELb0EEENS1_36VarlenDynamicPersistentTileSchedulerILi192ELi128ELi384ELi128ELb1ELb1ELb1ELb1ELb1ELb1EEEEEEEEEvNT_6ParamsE:
	.zero		3328


//--------------------- .nv.constant0._ZN7cutlass13device_kernelIN5flash11enable_sm90INS1_16FlashAttnFwdSm90INS1_25CollectiveMainloopFwdSm90ILi2EN4cute5tupleIJNS5_1CILi1EEES8_S8_EEENS6_IJNS7_ILi192EEENS7_ILi128EEENS7_ILi96EEEEEELi96ENS_10bfloat16_tEfNS_4arch4Sm90ELb1ELb0ELb0ELb1ELb1ELb1ELb0ELb0ELb1ELb1ELb1ELb0EEENS1_21CollectiveEpilogueFwdINS6_IJSA_SC_SB_EEES9_SE_SG_Li384ELb1ELb1ELb1ELb0EEENS1_36VarlenDynamicPersistentTileSchedulerILi192ELi128ELi384ELi128ELb1ELb1ELb1ELb1ELb1ELb1EEEEEEEEEvNT_6ParamsE --------------------------
	.section	.nv.constant0._ZN7cutlass13device_kernelIN5flash11enable_sm90INS1_16FlashAttnFwdSm90INS1_25CollectiveMainloopFwdSm90ILi2EN4cute5tupleIJNS5_1CILi1EEES8_S8_EEENS6_IJNS7_ILi192EEENS7_ILi128EEENS7_ILi96EEEEEELi96ENS_10bfloat16_tEfNS_4arch4Sm90ELb1ELb0ELb0ELb1ELb1ELb1ELb0ELb0ELb1ELb1ELb1ELb0EEENS1_21CollectiveEpilogueFwdINS6_IJSA_SC_SB_EEES9_SE_SG_Li384ELb1ELb1ELb1ELb0EEENS1_36VarlenDynamicPersistentTileSchedulerILi192ELi128ELi384ELi128ELb1ELb1ELb1ELb1ELb1ELb1EEEEEEEEEvNT_6ParamsE,"a",@progbits
	.sectionflags	@""
	.align	4
.nv.constant0._ZN7cutlass13device_kernelIN5flash11enable_sm90INS1_16FlashAttnFwdSm90INS1_25CollectiveMainloopFwdSm90ILi2EN4cute5tupleIJNS5_1CILi1EEES8_S8_EEENS6_IJNS7_ILi192EEENS7_ILi128EEENS7_ILi96EEEEEELi96ENS_10bfloat16_tEfNS_4arch4Sm90ELb1ELb0ELb0ELb1ELb1ELb1ELb0ELb0ELb1ELb1ELb1ELb0EEENS1_21CollectiveEpilogueFwdINS6_IJSA_SC_SB_EEES9_SE_SG_Li384ELb1ELb1ELb1ELb0EEENS1_36VarlenDynamicPersistentTileSchedulerILi192ELi128ELi384ELi128ELb1ELb1ELb1ELb1ELb1ELb1EEEEEEEEEvNT_6ParamsE:
	.zero		3328


//--------------------- SYMBOLS --------------------------

	.type		.nv.reservedSmem.offset0,@object
	.size		.nv.reservedSmem.offset0,0x4
	.type		__assertfail,@function
